	.target	sm_90a

	.elftype	@"ET_EXEC"


//--------------------- .note.nv.tkinfo           --------------------------
	.section	.note.nv.tkinfo,"",@"SHT_NOTE"
	.sectionflags	@"SHF_NOTE_NV_TKINFO"
	.tkinfo
        /*0018*/ 	.word	0x00000002
        /*0030*/ 	.string	""
        /*0030*/ 	.string	"ptxas"
        /*0030*/ 	.string	"Cuda compilation tools, release 13.0, V13.0.88"
        /*0030*/ 	.string	"Build cuda_13.0.r13.0/compiler.36424714_0"
        /*0030*/ 	.string	"-arch sm_90a -m 64 "



//--------------------- .note.nv.cuinfo           --------------------------
	.section	.note.nv.cuinfo,"",@"SHT_NOTE"
	.sectionflags	@"SHF_NOTE_NV_CUINFO"
        /*0018*/ 	.short	0x0002
        /*001a*/ 	.short	0x005a
        /*001c*/ 	.short	0x0082
	.zero		2


//--------------------- .nv.info                  --------------------------
	.section	.nv.info,"",@"SHT_CUDA_INFO"
	.align	4


	//----- nvinfo : EIATTR_REGCOUNT
	.align		4
        /*0000*/ 	.byte	0x04, 0x2f
        /*0002*/ 	.short	(.L_23 - .L_22)
	.align		4
.L_22:
        /*0004*/ 	.word	index@(_ZN7cutlass13device_kernelIN5flash11enable_sm90INS1_16FlashAttnFwdSm90INS1_25CollectiveMainloopFwdSm90ILi2EN4cute5tupleIJNS5_1CILi1EEES8_S8_EEENS6_IJNS7_ILi192EEENS7_ILi144EEENS7_ILi96EEEEEELi96ENS_10bfloat16_tEfNS_4arch4Sm90ELb1ELb0ELb0ELb1ELb0ELb1ELb0ELb0ELb1ELb1ELb0ELb0EEENS1_21CollectiveEpilogueFwdINS6_IJSA_SC_SB_EEES9_SE_SG_Li384ELb1ELb1ELb0ELb0EEENS1_36VarlenDynamicPersistentTileSchedulerILi192ELi144ELi384ELi128ELb0ELb1ELb1ELb1ELb1ELb1EEEEEEEEEvNT_6ParamsE)
        /*0008*/ 	.word	0x00000080


	//----- nvinfo : EIATTR_FRAME_SIZE
	.align		4
.L_23:
        /*000c*/ 	.byte	0x04, 0x11
        /*000e*/ 	.short	(.L_25 - .L_24)
	.align		4
.L_24:
        /*0010*/ 	.word	index@(_ZN7cutlass13device_kernelIN5flash11enable_sm90INS1_16FlashAttnFwdSm90INS1_25CollectiveMainloopFwdSm90ILi2EN4cute5tupleIJNS5_1CILi1EEES8_S8_EEENS6_IJNS7_ILi192EEENS7_ILi144EEENS7_ILi96EEEEEELi96ENS_10bfloat16_tEfNS_4arch4Sm90ELb1ELb0ELb0ELb1ELb0ELb1ELb0ELb0ELb1ELb1ELb0ELb0EEENS1_21CollectiveEpilogueFwdINS6_IJSA_SC_SB_EEES9_SE_SG_Li384ELb1ELb1ELb0ELb0EEENS1_36VarlenDynamicPersistentTileSchedulerILi192ELi144ELi384ELi128ELb0ELb1ELb1ELb1ELb1ELb1EEEEEEEEEvNT_6ParamsE)
        /*0014*/ 	.word	0x00000088


	//----- nvinfo : EIATTR_REGCOUNT
	.align		4
.L_25:
        /*0018*/ 	.byte	0x04, 0x2f
        /*001a*/ 	.short	(.L_27 - .L_26)
	.align		4
.L_26:
        /*001c*/ 	.word	index@(_ZN7cutlass13device_kernelIN5flash11enable_sm90INS1_16FlashAttnFwdSm90INS1_25CollectiveMainloopFwdSm90ILi2EN4cute5tupleIJNS5_1CILi1EEES8_S8_EEENS6_IJNS7_ILi192EEENS7_ILi144EEENS7_ILi96EEEEEELi96ENS_10bfloat16_tEfNS_4arch4Sm90ELb1ELb0ELb0ELb1ELb0ELb0ELb0ELb0ELb1ELb1ELb0ELb0EEENS1_21CollectiveEpilogueFwdINS6_IJSA_SC_SB_EEES9_SE_SG_Li384ELb1ELb1ELb0ELb0EEENS1_36VarlenDynamicPersistentTileSchedulerILi192ELi144ELi384ELi128ELb0ELb1ELb1ELb1ELb1ELb1EEEEEEEEEvNT_6ParamsE)
        /*0020*/ 	.word	0x00000080


	//----- nvinfo : EIATTR_FRAME_SIZE
	.align		4
.L_27:
        /*0024*/ 	.byte	0x04, 0x11
        /*0026*/ 	.short	(.L_29 - .L_28)
	.align		4
.L_28:
        /*0028*/ 	.word	index@(_ZN7cutlass13device_kernelIN5flash11enable_sm90INS1_16FlashAttnFwdSm90INS1_25CollectiveMainloopFwdSm90ILi2EN4cute5tupleIJNS5_1CILi1EEES8_S8_EEENS6_IJNS7_ILi192EEENS7_ILi144EEENS7_ILi96EEEEEELi96ENS_10bfloat16_tEfNS_4arch4Sm90ELb1ELb0ELb0ELb1ELb0ELb0ELb0ELb0ELb1ELb1ELb0ELb0EEENS1_21CollectiveEpilogueFwdINS6_IJSA_SC_SB_EEES9_SE_SG_Li384ELb1ELb1ELb0ELb0EEENS1_36VarlenDynamicPersistentTileSchedulerILi192ELi144ELi384ELi128ELb0ELb1ELb1ELb1ELb1ELb1EEEEEEEEEvNT_6ParamsE)
        /*002c*/ 	.word	0x00000038


	//----- nvinfo : EIATTR_REGCOUNT
	.align		4
.L_29:
        /*0030*/ 	.byte	0x04, 0x2f
        /*0032*/ 	.short	(.L_31 - .L_30)
	.align		4
.L_30:
        /*0034*/ 	.word	index@(_ZN7cutlass13device_kernelIN5flash11enable_sm90INS1_16FlashAttnFwdSm90INS1_25CollectiveMainloopFwdSm90ILi2EN4cute5tupleIJNS5_1CILi1EEES8_S8_EEENS6_IJNS7_ILi192EEENS7_ILi144EEENS7_ILi96EEEEEELi96ENS_10bfloat16_tEfNS_4arch4Sm90ELb1ELb0ELb0ELb0ELb0ELb0ELb0ELb0ELb1ELb1ELb0ELb0EEENS1_21CollectiveEpilogueFwdINS6_IJSA_SC_SB_EEES9_SE_SG_Li384ELb0ELb1ELb0ELb0EEENS1_30DynamicPersistentTileSchedulerILi384ELi128ELb0ELb1ELb1EEEEEEEEEvNT_6ParamsE)
        /*0038*/ 	.word	0x00000080


	//----- nvinfo : EIATTR_FRAME_SIZE
	.align		4
.L_31:
        /*003c*/ 	.byte	0x04, 0x11
        /*003e*/ 	.short	(.L_33 - .L_32)
	.align		4
.L_32:
        /*0040*/ 	.word	index@(_ZN7cutlass13device_kernelIN5flash11enable_sm90INS1_16FlashAttnFwdSm90INS1_25CollectiveMainloopFwdSm90ILi2EN4cute5tupleIJNS5_1CILi1EEES8_S8_EEENS6_IJNS7_ILi192EEENS7_ILi144EEENS7_ILi96EEEEEELi96ENS_10bfloat16_tEfNS_4arch4Sm90ELb1ELb0ELb0ELb0ELb0ELb0ELb0ELb0ELb1ELb1ELb0ELb0EEENS1_21CollectiveEpilogueFwdINS6_IJSA_SC_SB_EEES9_SE_SG_Li384ELb0ELb1ELb0ELb0EEENS1_30DynamicPersistentTileSchedulerILi384ELi128ELb0ELb1ELb1EEEEEEEEEvNT_6ParamsE)
        /*0044*/ 	.word	0x00000010


	//----- nvinfo : EIATTR_REGCOUNT
	.align		4
.L_33:
        /*0048*/ 	.byte	0x04, 0x2f
        /*004a*/ 	.short	(.L_35 - .L_34)
	.align		4
.L_34:
        /*004c*/ 	.word	index@(_ZN7cutlass13device_kernelIN5flash11enable_sm90INS1_16FlashAttnFwdSm90INS1_25CollectiveMainloopFwdSm90ILi2EN4cute5tupleIJNS5_1CILi1EEES8_S8_EEENS6_IJNS7_ILi192EEENS7_ILi128EEENS7_ILi96EEEEEELi96ENS_10bfloat16_tEfNS_4arch4Sm90ELb0ELb1ELb0ELb1ELb0ELb1ELb0ELb0ELb1ELb1ELb0ELb0EEENS1_21CollectiveEpilogueFwdINS6_IJSA_SC_SB_EEES9_SE_SG_Li384ELb1ELb1ELb0ELb0EEENS1_36VarlenDynamicPersistentTileSchedulerILi192ELi128ELi384ELi128ELb0ELb1ELb1ELb1ELb0ELb1EEEEEEEEEvNT_6ParamsE)
        /*0050*/ 	.word	0x00000080


	//----- nvinfo : EIATTR_FRAME_SIZE
	.align		4
.L_35:
        /*0054*/ 	.byte	0x04, 0x11
        /*0056*/ 	.short	(.L_37 - .L_36)
	.align		4
.L_36:
        /*0058*/ 	.word	index@(_ZN7cutlass13device_kernelIN5flash11enable_sm90INS1_16FlashAttnFwdSm90INS1_25CollectiveMainloopFwdSm90ILi2EN4cute5tupleIJNS5_1CILi1EEES8_S8_EEENS6_IJNS7_ILi192EEENS7_ILi128EEENS7_ILi96EEEEEELi96ENS_10bfloat16_tEfNS_4arch4Sm90ELb0ELb1ELb0ELb1ELb0ELb1ELb0ELb0ELb1ELb1ELb0ELb0EEENS1_21CollectiveEpilogueFwdINS6_IJSA_SC_SB_EEES9_SE_SG_Li384ELb1ELb1ELb0ELb0EEENS1_36VarlenDynamicPersistentTileSchedulerILi192ELi128ELi384ELi128ELb0ELb1ELb1ELb1ELb0ELb1EEEEEEEEEvNT_6ParamsE)
        /*005c*/ 	.word	0x00000060


	//----- nvinfo : EIATTR_REGCOUNT
	.align		4
.L_37:
        /*0060*/ 	.byte	0x04, 0x2f
        /*0062*/ 	.short	(.L_39 - .L_38)
	.align		4
.L_38:
        /*0064*/ 	.word	index@(_ZN7cutlass13device_kernelIN5flash11enable_sm90INS1_16FlashAttnFwdSm90INS1_25CollectiveMainloopFwdSm90ILi2EN4cute5tupleIJNS5_1CILi1EEES8_S8_EEENS6_IJNS7_ILi192EEENS7_ILi128EEENS7_ILi96EEEEEELi96ENS_10bfloat16_tEfNS_4arch4Sm90ELb0ELb1ELb0ELb1ELb0ELb0ELb0ELb0ELb1ELb1ELb0ELb0EEENS1_21CollectiveEpilogueFwdINS6_IJSA_SC_SB_EEES9_SE_SG_Li384ELb1ELb1ELb0ELb0EEENS1_36VarlenDynamicPersistentTileSchedulerILi192ELi128ELi384ELi128ELb0ELb1ELb1ELb1ELb0ELb1EEEEEEEEEvNT_6ParamsE)
        /*0068*/ 	.word	0x00000080


	//----- nvinfo : EIATTR_FRAME_SIZE
	.align		4
.L_39:
        /*006c*/ 	.byte	0x04, 0x11
        /*006e*/ 	.short	(.L_41 - .L_40)
	.align		4
.L_40:
        /*0070*/ 	.word	index@(_ZN7cutlass13device_kernelIN5flash11enable_sm90INS1_16FlashAttnFwdSm90INS1_25CollectiveMainloopFwdSm90ILi2EN4cute5tupleIJNS5_1CILi1EEES8_S8_EEENS6_IJNS7_ILi192EEENS7_ILi128EEENS7_ILi96EEEEEELi96ENS_10bfloat16_tEfNS_4arch4Sm90ELb0ELb1ELb0ELb1ELb0ELb0ELb0ELb0ELb1ELb1ELb0ELb0EEENS1_21CollectiveEpilogueFwdINS6_IJSA_SC_SB_EEES9_SE_SG_Li384ELb1ELb1ELb0ELb0EEENS1_36VarlenDynamicPersistentTileSchedulerILi192ELi128ELi384ELi128ELb0ELb1ELb1ELb1ELb0ELb1EEEEEEEEEvNT_6ParamsE)
        /*0074*/ 	.word	0x00000038


	//----- nvinfo : EIATTR_REGCOUNT
	.align		4
.L_41:
        /*0078*/ 	.byte	0x04, 0x2f
        /*007a*/ 	.short	(.L_43 - .L_42)
	.align		4
.L_42:
        /*007c*/ 	.word	index@(_ZN7cutlass13device_kernelIN5flash11enable_sm90INS1_16FlashAttnFwdSm90INS1_25CollectiveMainloopFwdSm90ILi2EN4cute5tupleIJNS5_1CILi1EEES8_S8_EEENS6_IJNS7_ILi192EEENS7_ILi128EEENS7_ILi96EEEEEELi96ENS_10bfloat16_tEfNS_4arch4Sm90ELb0ELb1ELb0ELb0ELb0ELb0ELb0ELb0ELb1ELb1ELb0ELb0EEENS1_21CollectiveEpilogueFwdINS6_IJSA_SC_SB_EEES9_SE_SG_Li384ELb0ELb1ELb0ELb0EEENS1_30DynamicPersistentTileSchedulerILi384ELi128ELb0ELb1ELb1EEEEEEEEEvNT_6ParamsE)
        /*0080*/ 	.word	0x00000080


	//----- nvinfo : EIATTR_FRAME_SIZE
	.align		4
.L_43:
        /*0084*/ 	.byte	0x04, 0x11
        /*0086*/ 	.short	(.L_45 - .L_44)
	.align		4
.L_44:
        /*0088*/ 	.word	index@(_ZN7cutlass13device_kernelIN5flash11enable_sm90INS1_16FlashAttnFwdSm90INS1_25CollectiveMainloopFwdSm90ILi2EN4cute5tupleIJNS5_1CILi1EEES8_S8_EEENS6_IJNS7_ILi192EEENS7_ILi128EEENS7_ILi96EEEEEELi96ENS_10bfloat16_tEfNS_4arch4Sm90ELb0ELb1ELb0ELb0ELb0ELb0ELb0ELb0ELb1ELb1ELb0ELb0EEENS1_21CollectiveEpilogueFwdINS6_IJSA_SC_SB_EEES9_SE_SG_Li384ELb0ELb1ELb0ELb0EEENS1_30DynamicPersistentTileSchedulerILi384ELi128ELb0ELb1ELb1EEEEEEEEEvNT_6ParamsE)
        /*008c*/ 	.word	0x00000000


	//----- nvinfo : EIATTR_REGCOUNT
	.align		4
.L_45:
        /*0090*/ 	.byte	0x04, 0x2f
        /*0092*/ 	.short	(.L_47 - .L_46)
	.align		4
.L_46:
        /*0094*/ 	.word	index@(_ZN7cutlass13device_kernelIN5flash11enable_sm90INS1_16FlashAttnFwdSm90INS1_25CollectiveMainloopFwdSm90ILi2EN4cute5tupleIJNS5_1CILi1EEES8_S8_EEENS6_IJNS7_ILi192EEENS7_ILi144EEENS7_ILi96EEEEEELi96ENS_10bfloat16_tEfNS_4arch4Sm90ELb0ELb0ELb0ELb1ELb0ELb1ELb0ELb0ELb1ELb1ELb0ELb0EEENS1_21CollectiveEpilogueFwdINS6_IJSA_SC_SB_EEES9_SE_SG_Li384ELb1ELb1ELb0ELb0EEENS1_36VarlenDynamicPersistentTileSchedulerILi192ELi144ELi384ELi128ELb0ELb1ELb1ELb0ELb1ELb1EEEEEEEEEvNT_6ParamsE)
        /*0098*/ 	.word	0x00000080


	//----- nvinfo : EIATTR_FRAME_SIZE
	.align		4
.L_47:
        /*009c*/ 	.byte	0x04, 0x11
        /*009e*/ 	.short	(.L_49 - .L_48)
	.align		4
.L_48:
        /*00a0*/ 	.word	index@(_ZN7cutlass13device_kernelIN5flash11enable_sm90INS1_16FlashAttnFwdSm90INS1_25CollectiveMainloopFwdSm90ILi2EN4cute5tupleIJNS5_1CILi1EEES8_S8_EEENS6_IJNS7_ILi192EEENS7_ILi144EEENS7_ILi96EEEEEELi96ENS_10bfloat16_tEfNS_4arch4Sm90ELb0ELb0ELb0ELb1ELb0ELb1ELb0ELb0ELb1ELb1ELb0ELb0EEENS1_21CollectiveEpilogueFwdINS6_IJSA_SC_SB_EEES9_SE_SG_Li384ELb1ELb1ELb0ELb0EEENS1_36VarlenDynamicPersistentTileSchedulerILi192ELi144ELi384ELi128ELb0ELb1ELb1ELb0ELb1ELb1EEEEEEEEEvNT_6ParamsE)
        /*00a4*/ 	.word	0x000000e8


	//----- nvinfo : EIATTR_REGCOUNT
	.align		4
.L_49:
        /*00a8*/ 	.byte	0x04, 0x2f
        /*00aa*/ 	.short	(.L_51 - .L_50)
	.align		4
.L_50:
        /*00ac*/ 	.word	index@(_ZN7cutlass13device_kernelIN5flash11enable_sm90INS1_16FlashAttnFwdSm90INS1_25CollectiveMainloopFwdSm90ILi2EN4cute5tupleIJNS5_1CILi1EEES8_S8_EEENS6_IJNS7_ILi192EEENS7_ILi144EEENS7_ILi96EEEEEELi96ENS_10bfloat16_tEfNS_4arch4Sm90ELb0ELb0ELb0ELb1ELb0ELb0ELb0ELb0ELb1ELb1ELb0ELb0EEENS1_21CollectiveEpilogueFwdINS6_IJSA_SC_SB_EEES9_SE_SG_Li384ELb1ELb1ELb0ELb0EEENS1_36VarlenDynamicPersistentTileSchedulerILi192ELi144ELi384ELi128ELb0ELb1ELb1ELb0ELb1ELb1EEEEEEEEEvNT_6ParamsE)
        /*00b0*/ 	.word	0x00000080


	//----- nvinfo : EIATTR_FRAME_SIZE
	.align		4
.L_51:
        /*00b4*/ 	.byte	0x04, 0x11
        /*00b6*/ 	.short	(.L_53 - .L_52)
	.align		4
.L_52:
        /*00b8*/ 	.word	index@(_ZN7cutlass13device_kernelIN5flash11enable_sm90INS1_16FlashAttnFwdSm90INS1_25CollectiveMainloopFwdSm90ILi2EN4cute5tupleIJNS5_1CILi1EEES8_S8_EEENS6_IJNS7_ILi192EEENS7_ILi144EEENS7_ILi96EEEEEELi96ENS_10bfloat16_tEfNS_4arch4Sm90ELb0ELb0ELb0ELb1ELb0ELb0ELb0ELb0ELb1ELb1ELb0ELb0EEENS1_21CollectiveEpilogueFwdINS6_IJSA_SC_SB_EEES9_SE_SG_Li384ELb1ELb1ELb0ELb0EEENS1_36VarlenDynamicPersistentTileSchedulerILi192ELi144ELi384ELi128ELb0ELb1ELb1ELb0ELb1ELb1EEEEEEEEEvNT_6ParamsE)
        /*00bc*/ 	.word	0x00000040


	//----- nvinfo : EIATTR_REGCOUNT
	.align		4
.L_53:
        /*00c0*/ 	.byte	0x04, 0x2f
        /*00c2*/ 	.short	(.L_55 - .L_54)
	.align		4
.L_54:
        /*00c4*/ 	.word	index@(_ZN7cutlass13device_kernelIN5flash11enable_sm90INS1_16FlashAttnFwdSm90INS1_25CollectiveMainloopFwdSm90ILi2EN4cute5tupleIJNS5_1CILi1EEES8_S8_EEENS6_IJNS7_ILi192EEENS7_ILi144EEENS7_ILi96EEEEEELi96ENS_10bfloat16_tEfNS_4arch4Sm90ELb0ELb0ELb0ELb0ELb0ELb0ELb0ELb0ELb1ELb1ELb0ELb0EEENS1_21CollectiveEpilogueFwdINS6_IJSA_SC_SB_EEES9_SE_SG_Li384ELb0ELb1ELb0ELb0EEENS1_29StaticPersistentTileSchedulerILb0EEEEEEEEEvNT_6ParamsE)
        /*00c8*/ 	.word	0x00000080


	//----- nvinfo : EIATTR_FRAME_SIZE
	.align		4
.L_55:
        /*00cc*/ 	.byte	0x04, 0x11
        /*00ce*/ 	.short	(.L_57 - .L_56)
	.align		4
.L_56:
        /*00d0*/ 	.word	index@(_ZN7cutlass13device_kernelIN5flash11enable_sm90INS1_16FlashAttnFwdSm90INS1_25CollectiveMainloopFwdSm90ILi2EN4cute5tupleIJNS5_1CILi1EEES8_S8_EEENS6_IJNS7_ILi192EEENS7_ILi144EEENS7_ILi96EEEEEELi96ENS_10bfloat16_tEfNS_4arch4Sm90ELb0ELb0ELb0ELb0ELb0ELb0ELb0ELb0ELb1ELb1ELb0ELb0EEENS1_21CollectiveEpilogueFwdINS6_IJSA_SC_SB_EEES9_SE_SG_Li384ELb0ELb1ELb0ELb0EEENS1_29StaticPersistentTileSchedulerILb0EEEEEEEEEvNT_6ParamsE)
        /*00d4*/ 	.word	0x00000028


	//----- nvinfo : EIATTR_MIN_STACK_SIZE
	.align		4
.L_57:
        /*00d8*/ 	.byte	0x04, 0x12
        /*00da*/ 	.short	(.L_59 - .L_58)
	.align		4
.L_58:
        /*00dc*/ 	.word	index@(_ZN7cutlass13device_kernelIN5flash11enable_sm90INS1_16FlashAttnFwdSm90INS1_25CollectiveMainloopFwdSm90ILi2EN4cute5tupleIJNS5_1CILi1EEES8_S8_EEENS6_IJNS7_ILi192EEENS7_ILi144EEENS7_ILi96EEEEEELi96ENS_10bfloat16_tEfNS_4arch4Sm90ELb0ELb0ELb0ELb0ELb0ELb0ELb0ELb0ELb1ELb1ELb0ELb0EEENS1_21CollectiveEpilogueFwdINS6_IJSA_SC_SB_EEES9_SE_SG_Li384ELb0ELb1ELb0ELb0EEENS1_29StaticPersistentTileSchedulerILb0EEEEEEEEEvNT_6ParamsE)
        /*00e0*/ 	.word	0x00000028


	//----- nvinfo : EIATTR_MIN_STACK_SIZE
	.align		4
.L_59:
        /*00e4*/ 	.byte	0x04, 0x12
        /*00e6*/ 	.short	(.L_61 - .L_60)
	.align		4
.L_60:
        /*00e8*/ 	.word	index@(_ZN7cutlass13device_kernelIN5flash11enable_sm90INS1_16FlashAttnFwdSm90INS1_25CollectiveMainloopFwdSm90ILi2EN4cute5tupleIJNS5_1CILi1EEES8_S8_EEENS6_IJNS7_ILi192EEENS7_ILi144EEENS7_ILi96EEEEEELi96ENS_10bfloat16_tEfNS_4arch4Sm90ELb0ELb0ELb0ELb1ELb0ELb0ELb0ELb0ELb1ELb1ELb0ELb0EEENS1_21CollectiveEpilogueFwdINS6_IJSA_SC_SB_EEES9_SE_SG_Li384ELb1ELb1ELb0ELb0EEENS1_36VarlenDynamicPersistentTileSchedulerILi192ELi144ELi384ELi128ELb0ELb1ELb1ELb0ELb1ELb1EEEEEEEEEvNT_6ParamsE)
        /*00ec*/ 	.word	0x00000040


	//----- nvinfo : EIATTR_MIN_STACK_SIZE
	.align		4
.L_61:
        /*00f0*/ 	.byte	0x04, 0x12
        /*00f2*/ 	.short	(.L_63 - .L_62)
	.align		4
.L_62:
        /*00f4*/ 	.word	index@(_ZN7cutlass13device_kernelIN5flash11enable_sm90INS1_16FlashAttnFwdSm90INS1_25CollectiveMainloopFwdSm90ILi2EN4cute5tupleIJNS5_1CILi1EEES8_S8_EEENS6_IJNS7_ILi192EEENS7_ILi144EEENS7_ILi96EEEEEELi96ENS_10bfloat16_tEfNS_4arch4Sm90ELb0ELb0ELb0ELb1ELb0ELb1ELb0ELb0ELb1ELb1ELb0ELb0EEENS1_21CollectiveEpilogueFwdINS6_IJSA_SC_SB_EEES9_SE_SG_Li384ELb1ELb1ELb0ELb0EEENS1_36VarlenDynamicPersistentTileSchedulerILi192ELi144ELi384ELi128ELb0ELb1ELb1ELb0ELb1ELb1EEEEEEEEEvNT_6ParamsE)
        /*00f8*/ 	.word	0x000000e8


	//----- nvinfo : EIATTR_MIN_STACK_SIZE
	.align		4
.L_63:
        /*00fc*/ 	.byte	0x04, 0x12
        /*00fe*/ 	.short	(.L_65 - .L_64)
	.align		4
.L_64:
        /*0100*/ 	.word	index@(_ZN7cutlass13device_kernelIN5flash11enable_sm90INS1_16FlashAttnFwdSm90INS1_25CollectiveMainloopFwdSm90ILi2EN4cute5tupleIJNS5_1CILi1EEES8_S8_EEENS6_IJNS7_ILi192EEENS7_ILi128EEENS7_ILi96EEEEEELi96ENS_10bfloat16_tEfNS_4arch4Sm90ELb0ELb1ELb0ELb0ELb0ELb0ELb0ELb0ELb1ELb1ELb0ELb0EEENS1_21CollectiveEpilogueFwdINS6_IJSA_SC_SB_EEES9_SE_SG_Li384ELb0ELb1ELb0ELb0EEENS1_30DynamicPersistentTileSchedulerILi384ELi128ELb0ELb1ELb1EEEEEEEEEvNT_6ParamsE)
        /*0104*/ 	.word	0x00000000


	//----- nvinfo : EIATTR_MIN_STACK_SIZE
	.align		4
.L_65:
        /*0108*/ 	.byte	0x04, 0x12
        /*010a*/ 	.short	(.L_67 - .L_66)
	.align		4
.L_66:
        /*010c*/ 	.word	index@(_ZN7cutlass13device_kernelIN5flash11enable_sm90INS1_16FlashAttnFwdSm90INS1_25CollectiveMainloopFwdSm90ILi2EN4cute5tupleIJNS5_1CILi1EEES8_S8_EEENS6_IJNS7_ILi192EEENS7_ILi128EEENS7_ILi96EEEEEELi96ENS_10bfloat16_tEfNS_4arch4Sm90ELb0ELb1ELb0ELb1ELb0ELb0ELb0ELb0ELb1ELb1ELb0ELb0EEENS1_21CollectiveEpilogueFwdINS6_IJSA_SC_SB_EEES9_SE_SG_Li384ELb1ELb1ELb0ELb0EEENS1_36VarlenDynamicPersistentTileSchedulerILi192ELi128ELi384ELi128ELb0ELb1ELb1ELb1ELb0ELb1EEEEEEEEEvNT_6ParamsE)
        /*0110*/ 	.word	0x00000038


	//----- nvinfo : EIATTR_MIN_STACK_SIZE
	.align		4
.L_67:
        /*0114*/ 	.byte	0x04, 0x12
        /*0116*/ 	.short	(.L_69 - .L_68)
	.align		4
.L_68:
        /*0118*/ 	.word	index@(_ZN7cutlass13device_kernelIN5flash11enable_sm90INS1_16FlashAttnFwdSm90INS1_25CollectiveMainloopFwdSm90ILi2EN4cute5tupleIJNS5_1CILi1EEES8_S8_EEENS6_IJNS7_ILi192EEENS7_ILi128EEENS7_ILi96EEEEEELi96ENS_10bfloat16_tEfNS_4arch4Sm90ELb0ELb1ELb0ELb1ELb0ELb1ELb0ELb0ELb1ELb1ELb0ELb0EEENS1_21CollectiveEpilogueFwdINS6_IJSA_SC_SB_EEES9_SE_SG_Li384ELb1ELb1ELb0ELb0EEENS1_36VarlenDynamicPersistentTileSchedulerILi192ELi128ELi384ELi128ELb0ELb1ELb1ELb1ELb0ELb1EEEEEEEEEvNT_6ParamsE)
        /*011c*/ 	.word	0x00000060


	//----- nvinfo : EIATTR_MIN_STACK_SIZE
	.align		4
.L_69:
        /*0120*/ 	.byte	0x04, 0x12
        /*0122*/ 	.short	(.L_71 - .L_70)
	.align		4
.L_70:
        /*0124*/ 	.word	index@(_ZN7cutlass13device_kernelIN5flash11enable_sm90INS1_16FlashAttnFwdSm90INS1_25CollectiveMainloopFwdSm90ILi2EN4cute5tupleIJNS5_1CILi1EEES8_S8_EEENS6_IJNS7_ILi192EEENS7_ILi144EEENS7_ILi96EEEEEELi96ENS_10bfloat16_tEfNS_4arch4Sm90ELb1ELb0ELb0ELb0ELb0ELb0ELb0ELb0ELb1ELb1ELb0ELb0EEENS1_21CollectiveEpilogueFwdINS6_IJSA_SC_SB_EEES9_SE_SG_Li384ELb0ELb1ELb0ELb0EEENS1_30DynamicPersistentTileSchedulerILi384ELi128ELb0ELb1ELb1EEEEEEEEEvNT_6ParamsE)
        /*0128*/ 	.word	0x00000010


	//----- nvinfo : EIATTR_MIN_STACK_SIZE
	.align		4
.L_71:
        /*012c*/ 	.byte	0x04, 0x12
        /*012e*/ 	.short	(.L_73 - .L_72)
	.align		4
.L_72:
        /*0130*/ 	.word	index@(_ZN7cutlass13device_kernelIN5flash11enable_sm90INS1_16FlashAttnFwdSm90INS1_25CollectiveMainloopFwdSm90ILi2EN4cute5tupleIJNS5_1CILi1EEES8_S8_EEENS6_IJNS7_ILi192EEENS7_ILi144EEENS7_ILi96EEEEEELi96ENS_10bfloat16_tEfNS_4arch4Sm90ELb1ELb0ELb0ELb1ELb0ELb0ELb0ELb0ELb1ELb1ELb0ELb0EEENS1_21CollectiveEpilogueFwdINS6_IJSA_SC_SB_EEES9_SE_SG_Li384ELb1ELb1ELb0ELb0EEENS1_36VarlenDynamicPersistentTileSchedulerILi192ELi144ELi384ELi128ELb0ELb1ELb1ELb1ELb1ELb1EEEEEEEEEvNT_6ParamsE)
        /*0134*/ 	.word	0x00000038


	//----- nvinfo : EIATTR_MIN_STACK_SIZE
	.align		4
.L_73:
        /*0138*/ 	.byte	0x04, 0x12
        /*013a*/ 	.short	(.L_75 - .L_74)
	.align		4
.L_74:
        /*013c*/ 	.word	index@(_ZN7cutlass13device_kernelIN5flash11enable_sm90INS1_16FlashAttnFwdSm90INS1_25CollectiveMainloopFwdSm90ILi2EN4cute5tupleIJNS5_1CILi1EEES8_S8_EEENS6_IJNS7_ILi192EEENS7_ILi144EEENS7_ILi96EEEEEELi96ENS_10bfloat16_tEfNS_4arch4Sm90ELb1ELb0ELb0ELb1ELb0ELb1ELb0ELb0ELb1ELb1ELb0ELb0EEENS1_21CollectiveEpilogueFwdINS6_IJSA_SC_SB_EEES9_SE_SG_Li384ELb1ELb1ELb0ELb0EEENS1_36VarlenDynamicPersistentTileSchedulerILi192ELi144ELi384ELi128ELb0ELb1ELb1ELb1ELb1ELb1EEEEEEEEEvNT_6ParamsE)
        /*0140*/ 	.word	0x00000088
.L_75:


//--------------------- .nv.compat                --------------------------
	.section	.nv.compat,"",@"SHT_CUDA_COMPAT_INFO"
	.align	4
        /*0000*/ 	.byte	0x02, 0x09, 0x01, 0x00, 0x02, 0x02, 0x04, 0x00, 0x02, 0x05, 0x05, 0x00, 0x03, 0x07, 0x01, 0x01
        /*0010*/ 	.byte	0x02, 0x03, 0x01, 0x00, 0x02, 0x06, 0x01, 0x00, 0x04, 0x0b, 0x08, 0x00, 0x00, 0x00, 0x00, 0x00
        /*0020*/ 	.byte	0x00, 0x00, 0x00, 0x00


//--------------------- .nv.info._ZN7cutlass13device_kernelIN5flash11enable_sm90INS1_16FlashAttnFwdSm90INS1_25CollectiveMainloopFwdSm90ILi2EN4cute5tupleIJNS5_1CILi1EEES8_S8_EEENS6_IJNS7_ILi192EEENS7_ILi144EEENS7_ILi96EEEEEELi96ENS_10bfloat16_tEfNS_4arch4Sm90ELb0ELb0ELb0ELb0ELb0ELb0ELb0ELb0ELb1ELb1ELb0ELb0EEENS1_21CollectiveEpilogueFwdINS6_IJSA_SC_SB_EEES9_SE_SG_Li384ELb0ELb1ELb0ELb0EEENS1_29StaticPersistentTileSchedulerILb0EEEEEEEEEvNT_6ParamsE --------------------------
	.section	.nv.info._ZN7cutlass13device_kernelIN5flash11enable_sm90INS1_16FlashAttnFwdSm90INS1_25CollectiveMainloopFwdSm90ILi2EN4cute5tupleIJNS5_1CILi1EEES8_S8_EEENS6_IJNS7_ILi192EEENS7_ILi144EEENS7_ILi96EEEEEELi96ENS_10bfloat16_tEfNS_4arch4Sm90ELb0ELb0ELb0ELb0ELb0ELb0ELb0ELb0ELb1ELb1ELb0ELb0EEENS1_21CollectiveEpilogueFwdINS6_IJSA_SC_SB_EEES9_SE_SG_Li384ELb0ELb1ELb0ELb0EEENS1_29StaticPersistentTileSchedulerILb0EEEEEEEEEvNT_6ParamsE,"",@"SHT_CUDA_INFO"
	.sectionflags	@""
	.align	4


	//----- nvinfo : EIATTR_CUDA_API_VERSION
	.align		4
        /*0000*/ 	.byte	0x04, 0x37
        /*0002*/ 	.short	(.L_77 - .L_76)
.L_76:
        /*0004*/ 	.word	0x00000082


	//----- nvinfo : EIATTR_KPARAM_INFO
	.align		4
.L_77:
        /*0008*/ 	.byte	0x04, 0x17
        /*000a*/ 	.short	(.L_79 - .L_78)
.L_78:
        /*000c*/ 	.word	0x00000000
        /*0010*/ 	.short	0x0000
        /*0012*/ 	.short	0x0070
        /*0014*/ 	.byte	0x00, 0xf0, 0x01, 0x28


	//----- nvinfo : EIATTR_SPARSE_MMA_MASK
	.align		4
.L_79:
        /*0018*/ 	.byte	0x03, 0x50
        /*001a*/ 	.short	0x0000


	//----- nvinfo : EIATTR_MAXREG_COUNT
	.align		4
        /*001c*/ 	.byte	0x03, 0x1b
        /*001e*/ 	.short	0x0080


	//----- nvinfo : EIATTR_NUM_BARRIERS
	.align		4
        /*0020*/ 	.byte	0x02, 0x4c
        /*0022*/ 	.byte	0x10
	.zero		1


	//----- nvinfo : EIATTR_EXTERNS
	.align		4
        /*0024*/ 	.byte	0x04, 0x0f
        /*0026*/ 	.short	(.L_81 - .L_80)


	//   ....[0]....
	.align		4
.L_80:
        /*0028*/ 	.word	index@(__assertfail)


	//----- nvinfo : EIATTR_ANNOTATIONS
	.align		4
.L_81:
        /*002c*/ 	.byte	0x04, 0x55
        /*002e*/ 	.short	(.L_83 - .L_82)


	//   ....[0]....
.L_82:
        /*0030*/ 	.word	0x00000001
        /*0034*/ 	.byte	0x30, 0x09, 0x00, 0x00, 0x01, 0x00, 0x00, 0x00, 0x30, 0x0a, 0x00, 0x00, 0x01, 0x00, 0x00, 0x00
        /* <DEDUP_REMOVED lines=10> */
        /*00e4*/ 	.byte	0x30, 0xde, 0x00, 0x00


	//----- nvinfo : EIATTR_MERCURY_ISA_VERSION
	.align		4
.L_83:
        /*00e8*/ 	.byte	0x03, 0x5f
        /*00ea*/ 	.short	0x0101


	//----- nvinfo : EIATTR_INT_WARP_WIDE_INSTR_OFFSETS
	.align		4
        /*00ec*/ 	.byte	0x04, 0x31
        /*00ee*/ 	.short	(.L_85 - .L_84)


	//   ....[0]....
.L_84:
        /*00f0*/ 	.word	0x00000120


	//   ....[1]....
        /*00f4*/ 	.word	0x000001c0


	//   ....[2]....
        /*00f8*/ 	.word	0x00000230


	//----- nvinfo : EIATTR_COOP_GROUP_MASK_REGIDS
	.align		4
.L_85:
        /*00fc*/ 	.byte	0x04, 0x29
        /*00fe*/ 	.short	(.L_87 - .L_86)


	//   ....[0]....
.L_86:
        /*0100*/ 	.word	0xffffffff


	//   ....[1]....
        /*0104*/ 	.word	0xffffffff


	//   ....[2]....
        /*0108*/ 	.word	0xffffffff


	//   ....[3]....
        /*010c*/ 	.word	0xffffffff


	//   ....[4]....
        /*0110*/ 	.word	0xffffffff


	//   ....[5]....
        /*0114*/ 	.word	0xffffffff


	//   ....[6]....
        /*0118*/ 	.word	0xffffffff


	//   ....[7]....
        /*011c*/ 	.word	0xffffffff


	//   ....[8]....
        /*0120*/ 	.word	0xffffffff


	//   ....[9]....
        /*0124*/ 	.word	0xffffffff


	//   ....[10]....
        /*0128*/ 	.word	0xffffffff


	//   ....[11]....
        /*012c*/ 	.word	0xffffffff


	//   ....[12]....
        /*0130*/ 	.word	0xffffffff


	//   ....[13]....
        /*0134*/ 	.word	0xffffffff


	//   ....[14]....
        /*0138*/ 	.word	0xffffffff


	//   ....[15]....
        /*013c*/ 	.word	0xffffffff


	//   ....[16]....
        /*0140*/ 	.word	0xffffffff


	//   ....[17]....
        /*0144*/ 	.word	0xffffffff


	//   ....[18]....
        /*0148*/ 	.word	0xffffffff


	//   ....[19]....
        /*014c*/ 	.word	0xffffffff


	//   ....[20]....
        /*0150*/ 	.word	0xffffffff


	//   ....[21]....
        /*0154*/ 	.word	0xffffffff


	//   ....[22]....
        /*0158*/ 	.word	0xffffffff


	//   ....[23]....
        /*015c*/ 	.word	0xffffffff


	//   ....[24]....
        /*0160*/ 	.word	0xffffffff


	//   ....[25]....
        /*0164*/ 	.word	0xffffffff


	//   ....[26]....
        /*0168*/ 	.word	0xffffffff


	//   ....[27]....
        /*016c*/ 	.word	0xffffffff


	//   ....[28]....
        /*0170*/ 	.word	0xffffffff


	//   ....[29]....
        /*0174*/ 	.word	0xffffffff


	//   ....[30]....
        /*0178*/ 	.word	0xffffffff


	//   ....[31]....
        /*017c*/ 	.word	0xffffffff


	//   ....[32]....
        /*0180*/ 	.word	0xffffffff


	//   ....[33]....
        /*0184*/ 	.word	0xffffffff


	//   ....[34]....
        /*0188*/ 	.word	0xffffffff


	//   ....[35]....
        /*018c*/ 	.word	0xffffffff


	//   ....[36]....
        /*0190*/ 	.word	0xffffffff


	//   ....[37]....
        /*0194*/ 	.word	0xffffffff


	//   ....[38]....
        /*0198*/ 	.word	0xffffffff


	//   ....[39]....
        /*019c*/ 	.word	0xffffffff


	//   ....[40]....
        /*01a0*/ 	.word	0xffffffff


	//   ....[41]....
        /*01a4*/ 	.word	0xffffffff


	//   ....[42]....
        /*01a8*/ 	.word	0xffffffff


	//   ....[43]....
        /*01ac*/ 	.word	0xffffffff


	//   ....[44]....
        /*01b0*/ 	.word	0x0500000f


	//   ....[45]....
        /*01b4*/ 	.word	0x0500000f


	//   ....[46]....
        /*01b8*/ 	.word	0x0500000f


	//   ....[47]....
        /*01bc*/ 	.word	0x0500000f


	//   ....[48]....
        /*01c0*/ 	.word	0x0500000f


	//   ....[49]....
        /*01c4*/ 	.word	0x0500000f


	//   ....[50]....
        /*01c8*/ 	.word	0x0500000f


	//   ....[51]....
        /*01cc*/ 	.word	0x0500000f


	//   ....[52]....
        /*01d0*/ 	.word	0x0500000f


	//   ....[53]....
        /*01d4*/ 	.word	0x0500000f


	//   ....[54]....
        /*01d8*/ 	.word	0x0500000f


	//   ....[55]....
        /*01dc*/ 	.word	0x0500000f


	//   ....[56]....
        /*01e0*/ 	.word	0x0500000f


	//   ....[57]....
        /*01e4*/ 	.word	0x0500000f


	//----- nvinfo : EIATTR_COOP_GROUP_INSTR_OFFSETS
	.align		4
.L_87:
        /*01e8*/ 	.byte	0x04, 0x28
        /*01ea*/ 	.short	(.L_89 - .L_88)


	//   ....[0]....
.L_88:
        /*01ec*/ 	.word	0x00000060


	//   ....[1]....
        /*01f0*/ 	.word	0x00000130


	//   ....[2]....
        /*01f4*/ 	.word	0x000001e0


	//   ....[3]....
        /*01f8*/ 	.word	0x000003a0


	//   ....[4]....
        /*01fc*/ 	.word	0x00000500


	//   ....[5]....
        /*0200*/ 	.word	0x00000620


	//   ....[6]....
        /*0204*/ 	.word	0x00000780


	//   ....[7]....
        /*0208*/ 	.word	0x00000ef0


	//   ....[8]....
        /*020c*/ 	.word	0x00003190


	//   ....[9]....
        /*0210*/ 	.word	0x00003230


	//   ....[10]....
        /*0214*/ 	.word	0x000037c0


	//   ....[11]....
        /*0218*/ 	.word	0x00003850


	//   ....[12]....
        /*021c*/ 	.word	0x000048b0


	//   ....[13]....
        /*0220*/ 	.word	0x00006650


	//   ....[14]....
        /*0224*/ 	.word	0x00006670


	//   ....[15]....
        /*0228*/ 	.word	0x00006cd0


	//   ....[16]....
        /*022c*/ 	.word	0x00006d50


	//   ....[17]....
        /*0230*/ 	.word	0x00008160


	//   ....[18]....
        /*0234*/ 	.word	0x00008260


	//   ....[19]....
        /*0238*/ 	.word	0x000082c0


	//   ....[20]....
        /*023c*/ 	.word	0x00008410


	//   ....[21]....
        /*0240*/ 	.word	0x00008430


	//   ....[22]....
        /*0244*/ 	.word	0x00009340


	//   ....[23]....
        /*0248*/ 	.word	0x00009370


	//   ....[24]....
        /*024c*/ 	.word	0x000093d0


	//   ....[25]....
        /*0250*/ 	.word	0x00009430


	//   ....[26]....
        /*0254*/ 	.word	0x000098d0


	//   ....[27]....
        /*0258*/ 	.word	0x00009910


	//   ....[28]....
        /*025c*/ 	.word	0x00009a40


	//   ....[29]....
        /*0260*/ 	.word	0x00009a80


	//   ....[30]....
        /*0264*/ 	.word	0x0000a480


	//   ....[31]....
        /*0268*/ 	.word	0x0000b020


	//   ....[32]....
        /*026c*/ 	.word	0x0000b050


	//   ....[33]....
        /*0270*/ 	.word	0x0000b070


	//   ....[34]....
        /*0274*/ 	.word	0x0000b120


	//   ....[35]....
        /*0278*/ 	.word	0x0000b140


	//   ....[36]....
        /*027c*/ 	.word	0x0000b1e0


	//   ....[37]....
        /*0280*/ 	.word	0x0000b200


	//   ....[38]....
        /*0284*/ 	.word	0x0000b210


	//   ....[39]....
        /*0288*/ 	.word	0x0000b2a0


	//   ....[40]....
        /*028c*/ 	.word	0x0000b2f0


	//   ....[41]....
        /*0290*/ 	.word	0x0000b300


	//   ....[42]....
        /*0294*/ 	.word	0x0000b330


	//   ....[43]....
        /*0298*/ 	.word	0x0000ddb0


	//   ....[44]....
        /*029c*/ 	.word	0x0000e290


	//   ....[45]....
        /*02a0*/ 	.word	0x0000e400


	//   ....[46]....
        /*02a4*/ 	.word	0x0000e450


	//   ....[47]....
        /*02a8*/ 	.word	0x0000e4f0


	//   ....[48]....
        /*02ac*/ 	.word	0x0000e600


	//   ....[49]....
        /*02b0*/ 	.word	0x0000e660


	//   ....[50]....
        /*02b4*/ 	.word	0x0000e780


	//   ....[51]....
        /*02b8*/ 	.word	0x0000e7e0


	//   ....[52]....
        /*02bc*/ 	.word	0x0000e890


	//   ....[53]....
        /*02c0*/ 	.word	0x0000e960


	//   ....[54]....
        /*02c4*/ 	.word	0x0000ea30


	//   ....[55]....
        /*02c8*/ 	.word	0x0000eab0


	//   ....[56]....
        /*02cc*/ 	.word	0x0000eba0


	//   ....[57]....
        /*02d0*/ 	.word	0x0000ef30


	//----- nvinfo : EIATTR_REG_RECONFIG
	.align		4
.L_89:
        /*02d4*/ 	.byte	0x01, 0x54
	.zero		2


	//----- nvinfo : EIATTR_SYSCALL_OFFSETS
	.align		4
        /*02d8*/ 	.byte	0x04, 0x46
        /*02da*/ 	.short	(.L_91 - .L_90)


	//   ....[0]....
.L_90:
        /*02dc*/ 	.word	0x00001270


	//   ....[1]....
        /*02e0*/ 	.word	0x0000a100


	//   ....[2]....
        /*02e4*/ 	.word	0x0000a240


	//   ....[3]....
        /*02e8*/ 	.word	0x0000a330


	//   ....[4]....
        /*02ec*/ 	.word	0x0000ab20


	//----- nvinfo : EIATTR_MBARRIER_INSTR_OFFSETS
	.align		4
.L_91:
        /*02f0*/ 	.byte	0x04, 0x39
        /*02f2*/ 	.short	(.L_93 - .L_92)


	//   ....[0]....
.L_92:
        /*02f4*/ 	.word	0x00000250
        /*02f8*/ 	.word	0x000000ff
        /*02fc*/ 	.word	0x00031c00
        /*0300*/ 	.short	0x0100
        /*0302*/ 	.byte	0x08
	.zero		1


	//   ....[1]....
        /*0304*/ 	.word	0x00000260
        /*0308*/ 	.word	0x000000ff
        /*030c*/ 	.word	0x00031c20
        /*0310*/ 	.short	0x0100
        /*0312*/ 	.byte	0x08
	.zero		1


	//   ....[2]....
        /*0314*/ 	.word	0x00000350
        /*0318*/ 	.word	0x000000ff
        /*031c*/ 	.word	0x00031c30
        /*0320*/ 	.short	0x0100
        /*0322*/ 	.byte	0x08
	.zero		1


	//   ....[3]....
        /*0324*/ 	.word	0x00000360
        /*0328*/ 	.word	0x000000ff
        /*032c*/ 	.word	0x00031c40
        /*0330*/ 	.short	0x0100
        /*0332*/ 	.byte	0x08
	.zero		1


	//   ....[4]....
        /*0334*/ 	.word	0x00000370
        /*0338*/ 	.word	0x000000ff
        /*033c*/ 	.word	0x00031c38
        /*0340*/ 	.short	0x0100
        /*0342*/ 	.byte	0x08
	.zero		1


	//   ....[5]....
        /*0344*/ 	.word	0x00000380
        /*0348*/ 	.word	0x000000ff
        /*034c*/ 	.word	0x00031c48
        /*0350*/ 	.short	0x0100
        /*0352*/ 	.byte	0x08
	.zero		1


	//   ....[6]....
        /*0354*/ 	.word	0x000004b0
        /*0358*/ 	.word	0x000000ff
        /*035c*/ 	.word	0x00031c50
        /*0360*/ 	.short	0x0100
        /*0362*/ 	.byte	0x08
	.zero		1


	//   ....[7]....
        /*0364*/ 	.word	0x000004c0
        /*0368*/ 	.word	0x000000ff
        /*036c*/ 	.word	0x00031c60
        /*0370*/ 	.short	0x0100
        /*0372*/ 	.byte	0x08
	.zero		1


	//   ....[8]....
        /*0374*/ 	.word	0x000004d0
        /*0378*/ 	.word	0x000000ff
        /*037c*/ 	.word	0x00031c58
        /*0380*/ 	.short	0x0100
        /*0382*/ 	.byte	0x08
	.zero		1


	//   ....[9]....
        /*0384*/ 	.word	0x000004e0
        /*0388*/ 	.word	0x000000ff
        /*038c*/ 	.word	0x00031c68
        /*0390*/ 	.short	0x0100
        /*0392*/ 	.byte	0x08
	.zero		1


	//   ....[10]....
        /*0394*/ 	.word	0x000005d0
        /*0398*/ 	.word	0x000000ff
        /*039c*/ 	.word	0x00031c70
        /*03a0*/ 	.short	0x0100
        /*03a2*/ 	.byte	0x06
	.zero		1


	//   ....[11]....
        /*03a4*/ 	.word	0x000005e0
        /*03a8*/ 	.word	0x000000ff
        /*03ac*/ 	.word	0x00031c80
        /*03b0*/ 	.short	0x0100
        /*03b2*/ 	.byte	0x06
	.zero		1


	//   ....[12]....
        /*03b4*/ 	.word	0x000005f0
        /*03b8*/ 	.word	0x000000ff
        /*03bc*/ 	.word	0x00031c78
        /*03c0*/ 	.short	0x0100
        /*03c2*/ 	.byte	0x06
	.zero		1


	//   ....[13]....
        /*03c4*/ 	.word	0x00000600
        /*03c8*/ 	.word	0x000000ff
        /*03cc*/ 	.word	0x00031c88
        /*03d0*/ 	.short	0x0100
        /*03d2*/ 	.byte	0x06
	.zero		1


	//   ....[14]....
        /*03d4*/ 	.word	0x00000730
        /*03d8*/ 	.word	0x000000ff
        /*03dc*/ 	.word	0x00031c90
        /*03e0*/ 	.short	0x0100
        /*03e2*/ 	.byte	0x08
	.zero		1


	//   ....[15]....
        /*03e4*/ 	.word	0x00000740
        /*03e8*/ 	.word	0x000000ff
        /*03ec*/ 	.word	0x00031ca0
        /*03f0*/ 	.short	0x0100
        /*03f2*/ 	.byte	0x08
	.zero		1


	//   ....[16]....
        /*03f4*/ 	.word	0x00000750
        /*03f8*/ 	.word	0x000000ff
        /*03fc*/ 	.word	0x00031c98
        /*0400*/ 	.short	0x0100
        /*0402*/ 	.byte	0x08
	.zero		1


	//   ....[17]....
        /*0404*/ 	.word	0x00000760
        /*0408*/ 	.word	0x000000ff
        /*040c*/ 	.word	0x00031ca8
        /*0410*/ 	.short	0x0100
        /*0412*/ 	.byte	0x08
	.zero		1


	//   ....[18]....
        /*0414*/ 	.word	0x00000890
        /*0418*/ 	.word	0x000000ff
        /*041c*/ 	.word	0x00031cb0
        /*0420*/ 	.short	0x0100
        /*0422*/ 	.byte	0x08
	.zero		1


	//   ....[19]....
        /*0424*/ 	.word	0x000008a0
        /*0428*/ 	.word	0x000000ff
        /*042c*/ 	.word	0x00031cc0
        /*0430*/ 	.short	0x0100
        /*0432*/ 	.byte	0x08
	.zero		1


	//   ....[20]....
        /*0434*/ 	.word	0x000008b0
        /*0438*/ 	.word	0x000000ff
        /*043c*/ 	.word	0x00031cb8
        /*0440*/ 	.short	0x0100
        /*0442*/ 	.byte	0x08
	.zero		1


	//   ....[21]....
        /*0444*/ 	.word	0x000008c0
        /*0448*/ 	.word	0x000000ff
        /*044c*/ 	.word	0x00031cc8
        /*0450*/ 	.short	0x0100
        /*0452*/ 	.byte	0x08
	.zero		1


	//   ....[22]....
        /*0454*/ 	.word	0x000012b0
        /*0458*/ 	.word	0x000000ff
        /*045c*/ 	.word	0x00031c00
        /*0460*/ 	.short	0x010a
        /*0462*/ 	.byte	0x25
	.zero		1


	//   ....[23]....
        /*0464*/ 	.word	0x00001320
        /*0468*/ 	.word	0x00000004
        /*046c*/ 	.word	0x00031c30
        /*0470*/ 	.short	0x010a
        /*0472*/ 	.byte	0x3f
	.zero		1


	//   ....[24]....
        /*0474*/ 	.word	0x00001390
        /*0478*/ 	.word	0x00000004
        /*047c*/ 	.word	0x00031c30
        /*0480*/ 	.short	0x010a
        /*0482*/ 	.byte	0x3f
	.zero		1


	//   ....[25]....
        /*0484*/ 	.word	0x00003220
        /*0488*/ 	.word	0x00000004
        /*048c*/ 	.word	0x00000000
        /*0490*/ 	.short	0x0101
        /*0492*/ 	.byte	0x3f
	.zero		1


	//   ....[26]....
        /*0494*/ 	.word	0x00004b50
        /*0498*/ 	.word	0x000000ff
        /*049c*/ 	.word	0x00031c30
        /*04a0*/ 	.short	0x010a
        /*04a2*/ 	.byte	0x04
	.zero		1


	//   ....[27]....
        /*04a4*/ 	.word	0x00004b90
        /*04a8*/ 	.word	0x000000ff
        /*04ac*/ 	.word	0x00031c30
        /*04b0*/ 	.short	0x010a
        /*04b2*/ 	.byte	0x04
	.zero		1


	//   ....[28]....
        /*04b4*/ 	.word	0x00006210
        /*04b8*/ 	.word	0x000000ff
        /*04bc*/ 	.word	0x00031c50
        /*04c0*/ 	.short	0x010a
        /*04c2*/ 	.byte	0x04
	.zero		1


	//   ....[29]....
        /*04c4*/ 	.word	0x00006250
        /*04c8*/ 	.word	0x000000ff
        /*04cc*/ 	.word	0x00031c50
        /*04d0*/ 	.short	0x010a
        /*04d2*/ 	.byte	0x04
	.zero		1


	//   ....[30]....
        /*04d4*/ 	.word	0x000074a0
        /*04d8*/ 	.word	0x0000000a
        /*04dc*/ 	.word	0x00000000
        /*04e0*/ 	.short	0x0101
        /*04e2*/ 	.byte	0x3f
	.zero		1


	//   ....[31]....
        /*04e4*/ 	.word	0x000075f0
        /*04e8*/ 	.word	0x00000008
        /*04ec*/ 	.word	0x00000000
        /*04f0*/ 	.short	0x0101
        /*04f2*/ 	.byte	0x3f
	.zero		1


	//   ....[32]....
        /*04f4*/ 	.word	0x000081d0
        /*04f8*/ 	.word	0x000000ff
        /*04fc*/ 	.word	0x00031c50
        /*0500*/ 	.short	0x010a
        /*0502*/ 	.byte	0x0c
	.zero		1


	//   ....[33]....
        /*0504*/ 	.word	0x00008210
        /*0508*/ 	.word	0x000000ff
        /*050c*/ 	.word	0x00031c50
        /*0510*/ 	.short	0x010a
        /*0512*/ 	.byte	0x0c
	.zero		1


	//   ....[34]....
        /*0514*/ 	.word	0x00008f50
        /*0518*/ 	.word	0x00000014
        /*051c*/ 	.word	0x00000000
        /*0520*/ 	.short	0x0101
        /*0522*/ 	.byte	0x3f
	.zero		1


	//   ....[35]....
        /*0524*/ 	.word	0x000098f0
        /*0528*/ 	.word	0x000000ff
        /*052c*/ 	.word	0x00000000
        /*0530*/ 	.short	0x0101
        /*0532*/ 	.byte	0x04
	.zero		1


	//   ....[36]....
        /*0534*/ 	.word	0x0000a6b0
        /*0538*/ 	.word	0x00000003
        /*053c*/ 	.word	0x00031c40
        /*0540*/ 	.short	0x010a
        /*0542*/ 	.byte	0x3f
	.zero		1


	//   ....[37]....
        /*0544*/ 	.word	0x0000b490
        /*0548*/ 	.word	0x000000ff
        /*054c*/ 	.word	0x00031c00
        /*0550*/ 	.short	0x0107
        /*0552*/ 	.byte	0x24
	.zero		1


	//   ....[38]....
        /*0554*/ 	.word	0x0000b500
        /*0558*/ 	.word	0x000000ff
        /*055c*/ 	.word	0x00031c00
        /*0560*/ 	.short	0x0101
        /*0562*/ 	.byte	0x24
	.zero		1


	//   ....[39]....
        /*0564*/ 	.word	0x0000b530
        /*0568*/ 	.word	0x000000ff
        /*056c*/ 	.word	0x00031c20
        /*0570*/ 	.short	0x010a
        /*0572*/ 	.byte	0x24
	.zero		1


	//   ....[40]....
        /*0574*/ 	.word	0x0000b820
        /*0578*/ 	.word	0x00000003
        /*057c*/ 	.word	0x00031c40
        /*0580*/ 	.short	0x010a
        /*0582*/ 	.byte	0x3f
	.zero		1


	//   ....[41]....
        /*0584*/ 	.word	0x0000bca0
        /*0588*/ 	.word	0x00000003
        /*058c*/ 	.word	0x00000060
        /*0590*/ 	.short	0x010a
        /*0592*/ 	.byte	0x3f
	.zero		1


	//   ....[42]....
        /*0594*/ 	.word	0x0000c390
        /*0598*/ 	.word	0x00000003
        /*059c*/ 	.word	0x00031c40
        /*05a0*/ 	.short	0x010a
        /*05a2*/ 	.byte	0x3f
	.zero		1


	//   ....[43]....
        /*05a4*/ 	.word	0x0000c810
        /*05a8*/ 	.word	0x0000000d
        /*05ac*/ 	.word	0x00000060
        /*05b0*/ 	.short	0x010a
        /*05b2*/ 	.byte	0x3f
	.zero		1


	//   ....[44]....
        /*05b4*/ 	.word	0x0000ce50
        /*05b8*/ 	.word	0x00000002
        /*05bc*/ 	.word	0x00031c40
        /*05c0*/ 	.short	0x010a
        /*05c2*/ 	.byte	0x3f
	.zero		1


	//   ....[45]....
        /*05c4*/ 	.word	0x0000d2e0
        /*05c8*/ 	.word	0x00000007
        /*05cc*/ 	.word	0x00000060
        /*05d0*/ 	.short	0x010a
        /*05d2*/ 	.byte	0x3f
	.zero		1


	//   ....[46]....
        /*05d4*/ 	.word	0x0000d7f0
        /*05d8*/ 	.word	0x00000003
        /*05dc*/ 	.word	0x00031c60
        /*05e0*/ 	.short	0x010a
        /*05e2*/ 	.byte	0x3f
	.zero		1


	//   ....[47]....
        /*05e4*/ 	.word	0x0000dd30
        /*05e8*/ 	.word	0x00000007
        /*05ec*/ 	.word	0x00031c20
        /*05f0*/ 	.short	0x010a
        /*05f2*/ 	.byte	0x3f
	.zero		1


	//   ....[48]....
        /*05f4*/ 	.word	0x0000ded0
        /*05f8*/ 	.word	0x00000005
        /*05fc*/ 	.word	0x00000000
        /*0600*/ 	.short	0x010a
        /*0602*/ 	.byte	0x3f
	.zero		1


	//   ....[49]....
        /*0604*/ 	.word	0x0000df40
        /*0608*/ 	.word	0x00000003
        /*060c*/ 	.word	0x00000000
        /*0610*/ 	.short	0x010a
        /*0612*/ 	.byte	0x3f
	.zero		1


	//   ....[50]....
        /*0614*/ 	.word	0x0000dfa0
        /*0618*/ 	.word	0x00000005
        /*061c*/ 	.word	0x00000000
        /*0620*/ 	.short	0x010a
        /*0622*/ 	.byte	0x3f
	.zero		1


	//   ....[51]....
        /*0624*/ 	.word	0x0000dfd0
        /*0628*/ 	.word	0x00000003
        /*062c*/ 	.word	0x00000000
        /*0630*/ 	.short	0x010a
        /*0632*/ 	.byte	0x3f
	.zero		1


	//   ....[52]....
        /*0634*/ 	.word	0x0000e040
        /*0638*/ 	.word	0x00000003
        /*063c*/ 	.word	0x00031c00
        /*0640*/ 	.short	0x010a
        /*0642*/ 	.byte	0x3f
	.zero		1


	//   ....[53]....
        /*0644*/ 	.word	0x0000e090
        /*0648*/ 	.word	0x00000004
        /*064c*/ 	.word	0x00031c30
        /*0650*/ 	.short	0x010a
        /*0652*/ 	.byte	0x3f
	.zero		1


	//   ....[54]....
        /*0654*/ 	.word	0x0000e0f0
        /*0658*/ 	.word	0x00000003
        /*065c*/ 	.word	0x00031c30
        /*0660*/ 	.short	0x010a
        /*0662*/ 	.byte	0x3f
	.zero		1


	//   ....[55]....
        /*0664*/ 	.word	0x0000e150
        /*0668*/ 	.word	0x00000003
        /*066c*/ 	.word	0x00031c50
        /*0670*/ 	.short	0x010a
        /*0672*/ 	.byte	0x3f
	.zero		1


	//   ....[56]....
        /*0674*/ 	.word	0x0000e1b0
        /*0678*/ 	.word	0x00000005
        /*067c*/ 	.word	0x00031c50
        /*0680*/ 	.short	0x010a
        /*0682*/ 	.byte	0x3f
	.zero		1


	//   ....[57]....
        /*0684*/ 	.word	0x0000e350
        /*0688*/ 	.word	0x00000003
        /*068c*/ 	.word	0x00031c40
        /*0690*/ 	.short	0x010a
        /*0692*/ 	.byte	0x3f
	.zero		1


	//   ....[58]....
        /*0694*/ 	.word	0x0000ebd0
        /*0698*/ 	.word	0x00000009
        /*069c*/ 	.word	0x00031c20
        /*06a0*/ 	.short	0x010a
        /*06a2*/ 	.byte	0x3f
	.zero		1


	//   ....[59]....
        /*06a4*/ 	.word	0x0000ec20
        /*06a8*/ 	.word	0x00000003
        /*06ac*/ 	.word	0x00031c40
        /*06b0*/ 	.short	0x010a
        /*06b2*/ 	.byte	0x3f
	.zero		1


	//   ....[60]....
        /*06b4*/ 	.word	0x0000ec70
        /*06b8*/ 	.word	0x00000003
        /*06bc*/ 	.word	0x00000060
        /*06c0*/ 	.short	0x010a
        /*06c2*/ 	.byte	0x3f
	.zero		1


	//   ....[61]....
        /*06c4*/ 	.word	0x0000ecc0
        /*06c8*/ 	.word	0x00000003
        /*06cc*/ 	.word	0x00031c40
        /*06d0*/ 	.short	0x010a
        /*06d2*/ 	.byte	0x3f
	.zero		1


	//   ....[62]....
        /*06d4*/ 	.word	0x0000ed10
        /*06d8*/ 	.word	0x0000000d
        /*06dc*/ 	.word	0x00000060
        /*06e0*/ 	.short	0x010a
        /*06e2*/ 	.byte	0x3f
	.zero		1


	//   ....[63]....
        /*06e4*/ 	.word	0x0000ed60
        /*06e8*/ 	.word	0x00000002
        /*06ec*/ 	.word	0x00031c40
        /*06f0*/ 	.short	0x010a
        /*06f2*/ 	.byte	0x3f
	.zero		1


	//   ....[64]....
        /*06f4*/ 	.word	0x0000edb0
        /*06f8*/ 	.word	0x00000007
        /*06fc*/ 	.word	0x00000060
        /*0700*/ 	.short	0x010a
        /*0702*/ 	.byte	0x3f
	.zero		1


	//   ....[65]....
        /*0704*/ 	.word	0x0000ee00
        /*0708*/ 	.word	0x00000003
        /*070c*/ 	.word	0x00031c60
        /*0710*/ 	.short	0x010a
        /*0712*/ 	.byte	0x3f
	.zero		1


	//   ....[66]....
        /*0714*/ 	.word	0x0000ee50
        /*0718*/ 	.word	0x00000007
        /*071c*/ 	.word	0x00031c20
        /*0720*/ 	.short	0x010a
        /*0722*/ 	.byte	0x3f
	.zero		1


	//   ....[67]....
        /*0724*/ 	.word	0x0000eff0
        /*0728*/ 	.word	0x00000005
        /*072c*/ 	.word	0x00000000
        /*0730*/ 	.short	0x010a
        /*0732*/ 	.byte	0x3f
	.zero		1


	//   ....[68]....
        /*0734*/ 	.word	0x0000f040
        /*0738*/ 	.word	0x00000003
        /*073c*/ 	.word	0x00000000
        /*0740*/ 	.short	0x010a
        /*0742*/ 	.byte	0x3f
	.zero		1


	//   ....[69]....
        /*0744*/ 	.word	0x0000f090
        /*0748*/ 	.word	0x00000005
        /*074c*/ 	.word	0x00000000
        /*0750*/ 	.short	0x010a
        /*0752*/ 	.byte	0x3f
	.zero		1


	//----- nvinfo : EIATTR_NUM_MBARRIERS
	.align		4
.L_93:
        /*0754*/ 	.byte	0x03, 0x38
        /*0756*/ 	.short	0x0016


	//----- nvinfo : EIATTR_EXIT_INSTR_OFFSETS
	.align		4
        /*0758*/ 	.byte	0x04, 0x1c
        /*075a*/ 	.short	(.L_95 - .L_94)


	//   ....[0]....
.L_94:
        /*075c*/ 	.word	0x00000a20


	//   ....[1]....
        /*0760*/ 	.word	0x00009bb0


	//   ....[2]....
        /*0764*/ 	.word	0x0000e020


	//----- nvinfo : EIATTR_MAX_THREADS
	.align		4
.L_95:
        /*0768*/ 	.byte	0x04, 0x05
        /*076a*/ 	.short	(.L_97 - .L_96)
.L_96:
        /*076c*/ 	.word	0x00000200
        /*0770*/ 	.word	0x00000001
        /*0774*/ 	.word	0x00000001


	//----- nvinfo : EIATTR_CRS_STACK_SIZE
	.align		4
.L_97:
        /*0778*/ 	.byte	0x04, 0x1e
        /*077a*/ 	.short	(.L_99 - .L_98)
.L_98:
        /*077c*/ 	.word	0x00000000


	//----- nvinfo : EIATTR_CBANK_PARAM_SIZE
	.align		4
.L_99:
        /*0780*/ 	.byte	0x03, 0x19
        /*0782*/ 	.short	0x0a70


	//----- nvinfo : EIATTR_PARAM_CBANK
	.align		4
        /*0784*/ 	.byte	0x04, 0x0a
        /*0786*/ 	.short	(.L_101 - .L_100)
	.align		4
.L_100:
        /*0788*/ 	.word	index@(.nv.constant0._ZN7cutlass13device_kernelIN5flash11enable_sm90INS1_16FlashAttnFwdSm90INS1_25CollectiveMainloopFwdSm90ILi2EN4cute5tupleIJNS5_1CILi1EEES8_S8_EEENS6_IJNS7_ILi192EEENS7_ILi144EEENS7_ILi96EEEEEELi96ENS_10bfloat16_tEfNS_4arch4Sm90ELb0ELb0ELb0ELb0ELb0ELb0ELb0ELb0ELb1ELb1ELb0ELb0EEENS1_21CollectiveEpilogueFwdINS6_IJSA_SC_SB_EEES9_SE_SG_Li384ELb0ELb1ELb0ELb0EEENS1_29StaticPersistentTileSchedulerILb0EEEEEEEEEvNT_6ParamsE)
        /*078c*/ 	.short	0x0210
        /*078e*/ 	.short	0x0a70


	//----- nvinfo : EIATTR_SW_WAR
	.align		4
.L_101:
        /*0790*/ 	.byte	0x04, 0x36
        /*0792*/ 	.short	(.L_103 - .L_102)
.L_102:
        /*0794*/ 	.word	0x00000008
.L_103:


//--------------------- .nv.info._ZN7cutlass13device_kernelIN5flash11enable_sm90INS1_16FlashAttnFwdSm90INS1_25CollectiveMainloopFwdSm90ILi2EN4cute5tupleIJNS5_1CILi1EEES8_S8_EEENS6_IJNS7_ILi192EEENS7_ILi144EEENS7_ILi96EEEEEELi96ENS_10bfloat16_tEfNS_4arch4Sm90ELb0ELb0ELb0ELb1ELb0ELb0ELb0ELb0ELb1ELb1ELb0ELb0EEENS1_21CollectiveEpilogueFwdINS6_IJSA_SC_SB_EEES9_SE_SG_Li384ELb1ELb1ELb0ELb0EEENS1_36VarlenDynamicPersistentTileSchedulerILi192ELi144ELi384ELi128ELb0ELb1ELb1ELb0ELb1ELb1EEEEEEEEEvNT_6ParamsE --------------------------
	.section	.nv.info._ZN7cutlass13device_kernelIN5flash11enable_sm90INS1_16FlashAttnFwdSm90INS1_25CollectiveMainloopFwdSm90ILi2EN4cute5tupleIJNS5_1CILi1EEES8_S8_EEENS6_IJNS7_ILi192EEENS7_ILi144EEENS7_ILi96EEEEEELi96ENS_10bfloat16_tEfNS_4arch4Sm90ELb0ELb0ELb0ELb1ELb0ELb0ELb0ELb0ELb1ELb1ELb0ELb0EEENS1_21CollectiveEpilogueFwdINS6_IJSA_SC_SB_EEES9_SE_SG_Li384ELb1ELb1ELb0ELb0EEENS1_36VarlenDynamicPersistentTileSchedulerILi192ELi144ELi384ELi128ELb0ELb1ELb1ELb0ELb1ELb1EEEEEEEEEvNT_6ParamsE,"",@"SHT_CUDA_INFO"
	.sectionflags	@""
	.align	4


	//----- nvinfo : EIATTR_CUDA_API_VERSION
	.align		4
        /*0000*/ 	.byte	0x04, 0x37
        /*0002*/ 	.short	(.L_105 - .L_104)
.L_104:
        /*0004*/ 	.word	0x00000082


	//----- nvinfo : EIATTR_KPARAM_INFO
	.align		4
.L_105:
        /*0008*/ 	.byte	0x04, 0x17
        /*000a*/ 	.short	(.L_107 - .L_106)
.L_106:
        /*000c*/ 	.word	0x00000000
        /*0010*/ 	.short	0x0000
        /*0012*/ 	.short	0x0070
        /*0014*/ 	.byte	0x00, 0xf0, 0x01, 0x2a


	//----- nvinfo : EIATTR_SPARSE_MMA_MASK
	.align		4
.L_107:
        /*0018*/ 	.byte	0x03, 0x50
        /*001a*/ 	.short	0x0000


	//----- nvinfo : EIATTR_MAXREG_COUNT
	.align		4
        /*001c*/ 	.byte	0x03, 0x1b
        /*001e*/ 	.short	0x0080


	//----- nvinfo : EIATTR_NUM_BARRIERS
	.align		4
        /*0020*/ 	.byte	0x02, 0x4c
        /*0022*/ 	.byte	0x10
	.zero		1


	//----- nvinfo : EIATTR_EXTERNS
	.align		4
        /*0024*/ 	.byte	0x04, 0x0f
        /*0026*/ 	.short	(.L_109 - .L_108)


	//   ....[0]....
	.align		4
.L_108:
        /*0028*/ 	.word	index@(__assertfail)


	//----- nvinfo : EIATTR_ANNOTATIONS
	.align		4
.L_109:
        /*002c*/ 	.byte	0x04, 0x55
        /*002e*/ 	.short	(.L_111 - .L_110)


	//   ....[0]....
.L_110:
        /* <DEDUP_REMOVED lines=22> */
        /*0184*/ 	.byte	0x30, 0x07, 0x01, 0x00, 0x01, 0x00, 0x00, 0x00, 0xa0, 0x0c, 0x01, 0x00


	//----- nvinfo : EIATTR_MERCURY_ISA_VERSION
	.align		4
.L_111:
        /*0190*/ 	.byte	0x03, 0x5f
        /*0192*/ 	.short	0x0101


	//----- nvinfo : EIATTR_UNUSED_LOAD_BYTE_OFFSET
	.align		4
        /*0194*/ 	.byte	0x04, 0x44
        /*0196*/ 	.short	(.L_113 - .L_112)


	//   ....[0]....
.L_112:
        /*0198*/ 	.word	0x00000a40
        /*019c*/ 	.word	0x0000fff0


	//   ....[1]....
        /*01a0*/ 	.word	0x00009030
        /*01a4*/ 	.word	0x0000fff0


	//----- nvinfo : EIATTR_INT_WARP_WIDE_INSTR_OFFSETS
	.align		4
.L_113:
        /*01a8*/ 	.byte	0x04, 0x31
        /*01aa*/ 	.short	(.L_115 - .L_114)


	//   ....[0]....
.L_114:
        /*01ac*/ 	.word	0x00000120


	//   ....[1]....
        /*01b0*/ 	.word	0x000001c0


	//   ....[2]....
        /*01b4*/ 	.word	0x00000230


	//   ....[3]....
        /*01b8*/ 	.word	0x0000bac0


	//   ....[4]....
        /*01bc*/ 	.word	0x0000bb50


	//   ....[5]....
        /*01c0*/ 	.word	0x0000f610


	//   ....[6]....
        /*01c4*/ 	.word	0x0000f6a0


	//----- nvinfo : EIATTR_COOP_GROUP_MASK_REGIDS
	.align		4
.L_115:
        /*01c8*/ 	.byte	0x04, 0x29
        /*01ca*/ 	.short	(.L_117 - .L_116)


	//   ....[0]....
.L_116:
        /*01cc*/ 	.word	0xffffffff


	//   ....[1]....
        /*01d0*/ 	.word	0xffffffff


	//   ....[2]....
        /*01d4*/ 	.word	0xffffffff


	//   ....[3]....
        /*01d8*/ 	.word	0xffffffff


	//   ....[4]....
        /*01dc*/ 	.word	0xffffffff


	//   ....[5]....
        /*01e0*/ 	.word	0xffffffff


	//   ....[6]....
        /*01e4*/ 	.word	0xffffffff


	//   ....[7]....
        /*01e8*/ 	.word	0xffffffff


	//   ....[8]....
        /*01ec*/ 	.word	0xffffffff


	//   ....[9]....
        /*01f0*/ 	.word	0xffffffff


	//   ....[10]....
        /*01f4*/ 	.word	0xffffffff


	//   ....[11]....
        /*01f8*/ 	.word	0xffffffff


	//   ....[12]....
        /*01fc*/ 	.word	0xffffffff


	//   ....[13]....
        /*0200*/ 	.word	0xffffffff


	//   ....[14]....
        /*0204*/ 	.word	0xffffffff


	//   ....[15]....
        /*0208*/ 	.word	0xffffffff


	//   ....[16]....
        /*020c*/ 	.word	0xffffffff


	//   ....[17]....
        /*0210*/ 	.word	0xffffffff


	//   ....[18]....
        /*0214*/ 	.word	0xffffffff


	//   ....[19]....
        /*0218*/ 	.word	0xffffffff


	//   ....[20]....
        /*021c*/ 	.word	0xffffffff


	//   ....[21]....
        /*0220*/ 	.word	0xffffffff


	//   ....[22]....
        /*0224*/ 	.word	0xffffffff


	//   ....[23]....
        /*0228*/ 	.word	0xffffffff


	//   ....[24]....
        /*022c*/ 	.word	0xffffffff


	//   ....[25]....
        /*0230*/ 	.word	0xffffffff


	//   ....[26]....
        /*0234*/ 	.word	0xffffffff


	//   ....[27]....
        /*0238*/ 	.word	0xffffffff


	//   ....[28]....
        /*023c*/ 	.word	0xffffffff


	//   ....[29]....
        /*0240*/ 	.word	0xffffffff


	//   ....[30]....
        /*0244*/ 	.word	0xffffffff


	//   ....[31]....
        /*0248*/ 	.word	0xffffffff


	//   ....[32]....
        /*024c*/ 	.word	0xffffffff


	//   ....[33]....
        /*0250*/ 	.word	0xffffffff


	//   ....[34]....
        /*0254*/ 	.word	0xffffffff


	//   ....[35]....
        /*0258*/ 	.word	0xffffffff


	//   ....[36]....
        /*025c*/ 	.word	0xffffffff


	//   ....[37]....
        /*0260*/ 	.word	0xffffffff


	//   ....[38]....
        /*0264*/ 	.word	0xffffffff


	//   ....[39]....
        /*0268*/ 	.word	0xffffffff


	//   ....[40]....
        /*026c*/ 	.word	0xffffffff


	//   ....[41]....
        /*0270*/ 	.word	0xffffffff


	//   ....[42]....
        /*0274*/ 	.word	0xffffffff


	//   ....[43]....
        /*0278*/ 	.word	0xffffffff


	//   ....[44]....
        /*027c*/ 	.word	0xffffffff


	//   ....[45]....
        /*0280*/ 	.word	0xffffffff


	//   ....[46]....
        /*0284*/ 	.word	0xffffffff


	//   ....[47]....
        /*0288*/ 	.word	0xffffffff


	//   ....[48]....
        /*028c*/ 	.word	0xffffffff


	//   ....[49]....
        /*0290*/ 	.word	0xffffffff


	//   ....[50]....
        /*0294*/ 	.word	0xffffffff


	//   ....[51]....
        /*0298*/ 	.word	0xffffffff


	//   ....[52]....
        /*029c*/ 	.word	0xffffffff


	//   ....[53]....
        /*02a0*/ 	.word	0xffffffff


	//   ....[54]....
        /*02a4*/ 	.word	0xffffffff


	//   ....[55]....
        /*02a8*/ 	.word	0xffffffff


	//   ....[56]....
        /*02ac*/ 	.word	0xffffffff


	//   ....[57]....
        /*02b0*/ 	.word	0xffffffff


	//   ....[58]....
        /*02b4*/ 	.word	0xffffffff


	//   ....[59]....
        /*02b8*/ 	.word	0xffffffff


	//   ....[60]....
        /*02bc*/ 	.word	0xffffffff


	//   ....[61]....
        /*02c0*/ 	.word	0xffffffff


	//   ....[62]....
        /*02c4*/ 	.word	0xffffffff


	//   ....[63]....
        /*02c8*/ 	.word	0xffffffff


	//   ....[64]....
        /*02cc*/ 	.word	0xffffffff


	//   ....[65]....
        /*02d0*/ 	.word	0xffffffff


	//   ....[66]....
        /*02d4*/ 	.word	0xffffffff


	//   ....[67]....
        /*02d8*/ 	.word	0xffffffff


	//   ....[68]....
        /*02dc*/ 	.word	0xffffffff


	//   ....[69]....
        /*02e0*/ 	.word	0xffffffff


	//   ....[70]....
        /*02e4*/ 	.word	0xffffffff


	//   ....[71]....
        /*02e8*/ 	.word	0xffffffff


	//   ....[72]....
        /*02ec*/ 	.word	0xffffffff


	//   ....[73]....
        /*02f0*/ 	.word	0xffffffff


	//   ....[74]....
        /*02f4*/ 	.word	0xffffffff


	//   ....[75]....
        /*02f8*/ 	.word	0xffffffff


	//   ....[76]....
        /*02fc*/ 	.word	0xffffffff


	//   ....[77]....
        /*0300*/ 	.word	0xffffffff


	//   ....[78]....
        /*0304*/ 	.word	0xffffffff


	//   ....[79]....
        /*0308*/ 	.word	0xffffffff


	//   ....[80]....
        /*030c*/ 	.word	0xffffffff


	//   ....[81]....
        /*0310*/ 	.word	0x0500000f


	//   ....[82]....
        /*0314*/ 	.word	0x0500000f


	//   ....[83]....
        /*0318*/ 	.word	0x0500000f


	//   ....[84]....
        /*031c*/ 	.word	0x0500000f


	//   ....[85]....
        /*0320*/ 	.word	0x0500000f


	//   ....[86]....
        /*0324*/ 	.word	0x0500000f


	//   ....[87]....
        /*0328*/ 	.word	0x0500000f


	//   ....[88]....
        /*032c*/ 	.word	0x0500000f


	//   ....[89]....
        /*0330*/ 	.word	0x0500000f


	//   ....[90]....
        /*0334*/ 	.word	0x0500000f


	//   ....[91]....
        /*0338*/ 	.word	0x0500000f


	//   ....[92]....
        /*033c*/ 	.word	0x0500000f


	//   ....[93]....
        /*0340*/ 	.word	0x0500000f


	//   ....[94]....
        /*0344*/ 	.word	0x0500000f


	//   ....[95]....
        /*0348*/ 	.word	0x0500000f


	//   ....[96]....
        /*034c*/ 	.word	0x0500000f


	//   ....[97]....
        /*0350*/ 	.word	0x0500000f


	//   ....[98]....
        /*0354*/ 	.word	0x0500000f


	//   ....[99]....
        /*0358*/ 	.word	0x0500000f


	//   ....[100]....
        /*035c*/ 	.word	0x0500000f


	//   ....[101]....
        /*0360*/ 	.word	0x0500000f


	//   ....[102]....
        /*0364*/ 	.word	0x0500000f


	//   ....[103]....
        /*0368*/ 	.word	0x0500000f


	//   ....[104]....
        /*036c*/ 	.word	0x0500000f


	//   ....[105]....
        /*0370*/ 	.word	0x0500000f


	//   ....[106]....
        /*0374*/ 	.word	0x0500000f


	//   ....[107]....
        /*0378*/ 	.word	0x0500000f


	//   ....[108]....
        /*037c*/ 	.word	0x0500000f


	//   ....[109]....
        /*0380*/ 	.word	0x0500000f


	//   ....[110]....
        /*0384*/ 	.word	0x0500000f


	//   ....[111]....
        /*0388*/ 	.word	0x0500000f


	//----- nvinfo : EIATTR_COOP_GROUP_INSTR_OFFSETS
	.align		4
.L_117:
        /*038c*/ 	.byte	0x04, 0x28
        /*038e*/ 	.short	(.L_119 - .L_118)


	//   ....[0]....
.L_118:
        /*0390*/ 	.word	0x00000060


	//   ....[1]....
        /*0394*/ 	.word	0x00000130


	//   ....[2]....
        /*0398*/ 	.word	0x000001e0


	//   ....[3]....
        /*039c*/ 	.word	0x000003a0


	//   ....[4]....
        /*03a0*/ 	.word	0x00000500


	//   ....[5]....
        /*03a4*/ 	.word	0x00000620


	//   ....[6]....
        /*03a8*/ 	.word	0x00000780


	//   ....[7]....
        /*03ac*/ 	.word	0x000013b0


	//   ....[8]....
        /*03b0*/ 	.word	0x00003620


	//   ....[9]....
        /*03b4*/ 	.word	0x00003730


	//   ....[10]....
        /*03b8*/ 	.word	0x00003a90


	//   ....[11]....
        /*03bc*/ 	.word	0x00003bc0


	//   ....[12]....
        /*03c0*/ 	.word	0x00004cb0


	//   ....[13]....
        /*03c4*/ 	.word	0x00006ca0


	//   ....[14]....
        /*03c8*/ 	.word	0x00006d40


	//   ....[15]....
        /*03cc*/ 	.word	0x00006d60


	//   ....[16]....
        /*03d0*/ 	.word	0x00006df0


	//   ....[17]....
        /*03d4*/ 	.word	0x00008590


	//   ....[18]....
        /*03d8*/ 	.word	0x00008690


	//   ....[19]....
        /*03dc*/ 	.word	0x000086f0


	//   ....[20]....
        /*03e0*/ 	.word	0x00008810


	//   ....[21]....
        /*03e4*/ 	.word	0x00008820


	//   ....[22]....
        /*03e8*/ 	.word	0x00009990


	//   ....[23]....
        /*03ec*/ 	.word	0x000099d0


	//   ....[24]....
        /*03f0*/ 	.word	0x00009a10


	//   ....[25]....
        /*03f4*/ 	.word	0x00009a40


	//   ....[26]....
        /*03f8*/ 	.word	0x00009ea0


	//   ....[27]....
        /*03fc*/ 	.word	0x00009eb0


	//   ....[28]....
        /*0400*/ 	.word	0x00009fc0


	//   ....[29]....
        /*0404*/ 	.word	0x00009fe0


	//   ....[30]....
        /*0408*/ 	.word	0x0000a810


	//   ....[31]....
        /*040c*/ 	.word	0x0000a820


	//   ....[32]....
        /*0410*/ 	.word	0x0000a920


	//   ....[33]....
        /*0414*/ 	.word	0x0000a940


	//   ....[34]....
        /*0418*/ 	.word	0x0000aab0


	//   ....[35]....
        /*041c*/ 	.word	0x0000ac80


	//   ....[36]....
        /*0420*/ 	.word	0x0000acb0


	//   ....[37]....
        /*0424*/ 	.word	0x0000ace0


	//   ....[38]....
        /*0428*/ 	.word	0x0000ad10


	//   ....[39]....
        /*042c*/ 	.word	0x0000ad40


	//   ....[40]....
        /*0430*/ 	.word	0x0000ad70


	//   ....[41]....
        /*0434*/ 	.word	0x0000aee0


	//   ....[42]....
        /*0438*/ 	.word	0x0000af10


	//   ....[43]....
        /*043c*/ 	.word	0x0000af40


	//   ....[44]....
        /*0440*/ 	.word	0x0000af70


	//   ....[45]....
        /*0444*/ 	.word	0x0000afa0


	//   ....[46]....
        /*0448*/ 	.word	0x0000afd0


	//   ....[47]....
        /*044c*/ 	.word	0x0000b060


	//   ....[48]....
        /*0450*/ 	.word	0x0000b090


	//   ....[49]....
        /*0454*/ 	.word	0x0000b110


	//   ....[50]....
        /*0458*/ 	.word	0x0000c080


	//   ....[51]....
        /*045c*/ 	.word	0x0000cd60


	//   ....[52]....
        /*0460*/ 	.word	0x0000cd80


	//   ....[53]....
        /*0464*/ 	.word	0x0000ce40


	//   ....[54]....
        /*0468*/ 	.word	0x0000ce60


	//   ....[55]....
        /*046c*/ 	.word	0x0000cf00


	//   ....[56]....
        /*0470*/ 	.word	0x0000cf20


	//   ....[57]....
        /*0474*/ 	.word	0x0000cf30


	//   ....[58]....
        /*0478*/ 	.word	0x0000cfc0


	//   ....[59]....
        /*047c*/ 	.word	0x0000d010


	//   ....[60]....
        /*0480*/ 	.word	0x0000d020


	//   ....[61]....
        /*0484*/ 	.word	0x0000d050


	//   ....[62]....
        /*0488*/ 	.word	0x0000d100


	//   ....[63]....
        /*048c*/ 	.word	0x0000fd20


	//   ....[64]....
        /*0490*/ 	.word	0x0000fd50


	//   ....[65]....
        /*0494*/ 	.word	0x0000fd90


	//   ....[66]....
        /*0498*/ 	.word	0x0000fdc0


	//   ....[67]....
        /*049c*/ 	.word	0x0000fdf0


	//   ....[68]....
        /*04a0*/ 	.word	0x0000fe20


	//   ....[69]....
        /*04a4*/ 	.word	0x0000fe50


	//   ....[70]....
        /*04a8*/ 	.word	0x0000fe80


	//   ....[71]....
        /*04ac*/ 	.word	0x00010000


	//   ....[72]....
        /*04b0*/ 	.word	0x00010030


	//   ....[73]....
        /*04b4*/ 	.word	0x00010060


	//   ....[74]....
        /*04b8*/ 	.word	0x00010090


	//   ....[75]....
        /*04bc*/ 	.word	0x000100c0


	//   ....[76]....
        /*04c0*/ 	.word	0x000100f0


	//   ....[77]....
        /*04c4*/ 	.word	0x000101b0


	//   ....[78]....
        /*04c8*/ 	.word	0x000101d0


	//   ....[79]....
        /*04cc*/ 	.word	0x00010240


	//   ....[80]....
        /*04d0*/ 	.word	0x000106b0


	//   ....[81]....
        /*04d4*/ 	.word	0x00010b90


	//   ....[82]....
        /*04d8*/ 	.word	0x00010d40


	//   ....[83]....
        /*04dc*/ 	.word	0x00010d90


	//   ....[84]....
        /*04e0*/ 	.word	0x00010df0


	//   ....[85]....
        /*04e4*/ 	.word	0x00010f00


	//   ....[86]....
        /*04e8*/ 	.word	0x00010f60


	//   ....[87]....
        /*04ec*/ 	.word	0x00011080


	//   ....[88]....
        /*04f0*/ 	.word	0x000110e0


	//   ....[89]....
        /*04f4*/ 	.word	0x00011190


	//   ....[90]....
        /*04f8*/ 	.word	0x00011260


	//   ....[91]....
        /*04fc*/ 	.word	0x00011330


	//   ....[92]....
        /*0500*/ 	.word	0x000113b0


	//   ....[93]....
        /*0504*/ 	.word	0x000114a0


	//   ....[94]....
        /*0508*/ 	.word	0x000117c0


	//   ....[95]....
        /*050c*/ 	.word	0x00011860


	//   ....[96]....
        /*0510*/ 	.word	0x00011980


	//   ....[97]....
        /*0514*/ 	.word	0x000119f0


	//   ....[98]....
        /*0518*/ 	.word	0x00011a60


	//   ....[99]....
        /*051c*/ 	.word	0x00011ad0


	//   ....[100]....
        /*0520*/ 	.word	0x00011b40


	//   ....[101]....
        /*0524*/ 	.word	0x00011bc0


	//   ....[102]....
        /*0528*/ 	.word	0x00011c50


	//   ....[103]....
        /*052c*/ 	.word	0x00011ce0


	//   ....[104]....
        /*0530*/ 	.word	0x00011d50


	//   ....[105]....
        /*0534*/ 	.word	0x00011dc0


	//   ....[106]....
        /*0538*/ 	.word	0x00011e30


	//   ....[107]....
        /*053c*/ 	.word	0x00011eb0


	//   ....[108]....
        /*0540*/ 	.word	0x00011f20


	//   ....[109]....
        /*0544*/ 	.word	0x00011fc0


	//   ....[110]....
        /*0548*/ 	.word	0x00012050


	//   ....[111]....
        /*054c*/ 	.word	0x00012170


	//----- nvinfo : EIATTR_REG_RECONFIG
	.align		4
.L_119:
        /*0550*/ 	.byte	0x01, 0x54
	.zero		2


	//----- nvinfo : EIATTR_SYSCALL_OFFSETS
	.align		4
        /*0554*/ 	.byte	0x04, 0x46
        /*0556*/ 	.short	(.L_121 - .L_120)


	//   ....[0]....
.L_120:
        /*0558*/ 	.word	0x00001560


	//   ....[1]....
        /*055c*/ 	.word	0x0000bcb0


	//   ....[2]....
        /*0560*/ 	.word	0x0000be00


	//   ....[3]....
        /*0564*/ 	.word	0x0000bf00


	//   ....[4]....
        /*0568*/ 	.word	0x0000c7e0


	//----- nvinfo : EIATTR_MBARRIER_INSTR_OFFSETS
	.align		4
.L_121:
        /*056c*/ 	.byte	0x04, 0x39
        /*056e*/ 	.short	(.L_123 - .L_122)


	//   ....[0]....
.L_122:
        /*0570*/ 	.word	0x00000250
        /*0574*/ 	.word	0x000000ff
        /*0578*/ 	.word	0x00031c00
        /*057c*/ 	.short	0x0100
        /*057e*/ 	.byte	0x08
	.zero		1


	//   ....[1]....
        /*0580*/ 	.word	0x00000260
        /*0584*/ 	.word	0x000000ff
        /*0588*/ 	.word	0x00031c20
        /*058c*/ 	.short	0x0100
        /*058e*/ 	.byte	0x08
	.zero		1


	//   ....[2]....
        /*0590*/ 	.word	0x00000350
        /*0594*/ 	.word	0x000000ff
        /*0598*/ 	.word	0x00031c30
        /*059c*/ 	.short	0x0100
        /*059e*/ 	.byte	0x08
	.zero		1


	//   ....[3]....
        /*05a0*/ 	.word	0x00000360
        /*05a4*/ 	.word	0x000000ff
        /*05a8*/ 	.word	0x00031c40
        /*05ac*/ 	.short	0x0100
        /*05ae*/ 	.byte	0x08
	.zero		1


	//   ....[4]....
        /*05b0*/ 	.word	0x00000370
        /*05b4*/ 	.word	0x000000ff
        /*05b8*/ 	.word	0x00031c38
        /*05bc*/ 	.short	0x0100
        /*05be*/ 	.byte	0x08
	.zero		1


	//   ....[5]....
        /*05c0*/ 	.word	0x00000380
        /*05c4*/ 	.word	0x000000ff
        /*05c8*/ 	.word	0x00031c48
        /*05cc*/ 	.short	0x0100
        /*05ce*/ 	.byte	0x08
	.zero		1


	//   ....[6]....
        /*05d0*/ 	.word	0x000004b0
        /*05d4*/ 	.word	0x000000ff
        /*05d8*/ 	.word	0x00031c50
        /*05dc*/ 	.short	0x0100
        /*05de*/ 	.byte	0x08
	.zero		1


	//   ....[7]....
        /*05e0*/ 	.word	0x000004c0
        /*05e4*/ 	.word	0x000000ff
        /*05e8*/ 	.word	0x00031c60
        /*05ec*/ 	.short	0x0100
        /*05ee*/ 	.byte	0x08
	.zero		1


	//   ....[8]....
        /*05f0*/ 	.word	0x000004d0
        /*05f4*/ 	.word	0x000000ff
        /*05f8*/ 	.word	0x00031c58
        /*05fc*/ 	.short	0x0100
        /*05fe*/ 	.byte	0x08
	.zero		1


	//   ....[9]....
        /*0600*/ 	.word	0x000004e0
        /*0604*/ 	.word	0x000000ff
        /*0608*/ 	.word	0x00031c68
        /*060c*/ 	.short	0x0100
        /*060e*/ 	.byte	0x08
	.zero		1


	//   ....[10]....
        /*0610*/ 	.word	0x000005d0
        /*0614*/ 	.word	0x000000ff
        /*0618*/ 	.word	0x00031c70
        /*061c*/ 	.short	0x0100
        /*061e*/ 	.byte	0x06
	.zero		1


	//   ....[11]....
        /*0620*/ 	.word	0x000005e0
        /*0624*/ 	.word	0x000000ff
        /*0628*/ 	.word	0x00031c80
        /*062c*/ 	.short	0x0100
        /*062e*/ 	.byte	0x06
	.zero		1


	//   ....[12]....
        /*0630*/ 	.word	0x000005f0
        /*0634*/ 	.word	0x000000ff
        /*0638*/ 	.word	0x00031c78
        /*063c*/ 	.short	0x0100
        /*063e*/ 	.byte	0x06
	.zero		1


	//   ....[13]....
        /*0640*/ 	.word	0x00000600
        /*0644*/ 	.word	0x000000ff
        /*0648*/ 	.word	0x00031c88
        /*064c*/ 	.short	0x0100
        /*064e*/ 	.byte	0x06
	.zero		1


	//   ....[14]....
        /*0650*/ 	.word	0x00000730
        /*0654*/ 	.word	0x000000ff
        /*0658*/ 	.word	0x00031c90
        /*065c*/ 	.short	0x0100
        /*065e*/ 	.byte	0x08
	.zero		1


	//   ....[15]....
        /*0660*/ 	.word	0x00000740
        /*0664*/ 	.word	0x000000ff
        /*0668*/ 	.word	0x00031ca0
        /*066c*/ 	.short	0x0100
        /*066e*/ 	.byte	0x08
	.zero		1


	//   ....[16]....
        /*0670*/ 	.word	0x00000750
        /*0674*/ 	.word	0x000000ff
        /*0678*/ 	.word	0x00031c98
        /*067c*/ 	.short	0x0100
        /*067e*/ 	.byte	0x08
	.zero		1


	//   ....[17]....
        /*0680*/ 	.word	0x00000760
        /*0684*/ 	.word	0x000000ff
        /*0688*/ 	.word	0x00031ca8
        /*068c*/ 	.short	0x0100
        /*068e*/ 	.byte	0x08
	.zero		1


	//   ....[18]....
        /*0690*/ 	.word	0x00000890
        /*0694*/ 	.word	0x000000ff
        /*0698*/ 	.word	0x00031cb0
        /*069c*/ 	.short	0x0100
        /*069e*/ 	.byte	0x08
	.zero		1


	//   ....[19]....
        /*06a0*/ 	.word	0x000008a0
        /*06a4*/ 	.word	0x000000ff
        /*06a8*/ 	.word	0x00031cc0
        /*06ac*/ 	.short	0x0100
        /*06ae*/ 	.byte	0x08
	.zero		1


	//   ....[20]....
        /*06b0*/ 	.word	0x000008b0
        /*06b4*/ 	.word	0x000000ff
        /*06b8*/ 	.word	0x00031cb8
        /*06bc*/ 	.short	0x0100
        /*06be*/ 	.byte	0x08
	.zero		1


	//   ....[21]....
        /*06c0*/ 	.word	0x000008c0
        /*06c4*/ 	.word	0x000000ff
        /*06c8*/ 	.word	0x00031cc8
        /*06cc*/ 	.short	0x0100
        /*06ce*/ 	.byte	0x08
	.zero		1


	//   ....[22]....
        /*06d0*/ 	.word	0x000015c0
        /*06d4*/ 	.word	0x000000ff
        /*06d8*/ 	.word	0x00031c00
        /*06dc*/ 	.short	0x010a
        /*06de*/ 	.byte	0x24
	.zero		1


	//   ....[23]....
        /*06e0*/ 	.word	0x00001630
        /*06e4*/ 	.word	0x00000004
        /*06e8*/ 	.word	0x00031c30
        /*06ec*/ 	.short	0x010a
        /*06ee*/ 	.byte	0x3f
	.zero		1


	//   ....[24]....
        /*06f0*/ 	.word	0x000016a0
        /*06f4*/ 	.word	0x00000004
        /*06f8*/ 	.word	0x00031c30
        /*06fc*/ 	.short	0x010a
        /*06fe*/ 	.byte	0x3f
	.zero		1


	//   ....[25]....
        /*0700*/ 	.word	0x00003710
        /*0704*/ 	.word	0x00000004
        /*0708*/ 	.word	0x00000000
        /*070c*/ 	.short	0x0101
        /*070e*/ 	.byte	0x3f
	.zero		1


	//   ....[26]....
        /*0710*/ 	.word	0x00004f50
        /*0714*/ 	.word	0x000000ff
        /*0718*/ 	.word	0x00031c30
        /*071c*/ 	.short	0x010a
        /*071e*/ 	.byte	0x06
	.zero		1


	//   ....[27]....
        /*0720*/ 	.word	0x00004f90
        /*0724*/ 	.word	0x000000ff
        /*0728*/ 	.word	0x00031c30
        /*072c*/ 	.short	0x010a
        /*072e*/ 	.byte	0x06
	.zero		1


	//   ....[28]....
        /*0730*/ 	.word	0x00006640
        /*0734*/ 	.word	0x000000ff
        /*0738*/ 	.word	0x00031c50
        /*073c*/ 	.short	0x010a
        /*073e*/ 	.byte	0x06
	.zero		1


	//   ....[29]....
        /*0740*/ 	.word	0x00006680
        /*0744*/ 	.word	0x000000ff
        /*0748*/ 	.word	0x00031c50
        /*074c*/ 	.short	0x010a
        /*074e*/ 	.byte	0x06
	.zero		1


	//   ....[30]....
        /*0750*/ 	.word	0x00007710
        /*0754*/ 	.word	0x0000000c
        /*0758*/ 	.word	0x00000000
        /*075c*/ 	.short	0x0101
        /*075e*/ 	.byte	0x3f
	.zero		1


	//   ....[31]....
        /*0760*/ 	.word	0x00007790
        /*0764*/ 	.word	0x00000014
        /*0768*/ 	.word	0x00000000
        /*076c*/ 	.short	0x0101
        /*076e*/ 	.byte	0x3f
	.zero		1


	//   ....[32]....
        /*0770*/ 	.word	0x00008600
        /*0774*/ 	.word	0x000000ff
        /*0778*/ 	.word	0x00031c50
        /*077c*/ 	.short	0x010a
        /*077e*/ 	.byte	0x09
	.zero		1


	//   ....[33]....
        /*0780*/ 	.word	0x00008640
        /*0784*/ 	.word	0x000000ff
        /*0788*/ 	.word	0x00031c50
        /*078c*/ 	.short	0x010a
        /*078e*/ 	.byte	0x09
	.zero		1


	//   ....[34]....
        /*0790*/ 	.word	0x00008cd0
        /*0794*/ 	.word	0x00000005
        /*0798*/ 	.word	0x00000000
        /*079c*/ 	.short	0x0101
        /*079e*/ 	.byte	0x3f
	.zero		1


	//   ....[35]....
        /*07a0*/ 	.word	0x00009ec0
        /*07a4*/ 	.word	0x000000ff
        /*07a8*/ 	.word	0x00000000
        /*07ac*/ 	.short	0x0101
        /*07ae*/ 	.byte	0x04
	.zero		1


	//   ....[36]....
        /*07b0*/ 	.word	0x0000c290
        /*07b4*/ 	.word	0x00000000
        /*07b8*/ 	.word	0x00031c40
        /*07bc*/ 	.short	0x010a
        /*07be*/ 	.byte	0x3f
	.zero		1


	//   ....[37]....
        /*07c0*/ 	.word	0x0000d1d0
        /*07c4*/ 	.word	0x00000016
        /*07c8*/ 	.word	0x00031c00
        /*07cc*/ 	.short	0x0107
        /*07ce*/ 	.byte	0x3f
	.zero		1


	//   ....[38]....
        /*07d0*/ 	.word	0x0000d2d0
        /*07d4*/ 	.word	0x00000016
        /*07d8*/ 	.word	0x00031c00
        /*07dc*/ 	.short	0x0101
        /*07de*/ 	.byte	0x3f
	.zero		1


	//   ....[39]....
        /*07e0*/ 	.word	0x0000d2f0
        /*07e4*/ 	.word	0x00000016
        /*07e8*/ 	.word	0x00031c20
        /*07ec*/ 	.short	0x010a
        /*07ee*/ 	.byte	0x3f
	.zero		1


	//   ....[40]....
        /*07f0*/ 	.word	0x0000d610
        /*07f4*/ 	.word	0x00000003
        /*07f8*/ 	.word	0x00031c40
        /*07fc*/ 	.short	0x010a
        /*07fe*/ 	.byte	0x3f
	.zero		1


	//   ....[41]....
        /*0800*/ 	.word	0x0000da90
        /*0804*/ 	.word	0x00000003
        /*0808*/ 	.word	0x00000060
        /*080c*/ 	.short	0x010a
        /*080e*/ 	.byte	0x3f
	.zero		1


	//   ....[42]....
        /*0810*/ 	.word	0x0000e1c0
        /*0814*/ 	.word	0x00000003
        /*0818*/ 	.word	0x00031c40
        /*081c*/ 	.short	0x010a
        /*081e*/ 	.byte	0x3f
	.zero		1


	//   ....[43]....
        /*0820*/ 	.word	0x0000e640
        /*0824*/ 	.word	0x0000000c
        /*0828*/ 	.word	0x00000060
        /*082c*/ 	.short	0x010a
        /*082e*/ 	.byte	0x3f
	.zero		1


	//   ....[44]....
        /*0830*/ 	.word	0x0000eca0
        /*0834*/ 	.word	0x00000002
        /*0838*/ 	.word	0x00031c40
        /*083c*/ 	.short	0x010a
        /*083e*/ 	.byte	0x3f
	.zero		1


	//   ....[45]....
        /*0840*/ 	.word	0x0000f130
        /*0844*/ 	.word	0x00000008
        /*0848*/ 	.word	0x00000060
        /*084c*/ 	.short	0x010a
        /*084e*/ 	.byte	0x3f
	.zero		1


	//   ....[46]....
        /*0850*/ 	.word	0x0000f740
        /*0854*/ 	.word	0x00000003
        /*0858*/ 	.word	0x00031c60
        /*085c*/ 	.short	0x010a
        /*085e*/ 	.byte	0x3f
	.zero		1


	//   ....[47]....
        /*0860*/ 	.word	0x00010630
        /*0864*/ 	.word	0x00000009
        /*0868*/ 	.word	0x00031c20
        /*086c*/ 	.short	0x010a
        /*086e*/ 	.byte	0x3f
	.zero		1


	//   ....[48]....
        /*0870*/ 	.word	0x000107d0
        /*0874*/ 	.word	0x00000005
        /*0878*/ 	.word	0x00000000
        /*087c*/ 	.short	0x010a
        /*087e*/ 	.byte	0x3f
	.zero		1


	//   ....[49]....
        /*0880*/ 	.word	0x00010840
        /*0884*/ 	.word	0x00000003
        /*0888*/ 	.word	0x00000000
        /*088c*/ 	.short	0x010a
        /*088e*/ 	.byte	0x3f
	.zero		1


	//   ....[50]....
        /*0890*/ 	.word	0x000108a0
        /*0894*/ 	.word	0x00000017
        /*0898*/ 	.word	0x00000000
        /*089c*/ 	.short	0x010a
        /*089e*/ 	.byte	0x3f
	.zero		1


	//   ....[51]....
        /*08a0*/ 	.word	0x000108d0
        /*08a4*/ 	.word	0x00000007
        /*08a8*/ 	.word	0x00000000
        /*08ac*/ 	.short	0x010a
        /*08ae*/ 	.byte	0x3f
	.zero		1


	//   ....[52]....
        /*08b0*/ 	.word	0x00010940
        /*08b4*/ 	.word	0x00000003
        /*08b8*/ 	.word	0x00031c00
        /*08bc*/ 	.short	0x010a
        /*08be*/ 	.byte	0x3f
	.zero		1


	//   ....[53]....
        /*08c0*/ 	.word	0x00010990
        /*08c4*/ 	.word	0x00000004
        /*08c8*/ 	.word	0x00031c30
        /*08cc*/ 	.short	0x010a
        /*08ce*/ 	.byte	0x3f
	.zero		1


	//   ....[54]....
        /*08d0*/ 	.word	0x000109f0
        /*08d4*/ 	.word	0x00000003
        /*08d8*/ 	.word	0x00031c30
        /*08dc*/ 	.short	0x010a
        /*08de*/ 	.byte	0x3f
	.zero		1


	//   ....[55]....
        /*08e0*/ 	.word	0x00010a50
        /*08e4*/ 	.word	0x00000003
        /*08e8*/ 	.word	0x00031c50
        /*08ec*/ 	.short	0x010a
        /*08ee*/ 	.byte	0x3f
	.zero		1


	//   ....[56]....
        /*08f0*/ 	.word	0x00010ab0
        /*08f4*/ 	.word	0x00000007
        /*08f8*/ 	.word	0x00031c50
        /*08fc*/ 	.short	0x010a
        /*08fe*/ 	.byte	0x3f
	.zero		1


	//   ....[57]....
        /*0900*/ 	.word	0x00010c50
        /*0904*/ 	.word	0x00000000
        /*0908*/ 	.word	0x00031c40
        /*090c*/ 	.short	0x010a
        /*090e*/ 	.byte	0x3f
	.zero		1


	//   ....[58]....
        /*0910*/ 	.word	0x000114e0
        /*0914*/ 	.word	0x00000016
        /*0918*/ 	.word	0x00031c20
        /*091c*/ 	.short	0x010a
        /*091e*/ 	.byte	0x3f
	.zero		1


	//   ....[59]....
        /*0920*/ 	.word	0x00011530
        /*0924*/ 	.word	0x00000003
        /*0928*/ 	.word	0x00031c40
        /*092c*/ 	.short	0x010a
        /*092e*/ 	.byte	0x3f
	.zero		1


	//   ....[60]....
        /*0930*/ 	.word	0x00011580
        /*0934*/ 	.word	0x00000003
        /*0938*/ 	.word	0x00000060
        /*093c*/ 	.short	0x010a
        /*093e*/ 	.byte	0x3f
	.zero		1


	//   ....[61]....
        /*0940*/ 	.word	0x000115d0
        /*0944*/ 	.word	0x00000003
        /*0948*/ 	.word	0x00031c40
        /*094c*/ 	.short	0x010a
        /*094e*/ 	.byte	0x3f
	.zero		1


	//   ....[62]....
        /*0950*/ 	.word	0x00011620
        /*0954*/ 	.word	0x0000000c
        /*0958*/ 	.word	0x00000060
        /*095c*/ 	.short	0x010a
        /*095e*/ 	.byte	0x3f
	.zero		1


	//   ....[63]....
        /*0960*/ 	.word	0x00011670
        /*0964*/ 	.word	0x00000002
        /*0968*/ 	.word	0x00031c40
        /*096c*/ 	.short	0x010a
        /*096e*/ 	.byte	0x3f
	.zero		1


	//   ....[64]....
        /*0970*/ 	.word	0x000116c0
        /*0974*/ 	.word	0x00000008
        /*0978*/ 	.word	0x00000060
        /*097c*/ 	.short	0x010a
        /*097e*/ 	.byte	0x3f
	.zero		1


	//   ....[65]....
        /*0980*/ 	.word	0x00011710
        /*0984*/ 	.word	0x00000003
        /*0988*/ 	.word	0x00031c60
        /*098c*/ 	.short	0x010a
        /*098e*/ 	.byte	0x3f
	.zero		1


	//   ....[66]....
        /*0990*/ 	.word	0x00012090
        /*0994*/ 	.word	0x00000009
        /*0998*/ 	.word	0x00031c20
        /*099c*/ 	.short	0x010a
        /*099e*/ 	.byte	0x3f
	.zero		1


	//   ....[67]....
        /*09a0*/ 	.word	0x00012230
        /*09a4*/ 	.word	0x00000005
        /*09a8*/ 	.word	0x00000000
        /*09ac*/ 	.short	0x010a
        /*09ae*/ 	.byte	0x3f
	.zero		1


	//   ....[68]....
        /*09b0*/ 	.word	0x00012280
        /*09b4*/ 	.word	0x00000003
        /*09b8*/ 	.word	0x00000000
        /*09bc*/ 	.short	0x010a
        /*09be*/ 	.byte	0x3f
	.zero		1


	//   ....[69]....
        /*09c0*/ 	.word	0x000122d0
        /*09c4*/ 	.word	0x00000017
        /*09c8*/ 	.word	0x00000000
        /*09cc*/ 	.short	0x010a
        /*09ce*/ 	.byte	0x3f
	.zero		1


	//----- nvinfo : EIATTR_NUM_MBARRIERS
	.align		4
.L_123:
        /*09d0*/ 	.byte	0x03, 0x38
        /*09d2*/ 	.short	0x0016


	//----- nvinfo : EIATTR_EXIT_INSTR_OFFSETS
	.align		4
        /*09d4*/ 	.byte	0x04, 0x1c
        /*09d6*/ 	.short	(.L_125 - .L_124)


	//   ....[0]....
.L_124:
        /*09d8*/ 	.word	0x00000a70


	//   ....[1]....
        /*09dc*/ 	.word	0x0000aa60


	//   ....[2]....
        /*09e0*/ 	.word	0x00010920


	//----- nvinfo : EIATTR_MAX_THREADS
	.align		4
.L_125:
        /*09e4*/ 	.byte	0x04, 0x05
        /*09e6*/ 	.short	(.L_127 - .L_126)
.L_126:
        /*09e8*/ 	.word	0x00000200
        /*09ec*/ 	.word	0x00000001
        /*09f0*/ 	.word	0x00000001


	//----- nvinfo : EIATTR_CRS_STACK_SIZE
	.align		4
.L_127:
        /*09f4*/ 	.byte	0x04, 0x1e
        /*09f6*/ 	.short	(.L_129 - .L_128)
.L_128:
        /*09f8*/ 	.word	0x00000000


	//----- nvinfo : EIATTR_CBANK_PARAM_SIZE
	.align		4
.L_129:
        /*09fc*/ 	.byte	0x03, 0x19
        /*09fe*/ 	.short	0x0af0


	//----- nvinfo : EIATTR_PARAM_CBANK
	.align		4
        /*0a00*/ 	.byte	0x04, 0x0a
        /*0a02*/ 	.short	(.L_131 - .L_130)
	.align		4
.L_130:
        /*0a04*/ 	.word	index@(.nv.constant0._ZN7cutlass13device_kernelIN5flash11enable_sm90INS1_16FlashAttnFwdSm90INS1_25CollectiveMainloopFwdSm90ILi2EN4cute5tupleIJNS5_1CILi1EEES8_S8_EEENS6_IJNS7_ILi192EEENS7_ILi144EEENS7_ILi96EEEEEELi96ENS_10bfloat16_tEfNS_4arch4Sm90ELb0ELb0ELb0ELb1ELb0ELb0ELb0ELb0ELb1ELb1ELb0ELb0EEENS1_21CollectiveEpilogueFwdINS6_IJSA_SC_SB_EEES9_SE_SG_Li384ELb1ELb1ELb0ELb0EEENS1_36VarlenDynamicPersistentTileSchedulerILi192ELi144ELi384ELi128ELb0ELb1ELb1ELb0ELb1ELb1EEEEEEEEEvNT_6ParamsE)
        /*0a08*/ 	.short	0x0210
        /*0a0a*/ 	.short	0x0af0


	//----- nvinfo : EIATTR_SW_WAR
	.align		4
.L_131:
        /*0a0c*/ 	.byte	0x04, 0x36
        /*0a0e*/ 	.short	(.L_133 - .L_132)
.L_132:
        /*0a10*/ 	.word	0x00000008
.L_133:


//--------------------- .nv.info._ZN7cutlass13device_kernelIN5flash11enable_sm90INS1_16FlashAttnFwdSm90INS1_25CollectiveMainloopFwdSm90ILi2EN4cute5tupleIJNS5_1CILi1EEES8_S8_EEENS6_IJNS7_ILi192EEENS7_ILi144EEENS7_ILi96EEEEEELi96ENS_10bfloat16_tEfNS_4arch4Sm90ELb0ELb0ELb0ELb1ELb0ELb1ELb0ELb0ELb1ELb1ELb0ELb0EEENS1_21CollectiveEpilogueFwdINS6_IJSA_SC_SB_EEES9_SE_SG_Li384ELb1ELb1ELb0ELb0EEENS1_36VarlenDynamicPersistentTileSchedulerILi192ELi144ELi384ELi128ELb0ELb1ELb1ELb0ELb1ELb1EEEEEEEEEvNT_6ParamsE --------------------------
	.section	.nv.info._ZN7cutlass13device_kernelIN5flash11enable_sm90INS1_16FlashAttnFwdSm90INS1_25CollectiveMainloopFwdSm90ILi2EN4cute5tupleIJNS5_1CILi1EEES8_S8_EEENS6_IJNS7_ILi192EEENS7_ILi144EEENS7_ILi96EEEEEELi96ENS_10bfloat16_tEfNS_4arch4Sm90ELb0ELb0ELb0ELb1ELb0ELb1ELb0ELb0ELb1ELb1ELb0ELb0EEENS1_21CollectiveEpilogueFwdINS6_IJSA_SC_SB_EEES9_SE_SG_Li384ELb1ELb1ELb0ELb0EEENS1_36VarlenDynamicPersistentTileSchedulerILi192ELi144ELi384ELi128ELb0ELb1ELb1ELb0ELb1ELb1EEEEEEEEEvNT_6ParamsE,"",@"SHT_CUDA_INFO"
	.sectionflags	@""
	.align	4


	//----- nvinfo : EIATTR_CUDA_API_VERSION
	.align		4
        /*0000*/ 	.byte	0x04, 0x37
        /*0002*/ 	.short	(.L_135 - .L_134)
.L_134:
        /*0004*/ 	.word	0x00000082


	//----- nvinfo : EIATTR_KPARAM_INFO
	.align		4
.L_135:
        /*0008*/ 	.byte	0x04, 0x17
        /*000a*/ 	.short	(.L_137 - .L_136)
.L_136:
        /*000c*/ 	.word	0x00000000
        /*0010*/ 	.short	0x0000
        /*0012*/ 	.short	0x0070
        /*0014*/ 	.byte	0x00, 0xf0, 0x01, 0x2a


	//----- nvinfo : EIATTR_SPARSE_MMA_MASK
	.align		4
.L_137:
        /*0018*/ 	.byte	0x03, 0x50
        /*001a*/ 	.short	0x0000


	//----- nvinfo : EIATTR_MAXREG_COUNT
	.align		4
        /*001c*/ 	.byte	0x03, 0x1b
        /*001e*/ 	.short	0x0080


	//----- nvinfo : EIATTR_NUM_BARRIERS
	.align		4
        /*0020*/ 	.byte	0x02, 0x4c
        /*0022*/ 	.byte	0x10
	.zero		1


	//----- nvinfo : EIATTR_EXTERNS
	.align		4
        /*0024*/ 	.byte	0x04, 0x0f
        /*0026*/ 	.short	(.L_139 - .L_138)


	//   ....[0]....
	.align		4
.L_138:
        /*0028*/ 	.word	index@(__assertfail)


	//----- nvinfo : EIATTR_ANNOTATIONS
	.align		4
.L_139:
        /*002c*/ 	.byte	0x04, 0x55
        /*002e*/ 	.short	(.L_141 - .L_140)


	//   ....[0]....
.L_140:
        /* <DEDUP_REMOVED lines=111> */


	//----- nvinfo : EIATTR_MERCURY_ISA_VERSION
	.align		4
.L_141:
        /*0708*/ 	.byte	0x03, 0x5f
        /*070a*/ 	.short	0x0101


	//----- nvinfo : EIATTR_UNUSED_LOAD_BYTE_OFFSET
	.align		4
        /*070c*/ 	.byte	0x04, 0x44
        /*070e*/ 	.short	(.L_143 - .L_142)


	//   ....[0]....
.L_142:
        /*0710*/ 	.word	0x00000ad0
        /*0714*/ 	.word	0x0000fff0


	//   ....[1]....
        /*0718*/ 	.word	0x00014b20
        /*071c*/ 	.word	0x0000fff0


	//----- nvinfo : EIATTR_INT_WARP_WIDE_INSTR_OFFSETS
	.align		4
.L_143:
        /*0720*/ 	.byte	0x04, 0x31
        /*0722*/ 	.short	(.L_145 - .L_144)


	//   ....[0]....
.L_144:
        /*0724*/ 	.word	0x00000180


	//   ....[1]....
        /*0728*/ 	.word	0x00000220


	//   ....[2]....
        /*072c*/ 	.word	0x00000290


	//   ....[3]....
        /*0730*/ 	.word	0x00018dd0


	//   ....[4]....
        /*0734*/ 	.word	0x00018e60


	//   ....[5]....
        /*0738*/ 	.word	0x0001c9a0


	//   ....[6]....
        /*073c*/ 	.word	0x0001ca30


	//----- nvinfo : EIATTR_COOP_GROUP_MASK_REGIDS
	.align		4
.L_145:
        /*0740*/ 	.byte	0x04, 0x29
        /*0742*/ 	.short	(.L_147 - .L_146)


	//   ....[0]....
.L_146:
        /*0744*/ 	.word	0xffffffff


	//   ....[1]....
        /*0748*/ 	.word	0xffffffff


	//   ....[2]....
        /*074c*/ 	.word	0xffffffff


	//   ....[3]....
        /*0750*/ 	.word	0xffffffff


	//   ....[4]....
        /*0754*/ 	.word	0xffffffff


	//   ....[5]....
        /*0758*/ 	.word	0xffffffff


	//   ....[6]....
        /*075c*/ 	.word	0xffffffff


	//   ....[7]....
        /*0760*/ 	.word	0xffffffff


	//   ....[8]....
        /*0764*/ 	.word	0xffffffff


	//   ....[9]....
        /*0768*/ 	.word	0xffffffff


	//   ....[10]....
        /*076c*/ 	.word	0xffffffff


	//   ....[11]....
        /*0770*/ 	.word	0xffffffff


	//   ....[12]....
        /*0774*/ 	.word	0xffffffff


	//   ....[13]....
        /*0778*/ 	.word	0xffffffff


	//   ....[14]....
        /*077c*/ 	.word	0xffffffff


	//   ....[15]....
        /*0780*/ 	.word	0xffffffff


	//   ....[16]....
        /*0784*/ 	.word	0xffffffff


	//   ....[17]....
        /*0788*/ 	.word	0xffffffff


	//   ....[18]....
        /*078c*/ 	.word	0xffffffff


	//   ....[19]....
        /*0790*/ 	.word	0xffffffff


	//   ....[20]....
        /*0794*/ 	.word	0xffffffff


	//   ....[21]....
        /*0798*/ 	.word	0xffffffff


	//   ....[22]....
        /*079c*/ 	.word	0xffffffff


	//   ....[23]....
        /*07a0*/ 	.word	0xffffffff


	//   ....[24]....
        /*07a4*/ 	.word	0xffffffff


	//   ....[25]....
        /*07a8*/ 	.word	0xffffffff


	//   ....[26]....
        /*07ac*/ 	.word	0xffffffff


	//   ....[27]....
        /*07b0*/ 	.word	0xffffffff


	//   ....[28]....
        /*07b4*/ 	.word	0xffffffff


	//   ....[29]....
        /*07b8*/ 	.word	0xffffffff


	//   ....[30]....
        /*07bc*/ 	.word	0xffffffff


	//   ....[31]....
        /*07c0*/ 	.word	0xffffffff


	//   ....[32]....
        /*07c4*/ 	.word	0xffffffff


	//   ....[33]....
        /*07c8*/ 	.word	0xffffffff


	//   ....[34]....
        /*07cc*/ 	.word	0xffffffff


	//   ....[35]....
        /*07d0*/ 	.word	0xffffffff


	//   ....[36]....
        /*07d4*/ 	.word	0xffffffff


	//   ....[37]....
        /*07d8*/ 	.word	0xffffffff


	//   ....[38]....
        /*07dc*/ 	.word	0xffffffff


	//   ....[39]....
        /*07e0*/ 	.word	0xffffffff


	//   ....[40]....
        /*07e4*/ 	.word	0xffffffff


	//   ....[41]....
        /*07e8*/ 	.word	0xffffffff


	//   ....[42]....
        /*07ec*/ 	.word	0xffffffff


	//   ....[43]....
        /*07f0*/ 	.word	0xffffffff


	//   ....[44]....
        /*07f4*/ 	.word	0xffffffff


	//   ....[45]....
        /*07f8*/ 	.word	0xffffffff


	//   ....[46]....
        /*07fc*/ 	.word	0xffffffff


	//   ....[47]....
        /*0800*/ 	.word	0xffffffff


	//   ....[48]....
        /*0804*/ 	.word	0xffffffff


	//   ....[49]....
        /*0808*/ 	.word	0xffffffff


	//   ....[50]....
        /*080c*/ 	.word	0xffffffff


	//   ....[51]....
        /*0810*/ 	.word	0xffffffff


	//   ....[52]....
        /*0814*/ 	.word	0xffffffff


	//   ....[53]....
        /*0818*/ 	.word	0xffffffff


	//   ....[54]....
        /*081c*/ 	.word	0xffffffff


	//   ....[55]....
        /*0820*/ 	.word	0xffffffff


	//   ....[56]....
        /*0824*/ 	.word	0xffffffff


	//   ....[57]....
        /*0828*/ 	.word	0xffffffff


	//   ....[58]....
        /*082c*/ 	.word	0xffffffff


	//   ....[59]....
        /*0830*/ 	.word	0xffffffff


	//   ....[60]....
        /*0834*/ 	.word	0xffffffff


	//   ....[61]....
        /*0838*/ 	.word	0xffffffff


	//   ....[62]....
        /*083c*/ 	.word	0xffffffff


	//   ....[63]....
        /*0840*/ 	.word	0xffffffff


	//   ....[64]....
        /*0844*/ 	.word	0xffffffff


	//   ....[65]....
        /*0848*/ 	.word	0xffffffff


	//   ....[66]....
        /*084c*/ 	.word	0xffffffff


	//   ....[67]....
        /*0850*/ 	.word	0xffffffff


	//   ....[68]....
        /*0854*/ 	.word	0xffffffff


	//   ....[69]....
        /*0858*/ 	.word	0xffffffff


	//   ....[70]....
        /*085c*/ 	.word	0xffffffff


	//   ....[71]....
        /*0860*/ 	.word	0xffffffff


	//   ....[72]....
        /*0864*/ 	.word	0xffffffff


	//   ....[73]....
        /*0868*/ 	.word	0xffffffff


	//   ....[74]....
        /*086c*/ 	.word	0xffffffff


	//   ....[75]....
        /*0870*/ 	.word	0xffffffff


	//   ....[76]....
        /*0874*/ 	.word	0xffffffff


	//   ....[77]....
        /*0878*/ 	.word	0xffffffff


	//   ....[78]....
        /*087c*/ 	.word	0xffffffff


	//   ....[79]....
        /*0880*/ 	.word	0xffffffff


	//   ....[80]....
        /*0884*/ 	.word	0xffffffff


	//   ....[81]....
        /*0888*/ 	.word	0xffffffff


	//   ....[82]....
        /*088c*/ 	.word	0xffffffff


	//   ....[83]....
        /*0890*/ 	.word	0xffffffff


	//   ....[84]....
        /*0894*/ 	.word	0xffffffff


	//   ....[85]....
        /*0898*/ 	.word	0xffffffff


	//   ....[86]....
        /*089c*/ 	.word	0xffffffff


	//   ....[87]....
        /*08a0*/ 	.word	0xffffffff


	//   ....[88]....
        /*08a4*/ 	.word	0xffffffff


	//   ....[89]....
        /*08a8*/ 	.word	0xffffffff


	//   ....[90]....
        /*08ac*/ 	.word	0x0500000f


	//   ....[91]....
        /*08b0*/ 	.word	0x0500000f


	//   ....[92]....
        /*08b4*/ 	.word	0x0500000f


	//   ....[93]....
        /*08b8*/ 	.word	0x0500000f


	//   ....[94]....
        /*08bc*/ 	.word	0x0500000f


	//   ....[95]....
        /*08c0*/ 	.word	0x0500000f


	//   ....[96]....
        /*08c4*/ 	.word	0x0500000f


	//   ....[97]....
        /*08c8*/ 	.word	0x0500000f


	//   ....[98]....
        /*08cc*/ 	.word	0x0500000f


	//   ....[99]....
        /*08d0*/ 	.word	0x0500000f


	//   ....[100]....
        /*08d4*/ 	.word	0x0500000f


	//   ....[101]....
        /*08d8*/ 	.word	0x0500000f


	//   ....[102]....
        /*08dc*/ 	.word	0x0500000f


	//   ....[103]....
        /*08e0*/ 	.word	0x0500000f


	//   ....[104]....
        /*08e4*/ 	.word	0x0500000f


	//   ....[105]....
        /*08e8*/ 	.word	0x0500000f


	//   ....[106]....
        /*08ec*/ 	.word	0x0500000f


	//   ....[107]....
        /*08f0*/ 	.word	0x0500000f


	//   ....[108]....
        /*08f4*/ 	.word	0x0500000f


	//   ....[109]....
        /*08f8*/ 	.word	0x0500000f


	//   ....[110]....
        /*08fc*/ 	.word	0x0500000f


	//   ....[111]....
        /*0900*/ 	.word	0x0500000f


	//   ....[112]....
        /*0904*/ 	.word	0x0500000f


	//   ....[113]....
        /*0908*/ 	.word	0x0500000f


	//   ....[114]....
        /*090c*/ 	.word	0x0500000f


	//   ....[115]....
        /*0910*/ 	.word	0x0500000f


	//   ....[116]....
        /*0914*/ 	.word	0x0500000f


	//   ....[117]....
        /*0918*/ 	.word	0x0500000f


	//   ....[118]....
        /*091c*/ 	.word	0x0500000f


	//   ....[119]....
        /*0920*/ 	.word	0x0500000f


	//   ....[120]....
        /*0924*/ 	.word	0x0500000f


	//   ....[121]....
        /*0928*/ 	.word	0x0500000f


	//   ....[122]....
        /*092c*/ 	.word	0x0500000f


	//   ....[123]....
        /*0930*/ 	.word	0x0500000f


	//   ....[124]....
        /*0934*/ 	.word	0x0500000f


	//   ....[125]....
        /*0938*/ 	.word	0x0500000f


	//   ....[126]....
        /*093c*/ 	.word	0x0500000f


	//   ....[127]....
        /*0940*/ 	.word	0x0500000f


	//   ....[128]....
        /*0944*/ 	.word	0x0500000f


	//   ....[129]....
        /*0948*/ 	.word	0x0500000f


	//   ....[130]....
        /*094c*/ 	.word	0x0500000f


	//   ....[131]....
        /*0950*/ 	.word	0x0500000f


	//   ....[132]....
        /*0954*/ 	.word	0x0500000f


	//   ....[133]....
        /*0958*/ 	.word	0x0500000f


	//   ....[134]....
        /*095c*/ 	.word	0x0500000f


	//----- nvinfo : EIATTR_COOP_GROUP_INSTR_OFFSETS
	.align		4
.L_147:
        /*0960*/ 	.byte	0x04, 0x28
        /*0962*/ 	.short	(.L_149 - .L_148)


	//   ....[0]....
.L_148:
        /*0964*/ 	.word	0x00000060


	//   ....[1]....
        /*0968*/ 	.word	0x00000190


	//   ....[2]....
        /*096c*/ 	.word	0x00000240


	//   ....[3]....
        /*0970*/ 	.word	0x00000400


	//   ....[4]....
        /*0974*/ 	.word	0x00000560


	//   ....[5]....
        /*0978*/ 	.word	0x00000680


	//   ....[6]....
        /*097c*/ 	.word	0x000007e0


	//   ....[7]....
        /*0980*/ 	.word	0x000070d0


	//   ....[8]....
        /*0984*/ 	.word	0x000076a0


	//   ....[9]....
        /*0988*/ 	.word	0x000076b0


	//   ....[10]....
        /*098c*/ 	.word	0x000076c0


	//   ....[11]....
        /*0990*/ 	.word	0x000076d0


	//   ....[12]....
        /*0994*/ 	.word	0x00009440


	//   ....[13]....
        /*0998*/ 	.word	0x00009450


	//   ....[14]....
        /*099c*/ 	.word	0x00009460


	//   ....[15]....
        /*09a0*/ 	.word	0x00009470


	//   ....[16]....
        /*09a4*/ 	.word	0x0000da70


	//   ....[17]....
        /*09a8*/ 	.word	0x0000da90


	//   ....[18]....
        /*09ac*/ 	.word	0x0000de90


	//   ....[19]....
        /*09b0*/ 	.word	0x0000deb0


	//   ....[20]....
        /*09b4*/ 	.word	0x0000f290


	//   ....[21]....
        /*09b8*/ 	.word	0x00011e60


	//   ....[22]....
        /*09bc*/ 	.word	0x00011e80


	//   ....[23]....
        /*09c0*/ 	.word	0x00012410


	//   ....[24]....
        /*09c4*/ 	.word	0x00012430


	//   ....[25]....
        /*09c8*/ 	.word	0x00013d00


	//   ....[26]....
        /*09cc*/ 	.word	0x00014180


	//   ....[27]....
        /*09d0*/ 	.word	0x00014480


	//   ....[28]....
        /*09d4*/ 	.word	0x000144b0


	//   ....[29]....
        /*09d8*/ 	.word	0x000144f0


	//   ....[30]....
        /*09dc*/ 	.word	0x000154e0


	//   ....[31]....
        /*09e0*/ 	.word	0x00015510


	//   ....[32]....
        /*09e4*/ 	.word	0x00015550


	//   ....[33]....
        /*09e8*/ 	.word	0x00015570


	//   ....[34]....
        /*09ec*/ 	.word	0x00015a60


	//   ....[35]....
        /*09f0*/ 	.word	0x00015a80


	//   ....[36]....
        /*09f4*/ 	.word	0x00015b80


	//   ....[37]....
        /*09f8*/ 	.word	0x00015ba0


	//   ....[38]....
        /*09fc*/ 	.word	0x000163f0


	//   ....[39]....
        /*0a00*/ 	.word	0x00016400


	//   ....[40]....
        /*0a04*/ 	.word	0x00016560


	//   ....[41]....
        /*0a08*/ 	.word	0x00016570


	//   ....[42]....
        /*0a0c*/ 	.word	0x00016710


	//   ....[43]....
        /*0a10*/ 	.word	0x00016900


	//   ....[44]....
        /*0a14*/ 	.word	0x00016930


	//   ....[45]....
        /*0a18*/ 	.word	0x00016960


	//   ....[46]....
        /*0a1c*/ 	.word	0x00016990


	//   ....[47]....
        /*0a20*/ 	.word	0x000169c0


	//   ....[48]....
        /*0a24*/ 	.word	0x000169f0


	//   ....[49]....
        /*0a28*/ 	.word	0x00016b60


	//   ....[50]....
        /*0a2c*/ 	.word	0x00016b90


	//   ....[51]....
        /*0a30*/ 	.word	0x00016bc0


	//   ....[52]....
        /*0a34*/ 	.word	0x00016bf0


	//   ....[53]....
        /*0a38*/ 	.word	0x00016c20


	//   ....[54]....
        /*0a3c*/ 	.word	0x00016c50


	//   ....[55]....
        /*0a40*/ 	.word	0x00016ce0


	//   ....[56]....
        /*0a44*/ 	.word	0x00016d10


	//   ....[57]....
        /*0a48*/ 	.word	0x00016d90


	//   ....[58]....
        /*0a4c*/ 	.word	0x00017910


	//   ....[59]....
        /*0a50*/ 	.word	0x00019390


	//   ....[60]....
        /*0a54*/ 	.word	0x0001a0c0


	//   ....[61]....
        /*0a58*/ 	.word	0x0001a0e0


	//   ....[62]....
        /*0a5c*/ 	.word	0x0001a1a0


	//   ....[63]....
        /*0a60*/ 	.word	0x0001a1c0


	//   ....[64]....
        /*0a64*/ 	.word	0x0001a260


	//   ....[65]....
        /*0a68*/ 	.word	0x0001a280


	//   ....[66]....
        /*0a6c*/ 	.word	0x0001a290


	//   ....[67]....
        /*0a70*/ 	.word	0x0001a320


	//   ....[68]....
        /*0a74*/ 	.word	0x0001a340


	//   ....[69]....
        /*0a78*/ 	.word	0x0001a3b0


	//   ....[70]....
        /*0a7c*/ 	.word	0x0001a3f0


	//   ....[71]....
        /*0a80*/ 	.word	0x0001a460


	//   ....[72]....
        /*0a84*/ 	.word	0x0001d0d0


	//   ....[73]....
        /*0a88*/ 	.word	0x0001d100


	//   ....[74]....
        /*0a8c*/ 	.word	0x0001d140


	//   ....[75]....
        /*0a90*/ 	.word	0x0001d170


	//   ....[76]....
        /*0a94*/ 	.word	0x0001d1a0


	//   ....[77]....
        /*0a98*/ 	.word	0x0001d1d0


	//   ....[78]....
        /*0a9c*/ 	.word	0x0001d200


	//   ....[79]....
        /*0aa0*/ 	.word	0x0001d230


	//   ....[80]....
        /*0aa4*/ 	.word	0x0001d3b0


	//   ....[81]....
        /*0aa8*/ 	.word	0x0001d3e0


	//   ....[82]....
        /*0aac*/ 	.word	0x0001d410


	//   ....[83]....
        /*0ab0*/ 	.word	0x0001d440


	//   ....[84]....
        /*0ab4*/ 	.word	0x0001d470


	//   ....[85]....
        /*0ab8*/ 	.word	0x0001d4a0


	//   ....[86]....
        /*0abc*/ 	.word	0x0001d560


	//   ....[87]....
        /*0ac0*/ 	.word	0x0001d580


	//   ....[88]....
        /*0ac4*/ 	.word	0x0001d5f0


	//   ....[89]....
        /*0ac8*/ 	.word	0x0001da60


	//   ....[90]....
        /*0acc*/ 	.word	0x0001dec0


	//   ....[91]....
        /*0ad0*/ 	.word	0x0001df70


	//   ....[92]....
        /*0ad4*/ 	.word	0x0001e000


	//   ....[93]....
        /*0ad8*/ 	.word	0x0001e050


	//   ....[94]....
        /*0adc*/ 	.word	0x0001e0a0


	//   ....[95]....
        /*0ae0*/ 	.word	0x0001e180


	//   ....[96]....
        /*0ae4*/ 	.word	0x0001e210


	//   ....[97]....
        /*0ae8*/ 	.word	0x0001e270


	//   ....[98]....
        /*0aec*/ 	.word	0x0001e2d0


	//   ....[99]....
        /*0af0*/ 	.word	0x0001e4e0


	//   ....[100]....
        /*0af4*/ 	.word	0x0001e530


	//   ....[101]....
        /*0af8*/ 	.word	0x0001e5c0


	//   ....[102]....
        /*0afc*/ 	.word	0x0001e650


	//   ....[103]....
        /*0b00*/ 	.word	0x0001e710


	//   ....[104]....
        /*0b04*/ 	.word	0x0001e9f0


	//   ....[105]....
        /*0b08*/ 	.word	0x0001eba0


	//   ....[106]....
        /*0b0c*/ 	.word	0x0001ebf0


	//   ....[107]....
        /*0b10*/ 	.word	0x0001ec50


	//   ....[108]....
        /*0b14*/ 	.word	0x0001ed60


	//   ....[109]....
        /*0b18*/ 	.word	0x0001edc0


	//   ....[110]....
        /*0b1c*/ 	.word	0x0001eee0


	//   ....[111]....
        /*0b20*/ 	.word	0x0001ef40


	//   ....[112]....
        /*0b24*/ 	.word	0x0001efe0


	//   ....[113]....
        /*0b28*/ 	.word	0x0001f0b0


	//   ....[114]....
        /*0b2c*/ 	.word	0x0001f130


	//   ....[115]....
        /*0b30*/ 	.word	0x0001f1f0


	//   ....[116]....
        /*0b34*/ 	.word	0x0001f270


	//   ....[117]....
        /*0b38*/ 	.word	0x0001f620


	//   ....[118]....
        /*0b3c*/ 	.word	0x0001f6c0


	//   ....[119]....
        /*0b40*/ 	.word	0x0001f7e0


	//   ....[120]....
        /*0b44*/ 	.word	0x0001f850


	//   ....[121]....
        /*0b48*/ 	.word	0x0001f8c0


	//   ....[122]....
        /*0b4c*/ 	.word	0x0001f930


	//   ....[123]....
        /*0b50*/ 	.word	0x0001f9a0


	//   ....[124]....
        /*0b54*/ 	.word	0x0001fa20


	//   ....[125]....
        /*0b58*/ 	.word	0x0001fab0


	//   ....[126]....
        /*0b5c*/ 	.word	0x0001fb40


	//   ....[127]....
        /*0b60*/ 	.word	0x0001fbb0


	//   ....[128]....
        /*0b64*/ 	.word	0x0001fc20


	//   ....[129]....
        /*0b68*/ 	.word	0x0001fc90


	//   ....[130]....
        /*0b6c*/ 	.word	0x0001fd10


	//   ....[131]....
        /*0b70*/ 	.word	0x0001fd80


	//   ....[132]....
        /*0b74*/ 	.word	0x0001fe20


	//   ....[133]....
        /*0b78*/ 	.word	0x0001feb0


	//   ....[134]....
        /*0b7c*/ 	.word	0x0001ffd0


	//----- nvinfo : EIATTR_REG_RECONFIG
	.align		4
.L_149:
        /*0b80*/ 	.byte	0x01, 0x54
	.zero		2


	//----- nvinfo : EIATTR_SYSCALL_OFFSETS
	.align		4
        /*0b84*/ 	.byte	0x04, 0x46
        /*0b86*/ 	.short	(.L_151 - .L_150)


	//   ....[0]....
.L_150:
        /*0b88*/ 	.word	0x00001bc0


	//   ....[1]....
        /*0b8c*/ 	.word	0x00001d10


	//   ....[2]....
        /*0b90*/ 	.word	0x000072a0


	//   ....[3]....
        /*0b94*/ 	.word	0x00007620


	//   ....[4]....
        /*0b98*/ 	.word	0x00018fc0


	//   ....[5]....
        /*0b9c*/ 	.word	0x00019110


	//   ....[6]....
        /*0ba0*/ 	.word	0x00019210


	//   ....[7]....
        /*0ba4*/ 	.word	0x00019b40


	//----- nvinfo : EIATTR_MBARRIER_INSTR_OFFSETS
	.align		4
.L_151:
        /*0ba8*/ 	.byte	0x04, 0x39
        /*0baa*/ 	.short	(.L_153 - .L_152)


	//   ....[0]....
.L_152:
        /*0bac*/ 	.word	0x000002b0
        /*0bb0*/ 	.word	0x000000ff
        /*0bb4*/ 	.word	0x00031c00
        /*0bb8*/ 	.short	0x0100
        /*0bba*/ 	.byte	0x08
	.zero		1


	//   ....[1]....
        /*0bbc*/ 	.word	0x000002c0
        /*0bc0*/ 	.word	0x000000ff
        /*0bc4*/ 	.word	0x00031c20
        /*0bc8*/ 	.short	0x0100
        /*0bca*/ 	.byte	0x08
	.zero		1


	//   ....[2]....
        /*0bcc*/ 	.word	0x000003b0
        /*0bd0*/ 	.word	0x000000ff
        /*0bd4*/ 	.word	0x00031c30
        /*0bd8*/ 	.short	0x0100
        /*0bda*/ 	.byte	0x08
	.zero		1


	//   ....[3]....
        /*0bdc*/ 	.word	0x000003c0
        /*0be0*/ 	.word	0x000000ff
        /*0be4*/ 	.word	0x00031c40
        /*0be8*/ 	.short	0x0100
        /*0bea*/ 	.byte	0x08
	.zero		1


	//   ....[4]....
        /*0bec*/ 	.word	0x000003d0
        /*0bf0*/ 	.word	0x000000ff
        /*0bf4*/ 	.word	0x00031c38
        /*0bf8*/ 	.short	0x0100
        /*0bfa*/ 	.byte	0x08
	.zero		1


	//   ....[5]....
        /*0bfc*/ 	.word	0x000003e0
        /*0c00*/ 	.word	0x000000ff
        /*0c04*/ 	.word	0x00031c48
        /*0c08*/ 	.short	0x0100
        /*0c0a*/ 	.byte	0x08
	.zero		1


	//   ....[6]....
        /*0c0c*/ 	.word	0x00000510
        /*0c10*/ 	.word	0x000000ff
        /*0c14*/ 	.word	0x00031c50
        /*0c18*/ 	.short	0x0100
        /*0c1a*/ 	.byte	0x08
	.zero		1


	//   ....[7]....
        /*0c1c*/ 	.word	0x00000520
        /*0c20*/ 	.word	0x000000ff
        /*0c24*/ 	.word	0x00031c60
        /*0c28*/ 	.short	0x0100
        /*0c2a*/ 	.byte	0x08
	.zero		1


	//   ....[8]....
        /*0c2c*/ 	.word	0x00000530
        /*0c30*/ 	.word	0x000000ff
        /*0c34*/ 	.word	0x00031c58
        /*0c38*/ 	.short	0x0100
        /*0c3a*/ 	.byte	0x08
	.zero		1


	//   ....[9]....
        /*0c3c*/ 	.word	0x00000540
        /*0c40*/ 	.word	0x000000ff
        /*0c44*/ 	.word	0x00031c68
        /*0c48*/ 	.short	0x0100
        /*0c4a*/ 	.byte	0x08
	.zero		1


	//   ....[10]....
        /*0c4c*/ 	.word	0x00000630
        /*0c50*/ 	.word	0x000000ff
        /*0c54*/ 	.word	0x00031c70
        /*0c58*/ 	.short	0x0100
        /*0c5a*/ 	.byte	0x06
	.zero		1


	//   ....[11]....
        /*0c5c*/ 	.word	0x00000640
        /*0c60*/ 	.word	0x000000ff
        /*0c64*/ 	.word	0x00031c80
        /*0c68*/ 	.short	0x0100
        /*0c6a*/ 	.byte	0x06
	.zero		1


	//   ....[12]....
        /*0c6c*/ 	.word	0x00000650
        /*0c70*/ 	.word	0x000000ff
        /*0c74*/ 	.word	0x00031c78
        /*0c78*/ 	.short	0x0100
        /*0c7a*/ 	.byte	0x06
	.zero		1


	//   ....[13]....
        /*0c7c*/ 	.word	0x00000660
        /*0c80*/ 	.word	0x000000ff
        /*0c84*/ 	.word	0x00031c88
        /*0c88*/ 	.short	0x0100
        /*0c8a*/ 	.byte	0x06
	.zero		1


	//   ....[14]....
        /*0c8c*/ 	.word	0x00000790
        /*0c90*/ 	.word	0x000000ff
        /*0c94*/ 	.word	0x00031c90
        /*0c98*/ 	.short	0x0100
        /*0c9a*/ 	.byte	0x08
	.zero		1


	//   ....[15]....
        /*0c9c*/ 	.word	0x000007a0
        /*0ca0*/ 	.word	0x000000ff
        /*0ca4*/ 	.word	0x00031ca0
        /*0ca8*/ 	.short	0x0100
        /*0caa*/ 	.byte	0x08
	.zero		1


	//   ....[16]....
        /*0cac*/ 	.word	0x000007b0
        /*0cb0*/ 	.word	0x000000ff
        /*0cb4*/ 	.word	0x00031c98
        /*0cb8*/ 	.short	0x0100
        /*0cba*/ 	.byte	0x08
	.zero		1


	//   ....[17]....
        /*0cbc*/ 	.word	0x000007c0
        /*0cc0*/ 	.word	0x000000ff
        /*0cc4*/ 	.word	0x00031ca8
        /*0cc8*/ 	.short	0x0100
        /*0cca*/ 	.byte	0x08
	.zero		1


	//   ....[18]....
        /*0ccc*/ 	.word	0x000008f0
        /*0cd0*/ 	.word	0x000000ff
        /*0cd4*/ 	.word	0x00031cb0
        /*0cd8*/ 	.short	0x0100
        /*0cda*/ 	.byte	0x08
	.zero		1


	//   ....[19]....
        /*0cdc*/ 	.word	0x00000900
        /*0ce0*/ 	.word	0x000000ff
        /*0ce4*/ 	.word	0x00031cc0
        /*0ce8*/ 	.short	0x0100
        /*0cea*/ 	.byte	0x08
	.zero		1


	//   ....[20]....
        /*0cec*/ 	.word	0x00000910
        /*0cf0*/ 	.word	0x000000ff
        /*0cf4*/ 	.word	0x00031cb8
        /*0cf8*/ 	.short	0x0100
        /*0cfa*/ 	.byte	0x08
	.zero		1


	//   ....[21]....
        /*0cfc*/ 	.word	0x00000920
        /*0d00*/ 	.word	0x000000ff
        /*0d04*/ 	.word	0x00031cc8
        /*0d08*/ 	.short	0x0100
        /*0d0a*/ 	.byte	0x08
	.zero		1


	//   ....[22]....
        /*0d0c*/ 	.word	0x000031e0
        /*0d10*/ 	.word	0x00000015
        /*0d14*/ 	.word	0x00031c90
        /*0d18*/ 	.short	0x010a
        /*0d1a*/ 	.byte	0x3f
	.zero		1


	//   ....[23]....
        /*0d1c*/ 	.word	0x00004cc0
        /*0d20*/ 	.word	0x00000015
        /*0d24*/ 	.word	0x00031c90
        /*0d28*/ 	.short	0x010a
        /*0d2a*/ 	.byte	0x3f
	.zero		1


	//   ....[24]....
        /*0d2c*/ 	.word	0x000067b0
        /*0d30*/ 	.word	0x00000015
        /*0d34*/ 	.word	0x00031c90
        /*0d38*/ 	.short	0x010a
        /*0d3a*/ 	.byte	0x3f
	.zero		1


	//   ....[25]....
        /*0d3c*/ 	.word	0x00006a20
        /*0d40*/ 	.word	0x00000020
        /*0d44*/ 	.word	0x00000000
        /*0d48*/ 	.short	0x0101
        /*0d4a*/ 	.byte	0x3f
	.zero		1


	//   ....[26]....
        /*0d4c*/ 	.word	0x00006a60
        /*0d50*/ 	.word	0x00000015
        /*0d54*/ 	.word	0x00031cb0
        /*0d58*/ 	.short	0x010a
        /*0d5a*/ 	.byte	0x3f
	.zero		1


	//   ....[27]....
        /*0d5c*/ 	.word	0x00006da0
        /*0d60*/ 	.word	0x00000015
        /*0d64*/ 	.word	0x00000000
        /*0d68*/ 	.short	0x0101
        /*0d6a*/ 	.byte	0x3f
	.zero		1


	//   ....[28]....
        /*0d6c*/ 	.word	0x00007340
        /*0d70*/ 	.word	0x00000010
        /*0d74*/ 	.word	0x00031c00
        /*0d78*/ 	.short	0x010a
        /*0d7a*/ 	.byte	0x3f
	.zero		1


	//   ....[29]....
        /*0d7c*/ 	.word	0x00007390
        /*0d80*/ 	.word	0x00000010
        /*0d84*/ 	.word	0x00031c00
        /*0d88*/ 	.short	0x010a
        /*0d8a*/ 	.byte	0x3f
	.zero		1


	//   ....[30]....
        /*0d8c*/ 	.word	0x00007e10
        /*0d90*/ 	.word	0x00000010
        /*0d94*/ 	.word	0x00031c00
        /*0d98*/ 	.short	0x010a
        /*0d9a*/ 	.byte	0x3f
	.zero		1


	//   ....[31]....
        /*0d9c*/ 	.word	0x00009920
        /*0da0*/ 	.word	0x00000010
        /*0da4*/ 	.word	0x00031c00
        /*0da8*/ 	.short	0x010a
        /*0daa*/ 	.byte	0x3f
	.zero		1


	//   ....[32]....
        /*0dac*/ 	.word	0x0000b190
        /*0db0*/ 	.word	0x00000000
        /*0db4*/ 	.word	0x00031c30
        /*0db8*/ 	.short	0x010a
        /*0dba*/ 	.byte	0x3f
	.zero		1


	//   ....[33]....
        /*0dbc*/ 	.word	0x0000b260
        /*0dc0*/ 	.word	0x00000000
        /*0dc4*/ 	.word	0x00031c30
        /*0dc8*/ 	.short	0x010a
        /*0dca*/ 	.byte	0x3f
	.zero		1


	//   ....[34]....
        /*0dcc*/ 	.word	0x0000e410
        /*0dd0*/ 	.word	0x00000000
        /*0dd4*/ 	.word	0x00000000
        /*0dd8*/ 	.short	0x0101
        /*0dda*/ 	.byte	0x3f
	.zero		1


	//   ....[35]....
        /*0ddc*/ 	.word	0x0000f570
        /*0de0*/ 	.word	0x0000000e
        /*0de4*/ 	.word	0x00031c30
        /*0de8*/ 	.short	0x010a
        /*0dea*/ 	.byte	0x3f
	.zero		1


	//   ....[36]....
        /*0dec*/ 	.word	0x0000f5c0
        /*0df0*/ 	.word	0x0000000e
        /*0df4*/ 	.word	0x00031c30
        /*0df8*/ 	.short	0x010a
        /*0dfa*/ 	.byte	0x3f
	.zero		1


	//   ....[37]....
        /*0dfc*/ 	.word	0x00011b70
        /*0e00*/ 	.word	0x0000000f
        /*0e04*/ 	.word	0x00031c50
        /*0e08*/ 	.short	0x010a
        /*0e0a*/ 	.byte	0x3f
	.zero		1


	//   ....[38]....
        /*0e0c*/ 	.word	0x00011bc0
        /*0e10*/ 	.word	0x0000000f
        /*0e14*/ 	.word	0x00031c50
        /*0e18*/ 	.short	0x010a
        /*0e1a*/ 	.byte	0x3f
	.zero		1


	//   ....[39]....
        /*0e1c*/ 	.word	0x00012e20
        /*0e20*/ 	.word	0x0000004c
        /*0e24*/ 	.word	0x00000000
        /*0e28*/ 	.short	0x0101
        /*0e2a*/ 	.byte	0x3f
	.zero		1


	//   ....[40]....
        /*0e2c*/ 	.word	0x00012e90
        /*0e30*/ 	.word	0x0000004b
        /*0e34*/ 	.word	0x00000000
        /*0e38*/ 	.short	0x0101
        /*0e3a*/ 	.byte	0x3f
	.zero		1


	//   ....[41]....
        /*0e3c*/ 	.word	0x00013d90
        /*0e40*/ 	.word	0x00000009
        /*0e44*/ 	.word	0x00031c50
        /*0e48*/ 	.short	0x010a
        /*0e4a*/ 	.byte	0x3f
	.zero		1


	//   ....[42]....
        /*0e4c*/ 	.word	0x00013e40
        /*0e50*/ 	.word	0x00000009
        /*0e54*/ 	.word	0x00031c50
        /*0e58*/ 	.short	0x010a
        /*0e5a*/ 	.byte	0x3f
	.zero		1


	//   ....[43]....
        /*0e5c*/ 	.word	0x000147b0
        /*0e60*/ 	.word	0x00000008
        /*0e64*/ 	.word	0x00000000
        /*0e68*/ 	.short	0x0101
        /*0e6a*/ 	.byte	0x3f
	.zero		1


	//   ....[44]....
        /*0e6c*/ 	.word	0x00015a70
        /*0e70*/ 	.word	0x00000000
        /*0e74*/ 	.word	0x00000000
        /*0e78*/ 	.short	0x0101
        /*0e7a*/ 	.byte	0x3f
	.zero		1


	//   ....[45]....
        /*0e7c*/ 	.word	0x000179f0
        /*0e80*/ 	.word	0x00000016
        /*0e84*/ 	.word	0x00031c20
        /*0e88*/ 	.short	0x010a
        /*0e8a*/ 	.byte	0x3f
	.zero		1


	//   ....[46]....
        /*0e8c*/ 	.word	0x00017ab0
        /*0e90*/ 	.word	0x00000008
        /*0e94*/ 	.word	0x00031ca0
        /*0e98*/ 	.short	0x010a
        /*0e9a*/ 	.byte	0x3f
	.zero		1


	//   ....[47]....
        /*0e9c*/ 	.word	0x00017ee0
        /*0ea0*/ 	.word	0x00000008
        /*0ea4*/ 	.word	0x00031cc0
        /*0ea8*/ 	.short	0x010a
        /*0eaa*/ 	.byte	0x3f
	.zero		1


	//   ....[48]....
        /*0eac*/ 	.word	0x00018440
        /*0eb0*/ 	.word	0x00000008
        /*0eb4*/ 	.word	0x00031ca0
        /*0eb8*/ 	.short	0x010a
        /*0eba*/ 	.byte	0x3f
	.zero		1


	//   ....[49]....
        /*0ebc*/ 	.word	0x00018860
        /*0ec0*/ 	.word	0x00000008
        /*0ec4*/ 	.word	0x00031cc0
        /*0ec8*/ 	.short	0x010a
        /*0eca*/ 	.byte	0x3f
	.zero		1


	//   ....[50]....
        /*0ecc*/ 	.word	0x000195d0
        /*0ed0*/ 	.word	0x00000000
        /*0ed4*/ 	.word	0x00031c40
        /*0ed8*/ 	.short	0x010a
        /*0eda*/ 	.byte	0x3f
	.zero		1


	//   ....[51]....
        /*0edc*/ 	.word	0x0001a530
        /*0ee0*/ 	.word	0x00000016
        /*0ee4*/ 	.word	0x00031c00
        /*0ee8*/ 	.short	0x0107
        /*0eea*/ 	.byte	0x3f
	.zero		1


	//   ....[52]....
        /*0eec*/ 	.word	0x0001a620
        /*0ef0*/ 	.word	0x00000016
        /*0ef4*/ 	.word	0x00031c00
        /*0ef8*/ 	.short	0x0101
        /*0efa*/ 	.byte	0x3f
	.zero		1


	//   ....[53]....
        /*0efc*/ 	.word	0x0001a640
        /*0f00*/ 	.word	0x00000016
        /*0f04*/ 	.word	0x00031c20
        /*0f08*/ 	.short	0x010a
        /*0f0a*/ 	.byte	0x3f
	.zero		1


	//   ....[54]....
        /*0f0c*/ 	.word	0x0001a980
        /*0f10*/ 	.word	0x00000003
        /*0f14*/ 	.word	0x00031c40
        /*0f18*/ 	.short	0x010a
        /*0f1a*/ 	.byte	0x3f
	.zero		1


	//   ....[55]....
        /*0f1c*/ 	.word	0x0001ae00
        /*0f20*/ 	.word	0x00000003
        /*0f24*/ 	.word	0x00000060
        /*0f28*/ 	.short	0x010a
        /*0f2a*/ 	.byte	0x3f
	.zero		1


	//   ....[56]....
        /*0f2c*/ 	.word	0x0001b540
        /*0f30*/ 	.word	0x00000003
        /*0f34*/ 	.word	0x00031c40
        /*0f38*/ 	.short	0x010a
        /*0f3a*/ 	.byte	0x3f
	.zero		1


	//   ....[57]....
        /*0f3c*/ 	.word	0x0001b9c0
        /*0f40*/ 	.word	0x0000000c
        /*0f44*/ 	.word	0x00000060
        /*0f48*/ 	.short	0x010a
        /*0f4a*/ 	.byte	0x3f
	.zero		1


	//   ....[58]....
        /*0f4c*/ 	.word	0x0001c030
        /*0f50*/ 	.word	0x00000002
        /*0f54*/ 	.word	0x00031c40
        /*0f58*/ 	.short	0x010a
        /*0f5a*/ 	.byte	0x3f
	.zero		1


	//   ....[59]....
        /*0f5c*/ 	.word	0x0001c4c0
        /*0f60*/ 	.word	0x00000007
        /*0f64*/ 	.word	0x00000060
        /*0f68*/ 	.short	0x010a
        /*0f6a*/ 	.byte	0x3f
	.zero		1


	//   ....[60]....
        /*0f6c*/ 	.word	0x0001cae0
        /*0f70*/ 	.word	0x00000003
        /*0f74*/ 	.word	0x00031c60
        /*0f78*/ 	.short	0x010a
        /*0f7a*/ 	.byte	0x3f
	.zero		1


	//   ....[61]....
        /*0f7c*/ 	.word	0x0001d9e0
        /*0f80*/ 	.word	0x00000009
        /*0f84*/ 	.word	0x00031c20
        /*0f88*/ 	.short	0x010a
        /*0f8a*/ 	.byte	0x3f
	.zero		1


	//   ....[62]....
        /*0f8c*/ 	.word	0x0001db70
        /*0f90*/ 	.word	0x00000005
        /*0f94*/ 	.word	0x00000000
        /*0f98*/ 	.short	0x010a
        /*0f9a*/ 	.byte	0x3f
	.zero		1


	//   ....[63]....
        /*0f9c*/ 	.word	0x0001dbe0
        /*0fa0*/ 	.word	0x00000003
        /*0fa4*/ 	.word	0x00000000
        /*0fa8*/ 	.short	0x010a
        /*0faa*/ 	.byte	0x3f
	.zero		1


	//   ....[64]....
        /*0fac*/ 	.word	0x0001dc40
        /*0fb0*/ 	.word	0x00000017
        /*0fb4*/ 	.word	0x00000000
        /*0fb8*/ 	.short	0x010a
        /*0fba*/ 	.byte	0x3f
	.zero		1


	//   ....[65]....
        /*0fbc*/ 	.word	0x0001dc70
        /*0fc0*/ 	.word	0x00000007
        /*0fc4*/ 	.word	0x00000000
        /*0fc8*/ 	.short	0x010a
        /*0fca*/ 	.byte	0x3f
	.zero		1


	//   ....[66]....
        /*0fcc*/ 	.word	0x0001dcd0
        /*0fd0*/ 	.word	0x00000015
        /*0fd4*/ 	.word	0x00031c90
        /*0fd8*/ 	.short	0x010a
        /*0fda*/ 	.byte	0x3f
	.zero		1


	//   ....[67]....
        /*0fdc*/ 	.word	0x0001dd20
        /*0fe0*/ 	.word	0x00000015
        /*0fe4*/ 	.word	0x00031c90
        /*0fe8*/ 	.short	0x010a
        /*0fea*/ 	.byte	0x3f
	.zero		1


	//   ....[68]....
        /*0fec*/ 	.word	0x0001dd70
        /*0ff0*/ 	.word	0x00000015
        /*0ff4*/ 	.word	0x00031c90
        /*0ff8*/ 	.short	0x010a
        /*0ffa*/ 	.byte	0x3f
	.zero		1


	//   ....[69]....
        /*0ffc*/ 	.word	0x0001ddc0
        /*1000*/ 	.word	0x00000015
        /*1004*/ 	.word	0x00031cb0
        /*1008*/ 	.short	0x010a
        /*100a*/ 	.byte	0x3f
	.zero		1


	//   ....[70]....
        /*100c*/ 	.word	0x0001e0d0
        /*1010*/ 	.word	0x00000010
        /*1014*/ 	.word	0x00031c00
        /*1018*/ 	.short	0x010a
        /*101a*/ 	.byte	0x3f
	.zero		1


	//   ....[71]....
        /*101c*/ 	.word	0x0001e300
        /*1020*/ 	.word	0x00000010
        /*1024*/ 	.word	0x00031c00
        /*1028*/ 	.short	0x010a
        /*102a*/ 	.byte	0x3f
	.zero		1


	//   ....[72]....
        /*102c*/ 	.word	0x0001e350
        /*1030*/ 	.word	0x00000000
        /*1034*/ 	.word	0x00031c30
        /*1038*/ 	.short	0x010a
        /*103a*/ 	.byte	0x3f
	.zero		1


	//   ....[73]....
        /*103c*/ 	.word	0x0001e3a0
        /*1040*/ 	.word	0x0000000e
        /*1044*/ 	.word	0x00031c30
        /*1048*/ 	.short	0x010a
        /*104a*/ 	.byte	0x3f
	.zero		1


	//   ....[74]....
        /*104c*/ 	.word	0x0001e3f0
        /*1050*/ 	.word	0x0000000f
        /*1054*/ 	.word	0x00031c50
        /*1058*/ 	.short	0x010a
        /*105a*/ 	.byte	0x3f
	.zero		1


	//   ....[75]....
        /*105c*/ 	.word	0x0001e440
        /*1060*/ 	.word	0x00000009
        /*1064*/ 	.word	0x00031c50
        /*1068*/ 	.short	0x010a
        /*106a*/ 	.byte	0x3f
	.zero		1


	//   ....[76]....
        /*106c*/ 	.word	0x0001e7d0
        /*1070*/ 	.word	0x00000016
        /*1074*/ 	.word	0x00031c20
        /*1078*/ 	.short	0x010a
        /*107a*/ 	.byte	0x3f
	.zero		1


	//   ....[77]....
        /*107c*/ 	.word	0x0001e820
        /*1080*/ 	.word	0x00000008
        /*1084*/ 	.word	0x00031ca0
        /*1088*/ 	.short	0x010a
        /*108a*/ 	.byte	0x3f
	.zero		1


	//   ....[78]....
        /*108c*/ 	.word	0x0001e870
        /*1090*/ 	.word	0x00000008
        /*1094*/ 	.word	0x00031cc0
        /*1098*/ 	.short	0x010a
        /*109a*/ 	.byte	0x3f
	.zero		1


	//   ....[79]....
        /*109c*/ 	.word	0x0001e8c0
        /*10a0*/ 	.word	0x00000008
        /*10a4*/ 	.word	0x00031ca0
        /*10a8*/ 	.short	0x010a
        /*10aa*/ 	.byte	0x3f
	.zero		1


	//   ....[80]....
        /*10ac*/ 	.word	0x0001e910
        /*10b0*/ 	.word	0x00000008
        /*10b4*/ 	.word	0x00031cc0
        /*10b8*/ 	.short	0x010a
        /*10ba*/ 	.byte	0x3f
	.zero		1


	//   ....[81]....
        /*10bc*/ 	.word	0x0001eab0
        /*10c0*/ 	.word	0x00000000
        /*10c4*/ 	.word	0x00031c40
        /*10c8*/ 	.short	0x010a
        /*10ca*/ 	.byte	0x3f
	.zero		1


	//   ....[82]....
        /*10cc*/ 	.word	0x0001f340
        /*10d0*/ 	.word	0x00000016
        /*10d4*/ 	.word	0x00031c20
        /*10d8*/ 	.short	0x010a
        /*10da*/ 	.byte	0x3f
	.zero		1


	//   ....[83]....
        /*10dc*/ 	.word	0x0001f390
        /*10e0*/ 	.word	0x00000003
        /*10e4*/ 	.word	0x00031c40
        /*10e8*/ 	.short	0x010a
        /*10ea*/ 	.byte	0x3f
	.zero		1


	//   ....[84]....
        /*10ec*/ 	.word	0x0001f3e0
        /*10f0*/ 	.word	0x00000003
        /*10f4*/ 	.word	0x00000060
        /*10f8*/ 	.short	0x010a
        /*10fa*/ 	.byte	0x3f
	.zero		1


	//   ....[85]....
        /*10fc*/ 	.word	0x0001f430
        /*1100*/ 	.word	0x00000003
        /*1104*/ 	.word	0x00031c40
        /*1108*/ 	.short	0x010a
        /*110a*/ 	.byte	0x3f
	.zero		1


	//   ....[86]....
        /*110c*/ 	.word	0x0001f480
        /*1110*/ 	.word	0x0000000c
        /*1114*/ 	.word	0x00000060
        /*1118*/ 	.short	0x010a
        /*111a*/ 	.byte	0x3f
	.zero		1


	//   ....[87]....
        /*111c*/ 	.word	0x0001f4d0
        /*1120*/ 	.word	0x00000002
        /*1124*/ 	.word	0x00031c40
        /*1128*/ 	.short	0x010a
        /*112a*/ 	.byte	0x3f
	.zero		1


	//   ....[88]....
        /*112c*/ 	.word	0x0001f520
        /*1130*/ 	.word	0x00000007
        /*1134*/ 	.word	0x00000060
        /*1138*/ 	.short	0x010a
        /*113a*/ 	.byte	0x3f
	.zero		1


	//   ....[89]....
        /*113c*/ 	.word	0x0001f570
        /*1140*/ 	.word	0x00000003
        /*1144*/ 	.word	0x00031c60
        /*1148*/ 	.short	0x010a
        /*114a*/ 	.byte	0x3f
	.zero		1


	//   ....[90]....
        /*114c*/ 	.word	0x0001fef0
        /*1150*/ 	.word	0x00000009
        /*1154*/ 	.word	0x00031c20
        /*1158*/ 	.short	0x010a
        /*115a*/ 	.byte	0x3f
	.zero		1


	//   ....[91]....
        /*115c*/ 	.word	0x00020090
        /*1160*/ 	.word	0x00000005
        /*1164*/ 	.word	0x00000000
        /*1168*/ 	.short	0x010a
        /*116a*/ 	.byte	0x3f
	.zero		1


	//   ....[92]....
        /*116c*/ 	.word	0x000200e0
        /*1170*/ 	.word	0x00000003
        /*1174*/ 	.word	0x00000000
        /*1178*/ 	.short	0x010a
        /*117a*/ 	.byte	0x3f
	.zero		1


	//   ....[93]....
        /*117c*/ 	.word	0x00020130
        /*1180*/ 	.word	0x00000017
        /*1184*/ 	.word	0x00000000
        /*1188*/ 	.short	0x010a
        /*118a*/ 	.byte	0x3f
	.zero		1


	//----- nvinfo : EIATTR_NUM_MBARRIERS
	.align		4
.L_153:
        /*118c*/ 	.byte	0x03, 0x38
        /*118e*/ 	.short	0x0016


	//----- nvinfo : EIATTR_EXIT_INSTR_OFFSETS
	.align		4
        /*1190*/ 	.byte	0x04, 0x1c
        /*1192*/ 	.short	(.L_155 - .L_154)


	//   ....[0]....
.L_154:
        /*1194*/ 	.word	0x0001dcc0


	//----- nvinfo : EIATTR_MAX_THREADS
	.align		4
.L_155:
        /*1198*/ 	.byte	0x04, 0x05
        /*119a*/ 	.short	(.L_157 - .L_156)
.L_156:
        /*119c*/ 	.word	0x00000200
        /*11a0*/ 	.word	0x00000001
        /*11a4*/ 	.word	0x00000001


	//----- nvinfo : EIATTR_CRS_STACK_SIZE
	.align		4
.L_157:
        /*11a8*/ 	.byte	0x04, 0x1e
        /*11aa*/ 	.short	(.L_159 - .L_158)
.L_158:
        /*11ac*/ 	.word	0x00000000


	//----- nvinfo : EIATTR_CBANK_PARAM_SIZE
	.align		4
.L_159:
        /*11b0*/ 	.byte	0x03, 0x19
        /*11b2*/ 	.short	0x0af0


	//----- nvinfo : EIATTR_PARAM_CBANK
	.align		4
        /*11b4*/ 	.byte	0x04, 0x0a
        /*11b6*/ 	.short	(.L_161 - .L_160)
	.align		4
.L_160:
        /*11b8*/ 	.word	index@(.nv.constant0._ZN7cutlass13device_kernelIN5flash11enable_sm90INS1_16FlashAttnFwdSm90INS1_25CollectiveMainloopFwdSm90ILi2EN4cute5tupleIJNS5_1CILi1EEES8_S8_EEENS6_IJNS7_ILi192EEENS7_ILi144EEENS7_ILi96EEEEEELi96ENS_10bfloat16_tEfNS_4arch4Sm90ELb0ELb0ELb0ELb1ELb0ELb1ELb0ELb0ELb1ELb1ELb0ELb0EEENS1_21CollectiveEpilogueFwdINS6_IJSA_SC_SB_EEES9_SE_SG_Li384ELb1ELb1ELb0ELb0EEENS1_36VarlenDynamicPersistentTileSchedulerILi192ELi144ELi384ELi128ELb0ELb1ELb1ELb0ELb1ELb1EEEEEEEEEvNT_6ParamsE)
        /*11bc*/ 	.short	0x0210
        /*11be*/ 	.short	0x0af0


	//----- nvinfo : EIATTR_SW_WAR
	.align		4
.L_161:
        /*11c0*/ 	.byte	0x04, 0x36
        /*11c2*/ 	.short	(.L_163 - .L_162)
.L_162:
        /*11c4*/ 	.word	0x00000008
.L_163:


//--------------------- .nv.info._ZN7cutlass13device_kernelIN5flash11enable_sm90INS1_16FlashAttnFwdSm90INS1_25CollectiveMainloopFwdSm90ILi2EN4cute5tupleIJNS5_1CILi1EEES8_S8_EEENS6_IJNS7_ILi192EEENS7_ILi128EEENS7_ILi96EEEEEELi96ENS_10bfloat16_tEfNS_4arch4Sm90ELb0ELb1ELb0ELb0ELb0ELb0ELb0ELb0ELb1ELb1ELb0ELb0EEENS1_21CollectiveEpilogueFwdINS6_IJSA_SC_SB_EEES9_SE_SG_Li384ELb0ELb1ELb0ELb0EEENS1_30DynamicPersistentTileSchedulerILi384ELi128ELb0ELb1ELb1EEEEEEEEEvNT_6ParamsE --------------------------
	.section	.nv.info._ZN7cutlass13device_kernelIN5flash11enable_sm90INS1_16FlashAttnFwdSm90INS1_25CollectiveMainloopFwdSm90ILi2EN4cute5tupleIJNS5_1CILi1EEES8_S8_EEENS6_IJNS7_ILi192EEENS7_ILi128EEENS7_ILi96EEEEEELi96ENS_10bfloat16_tEfNS_4arch4Sm90ELb0ELb1ELb0ELb0ELb0ELb0ELb0ELb0ELb1ELb1ELb0ELb0EEENS1_21CollectiveEpilogueFwdINS6_IJSA_SC_SB_EEES9_SE_SG_Li384ELb0ELb1ELb0ELb0EEENS1_30DynamicPersistentTileSchedulerILi384ELi128ELb0ELb1ELb1EEEEEEEEEvNT_6ParamsE,"",@"SHT_CUDA_INFO"
	.sectionflags	@""
	.align	4


	//----- nvinfo : EIATTR_CUDA_API_VERSION
	.align		4
        /*0000*/ 	.byte	0x04, 0x37
        /*0002*/ 	.short	(.L_165 - .L_164)
.L_164:
        /*0004*/ 	.word	0x00000082


	//----- nvinfo : EIATTR_KPARAM_INFO
	.align		4
.L_165:
        /*0008*/ 	.byte	0x04, 0x17
        /*000a*/ 	.short	(.L_167 - .L_166)
.L_166:
        /*000c*/ 	.word	0x00000000
        /*0010*/ 	.short	0x0000
        /*0012*/ 	.short	0x0070
        /*0014*/ 	.byte	0x00, 0xf0, 0x01, 0x2a


	//----- nvinfo : EIATTR_SPARSE_MMA_MASK
	.align		4
.L_167:
        /*0018*/ 	.byte	0x03, 0x50
        /*001a*/ 	.short	0x0000


	//----- nvinfo : EIATTR_MAXREG_COUNT
	.align		4
        /*001c*/ 	.byte	0x03, 0x1b
        /*001e*/ 	.short	0x0080


	//----- nvinfo : EIATTR_NUM_BARRIERS
	.align		4
        /*0020*/ 	.byte	0x02, 0x4c
        /*0022*/ 	.byte	0x10
	.zero		1


	//----- nvinfo : EIATTR_EXTERNS
	.align		4
        /*0024*/ 	.byte	0x04, 0x0f
        /*0026*/ 	.short	(.L_169 - .L_168)


	//   ....[0]....
	.align		4
.L_168:
        /*0028*/ 	.word	index@(__assertfail)


	//----- nvinfo : EIATTR_MERCURY_ISA_VERSION
	.align		4
.L_169:
        /*002c*/ 	.byte	0x03, 0x5f
        /*002e*/ 	.short	0x0101


	//----- nvinfo : EIATTR_INT_WARP_WIDE_INSTR_OFFSETS
	.align		4
        /*0030*/ 	.byte	0x04, 0x31
        /*0032*/ 	.short	(.L_171 - .L_170)


	//   ....[0]....
.L_170:
        /*0034*/ 	.word	0x00000120


	//   ....[1]....
        /*0038*/ 	.word	0x00000160


	//   ....[2]....
        /*003c*/ 	.word	0x000001d0


	//   ....[3]....
        /*0040*/ 	.word	0x00010190


	//   ....[4]....
        /*0044*/ 	.word	0x00010220


	//   ....[5]....
        /*0048*/ 	.word	0x00013a00


	//   ....[6]....
        /*004c*/ 	.word	0x00013a90


	//----- nvinfo : EIATTR_COOP_GROUP_MASK_REGIDS
	.align		4
.L_171:
        /*0050*/ 	.byte	0x04, 0x29
        /*0052*/ 	.short	(.L_173 - .L_172)


	//   ....[0]....
.L_172:
        /*0054*/ 	.word	0xffffffff


	//   ....[1]....
        /*0058*/ 	.word	0xffffffff


	//   ....[2]....
        /*005c*/ 	.word	0xffffffff


	//   ....[3]....
        /*0060*/ 	.word	0xffffffff


	//   ....[4]....
        /*0064*/ 	.word	0xffffffff


	//   ....[5]....
        /*0068*/ 	.word	0xffffffff


	//   ....[6]....
        /*006c*/ 	.word	0xffffffff


	//   ....[7]....
        /*0070*/ 	.word	0xffffffff


	//   ....[8]....
        /*0074*/ 	.word	0xffffffff


	//   ....[9]....
        /*0078*/ 	.word	0xffffffff


	//   ....[10]....
        /*007c*/ 	.word	0xffffffff


	//   ....[11]....
        /*0080*/ 	.word	0xffffffff


	//   ....[12]....
        /*0084*/ 	.word	0xffffffff


	//   ....[13]....
        /*0088*/ 	.word	0xffffffff


	//   ....[14]....
        /*008c*/ 	.word	0xffffffff


	//   ....[15]....
        /*0090*/ 	.word	0xffffffff


	//   ....[16]....
        /*0094*/ 	.word	0xffffffff


	//   ....[17]....
        /*0098*/ 	.word	0xffffffff


	//   ....[18]....
        /*009c*/ 	.word	0xffffffff


	//   ....[19]....
        /*00a0*/ 	.word	0xffffffff


	//   ....[20]....
        /*00a4*/ 	.word	0xffffffff


	//   ....[21]....
        /*00a8*/ 	.word	0xffffffff


	//   ....[22]....
        /*00ac*/ 	.word	0xffffffff


	//   ....[23]....
        /*00b0*/ 	.word	0xffffffff


	//   ....[24]....
        /*00b4*/ 	.word	0xffffffff


	//   ....[25]....
        /*00b8*/ 	.word	0xffffffff


	//   ....[26]....
        /*00bc*/ 	.word	0xffffffff


	//   ....[27]....
        /*00c0*/ 	.word	0xffffffff


	//   ....[28]....
        /*00c4*/ 	.word	0xffffffff


	//   ....[29]....
        /*00c8*/ 	.word	0xffffffff


	//   ....[30]....
        /*00cc*/ 	.word	0xffffffff


	//   ....[31]....
        /*00d0*/ 	.word	0xffffffff


	//   ....[32]....
        /*00d4*/ 	.word	0xffffffff


	//   ....[33]....
        /*00d8*/ 	.word	0xffffffff


	//   ....[34]....
        /*00dc*/ 	.word	0xffffffff


	//   ....[35]....
        /*00e0*/ 	.word	0xffffffff


	//   ....[36]....
        /*00e4*/ 	.word	0xffffffff


	//   ....[37]....
        /*00e8*/ 	.word	0xffffffff


	//   ....[38]....
        /*00ec*/ 	.word	0xffffffff


	//   ....[39]....
        /*00f0*/ 	.word	0xffffffff


	//   ....[40]....
        /*00f4*/ 	.word	0xffffffff


	//   ....[41]....
        /*00f8*/ 	.word	0xffffffff


	//   ....[42]....
        /*00fc*/ 	.word	0xffffffff


	//   ....[43]....
        /*0100*/ 	.word	0xffffffff


	//   ....[44]....
        /*0104*/ 	.word	0xffffffff


	//   ....[45]....
        /*0108*/ 	.word	0xffffffff


	//   ....[46]....
        /*010c*/ 	.word	0xffffffff


	//   ....[47]....
        /*0110*/ 	.word	0xffffffff


	//   ....[48]....
        /*0114*/ 	.word	0xffffffff


	//   ....[49]....
        /*0118*/ 	.word	0xffffffff


	//   ....[50]....
        /*011c*/ 	.word	0xffffffff


	//   ....[51]....
        /*0120*/ 	.word	0xffffffff


	//   ....[52]....
        /*0124*/ 	.word	0xffffffff


	//   ....[53]....
        /*0128*/ 	.word	0xffffffff


	//   ....[54]....
        /*012c*/ 	.word	0xffffffff


	//   ....[55]....
        /*0130*/ 	.word	0xffffffff


	//   ....[56]....
        /*0134*/ 	.word	0xffffffff


	//   ....[57]....
        /*0138*/ 	.word	0xffffffff


	//   ....[58]....
        /*013c*/ 	.word	0xffffffff


	//   ....[59]....
        /*0140*/ 	.word	0xffffffff


	//   ....[60]....
        /*0144*/ 	.word	0xffffffff


	//   ....[61]....
        /*0148*/ 	.word	0xffffffff


	//   ....[62]....
        /*014c*/ 	.word	0xffffffff


	//   ....[63]....
        /*0150*/ 	.word	0xffffffff


	//   ....[64]....
        /*0154*/ 	.word	0xffffffff


	//   ....[65]....
        /*0158*/ 	.word	0xffffffff


	//   ....[66]....
        /*015c*/ 	.word	0x0500000f


	//   ....[67]....
        /*0160*/ 	.word	0x0500000f


	//   ....[68]....
        /*0164*/ 	.word	0x0500000f


	//   ....[69]....
        /*0168*/ 	.word	0x0500000f


	//   ....[70]....
        /*016c*/ 	.word	0x0500000f


	//   ....[71]....
        /*0170*/ 	.word	0x0500000f


	//   ....[72]....
        /*0174*/ 	.word	0x0500000f


	//   ....[73]....
        /*0178*/ 	.word	0x0500000f


	//   ....[74]....
        /*017c*/ 	.word	0x0500000f


	//   ....[75]....
        /*0180*/ 	.word	0x0500000f


	//   ....[76]....
        /*0184*/ 	.word	0x0500000f


	//   ....[77]....
        /*0188*/ 	.word	0x0500000f


	//   ....[78]....
        /*018c*/ 	.word	0x0500000f


	//   ....[79]....
        /*0190*/ 	.word	0x0500000f


	//   ....[80]....
        /*0194*/ 	.word	0x0500000f


	//----- nvinfo : EIATTR_COOP_GROUP_INSTR_OFFSETS
	.align		4
.L_173:
        /*0198*/ 	.byte	0x04, 0x28
        /*019a*/ 	.short	(.L_175 - .L_174)


	//   ....[0]....
.L_174:
        /*019c*/ 	.word	0x00000060


	//   ....[1]....
        /*01a0*/ 	.word	0x00000130


	//   ....[2]....
        /*01a4*/ 	.word	0x00000180


	//   ....[3]....
        /*01a8*/ 	.word	0x000003b0


	//   ....[4]....
        /*01ac*/ 	.word	0x00000510


	//   ....[5]....
        /*01b0*/ 	.word	0x00000630


	//   ....[6]....
        /*01b4*/ 	.word	0x00000790


	//   ....[7]....
        /*01b8*/ 	.word	0x000018d0


	//   ....[8]....
        /*01bc*/ 	.word	0x00001f90


	//   ....[9]....
        /*01c0*/ 	.word	0x00002e10


	//   ....[10]....
        /*01c4*/ 	.word	0x000035a0


	//   ....[11]....
        /*01c8*/ 	.word	0x000036b0


	//   ....[12]....
        /*01cc*/ 	.word	0x00003fa0


	//   ....[13]....
        /*01d0*/ 	.word	0x00004000


	//   ....[14]....
        /*01d4*/ 	.word	0x00004bd0


	//   ....[15]....
        /*01d8*/ 	.word	0x00005880


	//   ....[16]....
        /*01dc*/ 	.word	0x00005af0


	//   ....[17]....
        /*01e0*/ 	.word	0x000066d0


	//   ....[18]....
        /*01e4*/ 	.word	0x000067d0


	//   ....[19]....
        /*01e8*/ 	.word	0x00007010


	//   ....[20]....
        /*01ec*/ 	.word	0x000070a0


	//   ....[21]....
        /*01f0*/ 	.word	0x00008060


	//   ....[22]....
        /*01f4*/ 	.word	0x00008af0


	//   ....[23]....
        /*01f8*/ 	.word	0x00008b40


	//   ....[24]....
        /*01fc*/ 	.word	0x000090c0


	//   ....[25]....
        /*0200*/ 	.word	0x00009130


	//   ....[26]....
        /*0204*/ 	.word	0x0000a380


	//   ....[27]....
        /*0208*/ 	.word	0x0000aa50


	//   ....[28]....
        /*020c*/ 	.word	0x0000af80


	//   ....[29]....
        /*0210*/ 	.word	0x0000bb50


	//   ....[30]....
        /*0214*/ 	.word	0x0000bc50


	//   ....[31]....
        /*0218*/ 	.word	0x0000c4c0


	//   ....[32]....
        /*021c*/ 	.word	0x0000c530


	//   ....[33]....
        /*0220*/ 	.word	0x0000d4e0


	//   ....[34]....
        /*0224*/ 	.word	0x0000d5f0


	//   ....[35]....
        /*0228*/ 	.word	0x0000d650


	//   ....[36]....
        /*022c*/ 	.word	0x0000d770


	//   ....[37]....
        /*0230*/ 	.word	0x0000d790


	//   ....[38]....
        /*0234*/ 	.word	0x0000e680


	//   ....[39]....
        /*0238*/ 	.word	0x0000e6b0


	//   ....[40]....
        /*023c*/ 	.word	0x0000e6e0


	//   ....[41]....
        /*0240*/ 	.word	0x0000e710


	//   ....[42]....
        /*0244*/ 	.word	0x0000ec20


	//   ....[43]....
        /*0248*/ 	.word	0x0000ec50


	//   ....[44]....
        /*024c*/ 	.word	0x0000ed50


	//   ....[45]....
        /*0250*/ 	.word	0x0000ed70


	//   ....[46]....
        /*0254*/ 	.word	0x0000f410


	//   ....[47]....
        /*0258*/ 	.word	0x0000f420


	//   ....[48]....
        /*025c*/ 	.word	0x0000f520


	//   ....[49]....
        /*0260*/ 	.word	0x0000f540


	//   ....[50]....
        /*0264*/ 	.word	0x0000f6e0


	//   ....[51]....
        /*0268*/ 	.word	0x00010760


	//   ....[52]....
        /*026c*/ 	.word	0x000112b0


	//   ....[53]....
        /*0270*/ 	.word	0x000112e0


	//   ....[54]....
        /*0274*/ 	.word	0x00011350


	//   ....[55]....
        /*0278*/ 	.word	0x000113b0


	//   ....[56]....
        /*027c*/ 	.word	0x00011400


	//   ....[57]....
        /*0280*/ 	.word	0x00011460


	//   ....[58]....
        /*0284*/ 	.word	0x00011480


	//   ....[59]....
        /*0288*/ 	.word	0x000114b0


	//   ....[60]....
        /*028c*/ 	.word	0x000114d0


	//   ....[61]....
        /*0290*/ 	.word	0x00011530


	//   ....[62]....
        /*0294*/ 	.word	0x00011570


	//   ....[63]....
        /*0298*/ 	.word	0x00011610


	//   ....[64]....
        /*029c*/ 	.word	0x00014040


	//   ....[65]....
        /*02a0*/ 	.word	0x00014210


	//   ....[66]....
        /*02a4*/ 	.word	0x00014830


	//   ....[67]....
        /*02a8*/ 	.word	0x00014990


	//   ....[68]....
        /*02ac*/ 	.word	0x000149f0


	//   ....[69]....
        /*02b0*/ 	.word	0x00014aa0


	//   ....[70]....
        /*02b4*/ 	.word	0x00014b70


	//   ....[71]....
        /*02b8*/ 	.word	0x00014bf0


	//   ....[72]....
        /*02bc*/ 	.word	0x00014cc0


	//   ....[73]....
        /*02c0*/ 	.word	0x00014d40


	//   ....[74]....
        /*02c4*/ 	.word	0x00014e30


	//   ....[75]....
        /*02c8*/ 	.word	0x00014ea0


	//   ....[76]....
        /*02cc*/ 	.word	0x00014f80


	//   ....[77]....
        /*02d0*/ 	.word	0x00014ff0


	//   ....[78]....
        /*02d4*/ 	.word	0x000150c0


	//   ....[79]....
        /*02d8*/ 	.word	0x000153d0


	//   ....[80]....
        /*02dc*/ 	.word	0x000154f0


	//----- nvinfo : EIATTR_REG_RECONFIG
	.align		4
.L_175:
        /*02e0*/ 	.byte	0x01, 0x54
	.zero		2


	//----- nvinfo : EIATTR_SYSCALL_OFFSETS
	.align		4
        /*02e4*/ 	.byte	0x04, 0x46
        /*02e6*/ 	.short	(.L_177 - .L_176)


	//   ....[0]....
.L_176:
        /*02e8*/ 	.word	0x00001ac0


	//   ....[1]....
        /*02ec*/ 	.word	0x00010380


	//   ....[2]....
        /*02f0*/ 	.word	0x000104d0


	//   ....[3]....
        /*02f4*/ 	.word	0x000105c0


	//   ....[4]....
        /*02f8*/ 	.word	0x00010dd0


	//----- nvinfo : EIATTR_MBARRIER_INSTR_OFFSETS
	.align		4
.L_177:
        /*02fc*/ 	.byte	0x04, 0x39
        /*02fe*/ 	.short	(.L_179 - .L_178)


	//   ....[0]....
.L_178:
        /*0300*/ 	.word	0x00000260
        /*0304*/ 	.word	0x000000ff
        /*0308*/ 	.word	0x0002d800
        /*030c*/ 	.short	0x0100
        /*030e*/ 	.byte	0x08
	.zero		1


	//   ....[1]....
        /*0310*/ 	.word	0x00000270
        /*0314*/ 	.word	0x000000ff
        /*0318*/ 	.word	0x0002d820
        /*031c*/ 	.short	0x0100
        /*031e*/ 	.byte	0x08
	.zero		1


	//   ....[2]....
        /*0320*/ 	.word	0x00000360
        /*0324*/ 	.word	0x000000ff
        /*0328*/ 	.word	0x0002d830
        /*032c*/ 	.short	0x0100
        /*032e*/ 	.byte	0x08
	.zero		1


	//   ....[3]....
        /*0330*/ 	.word	0x00000370
        /*0334*/ 	.word	0x000000ff
        /*0338*/ 	.word	0x0002d840
        /*033c*/ 	.short	0x0100
        /*033e*/ 	.byte	0x08
	.zero		1


	//   ....[4]....
        /*0340*/ 	.word	0x00000380
        /*0344*/ 	.word	0x000000ff
        /*0348*/ 	.word	0x0002d838
        /*034c*/ 	.short	0x0100
        /*034e*/ 	.byte	0x08
	.zero		1


	//   ....[5]....
        /*0350*/ 	.word	0x00000390
        /*0354*/ 	.word	0x000000ff
        /*0358*/ 	.word	0x0002d848
        /*035c*/ 	.short	0x0100
        /*035e*/ 	.byte	0x08
	.zero		1


	//   ....[6]....
        /*0360*/ 	.word	0x000004c0
        /*0364*/ 	.word	0x000000ff
        /*0368*/ 	.word	0x0002d850
        /*036c*/ 	.short	0x0100
        /*036e*/ 	.byte	0x08
	.zero		1


	//   ....[7]....
        /*0370*/ 	.word	0x000004d0
        /*0374*/ 	.word	0x000000ff
        /*0378*/ 	.word	0x0002d860
        /*037c*/ 	.short	0x0100
        /*037e*/ 	.byte	0x08
	.zero		1


	//   ....[8]....
        /*0380*/ 	.word	0x000004e0
        /*0384*/ 	.word	0x000000ff
        /*0388*/ 	.word	0x0002d858
        /*038c*/ 	.short	0x0100
        /*038e*/ 	.byte	0x08
	.zero		1


	//   ....[9]....
        /*0390*/ 	.word	0x000004f0
        /*0394*/ 	.word	0x000000ff
        /*0398*/ 	.word	0x0002d868
        /*039c*/ 	.short	0x0100
        /*039e*/ 	.byte	0x08
	.zero		1


	//   ....[10]....
        /*03a0*/ 	.word	0x000005e0
        /*03a4*/ 	.word	0x000000ff
        /*03a8*/ 	.word	0x0002d870
        /*03ac*/ 	.short	0x0100
        /*03ae*/ 	.byte	0x06
	.zero		1


	//   ....[11]....
        /*03b0*/ 	.word	0x000005f0
        /*03b4*/ 	.word	0x000000ff
        /*03b8*/ 	.word	0x0002d880
        /*03bc*/ 	.short	0x0100
        /*03be*/ 	.byte	0x06
	.zero		1


	//   ....[12]....
        /*03c0*/ 	.word	0x00000600
        /*03c4*/ 	.word	0x000000ff
        /*03c8*/ 	.word	0x0002d878
        /*03cc*/ 	.short	0x0100
        /*03ce*/ 	.byte	0x06
	.zero		1


	//   ....[13]....
        /*03d0*/ 	.word	0x00000610
        /*03d4*/ 	.word	0x000000ff
        /*03d8*/ 	.word	0x0002d888
        /*03dc*/ 	.short	0x0100
        /*03de*/ 	.byte	0x06
	.zero		1


	//   ....[14]....
        /*03e0*/ 	.word	0x00000740
        /*03e4*/ 	.word	0x000000ff
        /*03e8*/ 	.word	0x0002d890
        /*03ec*/ 	.short	0x0100
        /*03ee*/ 	.byte	0x08
	.zero		1


	//   ....[15]....
        /*03f0*/ 	.word	0x00000750
        /*03f4*/ 	.word	0x000000ff
        /*03f8*/ 	.word	0x0002d8a0
        /*03fc*/ 	.short	0x0100
        /*03fe*/ 	.byte	0x08
	.zero		1


	//   ....[16]....
        /*0400*/ 	.word	0x00000760
        /*0404*/ 	.word	0x000000ff
        /*0408*/ 	.word	0x0002d898
        /*040c*/ 	.short	0x0100
        /*040e*/ 	.byte	0x08
	.zero		1


	//   ....[17]....
        /*0410*/ 	.word	0x00000770
        /*0414*/ 	.word	0x000000ff
        /*0418*/ 	.word	0x0002d8a8
        /*041c*/ 	.short	0x0100
        /*041e*/ 	.byte	0x08
	.zero		1


	//   ....[18]....
        /*0420*/ 	.word	0x000008a0
        /*0424*/ 	.word	0x000000ff
        /*0428*/ 	.word	0x0002d8b0
        /*042c*/ 	.short	0x0100
        /*042e*/ 	.byte	0x08
	.zero		1


	//   ....[19]....
        /*0430*/ 	.word	0x000008b0
        /*0434*/ 	.word	0x000000ff
        /*0438*/ 	.word	0x0002d8c0
        /*043c*/ 	.short	0x0100
        /*043e*/ 	.byte	0x08
	.zero		1


	//   ....[20]....
        /*0440*/ 	.word	0x000008c0
        /*0444*/ 	.word	0x000000ff
        /*0448*/ 	.word	0x0002d8b8
        /*044c*/ 	.short	0x0100
        /*044e*/ 	.byte	0x08
	.zero		1


	//   ....[21]....
        /*0450*/ 	.word	0x000008d0
        /*0454*/ 	.word	0x000000ff
        /*0458*/ 	.word	0x0002d8c8
        /*045c*/ 	.short	0x0100
        /*045e*/ 	.byte	0x08
	.zero		1


	//   ....[22]....
        /*0460*/ 	.word	0x00001b40
        /*0464*/ 	.word	0x000000ff
        /*0468*/ 	.word	0x0002d800
        /*046c*/ 	.short	0x010a
        /*046e*/ 	.byte	0x2a
	.zero		1


	//   ....[23]....
        /*0470*/ 	.word	0x00001bc0
        /*0474*/ 	.word	0x00000005
        /*0478*/ 	.word	0x0002d830
        /*047c*/ 	.short	0x010a
        /*047e*/ 	.byte	0x3f
	.zero		1


	//   ....[24]....
        /*0480*/ 	.word	0x00001c20
        /*0484*/ 	.word	0x00000005
        /*0488*/ 	.word	0x0002d830
        /*048c*/ 	.short	0x010a
        /*048e*/ 	.byte	0x3f
	.zero		1


	//   ....[25]....
        /*0490*/ 	.word	0x000020c0
        /*0494*/ 	.word	0x00000000
        /*0498*/ 	.word	0x00000000
        /*049c*/ 	.short	0x0101
        /*049e*/ 	.byte	0x3f
	.zero		1


	//   ....[26]....
        /*04a0*/ 	.word	0x00005000
        /*04a4*/ 	.word	0x000000ff
        /*04a8*/ 	.word	0x0002d830
        /*04ac*/ 	.short	0x010a
        /*04ae*/ 	.byte	0x06
	.zero		1


	//   ....[27]....
        /*04b0*/ 	.word	0x00005040
        /*04b4*/ 	.word	0x000000ff
        /*04b8*/ 	.word	0x0002d830
        /*04bc*/ 	.short	0x010a
        /*04be*/ 	.byte	0x06
	.zero		1


	//   ....[28]....
        /*04c0*/ 	.word	0x000052e0
        /*04c4*/ 	.word	0x000000ff
        /*04c8*/ 	.word	0x0002d850
        /*04cc*/ 	.short	0x010a
        /*04ce*/ 	.byte	0x06
	.zero		1


	//   ....[29]....
        /*04d0*/ 	.word	0x00005320
        /*04d4*/ 	.word	0x000000ff
        /*04d8*/ 	.word	0x0002d850
        /*04dc*/ 	.short	0x010a
        /*04de*/ 	.byte	0x06
	.zero		1


	//   ....[30]....
        /*04e0*/ 	.word	0x000058f0
        /*04e4*/ 	.word	0x00000008
        /*04e8*/ 	.word	0x00000000
        /*04ec*/ 	.short	0x0101
        /*04ee*/ 	.byte	0x3f
	.zero		1


	//   ....[31]....
        /*04f0*/ 	.word	0x00007320
        /*04f4*/ 	.word	0x00000036
        /*04f8*/ 	.word	0x00000000
        /*04fc*/ 	.short	0x0101
        /*04fe*/ 	.byte	0x3f
	.zero		1


	//   ....[32]....
        /*0500*/ 	.word	0x00008420
        /*0504*/ 	.word	0x000000ff
        /*0508*/ 	.word	0x0002d830
        /*050c*/ 	.short	0x010a
        /*050e*/ 	.byte	0x06
	.zero		1


	//   ....[33]....
        /*0510*/ 	.word	0x00008460
        /*0514*/ 	.word	0x000000ff
        /*0518*/ 	.word	0x0002d830
        /*051c*/ 	.short	0x010a
        /*051e*/ 	.byte	0x06
	.zero		1


	//   ....[34]....
        /*0520*/ 	.word	0x00008700
        /*0524*/ 	.word	0x000000ff
        /*0528*/ 	.word	0x0002d850
        /*052c*/ 	.short	0x010a
        /*052e*/ 	.byte	0x06
	.zero		1


	//   ....[35]....
        /*0530*/ 	.word	0x00008740
        /*0534*/ 	.word	0x000000ff
        /*0538*/ 	.word	0x0002d850
        /*053c*/ 	.short	0x010a
        /*053e*/ 	.byte	0x06
	.zero		1


	//   ....[36]....
        /*0540*/ 	.word	0x00009940
        /*0544*/ 	.word	0x0000001e
        /*0548*/ 	.word	0x00000000
        /*054c*/ 	.short	0x0101
        /*054e*/ 	.byte	0x3f
	.zero		1


	//   ....[37]....
        /*0550*/ 	.word	0x000099d0
        /*0554*/ 	.word	0x00000036
        /*0558*/ 	.word	0x00000000
        /*055c*/ 	.short	0x0101
        /*055e*/ 	.byte	0x3f
	.zero		1


	//   ....[38]....
        /*0560*/ 	.word	0x0000a510
        /*0564*/ 	.word	0x000000ff
        /*0568*/ 	.word	0x0002d830
        /*056c*/ 	.short	0x010a
        /*056e*/ 	.byte	0x06
	.zero		1


	//   ....[39]....
        /*0570*/ 	.word	0x0000a550
        /*0574*/ 	.word	0x000000ff
        /*0578*/ 	.word	0x0002d830
        /*057c*/ 	.short	0x010a
        /*057e*/ 	.byte	0x06
	.zero		1


	//   ....[40]....
        /*0580*/ 	.word	0x0000a7f0
        /*0584*/ 	.word	0x000000ff
        /*0588*/ 	.word	0x0002d850
        /*058c*/ 	.short	0x010a
        /*058e*/ 	.byte	0x06
	.zero		1


	//   ....[41]....
        /*0590*/ 	.word	0x0000a830
        /*0594*/ 	.word	0x000000ff
        /*0598*/ 	.word	0x0002d850
        /*059c*/ 	.short	0x010a
        /*059e*/ 	.byte	0x06
	.zero		1


	//   ....[42]....
        /*05a0*/ 	.word	0x0000adc0
        /*05a4*/ 	.word	0x0000000a
        /*05a8*/ 	.word	0x00000000
        /*05ac*/ 	.short	0x0101
        /*05ae*/ 	.byte	0x3f
	.zero		1


	//   ....[43]....
        /*05b0*/ 	.word	0x0000c930
        /*05b4*/ 	.word	0x00000036
        /*05b8*/ 	.word	0x00000000
        /*05bc*/ 	.short	0x0101
        /*05be*/ 	.byte	0x3f
	.zero		1


	//   ....[44]....
        /*05c0*/ 	.word	0x0000d560
        /*05c4*/ 	.word	0x000000ff
        /*05c8*/ 	.word	0x0002d850
        /*05cc*/ 	.short	0x010a
        /*05ce*/ 	.byte	0x09
	.zero		1


	//   ....[45]....
        /*05d0*/ 	.word	0x0000d5a0
        /*05d4*/ 	.word	0x000000ff
        /*05d8*/ 	.word	0x0002d850
        /*05dc*/ 	.short	0x010a
        /*05de*/ 	.byte	0x09
	.zero		1


	//   ....[46]....
        /*05e0*/ 	.word	0x0000dbe0
        /*05e4*/ 	.word	0x00000000
        /*05e8*/ 	.word	0x00000000
        /*05ec*/ 	.short	0x0101
        /*05ee*/ 	.byte	0x3f
	.zero		1


	//   ....[47]....
        /*05f0*/ 	.word	0x0000ec40
        /*05f4*/ 	.word	0x000000ff
        /*05f8*/ 	.word	0x00000000
        /*05fc*/ 	.short	0x0101
        /*05fe*/ 	.byte	0x05
	.zero		1


	//   ....[48]....
        /*0600*/ 	.word	0x00010990
        /*0604*/ 	.word	0x00000003
        /*0608*/ 	.word	0x0002d840
        /*060c*/ 	.short	0x010a
        /*060e*/ 	.byte	0x3f
	.zero		1


	//   ....[49]....
        /*0610*/ 	.word	0x00011710
        /*0614*/ 	.word	0x00000011
        /*0618*/ 	.word	0x0002d800
        /*061c*/ 	.short	0x0107
        /*061e*/ 	.byte	0x3f
	.zero		1


	//   ....[50]....
        /*0620*/ 	.word	0x000117e0
        /*0624*/ 	.word	0x00000011
        /*0628*/ 	.word	0x0002d800
        /*062c*/ 	.short	0x0101
        /*062e*/ 	.byte	0x3f
	.zero		1


	//   ....[51]....
        /*0630*/ 	.word	0x00011800
        /*0634*/ 	.word	0x00000011
        /*0638*/ 	.word	0x0002d820
        /*063c*/ 	.short	0x010a
        /*063e*/ 	.byte	0x3f
	.zero		1


	//   ....[52]....
        /*0640*/ 	.word	0x00011b20
        /*0644*/ 	.word	0x00000003
        /*0648*/ 	.word	0x0002d840
        /*064c*/ 	.short	0x010a
        /*064e*/ 	.byte	0x3f
	.zero		1


	//   ....[53]....
        /*0650*/ 	.word	0x00011f50
        /*0654*/ 	.word	0x00000002
        /*0658*/ 	.word	0x00000060
        /*065c*/ 	.short	0x010a
        /*065e*/ 	.byte	0x3f
	.zero		1


	//   ....[54]....
        /*0660*/ 	.word	0x00012670
        /*0664*/ 	.word	0x00000003
        /*0668*/ 	.word	0x0002d840
        /*066c*/ 	.short	0x010a
        /*066e*/ 	.byte	0x3f
	.zero		1


	//   ....[55]....
        /*0670*/ 	.word	0x00012aa0
        /*0674*/ 	.word	0x0000000c
        /*0678*/ 	.word	0x00000060
        /*067c*/ 	.short	0x010a
        /*067e*/ 	.byte	0x3f
	.zero		1


	//   ....[56]....
        /*0680*/ 	.word	0x000130d0
        /*0684*/ 	.word	0x00000002
        /*0688*/ 	.word	0x0002d840
        /*068c*/ 	.short	0x010a
        /*068e*/ 	.byte	0x3f
	.zero		1


	//   ....[57]....
        /*0690*/ 	.word	0x00013540
        /*0694*/ 	.word	0x00000008
        /*0698*/ 	.word	0x00000060
        /*069c*/ 	.short	0x010a
        /*069e*/ 	.byte	0x3f
	.zero		1


	//   ....[58]....
        /*06a0*/ 	.word	0x00013b30
        /*06a4*/ 	.word	0x00000003
        /*06a8*/ 	.word	0x0002d860
        /*06ac*/ 	.short	0x010a
        /*06ae*/ 	.byte	0x3f
	.zero		1


	//   ....[59]....
        /*06b0*/ 	.word	0x00014190
        /*06b4*/ 	.word	0x00000009
        /*06b8*/ 	.word	0x0002d820
        /*06bc*/ 	.short	0x010a
        /*06be*/ 	.byte	0x3f
	.zero		1


	//   ....[60]....
        /*06c0*/ 	.word	0x00014330
        /*06c4*/ 	.word	0x00000007
        /*06c8*/ 	.word	0x00000000
        /*06cc*/ 	.short	0x010a
        /*06ce*/ 	.byte	0x3f
	.zero		1


	//   ....[61]....
        /*06d0*/ 	.word	0x000143a0
        /*06d4*/ 	.word	0x00000003
        /*06d8*/ 	.word	0x00000000
        /*06dc*/ 	.short	0x010a
        /*06de*/ 	.byte	0x3f
	.zero		1


	//   ....[62]....
        /*06e0*/ 	.word	0x00014400
        /*06e4*/ 	.word	0x00000005
        /*06e8*/ 	.word	0x00000000
        /*06ec*/ 	.short	0x010a
        /*06ee*/ 	.byte	0x3f
	.zero		1


	//   ....[63]....
        /*06f0*/ 	.word	0x00014430
        /*06f4*/ 	.word	0x00000003
        /*06f8*/ 	.word	0x00000000
        /*06fc*/ 	.short	0x010a
        /*06fe*/ 	.byte	0x3f
	.zero		1


	//   ....[64]....
        /*0700*/ 	.word	0x000144a0
        /*0704*/ 	.word	0x00000003
        /*0708*/ 	.word	0x0002d800
        /*070c*/ 	.short	0x010a
        /*070e*/ 	.byte	0x3f
	.zero		1


	//   ....[65]....
        /*0710*/ 	.word	0x000144f0
        /*0714*/ 	.word	0x00000005
        /*0718*/ 	.word	0x0002d830
        /*071c*/ 	.short	0x010a
        /*071e*/ 	.byte	0x3f
	.zero		1


	//   ....[66]....
        /*0720*/ 	.word	0x00014550
        /*0724*/ 	.word	0x00000007
        /*0728*/ 	.word	0x0002d830
        /*072c*/ 	.short	0x010a
        /*072e*/ 	.byte	0x3f
	.zero		1


	//   ....[67]....
        /*0730*/ 	.word	0x000145b0
        /*0734*/ 	.word	0x00000007
        /*0738*/ 	.word	0x0002d850
        /*073c*/ 	.short	0x010a
        /*073e*/ 	.byte	0x3f
	.zero		1


	//   ....[68]....
        /*0740*/ 	.word	0x00014610
        /*0744*/ 	.word	0x00000005
        /*0748*/ 	.word	0x0002d830
        /*074c*/ 	.short	0x010a
        /*074e*/ 	.byte	0x3f
	.zero		1


	//   ....[69]....
        /*0750*/ 	.word	0x00014670
        /*0754*/ 	.word	0x00000005
        /*0758*/ 	.word	0x0002d850
        /*075c*/ 	.short	0x010a
        /*075e*/ 	.byte	0x3f
	.zero		1


	//   ....[70]....
        /*0760*/ 	.word	0x000146d0
        /*0764*/ 	.word	0x00000005
        /*0768*/ 	.word	0x0002d830
        /*076c*/ 	.short	0x010a
        /*076e*/ 	.byte	0x3f
	.zero		1


	//   ....[71]....
        /*0770*/ 	.word	0x00014730
        /*0774*/ 	.word	0x00000005
        /*0778*/ 	.word	0x0002d850
        /*077c*/ 	.short	0x010a
        /*077e*/ 	.byte	0x3f
	.zero		1


	//   ....[72]....
        /*0780*/ 	.word	0x00014790
        /*0784*/ 	.word	0x00000007
        /*0788*/ 	.word	0x0002d850
        /*078c*/ 	.short	0x010a
        /*078e*/ 	.byte	0x3f
	.zero		1


	//   ....[73]....
        /*0790*/ 	.word	0x000148e0
        /*0794*/ 	.word	0x00000003
        /*0798*/ 	.word	0x0002d840
        /*079c*/ 	.short	0x010a
        /*079e*/ 	.byte	0x3f
	.zero		1


	//   ....[74]....
        /*07a0*/ 	.word	0x000150f0
        /*07a4*/ 	.word	0x00000011
        /*07a8*/ 	.word	0x0002d820
        /*07ac*/ 	.short	0x010a
        /*07ae*/ 	.byte	0x3f
	.zero		1


	//   ....[75]....
        /*07b0*/ 	.word	0x00015140
        /*07b4*/ 	.word	0x00000003
        /*07b8*/ 	.word	0x0002d840
        /*07bc*/ 	.short	0x010a
        /*07be*/ 	.byte	0x3f
	.zero		1


	//   ....[76]....
        /*07c0*/ 	.word	0x00015190
        /*07c4*/ 	.word	0x00000002
        /*07c8*/ 	.word	0x00000060
        /*07cc*/ 	.short	0x010a
        /*07ce*/ 	.byte	0x3f
	.zero		1


	//   ....[77]....
        /*07d0*/ 	.word	0x000151e0
        /*07d4*/ 	.word	0x00000003
        /*07d8*/ 	.word	0x0002d840
        /*07dc*/ 	.short	0x010a
        /*07de*/ 	.byte	0x3f
	.zero		1


	//   ....[78]....
        /*07e0*/ 	.word	0x00015230
        /*07e4*/ 	.word	0x0000000c
        /*07e8*/ 	.word	0x00000060
        /*07ec*/ 	.short	0x010a
        /*07ee*/ 	.byte	0x3f
	.zero		1


	//   ....[79]....
        /*07f0*/ 	.word	0x00015280
        /*07f4*/ 	.word	0x00000002
        /*07f8*/ 	.word	0x0002d840
        /*07fc*/ 	.short	0x010a
        /*07fe*/ 	.byte	0x3f
	.zero		1


	//   ....[80]....
        /*0800*/ 	.word	0x000152d0
        /*0804*/ 	.word	0x00000008
        /*0808*/ 	.word	0x00000060
        /*080c*/ 	.short	0x010a
        /*080e*/ 	.byte	0x3f
	.zero		1


	//   ....[81]....
        /*0810*/ 	.word	0x00015320
        /*0814*/ 	.word	0x00000003
        /*0818*/ 	.word	0x0002d860
        /*081c*/ 	.short	0x010a
        /*081e*/ 	.byte	0x3f
	.zero		1


	//   ....[82]....
        /*0820*/ 	.word	0x00015410
        /*0824*/ 	.word	0x00000009
        /*0828*/ 	.word	0x0002d820
        /*082c*/ 	.short	0x010a
        /*082e*/ 	.byte	0x3f
	.zero		1


	//   ....[83]....
        /*0830*/ 	.word	0x000155b0
        /*0834*/ 	.word	0x00000007
        /*0838*/ 	.word	0x00000000
        /*083c*/ 	.short	0x010a
        /*083e*/ 	.byte	0x3f
	.zero		1


	//   ....[84]....
        /*0840*/ 	.word	0x00015600
        /*0844*/ 	.word	0x00000003
        /*0848*/ 	.word	0x00000000
        /*084c*/ 	.short	0x010a
        /*084e*/ 	.byte	0x3f
	.zero		1


	//   ....[85]....
        /*0850*/ 	.word	0x00015650
        /*0854*/ 	.word	0x00000005
        /*0858*/ 	.word	0x00000000
        /*085c*/ 	.short	0x010a
        /*085e*/ 	.byte	0x3f
	.zero		1


	//----- nvinfo : EIATTR_NUM_MBARRIERS
	.align		4
.L_179:
        /*0860*/ 	.byte	0x03, 0x38
        /*0862*/ 	.short	0x0016


	//----- nvinfo : EIATTR_EXIT_INSTR_OFFSETS
	.align		4
        /*0864*/ 	.byte	0x04, 0x1c
        /*0866*/ 	.short	(.L_181 - .L_180)


	//   ....[0]....
.L_180:
        /*0868*/ 	.word	0x00000a30


	//   ....[1]....
        /*086c*/ 	.word	0x0000f670


	//   ....[2]....
        /*0870*/ 	.word	0x00014480


	//----- nvinfo : EIATTR_MAX_THREADS
	.align		4
.L_181:
        /*0874*/ 	.byte	0x04, 0x05
        /*0876*/ 	.short	(.L_183 - .L_182)
.L_182:
        /*0878*/ 	.word	0x00000200
        /*087c*/ 	.word	0x00000001
        /*0880*/ 	.word	0x00000001


	//----- nvinfo : EIATTR_CRS_STACK_SIZE
	.align		4
.L_183:
        /*0884*/ 	.byte	0x04, 0x1e
        /*0886*/ 	.short	(.L_185 - .L_184)
.L_184:
        /*0888*/ 	.word	0x00000000


	//----- nvinfo : EIATTR_CBANK_PARAM_SIZE
	.align		4
.L_185:
        /*088c*/ 	.byte	0x03, 0x19
        /*088e*/ 	.short	0x0af0


	//----- nvinfo : EIATTR_PARAM_CBANK
	.align		4
        /*0890*/ 	.byte	0x04, 0x0a
        /*0892*/ 	.short	(.L_187 - .L_186)
	.align		4
.L_186:
        /*0894*/ 	.word	index@(.nv.constant0._ZN7cutlass13device_kernelIN5flash11enable_sm90INS1_16FlashAttnFwdSm90INS1_25CollectiveMainloopFwdSm90ILi2EN4cute5tupleIJNS5_1CILi1EEES8_S8_EEENS6_IJNS7_ILi192EEENS7_ILi128EEENS7_ILi96EEEEEELi96ENS_10bfloat16_tEfNS_4arch4Sm90ELb0ELb1ELb0ELb0ELb0ELb0ELb0ELb0ELb1ELb1ELb0ELb0EEENS1_21CollectiveEpilogueFwdINS6_IJSA_SC_SB_EEES9_SE_SG_Li384ELb0ELb1ELb0ELb0EEENS1_30DynamicPersistentTileSchedulerILi384ELi128ELb0ELb1ELb1EEEEEEEEEvNT_6ParamsE)
        /*0898*/ 	.short	0x0210
        /*089a*/ 	.short	0x0af0


	//----- nvinfo : EIATTR_SW_WAR
	.align		4
.L_187:
        /*089c*/ 	.byte	0x04, 0x36
        /*089e*/ 	.short	(.L_189 - .L_188)
.L_188:
        /*08a0*/ 	.word	0x00000008
.L_189:


//--------------------- .nv.info._ZN7cutlass13device_kernelIN5flash11enable_sm90INS1_16FlashAttnFwdSm90INS1_25CollectiveMainloopFwdSm90ILi2EN4cute5tupleIJNS5_1CILi1EEES8_S8_EEENS6_IJNS7_ILi192EEENS7_ILi128EEENS7_ILi96EEEEEELi96ENS_10bfloat16_tEfNS_4arch4Sm90ELb0ELb1ELb0ELb1ELb0ELb0ELb0ELb0ELb1ELb1ELb0ELb0EEENS1_21CollectiveEpilogueFwdINS6_IJSA_SC_SB_EEES9_SE_SG_Li384ELb1ELb1ELb0ELb0EEENS1_36VarlenDynamicPersistentTileSchedulerILi192ELi128ELi384ELi128ELb0ELb1ELb1ELb1ELb0ELb1EEEEEEEEEvNT_6ParamsE --------------------------
	.section	.nv.info._ZN7cutlass13device_kernelIN5flash11enable_sm90INS1_16FlashAttnFwdSm90INS1_25CollectiveMainloopFwdSm90ILi2EN4cute5tupleIJNS5_1CILi1EEES8_S8_EEENS6_IJNS7_ILi192EEENS7_ILi128EEENS7_ILi96EEEEEELi96ENS_10bfloat16_tEfNS_4arch4Sm90ELb0ELb1ELb0ELb1ELb0ELb0ELb0ELb0ELb1ELb1ELb0ELb0EEENS1_21CollectiveEpilogueFwdINS6_IJSA_SC_SB_EEES9_SE_SG_Li384ELb1ELb1ELb0ELb0EEENS1_36VarlenDynamicPersistentTileSchedulerILi192ELi128ELi384ELi128ELb0ELb1ELb1ELb1ELb0ELb1EEEEEEEEEvNT_6ParamsE,"",@"SHT_CUDA_INFO"
	.sectionflags	@""
	.align	4


	//----- nvinfo : EIATTR_CUDA_API_VERSION
	.align		4
        /*0000*/ 	.byte	0x04, 0x37
        /*0002*/ 	.short	(.L_191 - .L_190)
.L_190:
        /*0004*/ 	.word	0x00000082


	//----- nvinfo : EIATTR_KPARAM_INFO
	.align		4
.L_191:
        /*0008*/ 	.byte	0x04, 0x17
        /*000a*/ 	.short	(.L_193 - .L_192)
.L_192:
        /*000c*/ 	.word	0x00000000
        /*0010*/ 	.short	0x0000
        /*0012*/ 	.short	0x0070
        /*0014*/ 	.byte	0x00, 0xf0, 0x01, 0x2a


	//----- nvinfo : EIATTR_SPARSE_MMA_MASK
	.align		4
.L_193:
        /*0018*/ 	.byte	0x03, 0x50
        /*001a*/ 	.short	0x0000


	//----- nvinfo : EIATTR_MAXREG_COUNT
	.align		4
        /*001c*/ 	.byte	0x03, 0x1b
        /*001e*/ 	.short	0x0080


	//----- nvinfo : EIATTR_NUM_BARRIERS
	.align		4
        /*0020*/ 	.byte	0x02, 0x4c
        /*0022*/ 	.byte	0x10
	.zero		1


	//----- nvinfo : EIATTR_EXTERNS
	.align		4
        /*0024*/ 	.byte	0x04, 0x0f
        /*0026*/ 	.short	(.L_195 - .L_194)


	//   ....[0]....
	.align		4
.L_194:
        /*0028*/ 	.word	index@(__assertfail)


	//----- nvinfo : EIATTR_ANNOTATIONS
	.align		4
.L_195:
        /*002c*/ 	.byte	0x04, 0x55
        /*002e*/ 	.short	(.L_197 - .L_196)


	//   ....[0]....
.L_196:
        /* <DEDUP_REMOVED lines=23> */


	//----- nvinfo : EIATTR_MERCURY_ISA_VERSION
	.align		4
.L_197:
        /*0190*/ 	.byte	0x03, 0x5f
        /*0192*/ 	.short	0x0101


	//----- nvinfo : EIATTR_UNUSED_LOAD_BYTE_OFFSET
	.align		4
        /*0194*/ 	.byte	0x04, 0x44
        /*0196*/ 	.short	(.L_199 - .L_198)


	//   ....[0]....
.L_198:
        /*0198*/ 	.word	0x00000a50
        /*019c*/ 	.word	0x0000fff0


	//   ....[1]....
        /*01a0*/ 	.word	0x0000e090
        /*01a4*/ 	.word	0x0000fff0


	//----- nvinfo : EIATTR_INT_WARP_WIDE_INSTR_OFFSETS
	.align		4
.L_199:
        /*01a8*/ 	.byte	0x04, 0x31
        /*01aa*/ 	.short	(.L_201 - .L_200)


	//   ....[0]....
.L_200:
        /*01ac*/ 	.word	0x00000130


	//   ....[1]....
        /*01b0*/ 	.word	0x00000170


	//   ....[2]....
        /*01b4*/ 	.word	0x000001e0


	//   ....[3]....
        /*01b8*/ 	.word	0x000112b0


	//   ....[4]....
        /*01bc*/ 	.word	0x00011340


	//   ....[5]....
        /*01c0*/ 	.word	0x00014e30


	//   ....[6]....
        /*01c4*/ 	.word	0x00014ec0


	//----- nvinfo : EIATTR_COOP_GROUP_MASK_REGIDS
	.align		4
.L_201:
        /*01c8*/ 	.byte	0x04, 0x29
        /*01ca*/ 	.short	(.L_203 - .L_202)


	//   ....[0]....
.L_202:
        /*01cc*/ 	.word	0xffffffff


	//   ....[1]....
        /*01d0*/ 	.word	0xffffffff


	//   ....[2]....
        /*01d4*/ 	.word	0xffffffff


	//   ....[3]....
        /*01d8*/ 	.word	0xffffffff


	//   ....[4]....
        /*01dc*/ 	.word	0xffffffff


	//   ....[5]....
        /*01e0*/ 	.word	0xffffffff


	//   ....[6]....
        /*01e4*/ 	.word	0xffffffff


	//   ....[7]....
        /*01e8*/ 	.word	0xffffffff


	//   ....[8]....
        /*01ec*/ 	.word	0xffffffff


	//   ....[9]....
        /*01f0*/ 	.word	0xffffffff


	//   ....[10]....
        /*01f4*/ 	.word	0xffffffff


	//   ....[11]....
        /*01f8*/ 	.word	0xffffffff


	//   ....[12]....
        /*01fc*/ 	.word	0xffffffff


	//   ....[13]....
        /*0200*/ 	.word	0xffffffff


	//   ....[14]....
        /*0204*/ 	.word	0xffffffff


	//   ....[15]....
        /*0208*/ 	.word	0xffffffff


	//   ....[16]....
        /*020c*/ 	.word	0xffffffff


	//   ....[17]....
        /*0210*/ 	.word	0xffffffff


	//   ....[18]....
        /*0214*/ 	.word	0xffffffff


	//   ....[19]....
        /*0218*/ 	.word	0xffffffff


	//   ....[20]....
        /*021c*/ 	.word	0xffffffff


	//   ....[21]....
        /*0220*/ 	.word	0xffffffff


	//   ....[22]....
        /*0224*/ 	.word	0xffffffff


	//   ....[23]....
        /*0228*/ 	.word	0xffffffff


	//   ....[24]....
        /*022c*/ 	.word	0xffffffff


	//   ....[25]....
        /*0230*/ 	.word	0xffffffff


	//   ....[26]....
        /*0234*/ 	.word	0xffffffff


	//   ....[27]....
        /*0238*/ 	.word	0xffffffff


	//   ....[28]....
        /*023c*/ 	.word	0xffffffff


	//   ....[29]....
        /*0240*/ 	.word	0xffffffff


	//   ....[30]....
        /*0244*/ 	.word	0xffffffff


	//   ....[31]....
        /*0248*/ 	.word	0xffffffff


	//   ....[32]....
        /*024c*/ 	.word	0xffffffff


	//   ....[33]....
        /*0250*/ 	.word	0xffffffff


	//   ....[34]....
        /*0254*/ 	.word	0xffffffff


	//   ....[35]....
        /*0258*/ 	.word	0xffffffff


	//   ....[36]....
        /*025c*/ 	.word	0xffffffff


	//   ....[37]....
        /*0260*/ 	.word	0xffffffff


	//   ....[38]....
        /*0264*/ 	.word	0xffffffff


	//   ....[39]....
        /*0268*/ 	.word	0xffffffff


	//   ....[40]....
        /*026c*/ 	.word	0xffffffff


	//   ....[41]....
        /*0270*/ 	.word	0xffffffff


	//   ....[42]....
        /*0274*/ 	.word	0xffffffff


	//   ....[43]....
        /*0278*/ 	.word	0xffffffff


	//   ....[44]....
        /*027c*/ 	.word	0xffffffff


	//   ....[45]....
        /*0280*/ 	.word	0xffffffff


	//   ....[46]....
        /*0284*/ 	.word	0xffffffff


	//   ....[47]....
        /*0288*/ 	.word	0xffffffff


	//   ....[48]....
        /*028c*/ 	.word	0xffffffff


	//   ....[49]....
        /*0290*/ 	.word	0xffffffff


	//   ....[50]....
        /*0294*/ 	.word	0xffffffff


	//   ....[51]....
        /*0298*/ 	.word	0xffffffff


	//   ....[52]....
        /*029c*/ 	.word	0xffffffff


	//   ....[53]....
        /*02a0*/ 	.word	0xffffffff


	//   ....[54]....
        /*02a4*/ 	.word	0xffffffff


	//   ....[55]....
        /*02a8*/ 	.word	0xffffffff


	//   ....[56]....
        /*02ac*/ 	.word	0xffffffff


	//   ....[57]....
        /*02b0*/ 	.word	0xffffffff


	//   ....[58]....
        /*02b4*/ 	.word	0xffffffff


	//   ....[59]....
        /*02b8*/ 	.word	0xffffffff


	//   ....[60]....
        /*02bc*/ 	.word	0xffffffff


	//   ....[61]....
        /*02c0*/ 	.word	0xffffffff


	//   ....[62]....
        /*02c4*/ 	.word	0xffffffff


	//   ....[63]....
        /*02c8*/ 	.word	0xffffffff


	//   ....[64]....
        /*02cc*/ 	.word	0xffffffff


	//   ....[65]....
        /*02d0*/ 	.word	0xffffffff


	//   ....[66]....
        /*02d4*/ 	.word	0xffffffff


	//   ....[67]....
        /*02d8*/ 	.word	0xffffffff


	//   ....[68]....
        /*02dc*/ 	.word	0xffffffff


	//   ....[69]....
        /*02e0*/ 	.word	0xffffffff


	//   ....[70]....
        /*02e4*/ 	.word	0xffffffff


	//   ....[71]....
        /*02e8*/ 	.word	0xffffffff


	//   ....[72]....
        /*02ec*/ 	.word	0xffffffff


	//   ....[73]....
        /*02f0*/ 	.word	0xffffffff


	//   ....[74]....
        /*02f4*/ 	.word	0xffffffff


	//   ....[75]....
        /*02f8*/ 	.word	0xffffffff


	//   ....[76]....
        /*02fc*/ 	.word	0xffffffff


	//   ....[77]....
        /*0300*/ 	.word	0xffffffff


	//   ....[78]....
        /*0304*/ 	.word	0xffffffff


	//   ....[79]....
        /*0308*/ 	.word	0xffffffff


	//   ....[80]....
        /*030c*/ 	.word	0xffffffff


	//   ....[81]....
        /*0310*/ 	.word	0xffffffff


	//   ....[82]....
        /*0314*/ 	.word	0xffffffff


	//   ....[83]....
        /*0318*/ 	.word	0xffffffff


	//   ....[84]....
        /*031c*/ 	.word	0xffffffff


	//   ....[85]....
        /*0320*/ 	.word	0xffffffff


	//   ....[86]....
        /*0324*/ 	.word	0xffffffff


	//   ....[87]....
        /*0328*/ 	.word	0xffffffff


	//   ....[88]....
        /*032c*/ 	.word	0xffffffff


	//   ....[89]....
        /*0330*/ 	.word	0xffffffff


	//   ....[90]....
        /*0334*/ 	.word	0xffffffff


	//   ....[91]....
        /*0338*/ 	.word	0xffffffff


	//   ....[92]....
        /*033c*/ 	.word	0xffffffff


	//   ....[93]....
        /*0340*/ 	.word	0xffffffff


	//   ....[94]....
        /*0344*/ 	.word	0xffffffff


	//   ....[95]....
        /*0348*/ 	.word	0xffffffff


	//   ....[96]....
        /*034c*/ 	.word	0xffffffff


	//   ....[97]....
        /*0350*/ 	.word	0x0500000f


	//   ....[98]....
        /*0354*/ 	.word	0x0500000f


	//   ....[99]....
        /*0358*/ 	.word	0x0500000f


	//   ....[100]....
        /*035c*/ 	.word	0x0500000f


	//   ....[101]....
        /*0360*/ 	.word	0x0500000f


	//   ....[102]....
        /*0364*/ 	.word	0x0500000f


	//   ....[103]....
        /*0368*/ 	.word	0x0500000f


	//   ....[104]....
        /*036c*/ 	.word	0x0500000f


	//   ....[105]....
        /*0370*/ 	.word	0x0500000f


	//   ....[106]....
        /*0374*/ 	.word	0x0500000f


	//   ....[107]....
        /*0378*/ 	.word	0x0500000f


	//   ....[108]....
        /*037c*/ 	.word	0x0500000f


	//   ....[109]....
        /*0380*/ 	.word	0x0500000f


	//   ....[110]....
        /*0384*/ 	.word	0x0500000f


	//   ....[111]....
        /*0388*/ 	.word	0x0500000f


	//   ....[112]....
        /*038c*/ 	.word	0x0500000f


	//   ....[113]....
        /*0390*/ 	.word	0x0500000f


	//   ....[114]....
        /*0394*/ 	.word	0x0500000f


	//   ....[115]....
        /*0398*/ 	.word	0x0500000f


	//   ....[116]....
        /*039c*/ 	.word	0x0500000f


	//   ....[117]....
        /*03a0*/ 	.word	0x0500000f


	//   ....[118]....
        /*03a4*/ 	.word	0x0500000f


	//   ....[119]....
        /*03a8*/ 	.word	0x0500000f


	//   ....[120]....
        /*03ac*/ 	.word	0x0500000f


	//   ....[121]....
        /*03b0*/ 	.word	0x0500000f


	//   ....[122]....
        /*03b4*/ 	.word	0x0500000f


	//   ....[123]....
        /*03b8*/ 	.word	0x0500000f


	//   ....[124]....
        /*03bc*/ 	.word	0x0500000f


	//   ....[125]....
        /*03c0*/ 	.word	0x0500000f


	//   ....[126]....
        /*03c4*/ 	.word	0x0500000f


	//   ....[127]....
        /*03c8*/ 	.word	0x0500000f


	//----- nvinfo : EIATTR_COOP_GROUP_INSTR_OFFSETS
	.align		4
.L_203:
        /*03cc*/ 	.byte	0x04, 0x28
        /*03ce*/ 	.short	(.L_205 - .L_204)


	//   ....[0]....
.L_204:
        /*03d0*/ 	.word	0x00000070


	//   ....[1]....
        /*03d4*/ 	.word	0x00000140


	//   ....[2]....
        /*03d8*/ 	.word	0x00000190


	//   ....[3]....
        /*03dc*/ 	.word	0x000003c0


	//   ....[4]....
        /*03e0*/ 	.word	0x00000520


	//   ....[5]....
        /*03e4*/ 	.word	0x00000640


	//   ....[6]....
        /*03e8*/ 	.word	0x000007a0


	//   ....[7]....
        /*03ec*/ 	.word	0x00001a30


	//   ....[8]....
        /*03f0*/ 	.word	0x000020c0


	//   ....[9]....
        /*03f4*/ 	.word	0x00002440


	//   ....[10]....
        /*03f8*/ 	.word	0x00003700


	//   ....[11]....
        /*03fc*/ 	.word	0x00003810


	//   ....[12]....
        /*0400*/ 	.word	0x000040d0


	//   ....[13]....
        /*0404*/ 	.word	0x00004130


	//   ....[14]....
        /*0408*/ 	.word	0x00004d30


	//   ....[15]....
        /*040c*/ 	.word	0x000059b0


	//   ....[16]....
        /*0410*/ 	.word	0x00005c30


	//   ....[17]....
        /*0414*/ 	.word	0x00006810


	//   ....[18]....
        /*0418*/ 	.word	0x00006910


	//   ....[19]....
        /*041c*/ 	.word	0x00007190


	//   ....[20]....
        /*0420*/ 	.word	0x00007200


	//   ....[21]....
        /*0424*/ 	.word	0x000081a0


	//   ....[22]....
        /*0428*/ 	.word	0x00008c50


	//   ....[23]....
        /*042c*/ 	.word	0x00008ca0


	//   ....[24]....
        /*0430*/ 	.word	0x000091f0


	//   ....[25]....
        /*0434*/ 	.word	0x00009240


	//   ....[26]....
        /*0438*/ 	.word	0x0000a4e0


	//   ....[27]....
        /*043c*/ 	.word	0x0000ae30


	//   ....[28]....
        /*0440*/ 	.word	0x0000b0d0


	//   ....[29]....
        /*0444*/ 	.word	0x0000bca0


	//   ....[30]....
        /*0448*/ 	.word	0x0000bda0


	//   ....[31]....
        /*044c*/ 	.word	0x0000c620


	//   ....[32]....
        /*0450*/ 	.word	0x0000c680


	//   ....[33]....
        /*0454*/ 	.word	0x0000d630


	//   ....[34]....
        /*0458*/ 	.word	0x0000d740


	//   ....[35]....
        /*045c*/ 	.word	0x0000d7a0


	//   ....[36]....
        /*0460*/ 	.word	0x0000d8b0


	//   ....[37]....
        /*0464*/ 	.word	0x0000d8d0


	//   ....[38]....
        /*0468*/ 	.word	0x0000ea60


	//   ....[39]....
        /*046c*/ 	.word	0x0000eaa0


	//   ....[40]....
        /*0470*/ 	.word	0x0000ead0


	//   ....[41]....
        /*0474*/ 	.word	0x0000eb10


	//   ....[42]....
        /*0478*/ 	.word	0x0000efc0


	//   ....[43]....
        /*047c*/ 	.word	0x0000efe0


	//   ....[44]....
        /*0480*/ 	.word	0x0000f0f0


	//   ....[45]....
        /*0484*/ 	.word	0x0000f110


	//   ....[46]....
        /*0488*/ 	.word	0x0000f9e0


	//   ....[47]....
        /*048c*/ 	.word	0x0000f9f0


	//   ....[48]....
        /*0490*/ 	.word	0x0000faf0


	//   ....[49]....
        /*0494*/ 	.word	0x0000fb10


	//   ....[50]....
        /*0498*/ 	.word	0x0000fc90


	//   ....[51]....
        /*049c*/ 	.word	0x0000fe80


	//   ....[52]....
        /*04a0*/ 	.word	0x0000feb0


	//   ....[53]....
        /*04a4*/ 	.word	0x0000fee0


	//   ....[54]....
        /*04a8*/ 	.word	0x0000ff10


	//   ....[55]....
        /*04ac*/ 	.word	0x0000ff40


	//   ....[56]....
        /*04b0*/ 	.word	0x0000ff70


	//   ....[57]....
        /*04b4*/ 	.word	0x000100e0


	//   ....[58]....
        /*04b8*/ 	.word	0x00010110


	//   ....[59]....
        /*04bc*/ 	.word	0x00010140


	//   ....[60]....
        /*04c0*/ 	.word	0x00010170


	//   ....[61]....
        /*04c4*/ 	.word	0x000101a0


	//   ....[62]....
        /*04c8*/ 	.word	0x000101d0


	//   ....[63]....
        /*04cc*/ 	.word	0x00010270


	//   ....[64]....
        /*04d0*/ 	.word	0x000102d0


	//   ....[65]....
        /*04d4*/ 	.word	0x00010370


	//   ....[66]....
        /*04d8*/ 	.word	0x00011830


	//   ....[67]....
        /*04dc*/ 	.word	0x00012540


	//   ....[68]....
        /*04e0*/ 	.word	0x00012550


	//   ....[69]....
        /*04e4*/ 	.word	0x00012570


	//   ....[70]....
        /*04e8*/ 	.word	0x00012630


	//   ....[71]....
        /*04ec*/ 	.word	0x00012650


	//   ....[72]....
        /*04f0*/ 	.word	0x000126f0


	//   ....[73]....
        /*04f4*/ 	.word	0x00012710


	//   ....[74]....
        /*04f8*/ 	.word	0x00012720


	//   ....[75]....
        /*04fc*/ 	.word	0x000127b0


	//   ....[76]....
        /*0500*/ 	.word	0x00012800


	//   ....[77]....
        /*0504*/ 	.word	0x00012810


	//   ....[78]....
        /*0508*/ 	.word	0x00012840


	//   ....[79]....
        /*050c*/ 	.word	0x00015570


	//   ....[80]....
        /*0510*/ 	.word	0x000155c0


	//   ....[81]....
        /*0514*/ 	.word	0x000155f0


	//   ....[82]....
        /*0518*/ 	.word	0x00015620


	//   ....[83]....
        /*051c*/ 	.word	0x00015630


	//   ....[84]....
        /*0520*/ 	.word	0x00015660


	//   ....[85]....
        /*0524*/ 	.word	0x00015690


	//   ....[86]....
        /*0528*/ 	.word	0x000156c0


	//   ....[87]....
        /*052c*/ 	.word	0x00015840


	//   ....[88]....
        /*0530*/ 	.word	0x00015870


	//   ....[89]....
        /*0534*/ 	.word	0x000158a0


	//   ....[90]....
        /*0538*/ 	.word	0x000158d0


	//   ....[91]....
        /*053c*/ 	.word	0x00015900


	//   ....[92]....
        /*0540*/ 	.word	0x00015930


	//   ....[93]....
        /*0544*/ 	.word	0x000159f0


	//   ....[94]....
        /*0548*/ 	.word	0x00015a10


	//   ....[95]....
        /*054c*/ 	.word	0x00015a80


	//   ....[96]....
        /*0550*/ 	.word	0x00016120


	//   ....[97]....
        /*0554*/ 	.word	0x00016780


	//   ....[98]....
        /*0558*/ 	.word	0x00016940


	//   ....[99]....
        /*055c*/ 	.word	0x00016990


	//   ....[100]....
        /*0560*/ 	.word	0x000169f0


	//   ....[101]....
        /*0564*/ 	.word	0x00016b00


	//   ....[102]....
        /*0568*/ 	.word	0x00016b60


	//   ....[103]....
        /*056c*/ 	.word	0x00016c80


	//   ....[104]....
        /*0570*/ 	.word	0x00016ce0


	//   ....[105]....
        /*0574*/ 	.word	0x00016d80


	//   ....[106]....
        /*0578*/ 	.word	0x00016e50


	//   ....[107]....
        /*057c*/ 	.word	0x00016f50


	//   ....[108]....
        /*0580*/ 	.word	0x00016fd0


	//   ....[109]....
        /*0584*/ 	.word	0x000170c0


	//   ....[110]....
        /*0588*/ 	.word	0x000173d0


	//   ....[111]....
        /*058c*/ 	.word	0x00017470


	//   ....[112]....
        /*0590*/ 	.word	0x00017590


	//   ....[113]....
        /*0594*/ 	.word	0x00017600


	//   ....[114]....
        /*0598*/ 	.word	0x00017670


	//   ....[115]....
        /*059c*/ 	.word	0x000176e0


	//   ....[116]....
        /*05a0*/ 	.word	0x00017750


	//   ....[117]....
        /*05a4*/ 	.word	0x000177d0


	//   ....[118]....
        /*05a8*/ 	.word	0x00017860


	//   ....[119]....
        /*05ac*/ 	.word	0x000178f0


	//   ....[120]....
        /*05b0*/ 	.word	0x00017960


	//   ....[121]....
        /*05b4*/ 	.word	0x000179d0


	//   ....[122]....
        /*05b8*/ 	.word	0x00017a40


	//   ....[123]....
        /*05bc*/ 	.word	0x00017ac0


	//   ....[124]....
        /*05c0*/ 	.word	0x00017b30


	//   ....[125]....
        /*05c4*/ 	.word	0x00017bd0


	//   ....[126]....
        /*05c8*/ 	.word	0x00017c60


	//   ....[127]....
        /*05cc*/ 	.word	0x00017d80


	//----- nvinfo : EIATTR_REG_RECONFIG
	.align		4
.L_205:
        /*05d0*/ 	.byte	0x01, 0x54
	.zero		2


	//----- nvinfo : EIATTR_SYSCALL_OFFSETS
	.align		4
        /*05d4*/ 	.byte	0x04, 0x46
        /*05d6*/ 	.short	(.L_207 - .L_206)


	//   ....[0]....
.L_206:
        /*05d8*/ 	.word	0x00001c20


	//   ....[1]....
        /*05dc*/ 	.word	0x000114a0


	//   ....[2]....
        /*05e0*/ 	.word	0x000115f0


	//   ....[3]....
        /*05e4*/ 	.word	0x000116e0


	//   ....[4]....
        /*05e8*/ 	.word	0x00011fb0


	//----- nvinfo : EIATTR_MBARRIER_INSTR_OFFSETS
	.align		4
.L_207:
        /*05ec*/ 	.byte	0x04, 0x39
        /*05ee*/ 	.short	(.L_209 - .L_208)


	//   ....[0]....
.L_208:
        /*05f0*/ 	.word	0x00000270
        /*05f4*/ 	.word	0x000000ff
        /*05f8*/ 	.word	0x0002d800
        /*05fc*/ 	.short	0x0100
        /*05fe*/ 	.byte	0x08
	.zero		1


	//   ....[1]....
        /*0600*/ 	.word	0x00000280
        /*0604*/ 	.word	0x000000ff
        /*0608*/ 	.word	0x0002d820
        /*060c*/ 	.short	0x0100
        /*060e*/ 	.byte	0x08
	.zero		1


	//   ....[2]....
        /*0610*/ 	.word	0x00000370
        /*0614*/ 	.word	0x000000ff
        /*0618*/ 	.word	0x0002d830
        /*061c*/ 	.short	0x0100
        /*061e*/ 	.byte	0x08
	.zero		1


	//   ....[3]....
        /*0620*/ 	.word	0x00000380
        /*0624*/ 	.word	0x000000ff
        /*0628*/ 	.word	0x0002d840
        /*062c*/ 	.short	0x0100
        /*062e*/ 	.byte	0x08
	.zero		1


	//   ....[4]....
        /*0630*/ 	.word	0x00000390
        /*0634*/ 	.word	0x000000ff
        /*0638*/ 	.word	0x0002d838
        /*063c*/ 	.short	0x0100
        /*063e*/ 	.byte	0x08
	.zero		1


	//   ....[5]....
        /*0640*/ 	.word	0x000003a0
        /*0644*/ 	.word	0x000000ff
        /*0648*/ 	.word	0x0002d848
        /*064c*/ 	.short	0x0100
        /*064e*/ 	.byte	0x08
	.zero		1


	//   ....[6]....
        /*0650*/ 	.word	0x000004d0
        /*0654*/ 	.word	0x000000ff
        /*0658*/ 	.word	0x0002d850
        /*065c*/ 	.short	0x0100
        /*065e*/ 	.byte	0x08
	.zero		1


	//   ....[7]....
        /*0660*/ 	.word	0x000004e0
        /*0664*/ 	.word	0x000000ff
        /*0668*/ 	.word	0x0002d860
        /*066c*/ 	.short	0x0100
        /*066e*/ 	.byte	0x08
	.zero		1


	//   ....[8]....
        /*0670*/ 	.word	0x000004f0
        /*0674*/ 	.word	0x000000ff
        /*0678*/ 	.word	0x0002d858
        /*067c*/ 	.short	0x0100
        /*067e*/ 	.byte	0x08
	.zero		1


	//   ....[9]....
        /*0680*/ 	.word	0x00000500
        /*0684*/ 	.word	0x000000ff
        /*0688*/ 	.word	0x0002d868
        /*068c*/ 	.short	0x0100
        /*068e*/ 	.byte	0x08
	.zero		1


	//   ....[10]....
        /*0690*/ 	.word	0x000005f0
        /*0694*/ 	.word	0x000000ff
        /*0698*/ 	.word	0x0002d870
        /*069c*/ 	.short	0x0100
        /*069e*/ 	.byte	0x06
	.zero		1


	//   ....[11]....
        /*06a0*/ 	.word	0x00000600
        /*06a4*/ 	.word	0x000000ff
        /*06a8*/ 	.word	0x0002d880
        /*06ac*/ 	.short	0x0100
        /*06ae*/ 	.byte	0x06
	.zero		1


	//   ....[12]....
        /*06b0*/ 	.word	0x00000610
        /*06b4*/ 	.word	0x000000ff
        /*06b8*/ 	.word	0x0002d878
        /*06bc*/ 	.short	0x0100
        /*06be*/ 	.byte	0x06
	.zero		1


	//   ....[13]....
        /*06c0*/ 	.word	0x00000620
        /*06c4*/ 	.word	0x000000ff
        /*06c8*/ 	.word	0x0002d888
        /*06cc*/ 	.short	0x0100
        /*06ce*/ 	.byte	0x06
	.zero		1


	//   ....[14]....
        /*06d0*/ 	.word	0x00000750
        /*06d4*/ 	.word	0x000000ff
        /*06d8*/ 	.word	0x0002d890
        /*06dc*/ 	.short	0x0100
        /*06de*/ 	.byte	0x08
	.zero		1


	//   ....[15]....
        /*06e0*/ 	.word	0x00000760
        /*06e4*/ 	.word	0x000000ff
        /*06e8*/ 	.word	0x0002d8a0
        /*06ec*/ 	.short	0x0100
        /*06ee*/ 	.byte	0x08
	.zero		1


	//   ....[16]....
        /*06f0*/ 	.word	0x00000770
        /*06f4*/ 	.word	0x000000ff
        /*06f8*/ 	.word	0x0002d898
        /*06fc*/ 	.short	0x0100
        /*06fe*/ 	.byte	0x08
	.zero		1


	//   ....[17]....
        /*0700*/ 	.word	0x00000780
        /*0704*/ 	.word	0x000000ff
        /*0708*/ 	.word	0x0002d8a8
        /*070c*/ 	.short	0x0100
        /*070e*/ 	.byte	0x08
	.zero		1


	//   ....[18]....
        /*0710*/ 	.word	0x000008b0
        /*0714*/ 	.word	0x000000ff
        /*0718*/ 	.word	0x0002d8b0
        /*071c*/ 	.short	0x0100
        /*071e*/ 	.byte	0x08
	.zero		1


	//   ....[19]....
        /*0720*/ 	.word	0x000008c0
        /*0724*/ 	.word	0x000000ff
        /*0728*/ 	.word	0x0002d8c0
        /*072c*/ 	.short	0x0100
        /*072e*/ 	.byte	0x08
	.zero		1


	//   ....[20]....
        /*0730*/ 	.word	0x000008d0
        /*0734*/ 	.word	0x000000ff
        /*0738*/ 	.word	0x0002d8b8
        /*073c*/ 	.short	0x0100
        /*073e*/ 	.byte	0x08
	.zero		1


	//   ....[21]....
        /*0740*/ 	.word	0x000008e0
        /*0744*/ 	.word	0x000000ff
        /*0748*/ 	.word	0x0002d8c8
        /*074c*/ 	.short	0x0100
        /*074e*/ 	.byte	0x08
	.zero		1


	//   ....[22]....
        /*0750*/ 	.word	0x00001ca0
        /*0754*/ 	.word	0x000000ff
        /*0758*/ 	.word	0x0002d800
        /*075c*/ 	.short	0x010a
        /*075e*/ 	.byte	0x2a
	.zero		1


	//   ....[23]....
        /*0760*/ 	.word	0x00001d20
        /*0764*/ 	.word	0x00000005
        /*0768*/ 	.word	0x0002d830
        /*076c*/ 	.short	0x010a
        /*076e*/ 	.byte	0x3f
	.zero		1


	//   ....[24]....
        /*0770*/ 	.word	0x00001d80
        /*0774*/ 	.word	0x00000005
        /*0778*/ 	.word	0x0002d830
        /*077c*/ 	.short	0x010a
        /*077e*/ 	.byte	0x3f
	.zero		1


	//   ....[25]....
        /*0780*/ 	.word	0x000021f0
        /*0784*/ 	.word	0x00000000
        /*0788*/ 	.word	0x00000000
        /*078c*/ 	.short	0x0101
        /*078e*/ 	.byte	0x3f
	.zero		1


	//   ....[26]....
        /*0790*/ 	.word	0x00005160
        /*0794*/ 	.word	0x000000ff
        /*0798*/ 	.word	0x0002d830
        /*079c*/ 	.short	0x010a
        /*079e*/ 	.byte	0x06
	.zero		1


	//   ....[27]....
        /*07a0*/ 	.word	0x000051a0
        /*07a4*/ 	.word	0x000000ff
        /*07a8*/ 	.word	0x0002d830
        /*07ac*/ 	.short	0x010a
        /*07ae*/ 	.byte	0x06
	.zero		1


	//   ....[28]....
        /*07b0*/ 	.word	0x00005440
        /*07b4*/ 	.word	0x000000ff
        /*07b8*/ 	.word	0x0002d850
        /*07bc*/ 	.short	0x010a
        /*07be*/ 	.byte	0x06
	.zero		1


	//   ....[29]....
        /*07c0*/ 	.word	0x00005480
        /*07c4*/ 	.word	0x000000ff
        /*07c8*/ 	.word	0x0002d850
        /*07cc*/ 	.short	0x010a
        /*07ce*/ 	.byte	0x06
	.zero		1


	//   ....[30]....
        /*07d0*/ 	.word	0x00005a70
        /*07d4*/ 	.word	0x00000007
        /*07d8*/ 	.word	0x00000000
        /*07dc*/ 	.short	0x0101
        /*07de*/ 	.byte	0x3f
	.zero		1


	//   ....[31]....
        /*07e0*/ 	.word	0x00007600
        /*07e4*/ 	.word	0x00000036
        /*07e8*/ 	.word	0x00000000
        /*07ec*/ 	.short	0x0101
        /*07ee*/ 	.byte	0x3f
	.zero		1


	//   ....[32]....
        /*07f0*/ 	.word	0x00008580
        /*07f4*/ 	.word	0x000000ff
        /*07f8*/ 	.word	0x0002d830
        /*07fc*/ 	.short	0x010a
        /*07fe*/ 	.byte	0x06
	.zero		1


	//   ....[33]....
        /*0800*/ 	.word	0x000085c0
        /*0804*/ 	.word	0x000000ff
        /*0808*/ 	.word	0x0002d830
        /*080c*/ 	.short	0x010a
        /*080e*/ 	.byte	0x06
	.zero		1


	//   ....[34]....
        /*0810*/ 	.word	0x00008860
        /*0814*/ 	.word	0x000000ff
        /*0818*/ 	.word	0x0002d850
        /*081c*/ 	.short	0x010a
        /*081e*/ 	.byte	0x06
	.zero		1


	//   ....[35]....
        /*0820*/ 	.word	0x000088a0
        /*0824*/ 	.word	0x000000ff
        /*0828*/ 	.word	0x0002d850
        /*082c*/ 	.short	0x010a
        /*082e*/ 	.byte	0x06
	.zero		1


	//   ....[36]....
        /*0830*/ 	.word	0x00009a80
        /*0834*/ 	.word	0x0000002a
        /*0838*/ 	.word	0x00000000
        /*083c*/ 	.short	0x0101
        /*083e*/ 	.byte	0x3f
	.zero		1


	//   ....[37]....
        /*0840*/ 	.word	0x00009b10
        /*0844*/ 	.word	0x00000037
        /*0848*/ 	.word	0x00000000
        /*084c*/ 	.short	0x0101
        /*084e*/ 	.byte	0x3f
	.zero		1


	//   ....[38]....
        /*0850*/ 	.word	0x0000a660
        /*0854*/ 	.word	0x000000ff
        /*0858*/ 	.word	0x0002d830
        /*085c*/ 	.short	0x010a
        /*085e*/ 	.byte	0x06
	.zero		1


	//   ....[39]....
        /*0860*/ 	.word	0x0000a6a0
        /*0864*/ 	.word	0x000000ff
        /*0868*/ 	.word	0x0002d830
        /*086c*/ 	.short	0x010a
        /*086e*/ 	.byte	0x06
	.zero		1


	//   ....[40]....
        /*0870*/ 	.word	0x0000a940
        /*0874*/ 	.word	0x000000ff
        /*0878*/ 	.word	0x0002d850
        /*087c*/ 	.short	0x010a
        /*087e*/ 	.byte	0x06
	.zero		1


	//   ....[41]....
        /*0880*/ 	.word	0x0000a980
        /*0884*/ 	.word	0x000000ff
        /*0888*/ 	.word	0x0002d850
        /*088c*/ 	.short	0x010a
        /*088e*/ 	.byte	0x06
	.zero		1


	//   ....[42]....
        /*0890*/ 	.word	0x0000af30
        /*0894*/ 	.word	0x00000009
        /*0898*/ 	.word	0x00000000
        /*089c*/ 	.short	0x0101
        /*089e*/ 	.byte	0x3f
	.zero		1


	//   ....[43]....
        /*08a0*/ 	.word	0x0000ca90
        /*08a4*/ 	.word	0x00000036
        /*08a8*/ 	.word	0x00000000
        /*08ac*/ 	.short	0x0101
        /*08ae*/ 	.byte	0x3f
	.zero		1


	//   ....[44]....
        /*08b0*/ 	.word	0x0000d6b0
        /*08b4*/ 	.word	0x000000ff
        /*08b8*/ 	.word	0x0002d850
        /*08bc*/ 	.short	0x010a
        /*08be*/ 	.byte	0x09
	.zero		1


	//   ....[45]....
        /*08c0*/ 	.word	0x0000d6f0
        /*08c4*/ 	.word	0x000000ff
        /*08c8*/ 	.word	0x0002d850
        /*08cc*/ 	.short	0x010a
        /*08ce*/ 	.byte	0x09
	.zero		1


	//   ....[46]....
        /*08d0*/ 	.word	0x0000dd30
        /*08d4*/ 	.word	0x00000006
        /*08d8*/ 	.word	0x00000000
        /*08dc*/ 	.short	0x0101
        /*08de*/ 	.byte	0x3f
	.zero		1


	//   ....[47]....
        /*08e0*/ 	.word	0x0000eff0
        /*08e4*/ 	.word	0x000000ff
        /*08e8*/ 	.word	0x00000000
        /*08ec*/ 	.short	0x0101
        /*08ee*/ 	.byte	0x04
	.zero		1


	//   ....[48]....
        /*08f0*/ 	.word	0x00011a50
        /*08f4*/ 	.word	0x00000000
        /*08f8*/ 	.word	0x0002d840
        /*08fc*/ 	.short	0x010a
        /*08fe*/ 	.byte	0x3f
	.zero		1


	//   ....[49]....
        /*0900*/ 	.word	0x000129d0
        /*0904*/ 	.word	0x00000016
        /*0908*/ 	.word	0x0002d800
        /*090c*/ 	.short	0x0107
        /*090e*/ 	.byte	0x3f
	.zero		1


	//   ....[50]....
        /*0910*/ 	.word	0x00012ad0
        /*0914*/ 	.word	0x00000016
        /*0918*/ 	.word	0x0002d800
        /*091c*/ 	.short	0x0101
        /*091e*/ 	.byte	0x3f
	.zero		1


	//   ....[51]....
        /*0920*/ 	.word	0x00012af0
        /*0924*/ 	.word	0x00000016
        /*0928*/ 	.word	0x0002d820
        /*092c*/ 	.short	0x010a
        /*092e*/ 	.byte	0x3f
	.zero		1


	//   ....[52]....
        /*0930*/ 	.word	0x00012e10
        /*0934*/ 	.word	0x00000003
        /*0938*/ 	.word	0x0002d840
        /*093c*/ 	.short	0x010a
        /*093e*/ 	.byte	0x3f
	.zero		1


	//   ....[53]....
        /*0940*/ 	.word	0x00013290
        /*0944*/ 	.word	0x00000003
        /*0948*/ 	.word	0x00000060
        /*094c*/ 	.short	0x010a
        /*094e*/ 	.byte	0x3f
	.zero		1


	//   ....[54]....
        /*0950*/ 	.word	0x000139d0
        /*0954*/ 	.word	0x00000003
        /*0958*/ 	.word	0x0002d840
        /*095c*/ 	.short	0x010a
        /*095e*/ 	.byte	0x3f
	.zero		1


	//   ....[55]....
        /*0960*/ 	.word	0x00013e50
        /*0964*/ 	.word	0x0000000c
        /*0968*/ 	.word	0x00000060
        /*096c*/ 	.short	0x010a
        /*096e*/ 	.byte	0x3f
	.zero		1


	//   ....[56]....
        /*0970*/ 	.word	0x000144c0
        /*0974*/ 	.word	0x00000002
        /*0978*/ 	.word	0x0002d840
        /*097c*/ 	.short	0x010a
        /*097e*/ 	.byte	0x3f
	.zero		1


	//   ....[57]....
        /*0980*/ 	.word	0x00014950
        /*0984*/ 	.word	0x00000007
        /*0988*/ 	.word	0x00000060
        /*098c*/ 	.short	0x010a
        /*098e*/ 	.byte	0x3f
	.zero		1


	//   ....[58]....
        /*0990*/ 	.word	0x00014f70
        /*0994*/ 	.word	0x00000003
        /*0998*/ 	.word	0x0002d860
        /*099c*/ 	.short	0x010a
        /*099e*/ 	.byte	0x3f
	.zero		1


	//   ....[59]....
        /*09a0*/ 	.word	0x000160a0
        /*09a4*/ 	.word	0x00000009
        /*09a8*/ 	.word	0x0002d820
        /*09ac*/ 	.short	0x010a
        /*09ae*/ 	.byte	0x3f
	.zero		1


	//   ....[60]....
        /*09b0*/ 	.word	0x00016240
        /*09b4*/ 	.word	0x00000005
        /*09b8*/ 	.word	0x00000000
        /*09bc*/ 	.short	0x010a
        /*09be*/ 	.byte	0x3f
	.zero		1


	//   ....[61]....
        /*09c0*/ 	.word	0x000162b0
        /*09c4*/ 	.word	0x00000003
        /*09c8*/ 	.word	0x00000000
        /*09cc*/ 	.short	0x010a
        /*09ce*/ 	.byte	0x3f
	.zero		1


	//   ....[62]....
        /*09d0*/ 	.word	0x00016310
        /*09d4*/ 	.word	0x00000017
        /*09d8*/ 	.word	0x00000000
        /*09dc*/ 	.short	0x010a
        /*09de*/ 	.byte	0x3f
	.zero		1


	//   ....[63]....
        /*09e0*/ 	.word	0x00016340
        /*09e4*/ 	.word	0x00000007
        /*09e8*/ 	.word	0x00000000
        /*09ec*/ 	.short	0x010a
        /*09ee*/ 	.byte	0x3f
	.zero		1


	//   ....[64]....
        /*09f0*/ 	.word	0x000163b0
        /*09f4*/ 	.word	0x00000003
        /*09f8*/ 	.word	0x0002d800
        /*09fc*/ 	.short	0x010a
        /*09fe*/ 	.byte	0x3f
	.zero		1


	//   ....[65]....
        /*0a00*/ 	.word	0x00016400
        /*0a04*/ 	.word	0x00000005
        /*0a08*/ 	.word	0x0002d830
        /*0a0c*/ 	.short	0x010a
        /*0a0e*/ 	.byte	0x3f
	.zero		1


	//   ....[66]....
        /*0a10*/ 	.word	0x00016460
        /*0a14*/ 	.word	0x00000007
        /*0a18*/ 	.word	0x0002d830
        /*0a1c*/ 	.short	0x010a
        /*0a1e*/ 	.byte	0x3f
	.zero		1


	//   ....[67]....
        /*0a20*/ 	.word	0x000164c0
        /*0a24*/ 	.word	0x00000007
        /*0a28*/ 	.word	0x0002d850
        /*0a2c*/ 	.short	0x010a
        /*0a2e*/ 	.byte	0x3f
	.zero		1


	//   ....[68]....
        /*0a30*/ 	.word	0x00016520
        /*0a34*/ 	.word	0x00000005
        /*0a38*/ 	.word	0x0002d830
        /*0a3c*/ 	.short	0x010a
        /*0a3e*/ 	.byte	0x3f
	.zero		1


	//   ....[69]....
        /*0a40*/ 	.word	0x00016580
        /*0a44*/ 	.word	0x00000005
        /*0a48*/ 	.word	0x0002d850
        /*0a4c*/ 	.short	0x010a
        /*0a4e*/ 	.byte	0x3f
	.zero		1


	//   ....[70]....
        /*0a50*/ 	.word	0x000165e0
        /*0a54*/ 	.word	0x00000005
        /*0a58*/ 	.word	0x0002d830
        /*0a5c*/ 	.short	0x010a
        /*0a5e*/ 	.byte	0x3f
	.zero		1


	//   ....[71]....
        /*0a60*/ 	.word	0x00016640
        /*0a64*/ 	.word	0x00000005
        /*0a68*/ 	.word	0x0002d850
        /*0a6c*/ 	.short	0x010a
        /*0a6e*/ 	.byte	0x3f
	.zero		1


	//   ....[72]....
        /*0a70*/ 	.word	0x000166a0
        /*0a74*/ 	.word	0x00000007
        /*0a78*/ 	.word	0x0002d850
        /*0a7c*/ 	.short	0x010a
        /*0a7e*/ 	.byte	0x3f
	.zero		1


	//   ....[73]....
        /*0a80*/ 	.word	0x00016840
        /*0a84*/ 	.word	0x00000000
        /*0a88*/ 	.word	0x0002d840
        /*0a8c*/ 	.short	0x010a
        /*0a8e*/ 	.byte	0x3f
	.zero		1


	//   ....[74]....
        /*0a90*/ 	.word	0x000170f0
        /*0a94*/ 	.word	0x00000016
        /*0a98*/ 	.word	0x0002d820
        /*0a9c*/ 	.short	0x010a
        /*0a9e*/ 	.byte	0x3f
	.zero		1


	//   ....[75]....
        /*0aa0*/ 	.word	0x00017140
        /*0aa4*/ 	.word	0x00000003
        /*0aa8*/ 	.word	0x0002d840
        /*0aac*/ 	.short	0x010a
        /*0aae*/ 	.byte	0x3f
	.zero		1


	//   ....[76]....
        /*0ab0*/ 	.word	0x00017190
        /*0ab4*/ 	.word	0x00000003
        /*0ab8*/ 	.word	0x00000060
        /*0abc*/ 	.short	0x010a
        /*0abe*/ 	.byte	0x3f
	.zero		1


	//   ....[77]....
        /*0ac0*/ 	.word	0x000171e0
        /*0ac4*/ 	.word	0x00000003
        /*0ac8*/ 	.word	0x0002d840
        /*0acc*/ 	.short	0x010a
        /*0ace*/ 	.byte	0x3f
	.zero		1


	//   ....[78]....
        /*0ad0*/ 	.word	0x00017230
        /*0ad4*/ 	.word	0x0000000c
        /*0ad8*/ 	.word	0x00000060
        /*0adc*/ 	.short	0x010a
        /*0ade*/ 	.byte	0x3f
	.zero		1


	//   ....[79]....
        /*0ae0*/ 	.word	0x00017280
        /*0ae4*/ 	.word	0x00000002
        /*0ae8*/ 	.word	0x0002d840
        /*0aec*/ 	.short	0x010a
        /*0aee*/ 	.byte	0x3f
	.zero		1


	//   ....[80]....
        /*0af0*/ 	.word	0x000172d0
        /*0af4*/ 	.word	0x00000007
        /*0af8*/ 	.word	0x00000060
        /*0afc*/ 	.short	0x010a
        /*0afe*/ 	.byte	0x3f
	.zero		1


	//   ....[81]....
        /*0b00*/ 	.word	0x00017320
        /*0b04*/ 	.word	0x00000003
        /*0b08*/ 	.word	0x0002d860
        /*0b0c*/ 	.short	0x010a
        /*0b0e*/ 	.byte	0x3f
	.zero		1


	//   ....[82]....
        /*0b10*/ 	.word	0x00017ca0
        /*0b14*/ 	.word	0x00000009
        /*0b18*/ 	.word	0x0002d820
        /*0b1c*/ 	.short	0x010a
        /*0b1e*/ 	.byte	0x3f
	.zero		1


	//   ....[83]....
        /*0b20*/ 	.word	0x00017e40
        /*0b24*/ 	.word	0x00000005
        /*0b28*/ 	.word	0x00000000
        /*0b2c*/ 	.short	0x010a
        /*0b2e*/ 	.byte	0x3f
	.zero		1


	//   ....[84]....
        /*0b30*/ 	.word	0x00017e90
        /*0b34*/ 	.word	0x00000003
        /*0b38*/ 	.word	0x00000000
        /*0b3c*/ 	.short	0x010a
        /*0b3e*/ 	.byte	0x3f
	.zero		1


	//   ....[85]....
        /*0b40*/ 	.word	0x00017ee0
        /*0b44*/ 	.word	0x00000017
        /*0b48*/ 	.word	0x00000000
        /*0b4c*/ 	.short	0x010a
        /*0b4e*/ 	.byte	0x3f
	.zero		1


	//----- nvinfo : EIATTR_NUM_MBARRIERS
	.align		4
.L_209:
        /*0b50*/ 	.byte	0x03, 0x38
        /*0b52*/ 	.short	0x0016


	//----- nvinfo : EIATTR_EXIT_INSTR_OFFSETS
	.align		4
        /*0b54*/ 	.byte	0x04, 0x1c
        /*0b56*/ 	.short	(.L_211 - .L_210)


	//   ....[0]....
.L_210:
        /*0b58*/ 	.word	0x00000a80


	//   ....[1]....
        /*0b5c*/ 	.word	0x0000fc40


	//   ....[2]....
        /*0b60*/ 	.word	0x00016390


	//----- nvinfo : EIATTR_MAX_THREADS
	.align		4
.L_211:
        /*0b64*/ 	.byte	0x04, 0x05
        /*0b66*/ 	.short	(.L_213 - .L_212)
.L_212:
        /*0b68*/ 	.word	0x00000200
        /*0b6c*/ 	.word	0x00000001
        /*0b70*/ 	.word	0x00000001


	//----- nvinfo : EIATTR_CRS_STACK_SIZE
	.align		4
.L_213:
        /*0b74*/ 	.byte	0x04, 0x1e
        /*0b76*/ 	.short	(.L_215 - .L_214)
.L_214:
        /*0b78*/ 	.word	0x00000000


	//----- nvinfo : EIATTR_CBANK_PARAM_SIZE
	.align		4
.L_215:
        /*0b7c*/ 	.byte	0x03, 0x19
        /*0b7e*/ 	.short	0x0af0


	//----- nvinfo : EIATTR_PARAM_CBANK
	.align		4
        /*0b80*/ 	.byte	0x04, 0x0a
        /*0b82*/ 	.short	(.L_217 - .L_216)
	.align		4
.L_216:
        /*0b84*/ 	.word	index@(.nv.constant0._ZN7cutlass13device_kernelIN5flash11enable_sm90INS1_16FlashAttnFwdSm90INS1_25CollectiveMainloopFwdSm90ILi2EN4cute5tupleIJNS5_1CILi1EEES8_S8_EEENS6_IJNS7_ILi192EEENS7_ILi128EEENS7_ILi96EEEEEELi96ENS_10bfloat16_tEfNS_4arch4Sm90ELb0ELb1ELb0ELb1ELb0ELb0ELb0ELb0ELb1ELb1ELb0ELb0EEENS1_21CollectiveEpilogueFwdINS6_IJSA_SC_SB_EEES9_SE_SG_Li384ELb1ELb1ELb0ELb0EEENS1_36VarlenDynamicPersistentTileSchedulerILi192ELi128ELi384ELi128ELb0ELb1ELb1ELb1ELb0ELb1EEEEEEEEEvNT_6ParamsE)
        /*0b88*/ 	.short	0x0210
        /*0b8a*/ 	.short	0x0af0


	//----- nvinfo : EIATTR_SW_WAR
	.align		4
.L_217:
        /*0b8c*/ 	.byte	0x04, 0x36
        /*0b8e*/ 	.short	(.L_219 - .L_218)
.L_218:
        /*0b90*/ 	.word	0x00000008
.L_219:


//--------------------- .nv.info._ZN7cutlass13device_kernelIN5flash11enable_sm90INS1_16FlashAttnFwdSm90INS1_25CollectiveMainloopFwdSm90ILi2EN4cute5tupleIJNS5_1CILi1EEES8_S8_EEENS6_IJNS7_ILi192EEENS7_ILi128EEENS7_ILi96EEEEEELi96ENS_10bfloat16_tEfNS_4arch4Sm90ELb0ELb1ELb0ELb1ELb0ELb1ELb0ELb0ELb1ELb1ELb0ELb0EEENS1_21CollectiveEpilogueFwdINS6_IJSA_SC_SB_EEES9_SE_SG_Li384ELb1ELb1ELb0ELb0EEENS1_36VarlenDynamicPersistentTileSchedulerILi192ELi128ELi384ELi128ELb0ELb1ELb1ELb1ELb0ELb1EEEEEEEEEvNT_6ParamsE --------------------------
	.section	.nv.info._ZN7cutlass13device_kernelIN5flash11enable_sm90INS1_16FlashAttnFwdSm90INS1_25CollectiveMainloopFwdSm90ILi2EN4cute5tupleIJNS5_1CILi1EEES8_S8_EEENS6_IJNS7_ILi192EEENS7_ILi128EEENS7_ILi96EEEEEELi96ENS_10bfloat16_tEfNS_4arch4Sm90ELb0ELb1ELb0ELb1ELb0ELb1ELb0ELb0ELb1ELb1ELb0ELb0EEENS1_21CollectiveEpilogueFwdINS6_IJSA_SC_SB_EEES9_SE_SG_Li384ELb1ELb1ELb0ELb0EEENS1_36VarlenDynamicPersistentTileSchedulerILi192ELi128ELi384ELi128ELb0ELb1ELb1ELb1ELb0ELb1EEEEEEEEEvNT_6ParamsE,"",@"SHT_CUDA_INFO"
	.sectionflags	@""
	.align	4


	//----- nvinfo : EIATTR_CUDA_API_VERSION
	.align		4
        /*0000*/ 	.byte	0x04, 0x37
        /*0002*/ 	.short	(.L_221 - .L_220)
.L_220:
        /*0004*/ 	.word	0x00000082


	//----- nvinfo : EIATTR_KPARAM_INFO
	.align		4
.L_221:
        /*0008*/ 	.byte	0x04, 0x17
        /*000a*/ 	.short	(.L_223 - .L_222)
.L_222:
        /*000c*/ 	.word	0x00000000
        /*0010*/ 	.short	0x0000
        /*0012*/ 	.short	0x0070
        /*0014*/ 	.byte	0x00, 0xf0, 0x01, 0x2a


	//----- nvinfo : EIATTR_SPARSE_MMA_MASK
	.align		4
.L_223:
        /*0018*/ 	.byte	0x03, 0x50
        /*001a*/ 	.short	0x0000


	//----- nvinfo : EIATTR_MAXREG_COUNT
	.align		4
        /*001c*/ 	.byte	0x03, 0x1b
        /*001e*/ 	.short	0x0080


	//----- nvinfo : EIATTR_NUM_BARRIERS
	.align		4
        /*0020*/ 	.byte	0x02, 0x4c
        /*0022*/ 	.byte	0x10
	.zero		1


	//----- nvinfo : EIATTR_EXTERNS
	.align		4
        /*0024*/ 	.byte	0x04, 0x0f
        /*0026*/ 	.short	(.L_225 - .L_224)


	//   ....[0]....
	.align		4
.L_224:
        /*0028*/ 	.word	index@(__assertfail)


	//----- nvinfo : EIATTR_ANNOTATIONS
	.align		4
.L_225:
        /*002c*/ 	.byte	0x04, 0x55
        /*002e*/ 	.short	(.L_227 - .L_226)


	//   ....[0]....
.L_226:
        /* <DEDUP_REMOVED lines=84> */


	//----- nvinfo : EIATTR_MERCURY_ISA_VERSION
	.align		4
.L_227:
        /*0558*/ 	.byte	0x03, 0x5f
        /*055a*/ 	.short	0x0101


	//----- nvinfo : EIATTR_UNUSED_LOAD_BYTE_OFFSET
	.align		4
        /*055c*/ 	.byte	0x04, 0x44
        /*055e*/ 	.short	(.L_229 - .L_228)


	//   ....[0]....
.L_228:
        /*0560*/ 	.word	0x00000ae0
        /*0564*/ 	.word	0x0000fff0


	//   ....[1]....
        /*0568*/ 	.word	0x00018e00
        /*056c*/ 	.word	0x0000fff0


	//----- nvinfo : EIATTR_INT_WARP_WIDE_INSTR_OFFSETS
	.align		4
.L_229:
        /*0570*/ 	.byte	0x04, 0x31
        /*0572*/ 	.short	(.L_231 - .L_230)


	//   ....[0]....
.L_230:
        /*0574*/ 	.word	0x00000190


	//   ....[1]....
        /*0578*/ 	.word	0x000001d0


	//   ....[2]....
        /*057c*/ 	.word	0x00000240


	//   ....[3]....
        /*0580*/ 	.word	0x0001db40


	//   ....[4]....
        /*0584*/ 	.word	0x0001dbd0


	//   ....[5]....
        /*0588*/ 	.word	0x00021700


	//   ....[6]....
        /*058c*/ 	.word	0x00021790


	//----- nvinfo : EIATTR_COOP_GROUP_MASK_REGIDS
	.align		4
.L_231:
        /*0590*/ 	.byte	0x04, 0x29
        /*0592*/ 	.short	(.L_233 - .L_232)


	//   ....[0]....
.L_232:
        /*0594*/ 	.word	0xffffffff


	//   ....[1]....
        /*0598*/ 	.word	0xffffffff


	//   ....[2]....
        /*059c*/ 	.word	0xffffffff


	//   ....[3]....
        /*05a0*/ 	.word	0xffffffff


	//   ....[4]....
        /*05a4*/ 	.word	0xffffffff


	//   ....[5]....
        /*05a8*/ 	.word	0xffffffff


	//   ....[6]....
        /*05ac*/ 	.word	0xffffffff


	//   ....[7]....
        /*05b0*/ 	.word	0xffffffff


	//   ....[8]....
        /*05b4*/ 	.word	0xffffffff


	//   ....[9]....
        /*05b8*/ 	.word	0xffffffff


	//   ....[10]....
        /*05bc*/ 	.word	0xffffffff


	//   ....[11]....
        /*05c0*/ 	.word	0xffffffff


	//   ....[12]....
        /*05c4*/ 	.word	0xffffffff


	//   ....[13]....
        /*05c8*/ 	.word	0xffffffff


	//   ....[14]....
        /*05cc*/ 	.word	0xffffffff


	//   ....[15]....
        /*05d0*/ 	.word	0xffffffff


	//   ....[16]....
        /*05d4*/ 	.word	0xffffffff


	//   ....[17]....
        /*05d8*/ 	.word	0xffffffff


	//   ....[18]....
        /*05dc*/ 	.word	0xffffffff


	//   ....[19]....
        /*05e0*/ 	.word	0xffffffff


	//   ....[20]....
        /*05e4*/ 	.word	0xffffffff


	//   ....[21]....
        /*05e8*/ 	.word	0xffffffff


	//   ....[22]....
        /*05ec*/ 	.word	0xffffffff


	//   ....[23]....
        /*05f0*/ 	.word	0xffffffff


	//   ....[24]....
        /*05f4*/ 	.word	0xffffffff


	//   ....[25]....
        /*05f8*/ 	.word	0xffffffff


	//   ....[26]....
        /*05fc*/ 	.word	0xffffffff


	//   ....[27]....
        /*0600*/ 	.word	0xffffffff


	//   ....[28]....
        /*0604*/ 	.word	0xffffffff


	//   ....[29]....
        /*0608*/ 	.word	0xffffffff


	//   ....[30]....
        /*060c*/ 	.word	0xffffffff


	//   ....[31]....
        /*0610*/ 	.word	0xffffffff


	//   ....[32]....
        /*0614*/ 	.word	0xffffffff


	//   ....[33]....
        /*0618*/ 	.word	0xffffffff


	//   ....[34]....
        /*061c*/ 	.word	0xffffffff


	//   ....[35]....
        /*0620*/ 	.word	0xffffffff


	//   ....[36]....
        /*0624*/ 	.word	0xffffffff


	//   ....[37]....
        /*0628*/ 	.word	0xffffffff


	//   ....[38]....
        /*062c*/ 	.word	0xffffffff


	//   ....[39]....
        /*0630*/ 	.word	0xffffffff


	//   ....[40]....
        /*0634*/ 	.word	0xffffffff


	//   ....[41]....
        /*0638*/ 	.word	0xffffffff


	//   ....[42]....
        /*063c*/ 	.word	0xffffffff


	//   ....[43]....
        /*0640*/ 	.word	0xffffffff


	//   ....[44]....
        /*0644*/ 	.word	0xffffffff


	//   ....[45]....
        /*0648*/ 	.word	0xffffffff


	//   ....[46]....
        /*064c*/ 	.word	0xffffffff


	//   ....[47]....
        /*0650*/ 	.word	0xffffffff


	//   ....[48]....
        /*0654*/ 	.word	0xffffffff


	//   ....[49]....
        /*0658*/ 	.word	0xffffffff


	//   ....[50]....
        /*065c*/ 	.word	0xffffffff


	//   ....[51]....
        /*0660*/ 	.word	0xffffffff


	//   ....[52]....
        /*0664*/ 	.word	0xffffffff


	//   ....[53]....
        /*0668*/ 	.word	0xffffffff


	//   ....[54]....
        /*066c*/ 	.word	0xffffffff


	//   ....[55]....
        /*0670*/ 	.word	0xffffffff


	//   ....[56]....
        /*0674*/ 	.word	0xffffffff


	//   ....[57]....
        /*0678*/ 	.word	0xffffffff


	//   ....[58]....
        /*067c*/ 	.word	0xffffffff


	//   ....[59]....
        /*0680*/ 	.word	0xffffffff


	//   ....[60]....
        /*0684*/ 	.word	0xffffffff


	//   ....[61]....
        /*0688*/ 	.word	0xffffffff


	//   ....[62]....
        /*068c*/ 	.word	0xffffffff


	//   ....[63]....
        /*0690*/ 	.word	0xffffffff


	//   ....[64]....
        /*0694*/ 	.word	0xffffffff


	//   ....[65]....
        /*0698*/ 	.word	0xffffffff


	//   ....[66]....
        /*069c*/ 	.word	0xffffffff


	//   ....[67]....
        /*06a0*/ 	.word	0xffffffff


	//   ....[68]....
        /*06a4*/ 	.word	0xffffffff


	//   ....[69]....
        /*06a8*/ 	.word	0xffffffff


	//   ....[70]....
        /*06ac*/ 	.word	0xffffffff


	//   ....[71]....
        /*06b0*/ 	.word	0xffffffff


	//   ....[72]....
        /*06b4*/ 	.word	0xffffffff


	//   ....[73]....
        /*06b8*/ 	.word	0xffffffff


	//   ....[74]....
        /*06bc*/ 	.word	0xffffffff


	//   ....[75]....
        /*06c0*/ 	.word	0xffffffff


	//   ....[76]....
        /*06c4*/ 	.word	0xffffffff


	//   ....[77]....
        /*06c8*/ 	.word	0xffffffff


	//   ....[78]....
        /*06cc*/ 	.word	0xffffffff


	//   ....[79]....
        /*06d0*/ 	.word	0xffffffff


	//   ....[80]....
        /*06d4*/ 	.word	0xffffffff


	//   ....[81]....
        /*06d8*/ 	.word	0xffffffff


	//   ....[82]....
        /*06dc*/ 	.word	0xffffffff


	//   ....[83]....
        /*06e0*/ 	.word	0xffffffff


	//   ....[84]....
        /*06e4*/ 	.word	0xffffffff


	//   ....[85]....
        /*06e8*/ 	.word	0xffffffff


	//   ....[86]....
        /*06ec*/ 	.word	0xffffffff


	//   ....[87]....
        /*06f0*/ 	.word	0xffffffff


	//   ....[88]....
        /*06f4*/ 	.word	0xffffffff


	//   ....[89]....
        /*06f8*/ 	.word	0xffffffff


	//   ....[90]....
        /*06fc*/ 	.word	0xffffffff


	//   ....[91]....
        /*0700*/ 	.word	0xffffffff


	//   ....[92]....
        /*0704*/ 	.word	0xffffffff


	//   ....[93]....
        /*0708*/ 	.word	0xffffffff


	//   ....[94]....
        /*070c*/ 	.word	0xffffffff


	//   ....[95]....
        /*0710*/ 	.word	0xffffffff


	//   ....[96]....
        /*0714*/ 	.word	0xffffffff


	//   ....[97]....
        /*0718*/ 	.word	0xffffffff


	//   ....[98]....
        /*071c*/ 	.word	0xffffffff


	//   ....[99]....
        /*0720*/ 	.word	0xffffffff


	//   ....[100]....
        /*0724*/ 	.word	0xffffffff


	//   ....[101]....
        /*0728*/ 	.word	0xffffffff


	//   ....[102]....
        /*072c*/ 	.word	0xffffffff


	//   ....[103]....
        /*0730*/ 	.word	0xffffffff


	//   ....[104]....
        /*0734*/ 	.word	0xffffffff


	//   ....[105]....
        /*0738*/ 	.word	0xffffffff


	//   ....[106]....
        /*073c*/ 	.word	0x0500000f


	//   ....[107]....
        /*0740*/ 	.word	0x0500000f


	//   ....[108]....
        /*0744*/ 	.word	0x0500000f


	//   ....[109]....
        /*0748*/ 	.word	0x0500000f


	//   ....[110]....
        /*074c*/ 	.word	0x0500000f


	//   ....[111]....
        /*0750*/ 	.word	0x0500000f


	//   ....[112]....
        /*0754*/ 	.word	0x0500000f


	//   ....[113]....
        /*0758*/ 	.word	0x0500000f


	//   ....[114]....
        /*075c*/ 	.word	0x0500000f


	//   ....[115]....
        /*0760*/ 	.word	0x0500000f


	//   ....[116]....
        /*0764*/ 	.word	0x0500000f


	//   ....[117]....
        /*0768*/ 	.word	0x0500000f


	//   ....[118]....
        /*076c*/ 	.word	0x0500000f


	//   ....[119]....
        /*0770*/ 	.word	0x0500000f


	//   ....[120]....
        /*0774*/ 	.word	0x0500000f


	//   ....[121]....
        /*0778*/ 	.word	0x0500000f


	//   ....[122]....
        /*077c*/ 	.word	0x0500000f


	//   ....[123]....
        /*0780*/ 	.word	0x0500000f


	//   ....[124]....
        /*0784*/ 	.word	0x0500000f


	//   ....[125]....
        /*0788*/ 	.word	0x0500000f


	//   ....[126]....
        /*078c*/ 	.word	0x0500000f


	//   ....[127]....
        /*0790*/ 	.word	0x0500000f


	//   ....[128]....
        /*0794*/ 	.word	0x0500000f


	//   ....[129]....
        /*0798*/ 	.word	0x0500000f


	//   ....[130]....
        /*079c*/ 	.word	0x0500000f


	//   ....[131]....
        /*07a0*/ 	.word	0x0500000f


	//   ....[132]....
        /*07a4*/ 	.word	0x0500000f


	//   ....[133]....
        /*07a8*/ 	.word	0x0500000f


	//   ....[134]....
        /*07ac*/ 	.word	0x0500000f


	//   ....[135]....
        /*07b0*/ 	.word	0x0500000f


	//   ....[136]....
        /*07b4*/ 	.word	0x0500000f


	//   ....[137]....
        /*07b8*/ 	.word	0x0500000f


	//   ....[138]....
        /*07bc*/ 	.word	0x0500000f


	//   ....[139]....
        /*07c0*/ 	.word	0x0500000f


	//   ....[140]....
        /*07c4*/ 	.word	0x0500000f


	//   ....[141]....
        /*07c8*/ 	.word	0x0500000f


	//   ....[142]....
        /*07cc*/ 	.word	0x0500000f


	//   ....[143]....
        /*07d0*/ 	.word	0x0500000f


	//   ....[144]....
        /*07d4*/ 	.word	0x0500000f


	//   ....[145]....
        /*07d8*/ 	.word	0x0500000f


	//   ....[146]....
        /*07dc*/ 	.word	0x0500000f


	//   ....[147]....
        /*07e0*/ 	.word	0x0500000f


	//   ....[148]....
        /*07e4*/ 	.word	0x0500000f


	//   ....[149]....
        /*07e8*/ 	.word	0x0500000f


	//   ....[150]....
        /*07ec*/ 	.word	0x0500000f


	//----- nvinfo : EIATTR_COOP_GROUP_INSTR_OFFSETS
	.align		4
.L_233:
        /*07f0*/ 	.byte	0x04, 0x28
        /*07f2*/ 	.short	(.L_235 - .L_234)


	//   ....[0]....
.L_234:
        /*07f4*/ 	.word	0x00000070


	//   ....[1]....
        /*07f8*/ 	.word	0x000001a0


	//   ....[2]....
        /*07fc*/ 	.word	0x000001f0


	//   ....[3]....
        /*0800*/ 	.word	0x00000420


	//   ....[4]....
        /*0804*/ 	.word	0x00000580


	//   ....[5]....
        /*0808*/ 	.word	0x000006a0


	//   ....[6]....
        /*080c*/ 	.word	0x00000800


	//   ....[7]....
        /*0810*/ 	.word	0x00007760


	//   ....[8]....
        /*0814*/ 	.word	0x00007ed0


	//   ....[9]....
        /*0818*/ 	.word	0x00007ee0


	//   ....[10]....
        /*081c*/ 	.word	0x00007ef0


	//   ....[11]....
        /*0820*/ 	.word	0x00007f00


	//   ....[12]....
        /*0824*/ 	.word	0x00009f40


	//   ....[13]....
        /*0828*/ 	.word	0x00009f50


	//   ....[14]....
        /*082c*/ 	.word	0x00009f60


	//   ....[15]....
        /*0830*/ 	.word	0x00009f70


	//   ....[16]....
        /*0834*/ 	.word	0x0000c150


	//   ....[17]....
        /*0838*/ 	.word	0x0000d110


	//   ....[18]....
        /*083c*/ 	.word	0x0000d810


	//   ....[19]....
        /*0840*/ 	.word	0x0000d8b0


	//   ....[20]....
        /*0844*/ 	.word	0x0000df80


	//   ....[21]....
        /*0848*/ 	.word	0x0000dff0


	//   ....[22]....
        /*084c*/ 	.word	0x0000eee0


	//   ....[23]....
        /*0850*/ 	.word	0x0000f9c0


	//   ....[24]....
        /*0854*/ 	.word	0x00010100


	//   ....[25]....
        /*0858*/ 	.word	0x00010b10


	//   ....[26]....
        /*085c*/ 	.word	0x00010b30


	//   ....[27]....
        /*0860*/ 	.word	0x000118f0


	//   ....[28]....
        /*0864*/ 	.word	0x00011930


	//   ....[29]....
        /*0868*/ 	.word	0x00012690


	//   ....[30]....
        /*086c*/ 	.word	0x00013350


	//   ....[31]....
        /*0870*/ 	.word	0x00013370


	//   ....[32]....
        /*0874*/ 	.word	0x00013aa0


	//   ....[33]....
        /*0878*/ 	.word	0x00013ae0


	//   ....[34]....
        /*087c*/ 	.word	0x00014cf0


	//   ....[35]....
        /*0880*/ 	.word	0x00015430


	//   ....[36]....
        /*0884*/ 	.word	0x00015bb0


	//   ....[37]....
        /*0888*/ 	.word	0x000165b0


	//   ....[38]....
        /*088c*/ 	.word	0x000165d0


	//   ....[39]....
        /*0890*/ 	.word	0x000172f0


	//   ....[40]....
        /*0894*/ 	.word	0x00017310


	//   ....[41]....
        /*0898*/ 	.word	0x00018130


	//   ....[42]....
        /*089c*/ 	.word	0x00018800


	//   ....[43]....
        /*08a0*/ 	.word	0x00018830


	//   ....[44]....
        /*08a4*/ 	.word	0x00018880


	//   ....[45]....
        /*08a8*/ 	.word	0x00018890


	//   ....[46]....
        /*08ac*/ 	.word	0x00019850


	//   ....[47]....
        /*08b0*/ 	.word	0x00019890


	//   ....[48]....
        /*08b4*/ 	.word	0x000198d0


	//   ....[49]....
        /*08b8*/ 	.word	0x000198e0


	//   ....[50]....
        /*08bc*/ 	.word	0x00019e20


	//   ....[51]....
        /*08c0*/ 	.word	0x00019e40


	//   ....[52]....
        /*08c4*/ 	.word	0x00019f60


	//   ....[53]....
        /*08c8*/ 	.word	0x00019f80


	//   ....[54]....
        /*08cc*/ 	.word	0x0001a7d0


	//   ....[55]....
        /*08d0*/ 	.word	0x0001a7e0


	//   ....[56]....
        /*08d4*/ 	.word	0x0001a940


	//   ....[57]....
        /*08d8*/ 	.word	0x0001a950


	//   ....[58]....
        /*08dc*/ 	.word	0x0001aaf0


	//   ....[59]....
        /*08e0*/ 	.word	0x0001ace0


	//   ....[60]....
        /*08e4*/ 	.word	0x0001ad10


	//   ....[61]....
        /*08e8*/ 	.word	0x0001ad40


	//   ....[62]....
        /*08ec*/ 	.word	0x0001ad70


	//   ....[63]....
        /*08f0*/ 	.word	0x0001ada0


	//   ....[64]....
        /*08f4*/ 	.word	0x0001add0


	//   ....[65]....
        /*08f8*/ 	.word	0x0001af40


	//   ....[66]....
        /*08fc*/ 	.word	0x0001af70


	//   ....[67]....
        /*0900*/ 	.word	0x0001afa0


	//   ....[68]....
        /*0904*/ 	.word	0x0001afd0


	//   ....[69]....
        /*0908*/ 	.word	0x0001b000


	//   ....[70]....
        /*090c*/ 	.word	0x0001b030


	//   ....[71]....
        /*0910*/ 	.word	0x0001b0d0


	//   ....[72]....
        /*0914*/ 	.word	0x0001b130


	//   ....[73]....
        /*0918*/ 	.word	0x0001b1d0


	//   ....[74]....
        /*091c*/ 	.word	0x0001c2b0


	//   ....[75]....
        /*0920*/ 	.word	0x0001e0d0


	//   ....[76]....
        /*0924*/ 	.word	0x0001ede0


	//   ....[77]....
        /*0928*/ 	.word	0x0001ee00


	//   ....[78]....
        /*092c*/ 	.word	0x0001eed0


	//   ....[79]....
        /*0930*/ 	.word	0x0001eef0


	//   ....[80]....
        /*0934*/ 	.word	0x0001ef90


	//   ....[81]....
        /*0938*/ 	.word	0x0001efb0


	//   ....[82]....
        /*093c*/ 	.word	0x0001efc0


	//   ....[83]....
        /*0940*/ 	.word	0x0001f050


	//   ....[84]....
        /*0944*/ 	.word	0x0001f070


	//   ....[85]....
        /*0948*/ 	.word	0x0001f0e0


	//   ....[86]....
        /*094c*/ 	.word	0x0001f120


	//   ....[87]....
        /*0950*/ 	.word	0x0001f190


	//   ....[88]....
        /*0954*/ 	.word	0x00021e30


	//   ....[89]....
        /*0958*/ 	.word	0x00021e60


	//   ....[90]....
        /*095c*/ 	.word	0x00021ea0


	//   ....[91]....
        /*0960*/ 	.word	0x00021ed0


	//   ....[92]....
        /*0964*/ 	.word	0x00021f00


	//   ....[93]....
        /*0968*/ 	.word	0x00021f30


	//   ....[94]....
        /*096c*/ 	.word	0x00021f60


	//   ....[95]....
        /*0970*/ 	.word	0x00021f90


	//   ....[96]....
        /*0974*/ 	.word	0x00022110


	//   ....[97]....
        /*0978*/ 	.word	0x00022140


	//   ....[98]....
        /*097c*/ 	.word	0x00022170


	//   ....[99]....
        /*0980*/ 	.word	0x000221a0


	//   ....[100]....
        /*0984*/ 	.word	0x000221d0


	//   ....[101]....
        /*0988*/ 	.word	0x00022200


	//   ....[102]....
        /*098c*/ 	.word	0x000222c0


	//   ....[103]....
        /*0990*/ 	.word	0x000222e0


	//   ....[104]....
        /*0994*/ 	.word	0x00022350


	//   ....[105]....
        /*0998*/ 	.word	0x000229f0


	//   ....[106]....
        /*099c*/ 	.word	0x00022e50


	//   ....[107]....
        /*09a0*/ 	.word	0x00022ef0


	//   ....[108]....
        /*09a4*/ 	.word	0x00022f80


	//   ....[109]....
        /*09a8*/ 	.word	0x00022fd0


	//   ....[110]....
        /*09ac*/ 	.word	0x00023020


	//   ....[111]....
        /*09b0*/ 	.word	0x000230f0


	//   ....[112]....
        /*09b4*/ 	.word	0x00023180


	//   ....[113]....
        /*09b8*/ 	.word	0x000231e0


	//   ....[114]....
        /*09bc*/ 	.word	0x00023240


	//   ....[115]....
        /*09c0*/ 	.word	0x00023590


	//   ....[116]....
        /*09c4*/ 	.word	0x000235e0


	//   ....[117]....
        /*09c8*/ 	.word	0x00023670


	//   ....[118]....
        /*09cc*/ 	.word	0x00023700


	//   ....[119]....
        /*09d0*/ 	.word	0x000237c0


	//   ....[120]....
        /*09d4*/ 	.word	0x00023aa0


	//   ....[121]....
        /*09d8*/ 	.word	0x00023c60


	//   ....[122]....
        /*09dc*/ 	.word	0x00023cb0


	//   ....[123]....
        /*09e0*/ 	.word	0x00023d10


	//   ....[124]....
        /*09e4*/ 	.word	0x00023e20


	//   ....[125]....
        /*09e8*/ 	.word	0x00023e80


	//   ....[126]....
        /*09ec*/ 	.word	0x00023fa0


	//   ....[127]....
        /*09f0*/ 	.word	0x00024000


	//   ....[128]....
        /*09f4*/ 	.word	0x000240a0


	//   ....[129]....
        /*09f8*/ 	.word	0x00024170


	//   ....[130]....
        /*09fc*/ 	.word	0x000241f0


	//   ....[131]....
        /*0a00*/ 	.word	0x000242b0


	//   ....[132]....
        /*0a04*/ 	.word	0x00024330


	//   ....[133]....
        /*0a08*/ 	.word	0x000246e0


	//   ....[134]....
        /*0a0c*/ 	.word	0x00024780


	//   ....[135]....
        /*0a10*/ 	.word	0x000248a0


	//   ....[136]....
        /*0a14*/ 	.word	0x00024910


	//   ....[137]....
        /*0a18*/ 	.word	0x00024980


	//   ....[138]....
        /*0a1c*/ 	.word	0x000249f0


	//   ....[139]....
        /*0a20*/ 	.word	0x00024a60


	//   ....[140]....
        /*0a24*/ 	.word	0x00024ae0


	//   ....[141]....
        /*0a28*/ 	.word	0x00024b70


	//   ....[142]....
        /*0a2c*/ 	.word	0x00024c00


	//   ....[143]....
        /*0a30*/ 	.word	0x00024c70


	//   ....[144]....
        /*0a34*/ 	.word	0x00024ce0


	//   ....[145]....
        /*0a38*/ 	.word	0x00024d50


	//   ....[146]....
        /*0a3c*/ 	.word	0x00024dd0


	//   ....[147]....
        /*0a40*/ 	.word	0x00024e40


	//   ....[148]....
        /*0a44*/ 	.word	0x00024ee0


	//   ....[149]....
        /*0a48*/ 	.word	0x00024f70


	//   ....[150]....
        /*0a4c*/ 	.word	0x000250a0


	//----- nvinfo : EIATTR_REG_RECONFIG
	.align		4
.L_235:
        /*0a50*/ 	.byte	0x01, 0x54
	.zero		2


	//----- nvinfo : EIATTR_SYSCALL_OFFSETS
	.align		4
        /*0a54*/ 	.byte	0x04, 0x46
        /*0a56*/ 	.short	(.L_237 - .L_236)


	//   ....[0]....
.L_236:
        /*0a58*/ 	.word	0x00001da0


	//   ....[1]....
        /*0a5c*/ 	.word	0x00001ef0


	//   ....[2]....
        /*0a60*/ 	.word	0x00007960


	//   ....[3]....
        /*0a64*/ 	.word	0x00007c80


	//   ....[4]....
        /*0a68*/ 	.word	0x0001dd30


	//   ....[5]....
        /*0a6c*/ 	.word	0x0001de80


	//   ....[6]....
        /*0a70*/ 	.word	0x0001df70


	//   ....[7]....
        /*0a74*/ 	.word	0x0001e850


	//----- nvinfo : EIATTR_MBARRIER_INSTR_OFFSETS
	.align		4
.L_237:
        /*0a78*/ 	.byte	0x04, 0x39
        /*0a7a*/ 	.short	(.L_239 - .L_238)


	//   ....[0]....
.L_238:
        /*0a7c*/ 	.word	0x000002d0
        /*0a80*/ 	.word	0x000000ff
        /*0a84*/ 	.word	0x0002d800
        /*0a88*/ 	.short	0x0100
        /*0a8a*/ 	.byte	0x08
	.zero		1


	//   ....[1]....
        /*0a8c*/ 	.word	0x000002e0
        /*0a90*/ 	.word	0x000000ff
        /*0a94*/ 	.word	0x0002d820
        /*0a98*/ 	.short	0x0100
        /*0a9a*/ 	.byte	0x08
	.zero		1


	//   ....[2]....
        /*0a9c*/ 	.word	0x000003d0
        /*0aa0*/ 	.word	0x000000ff
        /*0aa4*/ 	.word	0x0002d830
        /*0aa8*/ 	.short	0x0100
        /*0aaa*/ 	.byte	0x08
	.zero		1


	//   ....[3]....
        /*0aac*/ 	.word	0x000003e0
        /*0ab0*/ 	.word	0x000000ff
        /*0ab4*/ 	.word	0x0002d840
        /*0ab8*/ 	.short	0x0100
        /*0aba*/ 	.byte	0x08
	.zero		1


	//   ....[4]....
        /*0abc*/ 	.word	0x000003f0
        /*0ac0*/ 	.word	0x000000ff
        /*0ac4*/ 	.word	0x0002d838
        /*0ac8*/ 	.short	0x0100
        /*0aca*/ 	.byte	0x08
	.zero		1


	//   ....[5]....
        /*0acc*/ 	.word	0x00000400
        /*0ad0*/ 	.word	0x000000ff
        /*0ad4*/ 	.word	0x0002d848
        /*0ad8*/ 	.short	0x0100
        /*0ada*/ 	.byte	0x08
	.zero		1


	//   ....[6]....
        /*0adc*/ 	.word	0x00000530
        /*0ae0*/ 	.word	0x000000ff
        /*0ae4*/ 	.word	0x0002d850
        /*0ae8*/ 	.short	0x0100
        /*0aea*/ 	.byte	0x08
	.zero		1


	//   ....[7]....
        /*0aec*/ 	.word	0x00000540
        /*0af0*/ 	.word	0x000000ff
        /*0af4*/ 	.word	0x0002d860
        /*0af8*/ 	.short	0x0100
        /*0afa*/ 	.byte	0x08
	.zero		1


	//   ....[8]....
        /*0afc*/ 	.word	0x00000550
        /*0b00*/ 	.word	0x000000ff
        /*0b04*/ 	.word	0x0002d858
        /*0b08*/ 	.short	0x0100
        /*0b0a*/ 	.byte	0x08
	.zero		1


	//   ....[9]....
        /*0b0c*/ 	.word	0x00000560
        /*0b10*/ 	.word	0x000000ff
        /*0b14*/ 	.word	0x0002d868
        /*0b18*/ 	.short	0x0100
        /*0b1a*/ 	.byte	0x08
	.zero		1


	//   ....[10]....
        /*0b1c*/ 	.word	0x00000650
        /*0b20*/ 	.word	0x000000ff
        /*0b24*/ 	.word	0x0002d870
        /*0b28*/ 	.short	0x0100
        /*0b2a*/ 	.byte	0x06
	.zero		1


	//   ....[11]....
        /*0b2c*/ 	.word	0x00000660
        /*0b30*/ 	.word	0x000000ff
        /*0b34*/ 	.word	0x0002d880
        /*0b38*/ 	.short	0x0100
        /*0b3a*/ 	.byte	0x06
	.zero		1


	//   ....[12]....
        /*0b3c*/ 	.word	0x00000670
        /*0b40*/ 	.word	0x000000ff
        /*0b44*/ 	.word	0x0002d878
        /*0b48*/ 	.short	0x0100
        /*0b4a*/ 	.byte	0x06
	.zero		1


	//   ....[13]....
        /*0b4c*/ 	.word	0x00000680
        /*0b50*/ 	.word	0x000000ff
        /*0b54*/ 	.word	0x0002d888
        /*0b58*/ 	.short	0x0100
        /*0b5a*/ 	.byte	0x06
	.zero		1


	//   ....[14]....
        /*0b5c*/ 	.word	0x000007b0
        /*0b60*/ 	.word	0x000000ff
        /*0b64*/ 	.word	0x0002d890
        /*0b68*/ 	.short	0x0100
        /*0b6a*/ 	.byte	0x08
	.zero		1


	//   ....[15]....
        /*0b6c*/ 	.word	0x000007c0
        /*0b70*/ 	.word	0x000000ff
        /*0b74*/ 	.word	0x0002d8a0
        /*0b78*/ 	.short	0x0100
        /*0b7a*/ 	.byte	0x08
	.zero		1


	//   ....[16]....
        /*0b7c*/ 	.word	0x000007d0
        /*0b80*/ 	.word	0x000000ff
        /*0b84*/ 	.word	0x0002d898
        /*0b88*/ 	.short	0x0100
        /*0b8a*/ 	.byte	0x08
	.zero		1


	//   ....[17]....
        /*0b8c*/ 	.word	0x000007e0
        /*0b90*/ 	.word	0x000000ff
        /*0b94*/ 	.word	0x0002d8a8
        /*0b98*/ 	.short	0x0100
        /*0b9a*/ 	.byte	0x08
	.zero		1


	//   ....[18]....
        /*0b9c*/ 	.word	0x00000910
        /*0ba0*/ 	.word	0x000000ff
        /*0ba4*/ 	.word	0x0002d8b0
        /*0ba8*/ 	.short	0x0100
        /*0baa*/ 	.byte	0x08
	.zero		1


	//   ....[19]....
        /*0bac*/ 	.word	0x00000920
        /*0bb0*/ 	.word	0x000000ff
        /*0bb4*/ 	.word	0x0002d8c0
        /*0bb8*/ 	.short	0x0100
        /*0bba*/ 	.byte	0x08
	.zero		1


	//   ....[20]....
        /*0bbc*/ 	.word	0x00000930
        /*0bc0*/ 	.word	0x000000ff
        /*0bc4*/ 	.word	0x0002d8b8
        /*0bc8*/ 	.short	0x0100
        /*0bca*/ 	.byte	0x08
	.zero		1


	//   ....[21]....
        /*0bcc*/ 	.word	0x00000940
        /*0bd0*/ 	.word	0x000000ff
        /*0bd4*/ 	.word	0x0002d8c8
        /*0bd8*/ 	.short	0x0100
        /*0bda*/ 	.byte	0x08
	.zero		1


	//   ....[22]....
        /*0bdc*/ 	.word	0x00003420
        /*0be0*/ 	.word	0x0000000e
        /*0be4*/ 	.word	0x0002d890
        /*0be8*/ 	.short	0x010a
        /*0bea*/ 	.byte	0x3f
	.zero		1


	//   ....[23]....
        /*0bec*/ 	.word	0x00004f40
        /*0bf0*/ 	.word	0x0000000e
        /*0bf4*/ 	.word	0x0002d890
        /*0bf8*/ 	.short	0x010a
        /*0bfa*/ 	.byte	0x3f
	.zero		1


	//   ....[24]....
        /*0bfc*/ 	.word	0x00006a20
        /*0c00*/ 	.word	0x0000000e
        /*0c04*/ 	.word	0x0002d890
        /*0c08*/ 	.short	0x010a
        /*0c0a*/ 	.byte	0x3f
	.zero		1


	//   ....[25]....
        /*0c0c*/ 	.word	0x00006c90
        /*0c10*/ 	.word	0x0000001c
        /*0c14*/ 	.word	0x00000000
        /*0c18*/ 	.short	0x0101
        /*0c1a*/ 	.byte	0x3f
	.zero		1


	//   ....[26]....
        /*0c1c*/ 	.word	0x00006cd0
        /*0c20*/ 	.word	0x0000000e
        /*0c24*/ 	.word	0x0002d8b0
        /*0c28*/ 	.short	0x010a
        /*0c2a*/ 	.byte	0x3f
	.zero		1


	//   ....[27]....
        /*0c2c*/ 	.word	0x00006ff0
        /*0c30*/ 	.word	0x0000000e
        /*0c34*/ 	.word	0x00000000
        /*0c38*/ 	.short	0x0101
        /*0c3a*/ 	.byte	0x3f
	.zero		1


	//   ....[28]....
        /*0c3c*/ 	.word	0x00007a00
        /*0c40*/ 	.word	0x00000002
        /*0c44*/ 	.word	0x0002d800
        /*0c48*/ 	.short	0x010a
        /*0c4a*/ 	.byte	0x3f
	.zero		1


	//   ....[29]....
        /*0c4c*/ 	.word	0x00007a50
        /*0c50*/ 	.word	0x00000002
        /*0c54*/ 	.word	0x0002d800
        /*0c58*/ 	.short	0x010a
        /*0c5a*/ 	.byte	0x3f
	.zero		1


	//   ....[30]....
        /*0c5c*/ 	.word	0x00008630
        /*0c60*/ 	.word	0x00000002
        /*0c64*/ 	.word	0x0002d800
        /*0c68*/ 	.short	0x010a
        /*0c6a*/ 	.byte	0x3f
	.zero		1


	//   ....[31]....
        /*0c6c*/ 	.word	0x0000a3f0
        /*0c70*/ 	.word	0x00000002
        /*0c74*/ 	.word	0x0002d800
        /*0c78*/ 	.short	0x010a
        /*0c7a*/ 	.byte	0x3f
	.zero		1


	//   ....[32]....
        /*0c7c*/ 	.word	0x0000bd20
        /*0c80*/ 	.word	0x0000000b
        /*0c84*/ 	.word	0x0002d830
        /*0c88*/ 	.short	0x010a
        /*0c8a*/ 	.byte	0x3f
	.zero		1


	//   ....[33]....
        /*0c8c*/ 	.word	0x0000bd90
        /*0c90*/ 	.word	0x0000000b
        /*0c94*/ 	.word	0x0002d830
        /*0c98*/ 	.short	0x010a
        /*0c9a*/ 	.byte	0x3f
	.zero		1


	//   ....[34]....
        /*0c9c*/ 	.word	0x0000c3c0
        /*0ca0*/ 	.word	0x00000000
        /*0ca4*/ 	.word	0x00000000
        /*0ca8*/ 	.short	0x0101
        /*0caa*/ 	.byte	0x3f
	.zero		1


	//   ....[35]....
        /*0cac*/ 	.word	0x0000f3b0
        /*0cb0*/ 	.word	0x00000009
        /*0cb4*/ 	.word	0x0002d830
        /*0cb8*/ 	.short	0x010a
        /*0cba*/ 	.byte	0x3f
	.zero		1


	//   ....[36]....
        /*0cbc*/ 	.word	0x0000f400
        /*0cc0*/ 	.word	0x00000009
        /*0cc4*/ 	.word	0x0002d830
        /*0cc8*/ 	.short	0x010a
        /*0cca*/ 	.byte	0x3f
	.zero		1


	//   ....[37]....
        /*0ccc*/ 	.word	0x0000f810
        /*0cd0*/ 	.word	0x00000009
        /*0cd4*/ 	.word	0x0002d850
        /*0cd8*/ 	.short	0x010a
        /*0cda*/ 	.byte	0x3f
	.zero		1


	//   ....[38]....
        /*0cdc*/ 	.word	0x0000f850
        /*0ce0*/ 	.word	0x00000009
        /*0ce4*/ 	.word	0x0002d850
        /*0ce8*/ 	.short	0x010a
        /*0cea*/ 	.byte	0x3f
	.zero		1


	//   ....[39]....
        /*0cec*/ 	.word	0x0000ff70
        /*0cf0*/ 	.word	0x00000009
        /*0cf4*/ 	.word	0x00000000
        /*0cf8*/ 	.short	0x0101
        /*0cfa*/ 	.byte	0x3f
	.zero		1


	//   ....[40]....
        /*0cfc*/ 	.word	0x00010900
        /*0d00*/ 	.word	0x00000008
        /*0d04*/ 	.word	0x00000000
        /*0d08*/ 	.short	0x0101
        /*0d0a*/ 	.byte	0x3f
	.zero		1


	//   ....[41]....
        /*0d0c*/ 	.word	0x00012a60
        /*0d10*/ 	.word	0x00000000
        /*0d14*/ 	.word	0x0002d830
        /*0d18*/ 	.short	0x010a
        /*0d1a*/ 	.byte	0x3f
	.zero		1


	//   ....[42]....
        /*0d1c*/ 	.word	0x00012ab0
        /*0d20*/ 	.word	0x00000000
        /*0d24*/ 	.word	0x0002d830
        /*0d28*/ 	.short	0x010a
        /*0d2a*/ 	.byte	0x3f
	.zero		1


	//   ....[43]....
        /*0d2c*/ 	.word	0x00012ec0
        /*0d30*/ 	.word	0x00000006
        /*0d34*/ 	.word	0x0002d850
        /*0d38*/ 	.short	0x010a
        /*0d3a*/ 	.byte	0x3f
	.zero		1


	//   ....[44]....
        /*0d3c*/ 	.word	0x00012f00
        /*0d40*/ 	.word	0x00000006
        /*0d44*/ 	.word	0x0002d850
        /*0d48*/ 	.short	0x010a
        /*0d4a*/ 	.byte	0x3f
	.zero		1


	//   ....[45]....
        /*0d4c*/ 	.word	0x00013f80
        /*0d50*/ 	.word	0x0000000b
        /*0d54*/ 	.word	0x00000000
        /*0d58*/ 	.short	0x0101
        /*0d5a*/ 	.byte	0x3f
	.zero		1


	//   ....[46]....
        /*0d5c*/ 	.word	0x00013f90
        /*0d60*/ 	.word	0x00000009
        /*0d64*/ 	.word	0x00000000
        /*0d68*/ 	.short	0x0101
        /*0d6a*/ 	.byte	0x3f
	.zero		1


	//   ....[47]....
        /*0d6c*/ 	.word	0x00014e40
        /*0d70*/ 	.word	0x00000000
        /*0d74*/ 	.word	0x0002d830
        /*0d78*/ 	.short	0x010a
        /*0d7a*/ 	.byte	0x3f
	.zero		1


	//   ....[48]....
        /*0d7c*/ 	.word	0x00014e90
        /*0d80*/ 	.word	0x00000000
        /*0d84*/ 	.word	0x0002d830
        /*0d88*/ 	.short	0x010a
        /*0d8a*/ 	.byte	0x3f
	.zero		1


	//   ....[49]....
        /*0d8c*/ 	.word	0x000152a0
        /*0d90*/ 	.word	0x00000006
        /*0d94*/ 	.word	0x0002d850
        /*0d98*/ 	.short	0x010a
        /*0d9a*/ 	.byte	0x3f
	.zero		1


	//   ....[50]....
        /*0d9c*/ 	.word	0x000152e0
        /*0da0*/ 	.word	0x00000006
        /*0da4*/ 	.word	0x0002d850
        /*0da8*/ 	.short	0x010a
        /*0daa*/ 	.byte	0x3f
	.zero		1


	//   ....[51]....
        /*0dac*/ 	.word	0x000159b0
        /*0db0*/ 	.word	0x0000000a
        /*0db4*/ 	.word	0x00000000
        /*0db8*/ 	.short	0x0101
        /*0dba*/ 	.byte	0x3f
	.zero		1


	//   ....[52]....
        /*0dbc*/ 	.word	0x000163a0
        /*0dc0*/ 	.word	0x00000000
        /*0dc4*/ 	.word	0x00000000
        /*0dc8*/ 	.short	0x0101
        /*0dca*/ 	.byte	0x3f
	.zero		1


	//   ....[53]....
        /*0dcc*/ 	.word	0x000181b0
        /*0dd0*/ 	.word	0x0000000a
        /*0dd4*/ 	.word	0x0002d850
        /*0dd8*/ 	.short	0x010a
        /*0dda*/ 	.byte	0x3f
	.zero		1


	//   ....[54]....
        /*0ddc*/ 	.word	0x00018260
        /*0de0*/ 	.word	0x0000000a
        /*0de4*/ 	.word	0x0002d850
        /*0de8*/ 	.short	0x010a
        /*0dea*/ 	.byte	0x3f
	.zero		1


	//   ....[55]....
        /*0dec*/ 	.word	0x00018a40
        /*0df0*/ 	.word	0x00000007
        /*0df4*/ 	.word	0x00000000
        /*0df8*/ 	.short	0x0101
        /*0dfa*/ 	.byte	0x3f
	.zero		1


	//   ....[56]....
        /*0dfc*/ 	.word	0x00019e30
        /*0e00*/ 	.word	0x00000000
        /*0e04*/ 	.word	0x00000000
        /*0e08*/ 	.short	0x0101
        /*0e0a*/ 	.byte	0x3f
	.zero		1


	//   ....[57]....
        /*0e0c*/ 	.word	0x0001c390
        /*0e10*/ 	.word	0x00000016
        /*0e14*/ 	.word	0x0002d820
        /*0e18*/ 	.short	0x010a
        /*0e1a*/ 	.byte	0x3f
	.zero		1


	//   ....[58]....
        /*0e1c*/ 	.word	0x0001c420
        /*0e20*/ 	.word	0x0000000b
        /*0e24*/ 	.word	0x0002d8a0
        /*0e28*/ 	.short	0x010a
        /*0e2a*/ 	.byte	0x3f
	.zero		1


	//   ....[59]....
        /*0e2c*/ 	.word	0x0001c870
        /*0e30*/ 	.word	0x0000000b
        /*0e34*/ 	.word	0x0002d8c0
        /*0e38*/ 	.short	0x010a
        /*0e3a*/ 	.byte	0x3f
	.zero		1


	//   ....[60]....
        /*0e3c*/ 	.word	0x0001cd80
        /*0e40*/ 	.word	0x00000006
        /*0e44*/ 	.word	0x0002d8a0
        /*0e48*/ 	.short	0x010a
        /*0e4a*/ 	.byte	0x3f
	.zero		1


	//   ....[61]....
        /*0e4c*/ 	.word	0x0001d1c0
        /*0e50*/ 	.word	0x00000006
        /*0e54*/ 	.word	0x0002d8c0
        /*0e58*/ 	.short	0x010a
        /*0e5a*/ 	.byte	0x3f
	.zero		1


	//   ....[62]....
        /*0e5c*/ 	.word	0x0001e2f0
        /*0e60*/ 	.word	0x00000000
        /*0e64*/ 	.word	0x0002d840
        /*0e68*/ 	.short	0x010a
        /*0e6a*/ 	.byte	0x3f
	.zero		1


	//   ....[63]....
        /*0e6c*/ 	.word	0x0001f260
        /*0e70*/ 	.word	0x00000016
        /*0e74*/ 	.word	0x0002d800
        /*0e78*/ 	.short	0x0107
        /*0e7a*/ 	.byte	0x3f
	.zero		1


	//   ....[64]....
        /*0e7c*/ 	.word	0x0001f350
        /*0e80*/ 	.word	0x00000016
        /*0e84*/ 	.word	0x0002d800
        /*0e88*/ 	.short	0x0101
        /*0e8a*/ 	.byte	0x3f
	.zero		1


	//   ....[65]....
        /*0e8c*/ 	.word	0x0001f370
        /*0e90*/ 	.word	0x00000016
        /*0e94*/ 	.word	0x0002d820
        /*0e98*/ 	.short	0x010a
        /*0e9a*/ 	.byte	0x3f
	.zero		1


	//   ....[66]....
        /*0e9c*/ 	.word	0x0001f6b0
        /*0ea0*/ 	.word	0x00000003
        /*0ea4*/ 	.word	0x0002d840
        /*0ea8*/ 	.short	0x010a
        /*0eaa*/ 	.byte	0x3f
	.zero		1


	//   ....[67]....
        /*0eac*/ 	.word	0x0001fb30
        /*0eb0*/ 	.word	0x00000003
        /*0eb4*/ 	.word	0x00000060
        /*0eb8*/ 	.short	0x010a
        /*0eba*/ 	.byte	0x3f
	.zero		1


	//   ....[68]....
        /*0ebc*/ 	.word	0x00020280
        /*0ec0*/ 	.word	0x00000003
        /*0ec4*/ 	.word	0x0002d840
        /*0ec8*/ 	.short	0x010a
        /*0eca*/ 	.byte	0x3f
	.zero		1


	//   ....[69]....
        /*0ecc*/ 	.word	0x00020700
        /*0ed0*/ 	.word	0x0000000b
        /*0ed4*/ 	.word	0x00000060
        /*0ed8*/ 	.short	0x010a
        /*0eda*/ 	.byte	0x3f
	.zero		1


	//   ....[70]....
        /*0edc*/ 	.word	0x00020d80
        /*0ee0*/ 	.word	0x00000002
        /*0ee4*/ 	.word	0x0002d840
        /*0ee8*/ 	.short	0x010a
        /*0eea*/ 	.byte	0x3f
	.zero		1


	//   ....[71]....
        /*0eec*/ 	.word	0x00021210
        /*0ef0*/ 	.word	0x00000007
        /*0ef4*/ 	.word	0x00000060
        /*0ef8*/ 	.short	0x010a
        /*0efa*/ 	.byte	0x3f
	.zero		1


	//   ....[72]....
        /*0efc*/ 	.word	0x00021840
        /*0f00*/ 	.word	0x00000003
        /*0f04*/ 	.word	0x0002d860
        /*0f08*/ 	.short	0x010a
        /*0f0a*/ 	.byte	0x3f
	.zero		1


	//   ....[73]....
        /*0f0c*/ 	.word	0x00022970
        /*0f10*/ 	.word	0x00000009
        /*0f14*/ 	.word	0x0002d820
        /*0f18*/ 	.short	0x010a
        /*0f1a*/ 	.byte	0x3f
	.zero		1


	//   ....[74]....
        /*0f1c*/ 	.word	0x00022b00
        /*0f20*/ 	.word	0x00000005
        /*0f24*/ 	.word	0x00000000
        /*0f28*/ 	.short	0x010a
        /*0f2a*/ 	.byte	0x3f
	.zero		1


	//   ....[75]....
        /*0f2c*/ 	.word	0x00022b70
        /*0f30*/ 	.word	0x00000003
        /*0f34*/ 	.word	0x00000000
        /*0f38*/ 	.short	0x010a
        /*0f3a*/ 	.byte	0x3f
	.zero		1


	//   ....[76]....
        /*0f3c*/ 	.word	0x00022bd0
        /*0f40*/ 	.word	0x00000017
        /*0f44*/ 	.word	0x00000000
        /*0f48*/ 	.short	0x010a
        /*0f4a*/ 	.byte	0x3f
	.zero		1


	//   ....[77]....
        /*0f4c*/ 	.word	0x00022c00
        /*0f50*/ 	.word	0x00000007
        /*0f54*/ 	.word	0x00000000
        /*0f58*/ 	.short	0x010a
        /*0f5a*/ 	.byte	0x3f
	.zero		1


	//   ....[78]....
        /*0f5c*/ 	.word	0x00022c60
        /*0f60*/ 	.word	0x0000000e
        /*0f64*/ 	.word	0x0002d890
        /*0f68*/ 	.short	0x010a
        /*0f6a*/ 	.byte	0x3f
	.zero		1


	//   ....[79]....
        /*0f6c*/ 	.word	0x00022cb0
        /*0f70*/ 	.word	0x0000000e
        /*0f74*/ 	.word	0x0002d890
        /*0f78*/ 	.short	0x010a
        /*0f7a*/ 	.byte	0x3f
	.zero		1


	//   ....[80]....
        /*0f7c*/ 	.word	0x00022d00
        /*0f80*/ 	.word	0x0000000e
        /*0f84*/ 	.word	0x0002d890
        /*0f88*/ 	.short	0x010a
        /*0f8a*/ 	.byte	0x3f
	.zero		1


	//   ....[81]....
        /*0f8c*/ 	.word	0x00022d50
        /*0f90*/ 	.word	0x0000000e
        /*0f94*/ 	.word	0x0002d8b0
        /*0f98*/ 	.short	0x010a
        /*0f9a*/ 	.byte	0x3f
	.zero		1


	//   ....[82]....
        /*0f9c*/ 	.word	0x00023050
        /*0fa0*/ 	.word	0x00000002
        /*0fa4*/ 	.word	0x0002d800
        /*0fa8*/ 	.short	0x010a
        /*0faa*/ 	.byte	0x3f
	.zero		1


	//   ....[83]....
        /*0fac*/ 	.word	0x00023270
        /*0fb0*/ 	.word	0x00000002
        /*0fb4*/ 	.word	0x0002d800
        /*0fb8*/ 	.short	0x010a
        /*0fba*/ 	.byte	0x3f
	.zero		1


	//   ....[84]....
        /*0fbc*/ 	.word	0x000232c0
        /*0fc0*/ 	.word	0x0000000b
        /*0fc4*/ 	.word	0x0002d830
        /*0fc8*/ 	.short	0x010a
        /*0fca*/ 	.byte	0x3f
	.zero		1


	//   ....[85]....
        /*0fcc*/ 	.word	0x00023310
        /*0fd0*/ 	.word	0x00000009
        /*0fd4*/ 	.word	0x0002d830
        /*0fd8*/ 	.short	0x010a
        /*0fda*/ 	.byte	0x3f
	.zero		1


	//   ....[86]....
        /*0fdc*/ 	.word	0x00023360
        /*0fe0*/ 	.word	0x00000009
        /*0fe4*/ 	.word	0x0002d850
        /*0fe8*/ 	.short	0x010a
        /*0fea*/ 	.byte	0x3f
	.zero		1


	//   ....[87]....
        /*0fec*/ 	.word	0x000233b0
        /*0ff0*/ 	.word	0x00000000
        /*0ff4*/ 	.word	0x0002d830
        /*0ff8*/ 	.short	0x010a
        /*0ffa*/ 	.byte	0x3f
	.zero		1


	//   ....[88]....
        /*0ffc*/ 	.word	0x00023400
        /*1000*/ 	.word	0x00000006
        /*1004*/ 	.word	0x0002d850
        /*1008*/ 	.short	0x010a
        /*100a*/ 	.byte	0x3f
	.zero		1


	//   ....[89]....
        /*100c*/ 	.word	0x00023450
        /*1010*/ 	.word	0x00000000
        /*1014*/ 	.word	0x0002d830
        /*1018*/ 	.short	0x010a
        /*101a*/ 	.byte	0x3f
	.zero		1


	//   ....[90]....
        /*101c*/ 	.word	0x000234a0
        /*1020*/ 	.word	0x00000006
        /*1024*/ 	.word	0x0002d850
        /*1028*/ 	.short	0x010a
        /*102a*/ 	.byte	0x3f
	.zero		1


	//   ....[91]....
        /*102c*/ 	.word	0x000234f0
        /*1030*/ 	.word	0x0000000a
        /*1034*/ 	.word	0x0002d850
        /*1038*/ 	.short	0x010a
        /*103a*/ 	.byte	0x3f
	.zero		1


	//   ....[92]....
        /*103c*/ 	.word	0x00023880
        /*1040*/ 	.word	0x00000016
        /*1044*/ 	.word	0x0002d820
        /*1048*/ 	.short	0x010a
        /*104a*/ 	.byte	0x3f
	.zero		1


	//   ....[93]....
        /*104c*/ 	.word	0x000238d0
        /*1050*/ 	.word	0x0000000b
        /*1054*/ 	.word	0x0002d8a0
        /*1058*/ 	.short	0x010a
        /*105a*/ 	.byte	0x3f
	.zero		1


	//   ....[94]....
        /*105c*/ 	.word	0x00023920
        /*1060*/ 	.word	0x0000000b
        /*1064*/ 	.word	0x0002d8c0
        /*1068*/ 	.short	0x010a
        /*106a*/ 	.byte	0x3f
	.zero		1


	//   ....[95]....
        /*106c*/ 	.word	0x00023970
        /*1070*/ 	.word	0x00000006
        /*1074*/ 	.word	0x0002d8a0
        /*1078*/ 	.short	0x010a
        /*107a*/ 	.byte	0x3f
	.zero		1


	//   ....[96]....
        /*107c*/ 	.word	0x000239c0
        /*1080*/ 	.word	0x00000006
        /*1084*/ 	.word	0x0002d8c0
        /*1088*/ 	.short	0x010a
        /*108a*/ 	.byte	0x3f
	.zero		1


	//   ....[97]....
        /*108c*/ 	.word	0x00023b60
        /*1090*/ 	.word	0x00000000
        /*1094*/ 	.word	0x0002d840
        /*1098*/ 	.short	0x010a
        /*109a*/ 	.byte	0x3f
	.zero		1


	//   ....[98]....
        /*109c*/ 	.word	0x00024400
        /*10a0*/ 	.word	0x00000016
        /*10a4*/ 	.word	0x0002d820
        /*10a8*/ 	.short	0x010a
        /*10aa*/ 	.byte	0x3f
	.zero		1


	//   ....[99]....
        /*10ac*/ 	.word	0x00024450
        /*10b0*/ 	.word	0x00000003
        /*10b4*/ 	.word	0x0002d840
        /*10b8*/ 	.short	0x010a
        /*10ba*/ 	.byte	0x3f
	.zero		1


	//   ....[100]....
        /*10bc*/ 	.word	0x000244a0
        /*10c0*/ 	.word	0x00000003
        /*10c4*/ 	.word	0x00000060
        /*10c8*/ 	.short	0x010a
        /*10ca*/ 	.byte	0x3f
	.zero		1


	//   ....[101]....
        /*10cc*/ 	.word	0x000244f0
        /*10d0*/ 	.word	0x00000003
        /*10d4*/ 	.word	0x0002d840
        /*10d8*/ 	.short	0x010a
        /*10da*/ 	.byte	0x3f
	.zero		1


	//   ....[102]....
        /*10dc*/ 	.word	0x00024540
        /*10e0*/ 	.word	0x0000000b
        /*10e4*/ 	.word	0x00000060
        /*10e8*/ 	.short	0x010a
        /*10ea*/ 	.byte	0x3f
	.zero		1


	//   ....[103]....
        /*10ec*/ 	.word	0x00024590
        /*10f0*/ 	.word	0x00000002
        /*10f4*/ 	.word	0x0002d840
        /*10f8*/ 	.short	0x010a
        /*10fa*/ 	.byte	0x3f
	.zero		1


	//   ....[104]....
        /*10fc*/ 	.word	0x000245e0
        /*1100*/ 	.word	0x00000007
        /*1104*/ 	.word	0x00000060
        /*1108*/ 	.short	0x010a
        /*110a*/ 	.byte	0x3f
	.zero		1


	//   ....[105]....
        /*110c*/ 	.word	0x00024630
        /*1110*/ 	.word	0x00000003
        /*1114*/ 	.word	0x0002d860
        /*1118*/ 	.short	0x010a
        /*111a*/ 	.byte	0x3f
	.zero		1


	//   ....[106]....
        /*111c*/ 	.word	0x00024fc0
        /*1120*/ 	.word	0x00000009
        /*1124*/ 	.word	0x0002d820
        /*1128*/ 	.short	0x010a
        /*112a*/ 	.byte	0x3f
	.zero		1


	//   ....[107]....
        /*112c*/ 	.word	0x00025160
        /*1130*/ 	.word	0x00000005
        /*1134*/ 	.word	0x00000000
        /*1138*/ 	.short	0x010a
        /*113a*/ 	.byte	0x3f
	.zero		1


	//   ....[108]....
        /*113c*/ 	.word	0x000251b0
        /*1140*/ 	.word	0x00000003
        /*1144*/ 	.word	0x00000000
        /*1148*/ 	.short	0x010a
        /*114a*/ 	.byte	0x3f
	.zero		1


	//   ....[109]....
        /*114c*/ 	.word	0x00025200
        /*1150*/ 	.word	0x00000017
        /*1154*/ 	.word	0x00000000
        /*1158*/ 	.short	0x010a
        /*115a*/ 	.byte	0x3f
	.zero		1


	//----- nvinfo : EIATTR_NUM_MBARRIERS
	.align		4
.L_239:
        /*115c*/ 	.byte	0x03, 0x38
        /*115e*/ 	.short	0x0016


	//----- nvinfo : EIATTR_EXIT_INSTR_OFFSETS
	.align		4
        /*1160*/ 	.byte	0x04, 0x1c
        /*1162*/ 	.short	(.L_241 - .L_240)


	//   ....[0]....
.L_240:
        /*1164*/ 	.word	0x00022c50


	//----- nvinfo : EIATTR_MAX_THREADS
	.align		4
.L_241:
        /*1168*/ 	.byte	0x04, 0x05
        /*116a*/ 	.short	(.L_243 - .L_242)
.L_242:
        /*116c*/ 	.word	0x00000200
        /*1170*/ 	.word	0x00000001
        /*1174*/ 	.word	0x00000001


	//----- nvinfo : EIATTR_CRS_STACK_SIZE
	.align		4
.L_243:
        /*1178*/ 	.byte	0x04, 0x1e
        /*117a*/ 	.short	(.L_245 - .L_244)
.L_244:
        /*117c*/ 	.word	0x00000000


	//----- nvinfo : EIATTR_CBANK_PARAM_SIZE
	.align		4
.L_245:
        /*1180*/ 	.byte	0x03, 0x19
        /*1182*/ 	.short	0x0af0


	//----- nvinfo : EIATTR_PARAM_CBANK
	.align		4
        /*1184*/ 	.byte	0x04, 0x0a
        /*1186*/ 	.short	(.L_247 - .L_246)
	.align		4
.L_246:
        /*1188*/ 	.word	index@(.nv.constant0._ZN7cutlass13device_kernelIN5flash11enable_sm90INS1_16FlashAttnFwdSm90INS1_25CollectiveMainloopFwdSm90ILi2EN4cute5tupleIJNS5_1CILi1EEES8_S8_EEENS6_IJNS7_ILi192EEENS7_ILi128EEENS7_ILi96EEEEEELi96ENS_10bfloat16_tEfNS_4arch4Sm90ELb0ELb1ELb0ELb1ELb0ELb1ELb0ELb0ELb1ELb1ELb0ELb0EEENS1_21CollectiveEpilogueFwdINS6_IJSA_SC_SB_EEES9_SE_SG_Li384ELb1ELb1ELb0ELb0EEENS1_36VarlenDynamicPersistentTileSchedulerILi192ELi128ELi384ELi128ELb0ELb1ELb1ELb1ELb0ELb1EEEEEEEEEvNT_6ParamsE)
        /*118c*/ 	.short	0x0210
        /*118e*/ 	.short	0x0af0


	//----- nvinfo : EIATTR_SW_WAR
	.align		4
.L_247:
        /*1190*/ 	.byte	0x04, 0x36
        /*1192*/ 	.short	(.L_249 - .L_248)
.L_248:
        /*1194*/ 	.word	0x00000008
.L_249:


//--------------------- .nv.info._ZN7cutlass13device_kernelIN5flash11enable_sm90INS1_16FlashAttnFwdSm90INS1_25CollectiveMainloopFwdSm90ILi2EN4cute5tupleIJNS5_1CILi1EEES8_S8_EEENS6_IJNS7_ILi192EEENS7_ILi144EEENS7_ILi96EEEEEELi96ENS_10bfloat16_tEfNS_4arch4Sm90ELb1ELb0ELb0ELb0ELb0ELb0ELb0ELb0ELb1ELb1ELb0ELb0EEENS1_21CollectiveEpilogueFwdINS6_IJSA_SC_SB_EEES9_SE_SG_Li384ELb0ELb1ELb0ELb0EEENS1_30DynamicPersistentTileSchedulerILi384ELi128ELb0ELb1ELb1EEEEEEEEEvNT_6ParamsE --------------------------
	.section	.nv.info._ZN7cutlass13device_kernelIN5flash11enable_sm90INS1_16FlashAttnFwdSm90INS1_25CollectiveMainloopFwdSm90ILi2EN4cute5tupleIJNS5_1CILi1EEES8_S8_EEENS6_IJNS7_ILi192EEENS7_ILi144EEENS7_ILi96EEEEEELi96ENS_10bfloat16_tEfNS_4arch4Sm90ELb1ELb0ELb0ELb0ELb0ELb0ELb0ELb0ELb1ELb1ELb0ELb0EEENS1_21CollectiveEpilogueFwdINS6_IJSA_SC_SB_EEES9_SE_SG_Li384ELb0ELb1ELb0ELb0EEENS1_30DynamicPersistentTileSchedulerILi384ELi128ELb0ELb1ELb1EEEEEEEEEvNT_6ParamsE,"",@"SHT_CUDA_INFO"
	.sectionflags	@""
	.align	4


	//----- nvinfo : EIATTR_CUDA_API_VERSION
	.align		4
        /*0000*/ 	.byte	0x04, 0x37
        /*0002*/ 	.short	(.L_251 - .L_250)
.L_250:
        /*0004*/ 	.word	0x00000082


	//----- nvinfo : EIATTR_KPARAM_INFO
	.align		4
.L_251:
        /*0008*/ 	.byte	0x04, 0x17
        /*000a*/ 	.short	(.L_253 - .L_252)
.L_252:
        /*000c*/ 	.word	0x00000000
        /*0010*/ 	.short	0x0000
        /*0012*/ 	.short	0x0070
        /*0014*/ 	.byte	0x00, 0xf0, 0x01, 0x2a


	//----- nvinfo : EIATTR_SPARSE_MMA_MASK
	.align		4
.L_253:
        /*0018*/ 	.byte	0x03, 0x50
        /*001a*/ 	.short	0x0000


	//----- nvinfo : EIATTR_MAXREG_COUNT
	.align		4
        /*001c*/ 	.byte	0x03, 0x1b
        /*001e*/ 	.short	0x0080


	//----- nvinfo : EIATTR_NUM_BARRIERS
	.align		4
        /*0020*/ 	.byte	0x02, 0x4c
        /*0022*/ 	.byte	0x10
	.zero		1


	//----- nvinfo : EIATTR_EXTERNS
	.align		4
        /*0024*/ 	.byte	0x04, 0x0f
        /*0026*/ 	.short	(.L_255 - .L_254)


	//   ....[0]....
	.align		4
.L_254:
        /*0028*/ 	.word	index@(__assertfail)


	//----- nvinfo : EIATTR_ANNOTATIONS
	.align		4
.L_255:
        /*002c*/ 	.byte	0x04, 0x55
        /*002e*/ 	.short	(.L_257 - .L_256)


	//   ....[0]....
.L_256:
        /*0030*/ 	.word	0x00000001
        /*0034*/ 	.byte	0x50, 0x09, 0x00, 0x00, 0x01, 0x00, 0x00, 0x00, 0x60, 0x0a, 0x00, 0x00, 0x01, 0x00, 0x00, 0x00
        /*0044*/ 	.byte	0xb0, 0xee, 0x00, 0x00, 0x01, 0x00, 0x00, 0x00, 0xc0, 0xee, 0x00, 0x00, 0x01, 0x00, 0x00, 0x00
        /*0054*/ 	.byte	0x40, 0xef, 0x00, 0x00, 0x01, 0x00, 0x00, 0x00, 0x20, 0x0c, 0x01, 0x00, 0x01, 0x00, 0x00, 0x00
        /*0064*/ 	.byte	0x40, 0x0c, 0x01, 0x00, 0x01, 0x00, 0x00, 0x00, 0x10, 0x34, 0x01, 0x00, 0x01, 0x00, 0x00, 0x00
        /*0074*/ 	.byte	0xb0, 0x35, 0x01, 0x00, 0x01, 0x00, 0x00, 0x00, 0x50, 0x37, 0x01, 0x00


	//----- nvinfo : EIATTR_MERCURY_ISA_VERSION
	.align		4
.L_257:
        /*0080*/ 	.byte	0x03, 0x5f
        /*0082*/ 	.short	0x0101


	//----- nvinfo : EIATTR_INT_WARP_WIDE_INSTR_OFFSETS
	.align		4
        /*0084*/ 	.byte	0x04, 0x31
        /*0086*/ 	.short	(.L_259 - .L_258)


	//   ....[0]....
.L_258:
        /*0088*/ 	.word	0x00000130


	//   ....[1]....
        /*008c*/ 	.word	0x00000170


	//   ....[2]....
        /*0090*/ 	.word	0x000001e0


	//   ....[3]....
        /*0094*/ 	.word	0x0000f5a0


	//   ....[4]....
        /*0098*/ 	.word	0x0000f640


	//   ....[5]....
        /*009c*/ 	.word	0x00012e90


	//   ....[6]....
        /*00a0*/ 	.word	0x00012f30


	//----- nvinfo : EIATTR_COOP_GROUP_MASK_REGIDS
	.align		4
.L_259:
        /*00a4*/ 	.byte	0x04, 0x29
        /*00a6*/ 	.short	(.L_261 - .L_260)


	//   ....[0]....
.L_260:
        /*00a8*/ 	.word	0xffffffff


	//   ....[1]....
        /*00ac*/ 	.word	0xffffffff


	//   ....[2]....
        /*00b0*/ 	.word	0xffffffff


	//   ....[3]....
        /*00b4*/ 	.word	0xffffffff


	//   ....[4]....
        /*00b8*/ 	.word	0xffffffff


	//   ....[5]....
        /*00bc*/ 	.word	0xffffffff


	//   ....[6]....
        /*00c0*/ 	.word	0xffffffff


	//   ....[7]....
        /*00c4*/ 	.word	0xffffffff


	//   ....[8]....
        /*00c8*/ 	.word	0xffffffff


	//   ....[9]....
        /*00cc*/ 	.word	0xffffffff


	//   ....[10]....
        /*00d0*/ 	.word	0xffffffff


	//   ....[11]....
        /*00d4*/ 	.word	0xffffffff


	//   ....[12]....
        /*00d8*/ 	.word	0xffffffff


	//   ....[13]....
        /*00dc*/ 	.word	0xffffffff


	//   ....[14]....
        /*00e0*/ 	.word	0xffffffff


	//   ....[15]....
        /*00e4*/ 	.word	0xffffffff


	//   ....[16]....
        /*00e8*/ 	.word	0xffffffff


	//   ....[17]....
        /*00ec*/ 	.word	0xffffffff


	//   ....[18]....
        /*00f0*/ 	.word	0xffffffff


	//   ....[19]....
        /*00f4*/ 	.word	0xffffffff


	//   ....[20]....
        /*00f8*/ 	.word	0xffffffff


	//   ....[21]....
        /*00fc*/ 	.word	0xffffffff


	//   ....[22]....
        /*0100*/ 	.word	0xffffffff


	//   ....[23]....
        /*0104*/ 	.word	0xffffffff


	//   ....[24]....
        /*0108*/ 	.word	0xffffffff


	//   ....[25]....
        /*010c*/ 	.word	0xffffffff


	//   ....[26]....
        /*0110*/ 	.word	0xffffffff


	//   ....[27]....
        /*0114*/ 	.word	0xffffffff


	//   ....[28]....
        /*0118*/ 	.word	0xffffffff


	//   ....[29]....
        /*011c*/ 	.word	0xffffffff


	//   ....[30]....
        /*0120*/ 	.word	0xffffffff


	//   ....[31]....
        /*0124*/ 	.word	0xffffffff


	//   ....[32]....
        /*0128*/ 	.word	0xffffffff


	//   ....[33]....
        /*012c*/ 	.word	0xffffffff


	//   ....[34]....
        /*0130*/ 	.word	0xffffffff


	//   ....[35]....
        /*0134*/ 	.word	0xffffffff


	//   ....[36]....
        /*0138*/ 	.word	0xffffffff


	//   ....[37]....
        /*013c*/ 	.word	0xffffffff


	//   ....[38]....
        /*0140*/ 	.word	0xffffffff


	//   ....[39]....
        /*0144*/ 	.word	0xffffffff


	//   ....[40]....
        /*0148*/ 	.word	0xffffffff


	//   ....[41]....
        /*014c*/ 	.word	0xffffffff


	//   ....[42]....
        /*0150*/ 	.word	0xffffffff


	//   ....[43]....
        /*0154*/ 	.word	0xffffffff


	//   ....[44]....
        /*0158*/ 	.word	0xffffffff


	//   ....[45]....
        /*015c*/ 	.word	0xffffffff


	//   ....[46]....
        /*0160*/ 	.word	0xffffffff


	//   ....[47]....
        /*0164*/ 	.word	0xffffffff


	//   ....[48]....
        /*0168*/ 	.word	0xffffffff


	//   ....[49]....
        /*016c*/ 	.word	0xffffffff


	//   ....[50]....
        /*0170*/ 	.word	0xffffffff


	//   ....[51]....
        /*0174*/ 	.word	0xffffffff


	//   ....[52]....
        /*0178*/ 	.word	0xffffffff


	//   ....[53]....
        /*017c*/ 	.word	0xffffffff


	//   ....[54]....
        /*0180*/ 	.word	0xffffffff


	//   ....[55]....
        /*0184*/ 	.word	0xffffffff


	//   ....[56]....
        /*0188*/ 	.word	0xffffffff


	//   ....[57]....
        /*018c*/ 	.word	0xffffffff


	//   ....[58]....
        /*0190*/ 	.word	0xffffffff


	//   ....[59]....
        /*0194*/ 	.word	0x0500000f


	//   ....[60]....
        /*0198*/ 	.word	0x0500000f


	//   ....[61]....
        /*019c*/ 	.word	0x0500000f


	//   ....[62]....
        /*01a0*/ 	.word	0x0500000f


	//   ....[63]....
        /*01a4*/ 	.word	0x0500000f


	//   ....[64]....
        /*01a8*/ 	.word	0x0500000f


	//   ....[65]....
        /*01ac*/ 	.word	0x0500000f


	//   ....[66]....
        /*01b0*/ 	.word	0x0500000f


	//   ....[67]....
        /*01b4*/ 	.word	0x0500000f


	//   ....[68]....
        /*01b8*/ 	.word	0x0500000f


	//   ....[69]....
        /*01bc*/ 	.word	0x0500000f


	//   ....[70]....
        /*01c0*/ 	.word	0x0500000f


	//   ....[71]....
        /*01c4*/ 	.word	0x0500000f


	//   ....[72]....
        /*01c8*/ 	.word	0x0500000f


	//   ....[73]....
        /*01cc*/ 	.word	0x0500000f


	//----- nvinfo : EIATTR_COOP_GROUP_INSTR_OFFSETS
	.align		4
.L_261:
        /*01d0*/ 	.byte	0x04, 0x28
        /*01d2*/ 	.short	(.L_263 - .L_262)


	//   ....[0]....
.L_262:
        /*01d4*/ 	.word	0x00000070


	//   ....[1]....
        /*01d8*/ 	.word	0x00000140


	//   ....[2]....
        /*01dc*/ 	.word	0x00000190


	//   ....[3]....
        /*01e0*/ 	.word	0x000003c0


	//   ....[4]....
        /*01e4*/ 	.word	0x00000520


	//   ....[5]....
        /*01e8*/ 	.word	0x00000640


	//   ....[6]....
        /*01ec*/ 	.word	0x000007a0


	//   ....[7]....
        /*01f0*/ 	.word	0x000015a0


	//   ....[8]....
        /*01f4*/ 	.word	0x00002c00


	//   ....[9]....
        /*01f8*/ 	.word	0x00002c10


	//   ....[10]....
        /*01fc*/ 	.word	0x00003800


	//   ....[11]....
        /*0200*/ 	.word	0x000038a0


	//   ....[12]....
        /*0204*/ 	.word	0x00004240


	//   ....[13]....
        /*0208*/ 	.word	0x000042c0


	//   ....[14]....
        /*020c*/ 	.word	0x00005150


	//   ....[15]....
        /*0210*/ 	.word	0x00006b60


	//   ....[16]....
        /*0214*/ 	.word	0x00006b90


	//   ....[17]....
        /*0218*/ 	.word	0x000073b0


	//   ....[18]....
        /*021c*/ 	.word	0x000074b0


	//   ....[19]....
        /*0220*/ 	.word	0x00007f00


	//   ....[20]....
        /*0224*/ 	.word	0x00007f90


	//   ....[21]....
        /*0228*/ 	.word	0x00009350


	//   ....[22]....
        /*022c*/ 	.word	0x0000afd0


	//   ....[23]....
        /*0230*/ 	.word	0x0000b000


	//   ....[24]....
        /*0234*/ 	.word	0x0000b640


	//   ....[25]....
        /*0238*/ 	.word	0x0000b6c0


	//   ....[26]....
        /*023c*/ 	.word	0x0000caf0


	//   ....[27]....
        /*0240*/ 	.word	0x0000cc00


	//   ....[28]....
        /*0244*/ 	.word	0x0000cc60


	//   ....[29]....
        /*0248*/ 	.word	0x0000cd90


	//   ....[30]....
        /*024c*/ 	.word	0x0000cdc0


	//   ....[31]....
        /*0250*/ 	.word	0x0000dd20


	//   ....[32]....
        /*0254*/ 	.word	0x0000dd50


	//   ....[33]....
        /*0258*/ 	.word	0x0000dd90


	//   ....[34]....
        /*025c*/ 	.word	0x0000ddc0


	//   ....[35]....
        /*0260*/ 	.word	0x0000e2f0


	//   ....[36]....
        /*0264*/ 	.word	0x0000e320


	//   ....[37]....
        /*0268*/ 	.word	0x0000e430


	//   ....[38]....
        /*026c*/ 	.word	0x0000e450


	//   ....[39]....
        /*0270*/ 	.word	0x0000eb80


	//   ....[40]....
        /*0274*/ 	.word	0x0000eb90


	//   ....[41]....
        /*0278*/ 	.word	0x0000eca0


	//   ....[42]....
        /*027c*/ 	.word	0x0000ecc0


	//   ....[43]....
        /*0280*/ 	.word	0x0000ee70


	//   ....[44]....
        /*0284*/ 	.word	0x0000fb80


	//   ....[45]....
        /*0288*/ 	.word	0x000106e0


	//   ....[46]....
        /*028c*/ 	.word	0x00010720


	//   ....[47]....
        /*0290*/ 	.word	0x00010750


	//   ....[48]....
        /*0294*/ 	.word	0x00010820


	//   ....[49]....
        /*0298*/ 	.word	0x00010830


	//   ....[50]....
        /*029c*/ 	.word	0x000108e0


	//   ....[51]....
        /*02a0*/ 	.word	0x000108f0


	//   ....[52]....
        /*02a4*/ 	.word	0x00010900


	//   ....[53]....
        /*02a8*/ 	.word	0x00010910


	//   ....[54]....
        /*02ac*/ 	.word	0x00010920


	//   ....[55]....
        /*02b0*/ 	.word	0x00010a00


	//   ....[56]....
        /*02b4*/ 	.word	0x00010aa0


	//   ....[57]....
        /*02b8*/ 	.word	0x000134f0


	//   ....[58]....
        /*02bc*/ 	.word	0x000136d0


	//   ....[59]....
        /*02c0*/ 	.word	0x00013c50


	//   ....[60]....
        /*02c4*/ 	.word	0x00013db0


	//   ....[61]....
        /*02c8*/ 	.word	0x00013e20


	//   ....[62]....
        /*02cc*/ 	.word	0x00013f90


	//   ....[63]....
        /*02d0*/ 	.word	0x00013fe0


	//   ....[64]....
        /*02d4*/ 	.word	0x00014110


	//   ....[65]....
        /*02d8*/ 	.word	0x00014160


	//   ....[66]....
        /*02dc*/ 	.word	0x00014280


	//   ....[67]....
        /*02e0*/ 	.word	0x00014300


	//   ....[68]....
        /*02e4*/ 	.word	0x00014410


	//   ....[69]....
        /*02e8*/ 	.word	0x00014460


	//   ....[70]....
        /*02ec*/ 	.word	0x00014560


	//   ....[71]....
        /*02f0*/ 	.word	0x000145b0


	//   ....[72]....
        /*02f4*/ 	.word	0x000148c0


	//   ....[73]....
        /*02f8*/ 	.word	0x000149e0


	//----- nvinfo : EIATTR_REG_RECONFIG
	.align		4
.L_263:
        /*02fc*/ 	.byte	0x01, 0x54
	.zero		2


	//----- nvinfo : EIATTR_SYSCALL_OFFSETS
	.align		4
        /*0300*/ 	.byte	0x04, 0x46
        /*0302*/ 	.short	(.L_265 - .L_264)


	//   ....[0]....
.L_264:
        /*0304*/ 	.word	0x000017a0


	//   ....[1]....
        /*0308*/ 	.word	0x0000f7a0


	//   ....[2]....
        /*030c*/ 	.word	0x0000f8f0


	//   ....[3]....
        /*0310*/ 	.word	0x0000f9e0


	//   ....[4]....
        /*0314*/ 	.word	0x000101e0


	//----- nvinfo : EIATTR_MBARRIER_INSTR_OFFSETS
	.align		4
.L_265:
        /*0318*/ 	.byte	0x04, 0x39
        /*031a*/ 	.short	(.L_267 - .L_266)


	//   ....[0]....
.L_266:
        /*031c*/ 	.word	0x00000270
        /*0320*/ 	.word	0x000000ff
        /*0324*/ 	.word	0x00031c00
        /*0328*/ 	.short	0x0100
        /*032a*/ 	.byte	0x08
	.zero		1


	//   ....[1]....
        /*032c*/ 	.word	0x00000280
        /*0330*/ 	.word	0x000000ff
        /*0334*/ 	.word	0x00031c20
        /*0338*/ 	.short	0x0100
        /*033a*/ 	.byte	0x08
	.zero		1


	//   ....[2]....
        /*033c*/ 	.word	0x00000370
        /*0340*/ 	.word	0x000000ff
        /*0344*/ 	.word	0x00031c30
        /*0348*/ 	.short	0x0100
        /*034a*/ 	.byte	0x08
	.zero		1


	//   ....[3]....
        /*034c*/ 	.word	0x00000380
        /*0350*/ 	.word	0x000000ff
        /*0354*/ 	.word	0x00031c40
        /*0358*/ 	.short	0x0100
        /*035a*/ 	.byte	0x08
	.zero		1


	//   ....[4]....
        /*035c*/ 	.word	0x00000390
        /*0360*/ 	.word	0x000000ff
        /*0364*/ 	.word	0x00031c38
        /*0368*/ 	.short	0x0100
        /*036a*/ 	.byte	0x08
	.zero		1


	//   ....[5]....
        /*036c*/ 	.word	0x000003a0
        /*0370*/ 	.word	0x000000ff
        /*0374*/ 	.word	0x00031c48
        /*0378*/ 	.short	0x0100
        /*037a*/ 	.byte	0x08
	.zero		1


	//   ....[6]....
        /*037c*/ 	.word	0x000004d0
        /*0380*/ 	.word	0x000000ff
        /*0384*/ 	.word	0x00031c50
        /*0388*/ 	.short	0x0100
        /*038a*/ 	.byte	0x08
	.zero		1


	//   ....[7]....
        /*038c*/ 	.word	0x000004e0
        /*0390*/ 	.word	0x000000ff
        /*0394*/ 	.word	0x00031c60
        /*0398*/ 	.short	0x0100
        /*039a*/ 	.byte	0x08
	.zero		1


	//   ....[8]....
        /*039c*/ 	.word	0x000004f0
        /*03a0*/ 	.word	0x000000ff
        /*03a4*/ 	.word	0x00031c58
        /*03a8*/ 	.short	0x0100
        /*03aa*/ 	.byte	0x08
	.zero		1


	//   ....[9]....
        /*03ac*/ 	.word	0x00000500
        /*03b0*/ 	.word	0x000000ff
        /*03b4*/ 	.word	0x00031c68
        /*03b8*/ 	.short	0x0100
        /*03ba*/ 	.byte	0x08
	.zero		1


	//   ....[10]....
        /*03bc*/ 	.word	0x000005f0
        /*03c0*/ 	.word	0x000000ff
        /*03c4*/ 	.word	0x00031c70
        /*03c8*/ 	.short	0x0100
        /*03ca*/ 	.byte	0x06
	.zero		1


	//   ....[11]....
        /*03cc*/ 	.word	0x00000600
        /*03d0*/ 	.word	0x000000ff
        /*03d4*/ 	.word	0x00031c80
        /*03d8*/ 	.short	0x0100
        /*03da*/ 	.byte	0x06
	.zero		1


	//   ....[12]....
        /*03dc*/ 	.word	0x00000610
        /*03e0*/ 	.word	0x000000ff
        /*03e4*/ 	.word	0x00031c78
        /*03e8*/ 	.short	0x0100
        /*03ea*/ 	.byte	0x06
	.zero		1


	//   ....[13]....
        /*03ec*/ 	.word	0x00000620
        /*03f0*/ 	.word	0x000000ff
        /*03f4*/ 	.word	0x00031c88
        /*03f8*/ 	.short	0x0100
        /*03fa*/ 	.byte	0x06
	.zero		1


	//   ....[14]....
        /*03fc*/ 	.word	0x00000750
        /*0400*/ 	.word	0x000000ff
        /*0404*/ 	.word	0x00031c90
        /*0408*/ 	.short	0x0100
        /*040a*/ 	.byte	0x08
	.zero		1


	//   ....[15]....
        /*040c*/ 	.word	0x00000760
        /*0410*/ 	.word	0x000000ff
        /*0414*/ 	.word	0x00031ca0
        /*0418*/ 	.short	0x0100
        /*041a*/ 	.byte	0x08
	.zero		1


	//   ....[16]....
        /*041c*/ 	.word	0x00000770
        /*0420*/ 	.word	0x000000ff
        /*0424*/ 	.word	0x00031c98
        /*0428*/ 	.short	0x0100
        /*042a*/ 	.byte	0x08
	.zero		1


	//   ....[17]....
        /*042c*/ 	.word	0x00000780
        /*0430*/ 	.word	0x000000ff
        /*0434*/ 	.word	0x00031ca8
        /*0438*/ 	.short	0x0100
        /*043a*/ 	.byte	0x08
	.zero		1


	//   ....[18]....
        /*043c*/ 	.word	0x000008b0
        /*0440*/ 	.word	0x000000ff
        /*0444*/ 	.word	0x00031cb0
        /*0448*/ 	.short	0x0100
        /*044a*/ 	.byte	0x08
	.zero		1


	//   ....[19]....
        /*044c*/ 	.word	0x000008c0
        /*0450*/ 	.word	0x000000ff
        /*0454*/ 	.word	0x00031cc0
        /*0458*/ 	.short	0x0100
        /*045a*/ 	.byte	0x08
	.zero		1


	//   ....[20]....
        /*045c*/ 	.word	0x000008d0
        /*0460*/ 	.word	0x000000ff
        /*0464*/ 	.word	0x00031cb8
        /*0468*/ 	.short	0x0100
        /*046a*/ 	.byte	0x08
	.zero		1


	//   ....[21]....
        /*046c*/ 	.word	0x000008e0
        /*0470*/ 	.word	0x000000ff
        /*0474*/ 	.word	0x00031cc8
        /*0478*/ 	.short	0x0100
        /*047a*/ 	.byte	0x08
	.zero		1


	//   ....[22]....
        /*047c*/ 	.word	0x00001840
        /*0480*/ 	.word	0x000000ff
        /*0484*/ 	.word	0x00031c00
        /*0488*/ 	.short	0x010a
        /*048a*/ 	.byte	0x25
	.zero		1


	//   ....[23]....
        /*048c*/ 	.word	0x000018c0
        /*0490*/ 	.word	0x00000003
        /*0494*/ 	.word	0x00031c30
        /*0498*/ 	.short	0x010a
        /*049a*/ 	.byte	0x3f
	.zero		1


	//   ....[24]....
        /*049c*/ 	.word	0x00001920
        /*04a0*/ 	.word	0x00000003
        /*04a4*/ 	.word	0x00031c30
        /*04a8*/ 	.short	0x010a
        /*04aa*/ 	.byte	0x3f
	.zero		1


	//   ....[25]....
        /*04ac*/ 	.word	0x00004440
        /*04b0*/ 	.word	0x0000000b
        /*04b4*/ 	.word	0x00000000
        /*04b8*/ 	.short	0x0101
        /*04ba*/ 	.byte	0x3f
	.zero		1


	//   ....[26]....
        /*04bc*/ 	.word	0x00005290
        /*04c0*/ 	.word	0x000000ff
        /*04c4*/ 	.word	0x00031c30
        /*04c8*/ 	.short	0x010a
        /*04ca*/ 	.byte	0x04
	.zero		1


	//   ....[27]....
        /*04cc*/ 	.word	0x000052d0
        /*04d0*/ 	.word	0x000000ff
        /*04d4*/ 	.word	0x00031c30
        /*04d8*/ 	.short	0x010a
        /*04da*/ 	.byte	0x04
	.zero		1


	//   ....[28]....
        /*04dc*/ 	.word	0x00006960
        /*04e0*/ 	.word	0x000000ff
        /*04e4*/ 	.word	0x00031c50
        /*04e8*/ 	.short	0x010a
        /*04ea*/ 	.byte	0x04
	.zero		1


	//   ....[29]....
        /*04ec*/ 	.word	0x000069a0
        /*04f0*/ 	.word	0x000000ff
        /*04f4*/ 	.word	0x00031c50
        /*04f8*/ 	.short	0x010a
        /*04fa*/ 	.byte	0x04
	.zero		1


	//   ....[30]....
        /*04fc*/ 	.word	0x000086d0
        /*0500*/ 	.word	0x00000007
        /*0504*/ 	.word	0x00000000
        /*0508*/ 	.short	0x0101
        /*050a*/ 	.byte	0x3f
	.zero		1


	//   ....[31]....
        /*050c*/ 	.word	0x00008820
        /*0510*/ 	.word	0x00000049
        /*0514*/ 	.word	0x00000000
        /*0518*/ 	.short	0x0101
        /*051a*/ 	.byte	0x3f
	.zero		1


	//   ....[32]....
        /*051c*/ 	.word	0x000094b0
        /*0520*/ 	.word	0x000000ff
        /*0524*/ 	.word	0x00031c30
        /*0528*/ 	.short	0x010a
        /*052a*/ 	.byte	0x04
	.zero		1


	//   ....[33]....
        /*052c*/ 	.word	0x000094f0
        /*0530*/ 	.word	0x000000ff
        /*0534*/ 	.word	0x00031c30
        /*0538*/ 	.short	0x010a
        /*053a*/ 	.byte	0x04
	.zero		1


	//   ....[34]....
        /*053c*/ 	.word	0x0000ab80
        /*0540*/ 	.word	0x000000ff
        /*0544*/ 	.word	0x00031c50
        /*0548*/ 	.short	0x010a
        /*054a*/ 	.byte	0x04
	.zero		1


	//   ....[35]....
        /*054c*/ 	.word	0x0000abc0
        /*0550*/ 	.word	0x000000ff
        /*0554*/ 	.word	0x00031c50
        /*0558*/ 	.short	0x010a
        /*055a*/ 	.byte	0x04
	.zero		1


	//   ....[36]....
        /*055c*/ 	.word	0x0000bf00
        /*0560*/ 	.word	0x00000087
        /*0564*/ 	.word	0x00000000
        /*0568*/ 	.short	0x0101
        /*056a*/ 	.byte	0x3f
	.zero		1


	//   ....[37]....
        /*056c*/ 	.word	0x0000c050
        /*0570*/ 	.word	0x00000008
        /*0574*/ 	.word	0x00000000
        /*0578*/ 	.short	0x0101
        /*057a*/ 	.byte	0x3f
	.zero		1


	//   ....[38]....
        /*057c*/ 	.word	0x0000cb70
        /*0580*/ 	.word	0x000000ff
        /*0584*/ 	.word	0x00031c50
        /*0588*/ 	.short	0x010a
        /*058a*/ 	.byte	0x05
	.zero		1


	//   ....[39]....
        /*058c*/ 	.word	0x0000cbb0
        /*0590*/ 	.word	0x000000ff
        /*0594*/ 	.word	0x00031c50
        /*0598*/ 	.short	0x010a
        /*059a*/ 	.byte	0x05
	.zero		1


	//   ....[40]....
        /*059c*/ 	.word	0x0000d280
        /*05a0*/ 	.word	0x00000008
        /*05a4*/ 	.word	0x00000000
        /*05a8*/ 	.short	0x0101
        /*05aa*/ 	.byte	0x3f
	.zero		1


	//   ....[41]....
        /*05ac*/ 	.word	0x0000e310
        /*05b0*/ 	.word	0x000000ff
        /*05b4*/ 	.word	0x00000000
        /*05b8*/ 	.short	0x0101
        /*05ba*/ 	.byte	0x05
	.zero		1


	//   ....[42]....
        /*05bc*/ 	.word	0x0000fdb0
        /*05c0*/ 	.word	0x00000003
        /*05c4*/ 	.word	0x00031c40
        /*05c8*/ 	.short	0x010a
        /*05ca*/ 	.byte	0x3f
	.zero		1


	//   ....[43]....
        /*05cc*/ 	.word	0x00010bb0
        /*05d0*/ 	.word	0x00000011
        /*05d4*/ 	.word	0x00031c00
        /*05d8*/ 	.short	0x0107
        /*05da*/ 	.byte	0x3f
	.zero		1


	//   ....[44]....
        /*05dc*/ 	.word	0x00010ca0
        /*05e0*/ 	.word	0x00000011
        /*05e4*/ 	.word	0x00031c00
        /*05e8*/ 	.short	0x0101
        /*05ea*/ 	.byte	0x3f
	.zero		1


	//   ....[45]....
        /*05ec*/ 	.word	0x00010cc0
        /*05f0*/ 	.word	0x00000011
        /*05f4*/ 	.word	0x00031c20
        /*05f8*/ 	.short	0x010a
        /*05fa*/ 	.byte	0x3f
	.zero		1


	//   ....[46]....
        /*05fc*/ 	.word	0x00010fe0
        /*0600*/ 	.word	0x00000002
        /*0604*/ 	.word	0x00031c40
        /*0608*/ 	.short	0x010a
        /*060a*/ 	.byte	0x3f
	.zero		1


	//   ....[47]....
        /*060c*/ 	.word	0x000113f0
        /*0610*/ 	.word	0x00000003
        /*0614*/ 	.word	0x00000060
        /*0618*/ 	.short	0x010a
        /*061a*/ 	.byte	0x3f
	.zero		1


	//   ....[48]....
        /*061c*/ 	.word	0x00011b00
        /*0620*/ 	.word	0x00000003
        /*0624*/ 	.word	0x00031c40
        /*0628*/ 	.short	0x010a
        /*062a*/ 	.byte	0x3f
	.zero		1


	//   ....[49]....
        /*062c*/ 	.word	0x00011f30
        /*0630*/ 	.word	0x0000000c
        /*0634*/ 	.word	0x00000060
        /*0638*/ 	.short	0x010a
        /*063a*/ 	.byte	0x3f
	.zero		1


	//   ....[50]....
        /*063c*/ 	.word	0x00012590
        /*0640*/ 	.word	0x00000002
        /*0644*/ 	.word	0x00031c40
        /*0648*/ 	.short	0x010a
        /*064a*/ 	.byte	0x3f
	.zero		1


	//   ....[51]....
        /*064c*/ 	.word	0x000129d0
        /*0650*/ 	.word	0x00000008
        /*0654*/ 	.word	0x00000060
        /*0658*/ 	.short	0x010a
        /*065a*/ 	.byte	0x3f
	.zero		1


	//   ....[52]....
        /*065c*/ 	.word	0x00012fd0
        /*0660*/ 	.word	0x00000003
        /*0664*/ 	.word	0x00031c60
        /*0668*/ 	.short	0x010a
        /*066a*/ 	.byte	0x3f
	.zero		1


	//   ....[53]....
        /*066c*/ 	.word	0x00013650
        /*0670*/ 	.word	0x00000007
        /*0674*/ 	.word	0x00031c20
        /*0678*/ 	.short	0x010a
        /*067a*/ 	.byte	0x3f
	.zero		1


	//   ....[54]....
        /*067c*/ 	.word	0x00013810
        /*0680*/ 	.word	0x00000005
        /*0684*/ 	.word	0x00000000
        /*0688*/ 	.short	0x010a
        /*068a*/ 	.byte	0x3f
	.zero		1


	//   ....[55]....
        /*068c*/ 	.word	0x00013880
        /*0690*/ 	.word	0x00000003
        /*0694*/ 	.word	0x00000000
        /*0698*/ 	.short	0x010a
        /*069a*/ 	.byte	0x3f
	.zero		1


	//   ....[56]....
        /*069c*/ 	.word	0x000138e0
        /*06a0*/ 	.word	0x00000005
        /*06a4*/ 	.word	0x00000000
        /*06a8*/ 	.short	0x010a
        /*06aa*/ 	.byte	0x3f
	.zero		1


	//   ....[57]....
        /*06ac*/ 	.word	0x00013910
        /*06b0*/ 	.word	0x00000003
        /*06b4*/ 	.word	0x00000000
        /*06b8*/ 	.short	0x010a
        /*06ba*/ 	.byte	0x3f
	.zero		1


	//   ....[58]....
        /*06bc*/ 	.word	0x00013980
        /*06c0*/ 	.word	0x00000003
        /*06c4*/ 	.word	0x00031c00
        /*06c8*/ 	.short	0x010a
        /*06ca*/ 	.byte	0x3f
	.zero		1


	//   ....[59]....
        /*06cc*/ 	.word	0x000139d0
        /*06d0*/ 	.word	0x00000003
        /*06d4*/ 	.word	0x00031c30
        /*06d8*/ 	.short	0x010a
        /*06da*/ 	.byte	0x3f
	.zero		1


	//   ....[60]....
        /*06dc*/ 	.word	0x00013a30
        /*06e0*/ 	.word	0x00000005
        /*06e4*/ 	.word	0x00031c30
        /*06e8*/ 	.short	0x010a
        /*06ea*/ 	.byte	0x3f
	.zero		1


	//   ....[61]....
        /*06ec*/ 	.word	0x00013a90
        /*06f0*/ 	.word	0x00000005
        /*06f4*/ 	.word	0x00031c50
        /*06f8*/ 	.short	0x010a
        /*06fa*/ 	.byte	0x3f
	.zero		1


	//   ....[62]....
        /*06fc*/ 	.word	0x00013af0
        /*0700*/ 	.word	0x00000005
        /*0704*/ 	.word	0x00031c30
        /*0708*/ 	.short	0x010a
        /*070a*/ 	.byte	0x3f
	.zero		1


	//   ....[63]....
        /*070c*/ 	.word	0x00013b50
        /*0710*/ 	.word	0x00000005
        /*0714*/ 	.word	0x00031c50
        /*0718*/ 	.short	0x010a
        /*071a*/ 	.byte	0x3f
	.zero		1


	//   ....[64]....
        /*071c*/ 	.word	0x00013bb0
        /*0720*/ 	.word	0x00000007
        /*0724*/ 	.word	0x00031c50
        /*0728*/ 	.short	0x010a
        /*072a*/ 	.byte	0x3f
	.zero		1


	//   ....[65]....
        /*072c*/ 	.word	0x00013d00
        /*0730*/ 	.word	0x00000003
        /*0734*/ 	.word	0x00031c40
        /*0738*/ 	.short	0x010a
        /*073a*/ 	.byte	0x3f
	.zero		1


	//   ....[66]....
        /*073c*/ 	.word	0x000145e0
        /*0740*/ 	.word	0x00000011
        /*0744*/ 	.word	0x00031c20
        /*0748*/ 	.short	0x010a
        /*074a*/ 	.byte	0x3f
	.zero		1


	//   ....[67]....
        /*074c*/ 	.word	0x00014630
        /*0750*/ 	.word	0x00000002
        /*0754*/ 	.word	0x00031c40
        /*0758*/ 	.short	0x010a
        /*075a*/ 	.byte	0x3f
	.zero		1


	//   ....[68]....
        /*075c*/ 	.word	0x00014680
        /*0760*/ 	.word	0x00000003
        /*0764*/ 	.word	0x00000060
        /*0768*/ 	.short	0x010a
        /*076a*/ 	.byte	0x3f
	.zero		1


	//   ....[69]....
        /*076c*/ 	.word	0x000146d0
        /*0770*/ 	.word	0x00000003
        /*0774*/ 	.word	0x00031c40
        /*0778*/ 	.short	0x010a
        /*077a*/ 	.byte	0x3f
	.zero		1


	//   ....[70]....
        /*077c*/ 	.word	0x00014720
        /*0780*/ 	.word	0x0000000c
        /*0784*/ 	.word	0x00000060
        /*0788*/ 	.short	0x010a
        /*078a*/ 	.byte	0x3f
	.zero		1


	//   ....[71]....
        /*078c*/ 	.word	0x00014770
        /*0790*/ 	.word	0x00000002
        /*0794*/ 	.word	0x00031c40
        /*0798*/ 	.short	0x010a
        /*079a*/ 	.byte	0x3f
	.zero		1


	//   ....[72]....
        /*079c*/ 	.word	0x000147c0
        /*07a0*/ 	.word	0x00000008
        /*07a4*/ 	.word	0x00000060
        /*07a8*/ 	.short	0x010a
        /*07aa*/ 	.byte	0x3f
	.zero		1


	//   ....[73]....
        /*07ac*/ 	.word	0x00014810
        /*07b0*/ 	.word	0x00000003
        /*07b4*/ 	.word	0x00031c60
        /*07b8*/ 	.short	0x010a
        /*07ba*/ 	.byte	0x3f
	.zero		1


	//   ....[74]....
        /*07bc*/ 	.word	0x00014900
        /*07c0*/ 	.word	0x00000007
        /*07c4*/ 	.word	0x00031c20
        /*07c8*/ 	.short	0x010a
        /*07ca*/ 	.byte	0x3f
	.zero		1


	//   ....[75]....
        /*07cc*/ 	.word	0x00014aa0
        /*07d0*/ 	.word	0x00000005
        /*07d4*/ 	.word	0x00000000
        /*07d8*/ 	.short	0x010a
        /*07da*/ 	.byte	0x3f
	.zero		1


	//   ....[76]....
        /*07dc*/ 	.word	0x00014af0
        /*07e0*/ 	.word	0x00000003
        /*07e4*/ 	.word	0x00000000
        /*07e8*/ 	.short	0x010a
        /*07ea*/ 	.byte	0x3f
	.zero		1


	//   ....[77]....
        /*07ec*/ 	.word	0x00014b40
        /*07f0*/ 	.word	0x00000005
        /*07f4*/ 	.word	0x00000000
        /*07f8*/ 	.short	0x010a
        /*07fa*/ 	.byte	0x3f
	.zero		1


	//----- nvinfo : EIATTR_NUM_MBARRIERS
	.align		4
.L_267:
        /*07fc*/ 	.byte	0x03, 0x38
        /*07fe*/ 	.short	0x0016


	//----- nvinfo : EIATTR_EXIT_INSTR_OFFSETS
	.align		4
        /*0800*/ 	.byte	0x04, 0x1c
        /*0802*/ 	.short	(.L_269 - .L_268)


	//   ....[0]....
.L_268:
        /*0804*/ 	.word	0x00000a50


	//   ....[1]....
        /*0808*/ 	.word	0x0000ee00


	//   ....[2]....
        /*080c*/ 	.word	0x00013960


	//----- nvinfo : EIATTR_MAX_THREADS
	.align		4
.L_269:
        /*0810*/ 	.byte	0x04, 0x05
        /*0812*/ 	.short	(.L_271 - .L_270)
.L_270:
        /*0814*/ 	.word	0x00000200
        /*0818*/ 	.word	0x00000001
        /*081c*/ 	.word	0x00000001


	//----- nvinfo : EIATTR_CRS_STACK_SIZE
	.align		4
.L_271:
        /*0820*/ 	.byte	0x04, 0x1e
        /*0822*/ 	.short	(.L_273 - .L_272)
.L_272:
        /*0824*/ 	.word	0x00000000


	//----- nvinfo : EIATTR_CBANK_PARAM_SIZE
	.align		4
.L_273:
        /*0828*/ 	.byte	0x03, 0x19
        /*082a*/ 	.short	0x0af0


	//----- nvinfo : EIATTR_PARAM_CBANK
	.align		4
        /*082c*/ 	.byte	0x04, 0x0a
        /*082e*/ 	.short	(.L_275 - .L_274)
	.align		4
.L_274:
        /*0830*/ 	.word	index@(.nv.constant0._ZN7cutlass13device_kernelIN5flash11enable_sm90INS1_16FlashAttnFwdSm90INS1_25CollectiveMainloopFwdSm90ILi2EN4cute5tupleIJNS5_1CILi1EEES8_S8_EEENS6_IJNS7_ILi192EEENS7_ILi144EEENS7_ILi96EEEEEELi96ENS_10bfloat16_tEfNS_4arch4Sm90ELb1ELb0ELb0ELb0ELb0ELb0ELb0ELb0ELb1ELb1ELb0ELb0EEENS1_21CollectiveEpilogueFwdINS6_IJSA_SC_SB_EEES9_SE_SG_Li384ELb0ELb1ELb0ELb0EEENS1_30DynamicPersistentTileSchedulerILi384ELi128ELb0ELb1ELb1EEEEEEEEEvNT_6ParamsE)
        /*0834*/ 	.short	0x0210
        /*0836*/ 	.short	0x0af0


	//----- nvinfo : EIATTR_SW_WAR
	.align		4
.L_275:
        /*0838*/ 	.byte	0x04, 0x36
        /*083a*/ 	.short	(.L_277 - .L_276)
.L_276:
        /*083c*/ 	.word	0x00000008
.L_277:


//--------------------- .nv.info._ZN7cutlass13device_kernelIN5flash11enable_sm90INS1_16FlashAttnFwdSm90INS1_25CollectiveMainloopFwdSm90ILi2EN4cute5tupleIJNS5_1CILi1EEES8_S8_EEENS6_IJNS7_ILi192EEENS7_ILi144EEENS7_ILi96EEEEEELi96ENS_10bfloat16_tEfNS_4arch4Sm90ELb1ELb0ELb0ELb1ELb0ELb0ELb0ELb0ELb1ELb1ELb0ELb0EEENS1_21CollectiveEpilogueFwdINS6_IJSA_SC_SB_EEES9_SE_SG_Li384ELb1ELb1ELb0ELb0EEENS1_36VarlenDynamicPersistentTileSchedulerILi192ELi144ELi384ELi128ELb0ELb1ELb1ELb1ELb1ELb1EEEEEEEEEvNT_6ParamsE --------------------------
	.section	.nv.info._ZN7cutlass13device_kernelIN5flash11enable_sm90INS1_16FlashAttnFwdSm90INS1_25CollectiveMainloopFwdSm90ILi2EN4cute5tupleIJNS5_1CILi1EEES8_S8_EEENS6_IJNS7_ILi192EEENS7_ILi144EEENS7_ILi96EEEEEELi96ENS_10bfloat16_tEfNS_4arch4Sm90ELb1ELb0ELb0ELb1ELb0ELb0ELb0ELb0ELb1ELb1ELb0ELb0EEENS1_21CollectiveEpilogueFwdINS6_IJSA_SC_SB_EEES9_SE_SG_Li384ELb1ELb1ELb0ELb0EEENS1_36VarlenDynamicPersistentTileSchedulerILi192ELi144ELi384ELi128ELb0ELb1ELb1ELb1ELb1ELb1EEEEEEEEEvNT_6ParamsE,"",@"SHT_CUDA_INFO"
	.sectionflags	@""
	.align	4


	//----- nvinfo : EIATTR_CUDA_API_VERSION
	.align		4
        /*0000*/ 	.byte	0x04, 0x37
        /*0002*/ 	.short	(.L_279 - .L_278)
.L_278:
        /*0004*/ 	.word	0x00000082


	//----- nvinfo : EIATTR_KPARAM_INFO
	.align		4
.L_279:
        /*0008*/ 	.byte	0x04, 0x17
        /*000a*/ 	.short	(.L_281 - .L_280)
.L_280:
        /*000c*/ 	.word	0x00000000
        /*0010*/ 	.short	0x0000
        /*0012*/ 	.short	0x0070
        /*0014*/ 	.byte	0x00, 0xf0, 0x01, 0x2a


	//----- nvinfo : EIATTR_SPARSE_MMA_MASK
	.align		4
.L_281:
        /*0018*/ 	.byte	0x03, 0x50
        /*001a*/ 	.short	0x0000


	//----- nvinfo : EIATTR_MAXREG_COUNT
	.align		4
        /*001c*/ 	.byte	0x03, 0x1b
        /*001e*/ 	.short	0x0080


	//----- nvinfo : EIATTR_NUM_BARRIERS
	.align		4
        /*0020*/ 	.byte	0x02, 0x4c
        /*0022*/ 	.byte	0x10
	.zero		1


	//----- nvinfo : EIATTR_EXTERNS
	.align		4
        /*0024*/ 	.byte	0x04, 0x0f
        /*0026*/ 	.short	(.L_283 - .L_282)


	//   ....[0]....
	.align		4
.L_282:
        /*0028*/ 	.word	index@(__assertfail)


	//----- nvinfo : EIATTR_ANNOTATIONS
	.align		4
.L_283:
        /*002c*/ 	.byte	0x04, 0x55
        /*002e*/ 	.short	(.L_285 - .L_284)


	//   ....[0]....
.L_284:
        /* <DEDUP_REMOVED lines=23> */


	//----- nvinfo : EIATTR_MERCURY_ISA_VERSION
	.align		4
.L_285:
        /*0188*/ 	.byte	0x03, 0x5f
        /*018a*/ 	.short	0x0101


	//----- nvinfo : EIATTR_UNUSED_LOAD_BYTE_OFFSET
	.align		4
        /*018c*/ 	.byte	0x04, 0x44
        /*018e*/ 	.short	(.L_287 - .L_286)


	//   ....[0]....
.L_286:
        /*0190*/ 	.word	0x00000a60
        /*0194*/ 	.word	0x0000fff0


	//   ....[1]....
        /*0198*/ 	.word	0x0000d8d0
        /*019c*/ 	.word	0x0000fff0


	//----- nvinfo : EIATTR_INT_WARP_WIDE_INSTR_OFFSETS
	.align		4
.L_287:
        /*01a0*/ 	.byte	0x04, 0x31
        /*01a2*/ 	.short	(.L_289 - .L_288)


	//   ....[0]....
.L_288:
        /*01a4*/ 	.word	0x00000130


	//   ....[1]....
        /*01a8*/ 	.word	0x00000170


	//   ....[2]....
        /*01ac*/ 	.word	0x000001e0


	//   ....[3]....
        /*01b0*/ 	.word	0x00010a40


	//   ....[4]....
        /*01b4*/ 	.word	0x00010ae0


	//   ....[5]....
        /*01b8*/ 	.word	0x00014570


	//   ....[6]....
        /*01bc*/ 	.word	0x00014610


	//----- nvinfo : EIATTR_COOP_GROUP_MASK_REGIDS
	.align		4
.L_289:
        /*01c0*/ 	.byte	0x04, 0x29
        /*01c2*/ 	.short	(.L_291 - .L_290)


	//   ....[0]....
.L_290:
        /*01c4*/ 	.word	0xffffffff


	//   ....[1]....
        /*01c8*/ 	.word	0xffffffff


	//   ....[2]....
        /*01cc*/ 	.word	0xffffffff


	//   ....[3]....
        /*01d0*/ 	.word	0xffffffff


	//   ....[4]....
        /*01d4*/ 	.word	0xffffffff


	//   ....[5]....
        /*01d8*/ 	.word	0xffffffff


	//   ....[6]....
        /*01dc*/ 	.word	0xffffffff


	//   ....[7]....
        /*01e0*/ 	.word	0xffffffff


	//   ....[8]....
        /*01e4*/ 	.word	0xffffffff


	//   ....[9]....
        /*01e8*/ 	.word	0xffffffff


	//   ....[10]....
        /*01ec*/ 	.word	0xffffffff


	//   ....[11]....
        /*01f0*/ 	.word	0xffffffff


	//   ....[12]....
        /*01f4*/ 	.word	0xffffffff


	//   ....[13]....
        /*01f8*/ 	.word	0xffffffff


	//   ....[14]....
        /*01fc*/ 	.word	0xffffffff


	//   ....[15]....
        /*0200*/ 	.word	0xffffffff


	//   ....[16]....
        /*0204*/ 	.word	0xffffffff


	//   ....[17]....
        /*0208*/ 	.word	0xffffffff


	//   ....[18]....
        /*020c*/ 	.word	0xffffffff


	//   ....[19]....
        /*0210*/ 	.word	0xffffffff


	//   ....[20]....
        /*0214*/ 	.word	0xffffffff


	//   ....[21]....
        /*0218*/ 	.word	0xffffffff


	//   ....[22]....
        /*021c*/ 	.word	0xffffffff


	//   ....[23]....
        /*0220*/ 	.word	0xffffffff


	//   ....[24]....
        /*0224*/ 	.word	0xffffffff


	//   ....[25]....
        /*0228*/ 	.word	0xffffffff


	//   ....[26]....
        /*022c*/ 	.word	0xffffffff


	//   ....[27]....
        /*0230*/ 	.word	0xffffffff


	//   ....[28]....
        /*0234*/ 	.word	0xffffffff


	//   ....[29]....
        /*0238*/ 	.word	0xffffffff


	//   ....[30]....
        /*023c*/ 	.word	0xffffffff


	//   ....[31]....
        /*0240*/ 	.word	0xffffffff


	//   ....[32]....
        /*0244*/ 	.word	0xffffffff


	//   ....[33]....
        /*0248*/ 	.word	0xffffffff


	//   ....[34]....
        /*024c*/ 	.word	0xffffffff


	//   ....[35]....
        /*0250*/ 	.word	0xffffffff


	//   ....[36]....
        /*0254*/ 	.word	0xffffffff


	//   ....[37]....
        /*0258*/ 	.word	0xffffffff


	//   ....[38]....
        /*025c*/ 	.word	0xffffffff


	//   ....[39]....
        /*0260*/ 	.word	0xffffffff


	//   ....[40]....
        /*0264*/ 	.word	0xffffffff


	//   ....[41]....
        /*0268*/ 	.word	0xffffffff


	//   ....[42]....
        /*026c*/ 	.word	0xffffffff


	//   ....[43]....
        /*0270*/ 	.word	0xffffffff


	//   ....[44]....
        /*0274*/ 	.word	0xffffffff


	//   ....[45]....
        /*0278*/ 	.word	0xffffffff


	//   ....[46]....
        /*027c*/ 	.word	0xffffffff


	//   ....[47]....
        /*0280*/ 	.word	0xffffffff


	//   ....[48]....
        /*0284*/ 	.word	0xffffffff


	//   ....[49]....
        /*0288*/ 	.word	0xffffffff


	//   ....[50]....
        /*028c*/ 	.word	0xffffffff


	//   ....[51]....
        /*0290*/ 	.word	0xffffffff


	//   ....[52]....
        /*0294*/ 	.word	0xffffffff


	//   ....[53]....
        /*0298*/ 	.word	0xffffffff


	//   ....[54]....
        /*029c*/ 	.word	0xffffffff


	//   ....[55]....
        /*02a0*/ 	.word	0xffffffff


	//   ....[56]....
        /*02a4*/ 	.word	0xffffffff


	//   ....[57]....
        /*02a8*/ 	.word	0xffffffff


	//   ....[58]....
        /*02ac*/ 	.word	0xffffffff


	//   ....[59]....
        /*02b0*/ 	.word	0xffffffff


	//   ....[60]....
        /*02b4*/ 	.word	0xffffffff


	//   ....[61]....
        /*02b8*/ 	.word	0xffffffff


	//   ....[62]....
        /*02bc*/ 	.word	0xffffffff


	//   ....[63]....
        /*02c0*/ 	.word	0xffffffff


	//   ....[64]....
        /*02c4*/ 	.word	0xffffffff


	//   ....[65]....
        /*02c8*/ 	.word	0xffffffff


	//   ....[66]....
        /*02cc*/ 	.word	0xffffffff


	//   ....[67]....
        /*02d0*/ 	.word	0xffffffff


	//   ....[68]....
        /*02d4*/ 	.word	0xffffffff


	//   ....[69]....
        /*02d8*/ 	.word	0xffffffff


	//   ....[70]....
        /*02dc*/ 	.word	0xffffffff


	//   ....[71]....
        /*02e0*/ 	.word	0xffffffff


	//   ....[72]....
        /*02e4*/ 	.word	0xffffffff


	//   ....[73]....
        /*02e8*/ 	.word	0xffffffff


	//   ....[74]....
        /*02ec*/ 	.word	0xffffffff


	//   ....[75]....
        /*02f0*/ 	.word	0xffffffff


	//   ....[76]....
        /*02f4*/ 	.word	0xffffffff


	//   ....[77]....
        /*02f8*/ 	.word	0xffffffff


	//   ....[78]....
        /*02fc*/ 	.word	0xffffffff


	//   ....[79]....
        /*0300*/ 	.word	0xffffffff


	//   ....[80]....
        /*0304*/ 	.word	0xffffffff


	//   ....[81]....
        /*0308*/ 	.word	0xffffffff


	//   ....[82]....
        /*030c*/ 	.word	0xffffffff


	//   ....[83]....
        /*0310*/ 	.word	0xffffffff


	//   ....[84]....
        /*0314*/ 	.word	0xffffffff


	//   ....[85]....
        /*0318*/ 	.word	0xffffffff


	//   ....[86]....
        /*031c*/ 	.word	0xffffffff


	//   ....[87]....
        /*0320*/ 	.word	0xffffffff


	//   ....[88]....
        /*0324*/ 	.word	0xffffffff


	//   ....[89]....
        /*0328*/ 	.word	0xffffffff


	//   ....[90]....
        /*032c*/ 	.word	0x0500000f


	//   ....[91]....
        /*0330*/ 	.word	0x0500000f


	//   ....[92]....
        /*0334*/ 	.word	0x0500000f


	//   ....[93]....
        /*0338*/ 	.word	0x0500000f


	//   ....[94]....
        /*033c*/ 	.word	0x0500000f


	//   ....[95]....
        /*0340*/ 	.word	0x0500000f


	//   ....[96]....
        /*0344*/ 	.word	0x0500000f


	//   ....[97]....
        /*0348*/ 	.word	0x0500000f


	//   ....[98]....
        /*034c*/ 	.word	0x0500000f


	//   ....[99]....
        /*0350*/ 	.word	0x0500000f


	//   ....[100]....
        /*0354*/ 	.word	0x0500000f


	//   ....[101]....
        /*0358*/ 	.word	0x0500000f


	//   ....[102]....
        /*035c*/ 	.word	0x0500000f


	//   ....[103]....
        /*0360*/ 	.word	0x0500000f


	//   ....[104]....
        /*0364*/ 	.word	0x0500000f


	//   ....[105]....
        /*0368*/ 	.word	0x0500000f


	//   ....[106]....
        /*036c*/ 	.word	0x0500000f


	//   ....[107]....
        /*0370*/ 	.word	0x0500000f


	//   ....[108]....
        /*0374*/ 	.word	0x0500000f


	//   ....[109]....
        /*0378*/ 	.word	0x0500000f


	//   ....[110]....
        /*037c*/ 	.word	0x0500000f


	//   ....[111]....
        /*0380*/ 	.word	0x0500000f


	//   ....[112]....
        /*0384*/ 	.word	0x0500000f


	//   ....[113]....
        /*0388*/ 	.word	0x0500000f


	//   ....[114]....
        /*038c*/ 	.word	0x0500000f


	//   ....[115]....
        /*0390*/ 	.word	0x0500000f


	//   ....[116]....
        /*0394*/ 	.word	0x0500000f


	//   ....[117]....
        /*0398*/ 	.word	0x0500000f


	//   ....[118]....
        /*039c*/ 	.word	0x0500000f


	//   ....[119]....
        /*03a0*/ 	.word	0x0500000f


	//   ....[120]....
        /*03a4*/ 	.word	0x0500000f


	//----- nvinfo : EIATTR_COOP_GROUP_INSTR_OFFSETS
	.align		4
.L_291:
        /*03a8*/ 	.byte	0x04, 0x28
        /*03aa*/ 	.short	(.L_293 - .L_292)


	//   ....[0]....
.L_292:
        /*03ac*/ 	.word	0x00000070


	//   ....[1]....
        /*03b0*/ 	.word	0x00000140


	//   ....[2]....
        /*03b4*/ 	.word	0x00000190


	//   ....[3]....
        /*03b8*/ 	.word	0x000003c0


	//   ....[4]....
        /*03bc*/ 	.word	0x00000520


	//   ....[5]....
        /*03c0*/ 	.word	0x00000640


	//   ....[6]....
        /*03c4*/ 	.word	0x000007a0


	//   ....[7]....
        /*03c8*/ 	.word	0x00001810


	//   ....[8]....
        /*03cc*/ 	.word	0x00002f30


	//   ....[9]....
        /*03d0*/ 	.word	0x00003770


	//   ....[10]....
        /*03d4*/ 	.word	0x00003af0


	//   ....[11]....
        /*03d8*/ 	.word	0x00003bb0


	//   ....[12]....
        /*03dc*/ 	.word	0x00004500


	//   ....[13]....
        /*03e0*/ 	.word	0x00004590


	//   ....[14]....
        /*03e4*/ 	.word	0x00005440


	//   ....[15]....
        /*03e8*/ 	.word	0x00006e40


	//   ....[16]....
        /*03ec*/ 	.word	0x00006e70


	//   ....[17]....
        /*03f0*/ 	.word	0x000076d0


	//   ....[18]....
        /*03f4*/ 	.word	0x000077d0


	//   ....[19]....
        /*03f8*/ 	.word	0x00008240


	//   ....[20]....
        /*03fc*/ 	.word	0x000082e0


	//   ....[21]....
        /*0400*/ 	.word	0x00009640


	//   ....[22]....
        /*0404*/ 	.word	0x0000b2c0


	//   ....[23]....
        /*0408*/ 	.word	0x0000b2f0


	//   ....[24]....
        /*040c*/ 	.word	0x0000b930


	//   ....[25]....
        /*0410*/ 	.word	0x0000b9b0


	//   ....[26]....
        /*0414*/ 	.word	0x0000cde0


	//   ....[27]....
        /*0418*/ 	.word	0x0000cef0


	//   ....[28]....
        /*041c*/ 	.word	0x0000cf50


	//   ....[29]....
        /*0420*/ 	.word	0x0000d080


	//   ....[30]....
        /*0424*/ 	.word	0x0000d0b0


	//   ....[31]....
        /*0428*/ 	.word	0x0000e380


	//   ....[32]....
        /*042c*/ 	.word	0x0000e3c0


	//   ....[33]....
        /*0430*/ 	.word	0x0000e400


	//   ....[34]....
        /*0434*/ 	.word	0x0000e430


	//   ....[35]....
        /*0438*/ 	.word	0x0000e8c0


	//   ....[36]....
        /*043c*/ 	.word	0x0000e8e0


	//   ....[37]....
        /*0440*/ 	.word	0x0000e9f0


	//   ....[38]....
        /*0444*/ 	.word	0x0000ea10


	//   ....[39]....
        /*0448*/ 	.word	0x0000f3d0


	//   ....[40]....
        /*044c*/ 	.word	0x0000f3e0


	//   ....[41]....
        /*0450*/ 	.word	0x0000f4f0


	//   ....[42]....
        /*0454*/ 	.word	0x0000f510


	//   ....[43]....
        /*0458*/ 	.word	0x0000f680


	//   ....[44]....
        /*045c*/ 	.word	0x0000f870


	//   ....[45]....
        /*0460*/ 	.word	0x0000f8a0


	//   ....[46]....
        /*0464*/ 	.word	0x0000f8d0


	//   ....[47]....
        /*0468*/ 	.word	0x0000f900


	//   ....[48]....
        /*046c*/ 	.word	0x0000f930


	//   ....[49]....
        /*0470*/ 	.word	0x0000f960


	//   ....[50]....
        /*0474*/ 	.word	0x0000fae0


	//   ....[51]....
        /*0478*/ 	.word	0x0000fb10


	//   ....[52]....
        /*047c*/ 	.word	0x0000fb40


	//   ....[53]....
        /*0480*/ 	.word	0x0000fb70


	//   ....[54]....
        /*0484*/ 	.word	0x0000fba0


	//   ....[55]....
        /*0488*/ 	.word	0x0000fbd0


	//   ....[56]....
        /*048c*/ 	.word	0x0000fc90


	//   ....[57]....
        /*0490*/ 	.word	0x0000fcf0


	//   ....[58]....
        /*0494*/ 	.word	0x0000fd90


	//   ....[59]....
        /*0498*/ 	.word	0x00010fe0


	//   ....[60]....
        /*049c*/ 	.word	0x00011cd0


	//   ....[61]....
        /*04a0*/ 	.word	0x00011ce0


	//   ....[62]....
        /*04a4*/ 	.word	0x00011d00


	//   ....[63]....
        /*04a8*/ 	.word	0x00011db0


	//   ....[64]....
        /*04ac*/ 	.word	0x00011dd0


	//   ....[65]....
        /*04b0*/ 	.word	0x00011e70


	//   ....[66]....
        /*04b4*/ 	.word	0x00011e90


	//   ....[67]....
        /*04b8*/ 	.word	0x00011ea0


	//   ....[68]....
        /*04bc*/ 	.word	0x00011f30


	//   ....[69]....
        /*04c0*/ 	.word	0x00011f80


	//   ....[70]....
        /*04c4*/ 	.word	0x00011f90


	//   ....[71]....
        /*04c8*/ 	.word	0x00011fc0


	//   ....[72]....
        /*04cc*/ 	.word	0x00014cd0


	//   ....[73]....
        /*04d0*/ 	.word	0x00014d20


	//   ....[74]....
        /*04d4*/ 	.word	0x00014d50


	//   ....[75]....
        /*04d8*/ 	.word	0x00014d80


	//   ....[76]....
        /*04dc*/ 	.word	0x00014d90


	//   ....[77]....
        /*04e0*/ 	.word	0x00014dc0


	//   ....[78]....
        /*04e4*/ 	.word	0x00014df0


	//   ....[79]....
        /*04e8*/ 	.word	0x00014e20


	//   ....[80]....
        /*04ec*/ 	.word	0x00014fb0


	//   ....[81]....
        /*04f0*/ 	.word	0x00014fe0


	//   ....[82]....
        /*04f4*/ 	.word	0x00015010


	//   ....[83]....
        /*04f8*/ 	.word	0x00015040


	//   ....[84]....
        /*04fc*/ 	.word	0x00015070


	//   ....[85]....
        /*0500*/ 	.word	0x000150a0


	//   ....[86]....
        /*0504*/ 	.word	0x00015160


	//   ....[87]....
        /*0508*/ 	.word	0x00015180


	//   ....[88]....
        /*050c*/ 	.word	0x000151f0


	//   ....[89]....
        /*0510*/ 	.word	0x000158a0


	//   ....[90]....
        /*0514*/ 	.word	0x00015e60


	//   ....[91]....
        /*0518*/ 	.word	0x00016010


	//   ....[92]....
        /*051c*/ 	.word	0x00016060


	//   ....[93]....
        /*0520*/ 	.word	0x00016190


	//   ....[94]....
        /*0524*/ 	.word	0x000161e0


	//   ....[95]....
        /*0528*/ 	.word	0x00016300


	//   ....[96]....
        /*052c*/ 	.word	0x00016370


	//   ....[97]....
        /*0530*/ 	.word	0x00016490


	//   ....[98]....
        /*0534*/ 	.word	0x00016500


	//   ....[99]....
        /*0538*/ 	.word	0x000165f0


	//   ....[100]....
        /*053c*/ 	.word	0x00016660


	//   ....[101]....
        /*0540*/ 	.word	0x00016770


	//   ....[102]....
        /*0544*/ 	.word	0x000167c0


	//   ....[103]....
        /*0548*/ 	.word	0x00016ad0


	//   ....[104]....
        /*054c*/ 	.word	0x00016b70


	//   ....[105]....
        /*0550*/ 	.word	0x00016ca0


	//   ....[106]....
        /*0554*/ 	.word	0x00016d10


	//   ....[107]....
        /*0558*/ 	.word	0x00016d80


	//   ....[108]....
        /*055c*/ 	.word	0x00016df0


	//   ....[109]....
        /*0560*/ 	.word	0x00016e60


	//   ....[110]....
        /*0564*/ 	.word	0x00016ee0


	//   ....[111]....
        /*0568*/ 	.word	0x00016f70


	//   ....[112]....
        /*056c*/ 	.word	0x00017000


	//   ....[113]....
        /*0570*/ 	.word	0x00017070


	//   ....[114]....
        /*0574*/ 	.word	0x000170e0


	//   ....[115]....
        /*0578*/ 	.word	0x00017150


	//   ....[116]....
        /*057c*/ 	.word	0x000171d0


	//   ....[117]....
        /*0580*/ 	.word	0x00017240


	//   ....[118]....
        /*0584*/ 	.word	0x000172e0


	//   ....[119]....
        /*0588*/ 	.word	0x00017370


	//   ....[120]....
        /*058c*/ 	.word	0x00017490


	//----- nvinfo : EIATTR_REG_RECONFIG
	.align		4
.L_293:
        /*0590*/ 	.byte	0x01, 0x54
	.zero		2


	//----- nvinfo : EIATTR_SYSCALL_OFFSETS
	.align		4
        /*0594*/ 	.byte	0x04, 0x46
        /*0596*/ 	.short	(.L_295 - .L_294)


	//   ....[0]....
.L_294:
        /*0598*/ 	.word	0x00001a10


	//   ....[1]....
        /*059c*/ 	.word	0x00010c40


	//   ....[2]....
        /*05a0*/ 	.word	0x00010d90


	//   ....[3]....
        /*05a4*/ 	.word	0x00010e80


	//   ....[4]....
        /*05a8*/ 	.word	0x00011740


	//----- nvinfo : EIATTR_MBARRIER_INSTR_OFFSETS
	.align		4
.L_295:
        /*05ac*/ 	.byte	0x04, 0x39
        /*05ae*/ 	.short	(.L_297 - .L_296)


	//   ....[0]....
.L_296:
        /*05b0*/ 	.word	0x00000270
        /*05b4*/ 	.word	0x000000ff
        /*05b8*/ 	.word	0x00031c00
        /*05bc*/ 	.short	0x0100
        /*05be*/ 	.byte	0x08
	.zero		1


	//   ....[1]....
        /*05c0*/ 	.word	0x00000280
        /*05c4*/ 	.word	0x000000ff
        /*05c8*/ 	.word	0x00031c20
        /*05cc*/ 	.short	0x0100
        /*05ce*/ 	.byte	0x08
	.zero		1


	//   ....[2]....
        /*05d0*/ 	.word	0x00000370
        /*05d4*/ 	.word	0x000000ff
        /*05d8*/ 	.word	0x00031c30
        /*05dc*/ 	.short	0x0100
        /*05de*/ 	.byte	0x08
	.zero		1


	//   ....[3]....
        /*05e0*/ 	.word	0x00000380
        /*05e4*/ 	.word	0x000000ff
        /*05e8*/ 	.word	0x00031c40
        /*05ec*/ 	.short	0x0100
        /*05ee*/ 	.byte	0x08
	.zero		1


	//   ....[4]....
        /*05f0*/ 	.word	0x00000390
        /*05f4*/ 	.word	0x000000ff
        /*05f8*/ 	.word	0x00031c38
        /*05fc*/ 	.short	0x0100
        /*05fe*/ 	.byte	0x08
	.zero		1


	//   ....[5]....
        /*0600*/ 	.word	0x000003a0
        /*0604*/ 	.word	0x000000ff
        /*0608*/ 	.word	0x00031c48
        /*060c*/ 	.short	0x0100
        /*060e*/ 	.byte	0x08
	.zero		1


	//   ....[6]....
        /*0610*/ 	.word	0x000004d0
        /*0614*/ 	.word	0x000000ff
        /*0618*/ 	.word	0x00031c50
        /*061c*/ 	.short	0x0100
        /*061e*/ 	.byte	0x08
	.zero		1


	//   ....[7]....
        /*0620*/ 	.word	0x000004e0
        /*0624*/ 	.word	0x000000ff
        /*0628*/ 	.word	0x00031c60
        /*062c*/ 	.short	0x0100
        /*062e*/ 	.byte	0x08
	.zero		1


	//   ....[8]....
        /*0630*/ 	.word	0x000004f0
        /*0634*/ 	.word	0x000000ff
        /*0638*/ 	.word	0x00031c58
        /*063c*/ 	.short	0x0100
        /*063e*/ 	.byte	0x08
	.zero		1


	//   ....[9]....
        /*0640*/ 	.word	0x00000500
        /*0644*/ 	.word	0x000000ff
        /*0648*/ 	.word	0x00031c68
        /*064c*/ 	.short	0x0100
        /*064e*/ 	.byte	0x08
	.zero		1


	//   ....[10]....
        /*0650*/ 	.word	0x000005f0
        /*0654*/ 	.word	0x000000ff
        /*0658*/ 	.word	0x00031c70
        /*065c*/ 	.short	0x0100
        /*065e*/ 	.byte	0x06
	.zero		1


	//   ....[11]....
        /*0660*/ 	.word	0x00000600
        /*0664*/ 	.word	0x000000ff
        /*0668*/ 	.word	0x00031c80
        /*066c*/ 	.short	0x0100
        /*066e*/ 	.byte	0x06
	.zero		1


	//   ....[12]....
        /*0670*/ 	.word	0x00000610
        /*0674*/ 	.word	0x000000ff
        /*0678*/ 	.word	0x00031c78
        /*067c*/ 	.short	0x0100
        /*067e*/ 	.byte	0x06
	.zero		1


	//   ....[13]....
        /*0680*/ 	.word	0x00000620
        /*0684*/ 	.word	0x000000ff
        /*0688*/ 	.word	0x00031c88
        /*068c*/ 	.short	0x0100
        /*068e*/ 	.byte	0x06
	.zero		1


	//   ....[14]....
        /*0690*/ 	.word	0x00000750
        /*0694*/ 	.word	0x000000ff
        /*0698*/ 	.word	0x00031c90
        /*069c*/ 	.short	0x0100
        /*069e*/ 	.byte	0x08
	.zero		1


	//   ....[15]....
        /*06a0*/ 	.word	0x00000760
        /*06a4*/ 	.word	0x000000ff
        /*06a8*/ 	.word	0x00031ca0
        /*06ac*/ 	.short	0x0100
        /*06ae*/ 	.byte	0x08
	.zero		1


	//   ....[16]....
        /*06b0*/ 	.word	0x00000770
        /*06b4*/ 	.word	0x000000ff
        /*06b8*/ 	.word	0x00031c98
        /*06bc*/ 	.short	0x0100
        /*06be*/ 	.byte	0x08
	.zero		1


	//   ....[17]....
        /*06c0*/ 	.word	0x00000780
        /*06c4*/ 	.word	0x000000ff
        /*06c8*/ 	.word	0x00031ca8
        /*06cc*/ 	.short	0x0100
        /*06ce*/ 	.byte	0x08
	.zero		1


	//   ....[18]....
        /*06d0*/ 	.word	0x000008b0
        /*06d4*/ 	.word	0x000000ff
        /*06d8*/ 	.word	0x00031cb0
        /*06dc*/ 	.short	0x0100
        /*06de*/ 	.byte	0x08
	.zero		1


	//   ....[19]....
        /*06e0*/ 	.word	0x000008c0
        /*06e4*/ 	.word	0x000000ff
        /*06e8*/ 	.word	0x00031cc0
        /*06ec*/ 	.short	0x0100
        /*06ee*/ 	.byte	0x08
	.zero		1


	//   ....[20]....
        /*06f0*/ 	.word	0x000008d0
        /*06f4*/ 	.word	0x000000ff
        /*06f8*/ 	.word	0x00031cb8
        /*06fc*/ 	.short	0x0100
        /*06fe*/ 	.byte	0x08
	.zero		1


	//   ....[21]....
        /*0700*/ 	.word	0x000008e0
        /*0704*/ 	.word	0x000000ff
        /*0708*/ 	.word	0x00031cc8
        /*070c*/ 	.short	0x0100
        /*070e*/ 	.byte	0x08
	.zero		1


	//   ....[22]....
        /*0710*/ 	.word	0x00001ab0
        /*0714*/ 	.word	0x000000ff
        /*0718*/ 	.word	0x00031c00
        /*071c*/ 	.short	0x010a
        /*071e*/ 	.byte	0x25
	.zero		1


	//   ....[23]....
        /*0720*/ 	.word	0x00001b30
        /*0724*/ 	.word	0x00000003
        /*0728*/ 	.word	0x00031c30
        /*072c*/ 	.short	0x010a
        /*072e*/ 	.byte	0x3f
	.zero		1


	//   ....[24]....
        /*0730*/ 	.word	0x00001b90
        /*0734*/ 	.word	0x00000003
        /*0738*/ 	.word	0x00031c30
        /*073c*/ 	.short	0x010a
        /*073e*/ 	.byte	0x3f
	.zero		1


	//   ....[25]....
        /*0740*/ 	.word	0x00004610
        /*0744*/ 	.word	0x0000000b
        /*0748*/ 	.word	0x00000000
        /*074c*/ 	.short	0x0101
        /*074e*/ 	.byte	0x3f
	.zero		1


	//   ....[26]....
        /*0750*/ 	.word	0x00005580
        /*0754*/ 	.word	0x000000ff
        /*0758*/ 	.word	0x00031c30
        /*075c*/ 	.short	0x010a
        /*075e*/ 	.byte	0x04
	.zero		1


	//   ....[27]....
        /*0760*/ 	.word	0x000055c0
        /*0764*/ 	.word	0x000000ff
        /*0768*/ 	.word	0x00031c30
        /*076c*/ 	.short	0x010a
        /*076e*/ 	.byte	0x04
	.zero		1


	//   ....[28]....
        /*0770*/ 	.word	0x00006c50
        /*0774*/ 	.word	0x000000ff
        /*0778*/ 	.word	0x00031c50
        /*077c*/ 	.short	0x010a
        /*077e*/ 	.byte	0x04
	.zero		1


	//   ....[29]....
        /*0780*/ 	.word	0x00006c90
        /*0784*/ 	.word	0x000000ff
        /*0788*/ 	.word	0x00031c50
        /*078c*/ 	.short	0x010a
        /*078e*/ 	.byte	0x04
	.zero		1


	//   ....[30]....
        /*0790*/ 	.word	0x00008a30
        /*0794*/ 	.word	0x0000004b
        /*0798*/ 	.word	0x00000000
        /*079c*/ 	.short	0x0101
        /*079e*/ 	.byte	0x3f
	.zero		1


	//   ....[31]....
        /*07a0*/ 	.word	0x00008ac0
        /*07a4*/ 	.word	0x00000049
        /*07a8*/ 	.word	0x00000000
        /*07ac*/ 	.short	0x0101
        /*07ae*/ 	.byte	0x3f
	.zero		1


	//   ....[32]....
        /*07b0*/ 	.word	0x000097b0
        /*07b4*/ 	.word	0x000000ff
        /*07b8*/ 	.word	0x00031c30
        /*07bc*/ 	.short	0x010a
        /*07be*/ 	.byte	0x04
	.zero		1


	//   ....[33]....
        /*07c0*/ 	.word	0x000097f0
        /*07c4*/ 	.word	0x000000ff
        /*07c8*/ 	.word	0x00031c30
        /*07cc*/ 	.short	0x010a
        /*07ce*/ 	.byte	0x04
	.zero		1


	//   ....[34]....
        /*07d0*/ 	.word	0x0000ae80
        /*07d4*/ 	.word	0x000000ff
        /*07d8*/ 	.word	0x00031c50
        /*07dc*/ 	.short	0x010a
        /*07de*/ 	.byte	0x04
	.zero		1


	//   ....[35]....
        /*07e0*/ 	.word	0x0000aec0
        /*07e4*/ 	.word	0x000000ff
        /*07e8*/ 	.word	0x00031c50
        /*07ec*/ 	.short	0x010a
        /*07ee*/ 	.byte	0x04
	.zero		1


	//   ....[36]....
        /*07f0*/ 	.word	0x0000c1f0
        /*07f4*/ 	.word	0x00000087
        /*07f8*/ 	.word	0x00000000
        /*07fc*/ 	.short	0x0101
        /*07fe*/ 	.byte	0x3f
	.zero		1


	//   ....[37]....
        /*0800*/ 	.word	0x0000c340
        /*0804*/ 	.word	0x00000008
        /*0808*/ 	.word	0x00000000
        /*080c*/ 	.short	0x0101
        /*080e*/ 	.byte	0x3f
	.zero		1


	//   ....[38]....
        /*0810*/ 	.word	0x0000ce60
        /*0814*/ 	.word	0x000000ff
        /*0818*/ 	.word	0x00031c50
        /*081c*/ 	.short	0x010a
        /*081e*/ 	.byte	0x06
	.zero		1


	//   ....[39]....
        /*0820*/ 	.word	0x0000cea0
        /*0824*/ 	.word	0x000000ff
        /*0828*/ 	.word	0x00031c50
        /*082c*/ 	.short	0x010a
        /*082e*/ 	.byte	0x06
	.zero		1


	//   ....[40]....
        /*0830*/ 	.word	0x0000d570
        /*0834*/ 	.word	0x00000008
        /*0838*/ 	.word	0x00000000
        /*083c*/ 	.short	0x0101
        /*083e*/ 	.byte	0x3f
	.zero		1


	//   ....[41]....
        /*0840*/ 	.word	0x0000e840
        /*0844*/ 	.word	0x000000ff
        /*0848*/ 	.word	0x00000000
        /*084c*/ 	.short	0x0101
        /*084e*/ 	.byte	0x04
	.zero		1


	//   ....[42]....
        /*0850*/ 	.word	0x000111f0
        /*0854*/ 	.word	0x00000000
        /*0858*/ 	.word	0x00031c40
        /*085c*/ 	.short	0x010a
        /*085e*/ 	.byte	0x3f
	.zero		1


	//   ....[43]....
        /*0860*/ 	.word	0x00012140
        /*0864*/ 	.word	0x00000016
        /*0868*/ 	.word	0x00031c00
        /*086c*/ 	.short	0x0107
        /*086e*/ 	.byte	0x3f
	.zero		1


	//   ....[44]....
        /*0870*/ 	.word	0x00012240
        /*0874*/ 	.word	0x00000016
        /*0878*/ 	.word	0x00031c00
        /*087c*/ 	.short	0x0101
        /*087e*/ 	.byte	0x3f
	.zero		1


	//   ....[45]....
        /*0880*/ 	.word	0x00012260
        /*0884*/ 	.word	0x00000016
        /*0888*/ 	.word	0x00031c20
        /*088c*/ 	.short	0x010a
        /*088e*/ 	.byte	0x3f
	.zero		1


	//   ....[46]....
        /*0890*/ 	.word	0x00012570
        /*0894*/ 	.word	0x00000003
        /*0898*/ 	.word	0x00031c40
        /*089c*/ 	.short	0x010a
        /*089e*/ 	.byte	0x3f
	.zero		1


	//   ....[47]....
        /*08a0*/ 	.word	0x000129f0
        /*08a4*/ 	.word	0x00000003
        /*08a8*/ 	.word	0x00000060
        /*08ac*/ 	.short	0x010a
        /*08ae*/ 	.byte	0x3f
	.zero		1


	//   ....[48]....
        /*08b0*/ 	.word	0x00013110
        /*08b4*/ 	.word	0x00000003
        /*08b8*/ 	.word	0x00031c40
        /*08bc*/ 	.short	0x010a
        /*08be*/ 	.byte	0x3f
	.zero		1


	//   ....[49]....
        /*08c0*/ 	.word	0x00013590
        /*08c4*/ 	.word	0x0000000c
        /*08c8*/ 	.word	0x00000060
        /*08cc*/ 	.short	0x010a
        /*08ce*/ 	.byte	0x3f
	.zero		1


	//   ....[50]....
        /*08d0*/ 	.word	0x00013c00
        /*08d4*/ 	.word	0x00000002
        /*08d8*/ 	.word	0x00031c40
        /*08dc*/ 	.short	0x010a
        /*08de*/ 	.byte	0x3f
	.zero		1


	//   ....[51]....
        /*08e0*/ 	.word	0x00014090
        /*08e4*/ 	.word	0x00000008
        /*08e8*/ 	.word	0x00000060
        /*08ec*/ 	.short	0x010a
        /*08ee*/ 	.byte	0x3f
	.zero		1


	//   ....[52]....
        /*08f0*/ 	.word	0x000146c0
        /*08f4*/ 	.word	0x00000003
        /*08f8*/ 	.word	0x00031c60
        /*08fc*/ 	.short	0x010a
        /*08fe*/ 	.byte	0x3f
	.zero		1


	//   ....[53]....
        /*0900*/ 	.word	0x00015820
        /*0904*/ 	.word	0x00000009
        /*0908*/ 	.word	0x00031c20
        /*090c*/ 	.short	0x010a
        /*090e*/ 	.byte	0x3f
	.zero		1


	//   ....[54]....
        /*0910*/ 	.word	0x000159e0
        /*0914*/ 	.word	0x00000006
        /*0918*/ 	.word	0x00000000
        /*091c*/ 	.short	0x010a
        /*091e*/ 	.byte	0x3f
	.zero		1


	//   ....[55]....
        /*0920*/ 	.word	0x00015a50
        /*0924*/ 	.word	0x00000007
        /*0928*/ 	.word	0x00000000
        /*092c*/ 	.short	0x010a
        /*092e*/ 	.byte	0x3f
	.zero		1


	//   ....[56]....
        /*0930*/ 	.word	0x00015ab0
        /*0934*/ 	.word	0x00000004
        /*0938*/ 	.word	0x00000000
        /*093c*/ 	.short	0x010a
        /*093e*/ 	.byte	0x3f
	.zero		1


	//   ....[57]....
        /*0940*/ 	.word	0x00015ae0
        /*0944*/ 	.word	0x00000005
        /*0948*/ 	.word	0x00000000
        /*094c*/ 	.short	0x010a
        /*094e*/ 	.byte	0x3f
	.zero		1


	//   ....[58]....
        /*0950*/ 	.word	0x00015b50
        /*0954*/ 	.word	0x00000003
        /*0958*/ 	.word	0x00031c00
        /*095c*/ 	.short	0x010a
        /*095e*/ 	.byte	0x3f
	.zero		1


	//   ....[59]....
        /*0960*/ 	.word	0x00015ba0
        /*0964*/ 	.word	0x00000003
        /*0968*/ 	.word	0x00031c30
        /*096c*/ 	.short	0x010a
        /*096e*/ 	.byte	0x3f
	.zero		1


	//   ....[60]....
        /*0970*/ 	.word	0x00015c00
        /*0974*/ 	.word	0x00000005
        /*0978*/ 	.word	0x00031c30
        /*097c*/ 	.short	0x010a
        /*097e*/ 	.byte	0x3f
	.zero		1


	//   ....[61]....
        /*0980*/ 	.word	0x00015c60
        /*0984*/ 	.word	0x00000005
        /*0988*/ 	.word	0x00031c50
        /*098c*/ 	.short	0x010a
        /*098e*/ 	.byte	0x3f
	.zero		1


	//   ....[62]....
        /*0990*/ 	.word	0x00015cc0
        /*0994*/ 	.word	0x00000005
        /*0998*/ 	.word	0x00031c30
        /*099c*/ 	.short	0x010a
        /*099e*/ 	.byte	0x3f
	.zero		1


	//   ....[63]....
        /*09a0*/ 	.word	0x00015d20
        /*09a4*/ 	.word	0x00000005
        /*09a8*/ 	.word	0x00031c50
        /*09ac*/ 	.short	0x010a
        /*09ae*/ 	.byte	0x3f
	.zero		1


	//   ....[64]....
        /*09b0*/ 	.word	0x00015d80
        /*09b4*/ 	.word	0x00000007
        /*09b8*/ 	.word	0x00031c50
        /*09bc*/ 	.short	0x010a
        /*09be*/ 	.byte	0x3f
	.zero		1


	//   ....[65]....
        /*09c0*/ 	.word	0x00015f20
        /*09c4*/ 	.word	0x00000000
        /*09c8*/ 	.word	0x00031c40
        /*09cc*/ 	.short	0x010a
        /*09ce*/ 	.byte	0x3f
	.zero		1


	//   ....[66]....
        /*09d0*/ 	.word	0x000167f0
        /*09d4*/ 	.word	0x00000016
        /*09d8*/ 	.word	0x00031c20
        /*09dc*/ 	.short	0x010a
        /*09de*/ 	.byte	0x3f
	.zero		1


	//   ....[67]....
        /*09e0*/ 	.word	0x00016840
        /*09e4*/ 	.word	0x00000003
        /*09e8*/ 	.word	0x00031c40
        /*09ec*/ 	.short	0x010a
        /*09ee*/ 	.byte	0x3f
	.zero		1


	//   ....[68]....
        /*09f0*/ 	.word	0x00016890
        /*09f4*/ 	.word	0x00000003
        /*09f8*/ 	.word	0x00000060
        /*09fc*/ 	.short	0x010a
        /*09fe*/ 	.byte	0x3f
	.zero		1


	//   ....[69]....
        /*0a00*/ 	.word	0x000168e0
        /*0a04*/ 	.word	0x00000003
        /*0a08*/ 	.word	0x00031c40
        /*0a0c*/ 	.short	0x010a
        /*0a0e*/ 	.byte	0x3f
	.zero		1


	//   ....[70]....
        /*0a10*/ 	.word	0x00016930
        /*0a14*/ 	.word	0x0000000c
        /*0a18*/ 	.word	0x00000060
        /*0a1c*/ 	.short	0x010a
        /*0a1e*/ 	.byte	0x3f
	.zero		1


	//   ....[71]....
        /*0a20*/ 	.word	0x00016980
        /*0a24*/ 	.word	0x00000002
        /*0a28*/ 	.word	0x00031c40
        /*0a2c*/ 	.short	0x010a
        /*0a2e*/ 	.byte	0x3f
	.zero		1


	//   ....[72]....
        /*0a30*/ 	.word	0x000169d0
        /*0a34*/ 	.word	0x00000008
        /*0a38*/ 	.word	0x00000060
        /*0a3c*/ 	.short	0x010a
        /*0a3e*/ 	.byte	0x3f
	.zero		1


	//   ....[73]....
        /*0a40*/ 	.word	0x00016a20
        /*0a44*/ 	.word	0x00000003
        /*0a48*/ 	.word	0x00031c60
        /*0a4c*/ 	.short	0x010a
        /*0a4e*/ 	.byte	0x3f
	.zero		1


	//   ....[74]....
        /*0a50*/ 	.word	0x000173b0
        /*0a54*/ 	.word	0x00000009
        /*0a58*/ 	.word	0x00031c20
        /*0a5c*/ 	.short	0x010a
        /*0a5e*/ 	.byte	0x3f
	.zero		1


	//   ....[75]....
        /*0a60*/ 	.word	0x00017550
        /*0a64*/ 	.word	0x00000006
        /*0a68*/ 	.word	0x00000000
        /*0a6c*/ 	.short	0x010a
        /*0a6e*/ 	.byte	0x3f
	.zero		1


	//   ....[76]....
        /*0a70*/ 	.word	0x000175a0
        /*0a74*/ 	.word	0x00000007
        /*0a78*/ 	.word	0x00000000
        /*0a7c*/ 	.short	0x010a
        /*0a7e*/ 	.byte	0x3f
	.zero		1


	//   ....[77]....
        /*0a80*/ 	.word	0x000175f0
        /*0a84*/ 	.word	0x00000004
        /*0a88*/ 	.word	0x00000000
        /*0a8c*/ 	.short	0x010a
        /*0a8e*/ 	.byte	0x3f
	.zero		1


	//----- nvinfo : EIATTR_NUM_MBARRIERS
	.align		4
.L_297:
        /*0a90*/ 	.byte	0x03, 0x38
        /*0a92*/ 	.short	0x0016


	//----- nvinfo : EIATTR_EXIT_INSTR_OFFSETS
	.align		4
        /*0a94*/ 	.byte	0x04, 0x1c
        /*0a96*/ 	.short	(.L_299 - .L_298)


	//   ....[0]....
.L_298:
        /*0a98*/ 	.word	0x00000a90


	//   ....[1]....
        /*0a9c*/ 	.word	0x0000f640


	//   ....[2]....
        /*0aa0*/ 	.word	0x00015b30


	//----- nvinfo : EIATTR_MAX_THREADS
	.align		4
.L_299:
        /*0aa4*/ 	.byte	0x04, 0x05
        /*0aa6*/ 	.short	(.L_301 - .L_300)
.L_300:
        /*0aa8*/ 	.word	0x00000200
        /*0aac*/ 	.word	0x00000001
        /*0ab0*/ 	.word	0x00000001


	//----- nvinfo : EIATTR_CRS_STACK_SIZE
	.align		4
.L_301:
        /*0ab4*/ 	.byte	0x04, 0x1e
        /*0ab6*/ 	.short	(.L_303 - .L_302)
.L_302:
        /*0ab8*/ 	.word	0x00000000


	//----- nvinfo : EIATTR_CBANK_PARAM_SIZE
	.align		4
.L_303:
        /*0abc*/ 	.byte	0x03, 0x19
        /*0abe*/ 	.short	0x0af0


	//----- nvinfo : EIATTR_PARAM_CBANK
	.align		4
        /*0ac0*/ 	.byte	0x04, 0x0a
        /*0ac2*/ 	.short	(.L_305 - .L_304)
	.align		4
.L_304:
        /*0ac4*/ 	.word	index@(.nv.constant0._ZN7cutlass13device_kernelIN5flash11enable_sm90INS1_16FlashAttnFwdSm90INS1_25CollectiveMainloopFwdSm90ILi2EN4cute5tupleIJNS5_1CILi1EEES8_S8_EEENS6_IJNS7_ILi192EEENS7_ILi144EEENS7_ILi96EEEEEELi96ENS_10bfloat16_tEfNS_4arch4Sm90ELb1ELb0ELb0ELb1ELb0ELb0ELb0ELb0ELb1ELb1ELb0ELb0EEENS1_21CollectiveEpilogueFwdINS6_IJSA_SC_SB_EEES9_SE_SG_Li384ELb1ELb1ELb0ELb0EEENS1_36VarlenDynamicPersistentTileSchedulerILi192ELi144ELi384ELi128ELb0ELb1ELb1ELb1ELb1ELb1EEEEEEEEEvNT_6ParamsE)
        /*0ac8*/ 	.short	0x0210
        /*0aca*/ 	.short	0x0af0


	//----- nvinfo : EIATTR_SW_WAR
	.align		4
.L_305:
        /*0acc*/ 	.byte	0x04, 0x36
        /*0ace*/ 	.short	(.L_307 - .L_306)
.L_306:
        /*0ad0*/ 	.word	0x00000008
.L_307:


//--------------------- .nv.info._ZN7cutlass13device_kernelIN5flash11enable_sm90INS1_16FlashAttnFwdSm90INS1_25CollectiveMainloopFwdSm90ILi2EN4cute5tupleIJNS5_1CILi1EEES8_S8_EEENS6_IJNS7_ILi192EEENS7_ILi144EEENS7_ILi96EEEEEELi96ENS_10bfloat16_tEfNS_4arch4Sm90ELb1ELb0ELb0ELb1ELb0ELb1ELb0ELb0ELb1ELb1ELb0ELb0EEENS1_21CollectiveEpilogueFwdINS6_IJSA_SC_SB_EEES9_SE_SG_Li384ELb1ELb1ELb0ELb0EEENS1_36VarlenDynamicPersistentTileSchedulerILi192ELi144ELi384ELi128ELb0ELb1ELb1ELb1ELb1ELb1EEEEEEEEEvNT_6ParamsE --------------------------
	.section	.nv.info._ZN7cutlass13device_kernelIN5flash11enable_sm90INS1_16FlashAttnFwdSm90INS1_25CollectiveMainloopFwdSm90ILi2EN4cute5tupleIJNS5_1CILi1EEES8_S8_EEENS6_IJNS7_ILi192EEENS7_ILi144EEENS7_ILi96EEEEEELi96ENS_10bfloat16_tEfNS_4arch4Sm90ELb1ELb0ELb0ELb1ELb0ELb1ELb0ELb0ELb1ELb1ELb0ELb0EEENS1_21CollectiveEpilogueFwdINS6_IJSA_SC_SB_EEES9_SE_SG_Li384ELb1ELb1ELb0ELb0EEENS1_36VarlenDynamicPersistentTileSchedulerILi192ELi144ELi384ELi128ELb0ELb1ELb1ELb1ELb1ELb1EEEEEEEEEvNT_6ParamsE,"",@"SHT_CUDA_INFO"
	.sectionflags	@""
	.align	4


	//----- nvinfo : EIATTR_CUDA_API_VERSION
	.align		4
        /*0000*/ 	.byte	0x04, 0x37
        /*0002*/ 	.short	(.L_309 - .L_308)
.L_308:
        /*0004*/ 	.word	0x00000082


	//----- nvinfo : EIATTR_KPARAM_INFO
	.align		4
.L_309:
        /*0008*/ 	.byte	0x04, 0x17
        /*000a*/ 	.short	(.L_311 - .L_310)
.L_310:
        /*000c*/ 	.word	0x00000000
        /*0010*/ 	.short	0x0000
        /*0012*/ 	.short	0x0070
        /*0014*/ 	.byte	0x00, 0xf0, 0x01, 0x2a


	//----- nvinfo : EIATTR_SPARSE_MMA_MASK
	.align		4
.L_311:
        /*0018*/ 	.byte	0x03, 0x50
        /*001a*/ 	.short	0x0000


	//----- nvinfo : EIATTR_MAXREG_COUNT
	.align		4
        /*001c*/ 	.byte	0x03, 0x1b
        /*001e*/ 	.short	0x0080


	//----- nvinfo : EIATTR_NUM_BARRIERS
	.align		4
        /*0020*/ 	.byte	0x02, 0x4c
        /*0022*/ 	.byte	0x10
	.zero		1


	//----- nvinfo : EIATTR_EXTERNS
	.align		4
        /*0024*/ 	.byte	0x04, 0x0f
        /*0026*/ 	.short	(.L_313 - .L_312)


	//   ....[0]....
	.align		4
.L_312:
        /*0028*/ 	.word	index@(__assertfail)


	//----- nvinfo : EIATTR_ANNOTATIONS
	.align		4
.L_313:
        /*002c*/ 	.byte	0x04, 0x55
        /*002e*/ 	.short	(.L_315 - .L_314)


	//   ....[0]....
.L_314:
        /* <DEDUP_REMOVED lines=108> */


	//----- nvinfo : EIATTR_MERCURY_ISA_VERSION
	.align		4
.L_315:
        /*06e0*/ 	.byte	0x03, 0x5f
        /*06e2*/ 	.short	0x0101


	//----- nvinfo : EIATTR_UNUSED_LOAD_BYTE_OFFSET
	.align		4
        /*06e4*/ 	.byte	0x04, 0x44
        /*06e6*/ 	.short	(.L_317 - .L_316)


	//   ....[0]....
.L_316:
        /*06e8*/ 	.word	0x00000b00
        /*06ec*/ 	.word	0x0000fff0


	//   ....[1]....
        /*06f0*/ 	.word	0x00019f60
        /*06f4*/ 	.word	0x0000fff0


	//----- nvinfo : EIATTR_INT_WARP_WIDE_INSTR_OFFSETS
	.align		4
.L_317:
        /*06f8*/ 	.byte	0x04, 0x31
        /*06fa*/ 	.short	(.L_319 - .L_318)


	//   ....[0]....
.L_318:
        /*06fc*/ 	.word	0x00000190


	//   ....[1]....
        /*0700*/ 	.word	0x000001d0


	//   ....[2]....
        /*0704*/ 	.word	0x00000240


	//   ....[3]....
        /*0708*/ 	.word	0x0001e620


	//   ....[4]....
        /*070c*/ 	.word	0x0001e6b0


	//   ....[5]....
        /*0710*/ 	.word	0x000221a0


	//   ....[6]....
        /*0714*/ 	.word	0x00022230


	//----- nvinfo : EIATTR_COOP_GROUP_MASK_REGIDS
	.align		4
.L_319:
        /*0718*/ 	.byte	0x04, 0x29
        /*071a*/ 	.short	(.L_321 - .L_320)


	//   ....[0]....
.L_320:
        /*071c*/ 	.word	0xffffffff


	//   ....[1]....
        /*0720*/ 	.word	0xffffffff


	//   ....[2]....
        /*0724*/ 	.word	0xffffffff


	//   ....[3]....
        /*0728*/ 	.word	0xffffffff


	//   ....[4]....
        /*072c*/ 	.word	0xffffffff


	//   ....[5]....
        /*0730*/ 	.word	0xffffffff


	//   ....[6]....
        /*0734*/ 	.word	0xffffffff


	//   ....[7]....
        /*0738*/ 	.word	0xffffffff


	//   ....[8]....
        /*073c*/ 	.word	0xffffffff


	//   ....[9]....
        /*0740*/ 	.word	0xffffffff


	//   ....[10]....
        /*0744*/ 	.word	0xffffffff


	//   ....[11]....
        /*0748*/ 	.word	0xffffffff


	//   ....[12]....
        /*074c*/ 	.word	0xffffffff


	//   ....[13]....
        /*0750*/ 	.word	0xffffffff


	//   ....[14]....
        /*0754*/ 	.word	0xffffffff


	//   ....[15]....
        /*0758*/ 	.word	0xffffffff


	//   ....[16]....
        /*075c*/ 	.word	0xffffffff


	//   ....[17]....
        /*0760*/ 	.word	0xffffffff


	//   ....[18]....
        /*0764*/ 	.word	0xffffffff


	//   ....[19]....
        /*0768*/ 	.word	0xffffffff


	//   ....[20]....
        /*076c*/ 	.word	0xffffffff


	//   ....[21]....
        /*0770*/ 	.word	0xffffffff


	//   ....[22]....
        /*0774*/ 	.word	0xffffffff


	//   ....[23]....
        /*0778*/ 	.word	0xffffffff


	//   ....[24]....
        /*077c*/ 	.word	0xffffffff


	//   ....[25]....
        /*0780*/ 	.word	0xffffffff


	//   ....[26]....
        /*0784*/ 	.word	0xffffffff


	//   ....[27]....
        /*0788*/ 	.word	0xffffffff


	//   ....[28]....
        /*078c*/ 	.word	0xffffffff


	//   ....[29]....
        /*0790*/ 	.word	0xffffffff


	//   ....[30]....
        /*0794*/ 	.word	0xffffffff


	//   ....[31]....
        /*0798*/ 	.word	0xffffffff


	//   ....[32]....
        /*079c*/ 	.word	0xffffffff


	//   ....[33]....
        /*07a0*/ 	.word	0xffffffff


	//   ....[34]....
        /*07a4*/ 	.word	0xffffffff


	//   ....[35]....
        /*07a8*/ 	.word	0xffffffff


	//   ....[36]....
        /*07ac*/ 	.word	0xffffffff


	//   ....[37]....
        /*07b0*/ 	.word	0xffffffff


	//   ....[38]....
        /*07b4*/ 	.word	0xffffffff


	//   ....[39]....
        /*07b8*/ 	.word	0xffffffff


	//   ....[40]....
        /*07bc*/ 	.word	0xffffffff


	//   ....[41]....
        /*07c0*/ 	.word	0xffffffff


	//   ....[42]....
        /*07c4*/ 	.word	0xffffffff


	//   ....[43]....
        /*07c8*/ 	.word	0xffffffff


	//   ....[44]....
        /*07cc*/ 	.word	0xffffffff


	//   ....[45]....
        /*07d0*/ 	.word	0xffffffff


	//   ....[46]....
        /*07d4*/ 	.word	0xffffffff


	//   ....[47]....
        /*07d8*/ 	.word	0xffffffff


	//   ....[48]....
        /*07dc*/ 	.word	0xffffffff


	//   ....[49]....
        /*07e0*/ 	.word	0xffffffff


	//   ....[50]....
        /*07e4*/ 	.word	0xffffffff


	//   ....[51]....
        /*07e8*/ 	.word	0xffffffff


	//   ....[52]....
        /*07ec*/ 	.word	0xffffffff


	//   ....[53]....
        /*07f0*/ 	.word	0xffffffff


	//   ....[54]....
        /*07f4*/ 	.word	0xffffffff


	//   ....[55]....
        /*07f8*/ 	.word	0xffffffff


	//   ....[56]....
        /*07fc*/ 	.word	0xffffffff


	//   ....[57]....
        /*0800*/ 	.word	0xffffffff


	//   ....[58]....
        /*0804*/ 	.word	0xffffffff


	//   ....[59]....
        /*0808*/ 	.word	0xffffffff


	//   ....[60]....
        /*080c*/ 	.word	0xffffffff


	//   ....[61]....
        /*0810*/ 	.word	0xffffffff


	//   ....[62]....
        /*0814*/ 	.word	0xffffffff


	//   ....[63]....
        /*0818*/ 	.word	0xffffffff


	//   ....[64]....
        /*081c*/ 	.word	0xffffffff


	//   ....[65]....
        /*0820*/ 	.word	0xffffffff


	//   ....[66]....
        /*0824*/ 	.word	0xffffffff


	//   ....[67]....
        /*0828*/ 	.word	0xffffffff


	//   ....[68]....
        /*082c*/ 	.word	0xffffffff


	//   ....[69]....
        /*0830*/ 	.word	0xffffffff


	//   ....[70]....
        /*0834*/ 	.word	0xffffffff


	//   ....[71]....
        /*0838*/ 	.word	0xffffffff


	//   ....[72]....
        /*083c*/ 	.word	0xffffffff


	//   ....[73]....
        /*0840*/ 	.word	0xffffffff


	//   ....[74]....
        /*0844*/ 	.word	0xffffffff


	//   ....[75]....
        /*0848*/ 	.word	0xffffffff


	//   ....[76]....
        /*084c*/ 	.word	0xffffffff


	//   ....[77]....
        /*0850*/ 	.word	0xffffffff


	//   ....[78]....
        /*0854*/ 	.word	0xffffffff


	//   ....[79]....
        /*0858*/ 	.word	0xffffffff


	//   ....[80]....
        /*085c*/ 	.word	0xffffffff


	//   ....[81]....
        /*0860*/ 	.word	0xffffffff


	//   ....[82]....
        /*0864*/ 	.word	0xffffffff


	//   ....[83]....
        /*0868*/ 	.word	0xffffffff


	//   ....[84]....
        /*086c*/ 	.word	0xffffffff


	//   ....[85]....
        /*0870*/ 	.word	0xffffffff


	//   ....[86]....
        /*0874*/ 	.word	0xffffffff


	//   ....[87]....
        /*0878*/ 	.word	0xffffffff


	//   ....[88]....
        /*087c*/ 	.word	0xffffffff


	//   ....[89]....
        /*0880*/ 	.word	0xffffffff


	//   ....[90]....
        /*0884*/ 	.word	0xffffffff


	//   ....[91]....
        /*0888*/ 	.word	0xffffffff


	//   ....[92]....
        /*088c*/ 	.word	0xffffffff


	//   ....[93]....
        /*0890*/ 	.word	0xffffffff


	//   ....[94]....
        /*0894*/ 	.word	0xffffffff


	//   ....[95]....
        /*0898*/ 	.word	0xffffffff


	//   ....[96]....
        /*089c*/ 	.word	0xffffffff


	//   ....[97]....
        /*08a0*/ 	.word	0xffffffff


	//   ....[98]....
        /*08a4*/ 	.word	0xffffffff


	//   ....[99]....
        /*08a8*/ 	.word	0x0500000f


	//   ....[100]....
        /*08ac*/ 	.word	0x0500000f


	//   ....[101]....
        /*08b0*/ 	.word	0x0500000f


	//   ....[102]....
        /*08b4*/ 	.word	0x0500000f


	//   ....[103]....
        /*08b8*/ 	.word	0x0500000f


	//   ....[104]....
        /*08bc*/ 	.word	0x0500000f


	//   ....[105]....
        /*08c0*/ 	.word	0x0500000f


	//   ....[106]....
        /*08c4*/ 	.word	0x0500000f


	//   ....[107]....
        /*08c8*/ 	.word	0x0500000f


	//   ....[108]....
        /*08cc*/ 	.word	0x0500000f


	//   ....[109]....
        /*08d0*/ 	.word	0x0500000f


	//   ....[110]....
        /*08d4*/ 	.word	0x0500000f


	//   ....[111]....
        /*08d8*/ 	.word	0x0500000f


	//   ....[112]....
        /*08dc*/ 	.word	0x0500000f


	//   ....[113]....
        /*08e0*/ 	.word	0x0500000f


	//   ....[114]....
        /*08e4*/ 	.word	0x0500000f


	//   ....[115]....
        /*08e8*/ 	.word	0x0500000f


	//   ....[116]....
        /*08ec*/ 	.word	0x0500000f


	//   ....[117]....
        /*08f0*/ 	.word	0x0500000f


	//   ....[118]....
        /*08f4*/ 	.word	0x0500000f


	//   ....[119]....
        /*08f8*/ 	.word	0x0500000f


	//   ....[120]....
        /*08fc*/ 	.word	0x0500000f


	//   ....[121]....
        /*0900*/ 	.word	0x0500000f


	//   ....[122]....
        /*0904*/ 	.word	0x0500000f


	//   ....[123]....
        /*0908*/ 	.word	0x0500000f


	//   ....[124]....
        /*090c*/ 	.word	0x0500000f


	//   ....[125]....
        /*0910*/ 	.word	0x0500000f


	//   ....[126]....
        /*0914*/ 	.word	0x0500000f


	//   ....[127]....
        /*0918*/ 	.word	0x0500000f


	//   ....[128]....
        /*091c*/ 	.word	0x0500000f


	//   ....[129]....
        /*0920*/ 	.word	0x0500000f


	//   ....[130]....
        /*0924*/ 	.word	0x0500000f


	//   ....[131]....
        /*0928*/ 	.word	0x0500000f


	//   ....[132]....
        /*092c*/ 	.word	0x0500000f


	//   ....[133]....
        /*0930*/ 	.word	0x0500000f


	//   ....[134]....
        /*0934*/ 	.word	0x0500000f


	//   ....[135]....
        /*0938*/ 	.word	0x0500000f


	//   ....[136]....
        /*093c*/ 	.word	0x0500000f


	//   ....[137]....
        /*0940*/ 	.word	0x0500000f


	//   ....[138]....
        /*0944*/ 	.word	0x0500000f


	//   ....[139]....
        /*0948*/ 	.word	0x0500000f


	//   ....[140]....
        /*094c*/ 	.word	0x0500000f


	//   ....[141]....
        /*0950*/ 	.word	0x0500000f


	//   ....[142]....
        /*0954*/ 	.word	0x0500000f


	//   ....[143]....
        /*0958*/ 	.word	0x0500000f


	//----- nvinfo : EIATTR_COOP_GROUP_INSTR_OFFSETS
	.align		4
.L_321:
        /*095c*/ 	.byte	0x04, 0x28
        /*095e*/ 	.short	(.L_323 - .L_322)


	//   ....[0]....
.L_322:
        /*0960*/ 	.word	0x00000070


	//   ....[1]....
        /*0964*/ 	.word	0x000001a0


	//   ....[2]....
        /*0968*/ 	.word	0x000001f0


	//   ....[3]....
        /*096c*/ 	.word	0x00000420


	//   ....[4]....
        /*0970*/ 	.word	0x00000580


	//   ....[5]....
        /*0974*/ 	.word	0x000006a0


	//   ....[6]....
        /*0978*/ 	.word	0x00000800


	//   ....[7]....
        /*097c*/ 	.word	0x00007280


	//   ....[8]....
        /*0980*/ 	.word	0x00007a20


	//   ....[9]....
        /*0984*/ 	.word	0x00007a30


	//   ....[10]....
        /*0988*/ 	.word	0x00007a40


	//   ....[11]....
        /*098c*/ 	.word	0x00007a50


	//   ....[12]....
        /*0990*/ 	.word	0x00009a30


	//   ....[13]....
        /*0994*/ 	.word	0x00009a40


	//   ....[14]....
        /*0998*/ 	.word	0x00009a50


	//   ....[15]....
        /*099c*/ 	.word	0x00009a60


	//   ....[16]....
        /*09a0*/ 	.word	0x0000d860


	//   ....[17]....
        /*09a4*/ 	.word	0x0000daf0


	//   ....[18]....
        /*09a8*/ 	.word	0x0000e120


	//   ....[19]....
        /*09ac*/ 	.word	0x0000e140


	//   ....[20]....
        /*09b0*/ 	.word	0x0000e9a0


	//   ....[21]....
        /*09b4*/ 	.word	0x0000e9f0


	//   ....[22]....
        /*09b8*/ 	.word	0x0000fba0


	//   ....[23]....
        /*09bc*/ 	.word	0x00012140


	//   ....[24]....
        /*09c0*/ 	.word	0x00012170


	//   ....[25]....
        /*09c4*/ 	.word	0x00012af0


	//   ....[26]....
        /*09c8*/ 	.word	0x00012bf0


	//   ....[27]....
        /*09cc*/ 	.word	0x00013330


	//   ....[28]....
        /*09d0*/ 	.word	0x00013350


	//   ....[29]....
        /*09d4*/ 	.word	0x00014c20


	//   ....[30]....
        /*09d8*/ 	.word	0x000175b0


	//   ....[31]....
        /*09dc*/ 	.word	0x000175d0


	//   ....[32]....
        /*09e0*/ 	.word	0x000176b0


	//   ....[33]....
        /*09e4*/ 	.word	0x00017880


	//   ....[34]....
        /*09e8*/ 	.word	0x000191a0


	//   ....[35]....
        /*09ec*/ 	.word	0x000198e0


	//   ....[36]....
        /*09f0*/ 	.word	0x00019910


	//   ....[37]....
        /*09f4*/ 	.word	0x00019950


	//   ....[38]....
        /*09f8*/ 	.word	0x00019960


	//   ....[39]....
        /*09fc*/ 	.word	0x0001a9c0


	//   ....[40]....
        /*0a00*/ 	.word	0x0001a9f0


	//   ....[41]....
        /*0a04*/ 	.word	0x0001aa40


	//   ....[42]....
        /*0a08*/ 	.word	0x0001aa50


	//   ....[43]....
        /*0a0c*/ 	.word	0x0001aee0


	//   ....[44]....
        /*0a10*/ 	.word	0x0001af00


	//   ....[45]....
        /*0a14*/ 	.word	0x0001b000


	//   ....[46]....
        /*0a18*/ 	.word	0x0001b020


	//   ....[47]....
        /*0a1c*/ 	.word	0x0001b850


	//   ....[48]....
        /*0a20*/ 	.word	0x0001b860


	//   ....[49]....
        /*0a24*/ 	.word	0x0001b9c0


	//   ....[50]....
        /*0a28*/ 	.word	0x0001b9d0


	//   ....[51]....
        /*0a2c*/ 	.word	0x0001bb70


	//   ....[52]....
        /*0a30*/ 	.word	0x0001bd60


	//   ....[53]....
        /*0a34*/ 	.word	0x0001bd90


	//   ....[54]....
        /*0a38*/ 	.word	0x0001bdc0


	//   ....[55]....
        /*0a3c*/ 	.word	0x0001bdf0


	//   ....[56]....
        /*0a40*/ 	.word	0x0001be20


	//   ....[57]....
        /*0a44*/ 	.word	0x0001be50


	//   ....[58]....
        /*0a48*/ 	.word	0x0001bfc0


	//   ....[59]....
        /*0a4c*/ 	.word	0x0001bff0


	//   ....[60]....
        /*0a50*/ 	.word	0x0001c020


	//   ....[61]....
        /*0a54*/ 	.word	0x0001c050


	//   ....[62]....
        /*0a58*/ 	.word	0x0001c080


	//   ....[63]....
        /*0a5c*/ 	.word	0x0001c0b0


	//   ....[64]....
        /*0a60*/ 	.word	0x0001c160


	//   ....[65]....
        /*0a64*/ 	.word	0x0001c1c0


	//   ....[66]....
        /*0a68*/ 	.word	0x0001c260


	//   ....[67]....
        /*0a6c*/ 	.word	0x0001d090


	//   ....[68]....
        /*0a70*/ 	.word	0x0001ebc0


	//   ....[69]....
        /*0a74*/ 	.word	0x0001f8d0


	//   ....[70]....
        /*0a78*/ 	.word	0x0001f900


	//   ....[71]....
        /*0a7c*/ 	.word	0x0001f9c0


	//   ....[72]....
        /*0a80*/ 	.word	0x0001f9e0


	//   ....[73]....
        /*0a84*/ 	.word	0x0001fa80


	//   ....[74]....
        /*0a88*/ 	.word	0x0001faa0


	//   ....[75]....
        /*0a8c*/ 	.word	0x0001fab0


	//   ....[76]....
        /*0a90*/ 	.word	0x0001fb50


	//   ....[77]....
        /*0a94*/ 	.word	0x0001fb80


	//   ....[78]....
        /*0a98*/ 	.word	0x0001fba0


	//   ....[79]....
        /*0a9c*/ 	.word	0x0001fbb0


	//   ....[80]....
        /*0aa0*/ 	.word	0x0001fca0


	//   ....[81]....
        /*0aa4*/ 	.word	0x000228d0


	//   ....[82]....
        /*0aa8*/ 	.word	0x00022900


	//   ....[83]....
        /*0aac*/ 	.word	0x00022940


	//   ....[84]....
        /*0ab0*/ 	.word	0x00022970


	//   ....[85]....
        /*0ab4*/ 	.word	0x000229a0


	//   ....[86]....
        /*0ab8*/ 	.word	0x000229d0


	//   ....[87]....
        /*0abc*/ 	.word	0x00022a00


	//   ....[88]....
        /*0ac0*/ 	.word	0x00022a30


	//   ....[89]....
        /*0ac4*/ 	.word	0x00022bb0


	//   ....[90]....
        /*0ac8*/ 	.word	0x00022be0


	//   ....[91]....
        /*0acc*/ 	.word	0x00022c10


	//   ....[92]....
        /*0ad0*/ 	.word	0x00022c40


	//   ....[93]....
        /*0ad4*/ 	.word	0x00022c70


	//   ....[94]....
        /*0ad8*/ 	.word	0x00022ca0


	//   ....[95]....
        /*0adc*/ 	.word	0x00022d60


	//   ....[96]....
        /*0ae0*/ 	.word	0x00022d80


	//   ....[97]....
        /*0ae4*/ 	.word	0x00022df0


	//   ....[98]....
        /*0ae8*/ 	.word	0x00023490


	//   ....[99]....
        /*0aec*/ 	.word	0x00023910


	//   ....[100]....
        /*0af0*/ 	.word	0x000239b0


	//   ....[101]....
        /*0af4*/ 	.word	0x00023a40


	//   ....[102]....
        /*0af8*/ 	.word	0x00023a90


	//   ....[103]....
        /*0afc*/ 	.word	0x00023ae0


	//   ....[104]....
        /*0b00*/ 	.word	0x00023bb0


	//   ....[105]....
        /*0b04*/ 	.word	0x00023c40


	//   ....[106]....
        /*0b08*/ 	.word	0x00023ca0


	//   ....[107]....
        /*0b0c*/ 	.word	0x00023d00


	//   ....[108]....
        /*0b10*/ 	.word	0x00023fb0


	//   ....[109]....
        /*0b14*/ 	.word	0x00024000


	//   ....[110]....
        /*0b18*/ 	.word	0x00024090


	//   ....[111]....
        /*0b1c*/ 	.word	0x00024120


	//   ....[112]....
        /*0b20*/ 	.word	0x000241e0


	//   ....[113]....
        /*0b24*/ 	.word	0x000244c0


	//   ....[114]....
        /*0b28*/ 	.word	0x00024690


	//   ....[115]....
        /*0b2c*/ 	.word	0x000246e0


	//   ....[116]....
        /*0b30*/ 	.word	0x00024740


	//   ....[117]....
        /*0b34*/ 	.word	0x00024850


	//   ....[118]....
        /*0b38*/ 	.word	0x000248b0


	//   ....[119]....
        /*0b3c*/ 	.word	0x000249d0


	//   ....[120]....
        /*0b40*/ 	.word	0x00024a30


	//   ....[121]....
        /*0b44*/ 	.word	0x00024ad0


	//   ....[122]....
        /*0b48*/ 	.word	0x00024ba0


	//   ....[123]....
        /*0b4c*/ 	.word	0x00024ca0


	//   ....[124]....
        /*0b50*/ 	.word	0x00024d20


	//   ....[125]....
        /*0b54*/ 	.word	0x00024e10


	//   ....[126]....
        /*0b58*/ 	.word	0x00025130


	//   ....[127]....
        /*0b5c*/ 	.word	0x000251d0


	//   ....[128]....
        /*0b60*/ 	.word	0x000252f0


	//   ....[129]....
        /*0b64*/ 	.word	0x00025360


	//   ....[130]....
        /*0b68*/ 	.word	0x000253d0


	//   ....[131]....
        /*0b6c*/ 	.word	0x00025440


	//   ....[132]....
        /*0b70*/ 	.word	0x000254b0


	//   ....[133]....
        /*0b74*/ 	.word	0x00025530


	//   ....[134]....
        /*0b78*/ 	.word	0x000255c0


	//   ....[135]....
        /*0b7c*/ 	.word	0x00025650


	//   ....[136]....
        /*0b80*/ 	.word	0x000256c0


	//   ....[137]....
        /*0b84*/ 	.word	0x00025730


	//   ....[138]....
        /*0b88*/ 	.word	0x000257a0


	//   ....[139]....
        /*0b8c*/ 	.word	0x00025820


	//   ....[140]....
        /*0b90*/ 	.word	0x00025890


	//   ....[141]....
        /*0b94*/ 	.word	0x00025930


	//   ....[142]....
        /*0b98*/ 	.word	0x000259c0


	//   ....[143]....
        /*0b9c*/ 	.word	0x00025af0


	//----- nvinfo : EIATTR_REG_RECONFIG
	.align		4
.L_323:
        /*0ba0*/ 	.byte	0x01, 0x54
	.zero		2


	//----- nvinfo : EIATTR_SYSCALL_OFFSETS
	.align		4
        /*0ba4*/ 	.byte	0x04, 0x46
        /*0ba6*/ 	.short	(.L_325 - .L_324)


	//   ....[0]....
.L_324:
        /*0ba8*/ 	.word	0x00001b40


	//   ....[1]....
        /*0bac*/ 	.word	0x00001c90


	//   ....[2]....
        /*0bb0*/ 	.word	0x00007490


	//   ....[3]....
        /*0bb4*/ 	.word	0x000077d0


	//   ....[4]....
        /*0bb8*/ 	.word	0x0001e810


	//   ....[5]....
        /*0bbc*/ 	.word	0x0001e960


	//   ....[6]....
        /*0bc0*/ 	.word	0x0001ea60


	//   ....[7]....
        /*0bc4*/ 	.word	0x0001f350


	//----- nvinfo : EIATTR_MBARRIER_INSTR_OFFSETS
	.align		4
.L_325:
        /*0bc8*/ 	.byte	0x04, 0x39
        /*0bca*/ 	.short	(.L_327 - .L_326)


	//   ....[0]....
.L_326:
        /*0bcc*/ 	.word	0x000002d0
        /*0bd0*/ 	.word	0x000000ff
        /*0bd4*/ 	.word	0x00031c00
        /*0bd8*/ 	.short	0x0100
        /*0bda*/ 	.byte	0x08
	.zero		1


	//   ....[1]....
        /*0bdc*/ 	.word	0x000002e0
        /*0be0*/ 	.word	0x000000ff
        /*0be4*/ 	.word	0x00031c20
        /*0be8*/ 	.short	0x0100
        /*0bea*/ 	.byte	0x08
	.zero		1


	//   ....[2]....
        /*0bec*/ 	.word	0x000003d0
        /*0bf0*/ 	.word	0x000000ff
        /*0bf4*/ 	.word	0x00031c30
        /*0bf8*/ 	.short	0x0100
        /*0bfa*/ 	.byte	0x08
	.zero		1


	//   ....[3]....
        /*0bfc*/ 	.word	0x000003e0
        /*0c00*/ 	.word	0x000000ff
        /*0c04*/ 	.word	0x00031c40
        /*0c08*/ 	.short	0x0100
        /*0c0a*/ 	.byte	0x08
	.zero		1


	//   ....[4]....
        /*0c0c*/ 	.word	0x000003f0
        /*0c10*/ 	.word	0x000000ff
        /*0c14*/ 	.word	0x00031c38
        /*0c18*/ 	.short	0x0100
        /*0c1a*/ 	.byte	0x08
	.zero		1


	//   ....[5]....
        /*0c1c*/ 	.word	0x00000400
        /*0c20*/ 	.word	0x000000ff
        /*0c24*/ 	.word	0x00031c48
        /*0c28*/ 	.short	0x0100
        /*0c2a*/ 	.byte	0x08
	.zero		1


	//   ....[6]....
        /*0c2c*/ 	.word	0x00000530
        /*0c30*/ 	.word	0x000000ff
        /*0c34*/ 	.word	0x00031c50
        /*0c38*/ 	.short	0x0100
        /*0c3a*/ 	.byte	0x08
	.zero		1


	//   ....[7]....
        /*0c3c*/ 	.word	0x00000540
        /*0c40*/ 	.word	0x000000ff
        /*0c44*/ 	.word	0x00031c60
        /*0c48*/ 	.short	0x0100
        /*0c4a*/ 	.byte	0x08
	.zero		1


	//   ....[8]....
        /*0c4c*/ 	.word	0x00000550
        /*0c50*/ 	.word	0x000000ff
        /*0c54*/ 	.word	0x00031c58
        /*0c58*/ 	.short	0x0100
        /*0c5a*/ 	.byte	0x08
	.zero		1


	//   ....[9]....
        /*0c5c*/ 	.word	0x00000560
        /*0c60*/ 	.word	0x000000ff
        /*0c64*/ 	.word	0x00031c68
        /*0c68*/ 	.short	0x0100
        /*0c6a*/ 	.byte	0x08
	.zero		1


	//   ....[10]....
        /*0c6c*/ 	.word	0x00000650
        /*0c70*/ 	.word	0x000000ff
        /*0c74*/ 	.word	0x00031c70
        /*0c78*/ 	.short	0x0100
        /*0c7a*/ 	.byte	0x06
	.zero		1


	//   ....[11]....
        /*0c7c*/ 	.word	0x00000660
        /*0c80*/ 	.word	0x000000ff
        /*0c84*/ 	.word	0x00031c80
        /*0c88*/ 	.short	0x0100
        /*0c8a*/ 	.byte	0x06
	.zero		1


	//   ....[12]....
        /*0c8c*/ 	.word	0x00000670
        /*0c90*/ 	.word	0x000000ff
        /*0c94*/ 	.word	0x00031c78
        /*0c98*/ 	.short	0x0100
        /*0c9a*/ 	.byte	0x06
	.zero		1


	//   ....[13]....
        /*0c9c*/ 	.word	0x00000680
        /*0ca0*/ 	.word	0x000000ff
        /*0ca4*/ 	.word	0x00031c88
        /*0ca8*/ 	.short	0x0100
        /*0caa*/ 	.byte	0x06
	.zero		1


	//   ....[14]....
        /*0cac*/ 	.word	0x000007b0
        /*0cb0*/ 	.word	0x000000ff
        /*0cb4*/ 	.word	0x00031c90
        /*0cb8*/ 	.short	0x0100
        /*0cba*/ 	.byte	0x08
	.zero		1


	//   ....[15]....
        /*0cbc*/ 	.word	0x000007c0
        /*0cc0*/ 	.word	0x000000ff
        /*0cc4*/ 	.word	0x00031ca0
        /*0cc8*/ 	.short	0x0100
        /*0cca*/ 	.byte	0x08
	.zero		1


	//   ....[16]....
        /*0ccc*/ 	.word	0x000007d0
        /*0cd0*/ 	.word	0x000000ff
        /*0cd4*/ 	.word	0x00031c98
        /*0cd8*/ 	.short	0x0100
        /*0cda*/ 	.byte	0x08
	.zero		1


	//   ....[17]....
        /*0cdc*/ 	.word	0x000007e0
        /*0ce0*/ 	.word	0x000000ff
        /*0ce4*/ 	.word	0x00031ca8
        /*0ce8*/ 	.short	0x0100
        /*0cea*/ 	.byte	0x08
	.zero		1


	//   ....[18]....
        /*0cec*/ 	.word	0x00000910
        /*0cf0*/ 	.word	0x000000ff
        /*0cf4*/ 	.word	0x00031cb0
        /*0cf8*/ 	.short	0x0100
        /*0cfa*/ 	.byte	0x08
	.zero		1


	//   ....[19]....
        /*0cfc*/ 	.word	0x00000920
        /*0d00*/ 	.word	0x000000ff
        /*0d04*/ 	.word	0x00031cc0
        /*0d08*/ 	.short	0x0100
        /*0d0a*/ 	.byte	0x08
	.zero		1


	//   ....[20]....
        /*0d0c*/ 	.word	0x00000930
        /*0d10*/ 	.word	0x000000ff
        /*0d14*/ 	.word	0x00031cb8
        /*0d18*/ 	.short	0x0100
        /*0d1a*/ 	.byte	0x08
	.zero		1


	//   ....[21]....
        /*0d1c*/ 	.word	0x00000940
        /*0d20*/ 	.word	0x000000ff
        /*0d24*/ 	.word	0x00031cc8
        /*0d28*/ 	.short	0x0100
        /*0d2a*/ 	.byte	0x08
	.zero		1


	//   ....[22]....
        /*0d2c*/ 	.word	0x000031f0
        /*0d30*/ 	.word	0x00000015
        /*0d34*/ 	.word	0x00031c90
        /*0d38*/ 	.short	0x010a
        /*0d3a*/ 	.byte	0x3f
	.zero		1


	//   ....[23]....
        /*0d3c*/ 	.word	0x00004d50
        /*0d40*/ 	.word	0x00000015
        /*0d44*/ 	.word	0x00031c90
        /*0d48*/ 	.short	0x010a
        /*0d4a*/ 	.byte	0x3f
	.zero		1


	//   ....[24]....
        /*0d4c*/ 	.word	0x00006880
        /*0d50*/ 	.word	0x00000015
        /*0d54*/ 	.word	0x00031c90
        /*0d58*/ 	.short	0x010a
        /*0d5a*/ 	.byte	0x3f
	.zero		1


	//   ....[25]....
        /*0d5c*/ 	.word	0x00006ae0
        /*0d60*/ 	.word	0x00000020
        /*0d64*/ 	.word	0x00000000
        /*0d68*/ 	.short	0x0101
        /*0d6a*/ 	.byte	0x3f
	.zero		1


	//   ....[26]....
        /*0d6c*/ 	.word	0x00006b20
        /*0d70*/ 	.word	0x00000015
        /*0d74*/ 	.word	0x00031cb0
        /*0d78*/ 	.short	0x010a
        /*0d7a*/ 	.byte	0x3f
	.zero		1


	//   ....[27]....
        /*0d7c*/ 	.word	0x00006e60
        /*0d80*/ 	.word	0x00000015
        /*0d84*/ 	.word	0x00000000
        /*0d88*/ 	.short	0x0101
        /*0d8a*/ 	.byte	0x3f
	.zero		1


	//   ....[28]....
        /*0d8c*/ 	.word	0x00007530
        /*0d90*/ 	.word	0x00000016
        /*0d94*/ 	.word	0x00031c00
        /*0d98*/ 	.short	0x010a
        /*0d9a*/ 	.byte	0x3f
	.zero		1


	//   ....[29]....
        /*0d9c*/ 	.word	0x00007580
        /*0da0*/ 	.word	0x00000016
        /*0da4*/ 	.word	0x00031c00
        /*0da8*/ 	.short	0x010a
        /*0daa*/ 	.byte	0x3f
	.zero		1


	//   ....[30]....
        /*0dac*/ 	.word	0x00008190
        /*0db0*/ 	.word	0x00000016
        /*0db4*/ 	.word	0x00031c00
        /*0db8*/ 	.short	0x010a
        /*0dba*/ 	.byte	0x3f
	.zero		1


	//   ....[31]....
        /*0dbc*/ 	.word	0x00009f00
        /*0dc0*/ 	.word	0x00000016
        /*0dc4*/ 	.word	0x00031c00
        /*0dc8*/ 	.short	0x010a
        /*0dca*/ 	.byte	0x3f
	.zero		1


	//   ....[32]....
        /*0dcc*/ 	.word	0x0000b8b0
        /*0dd0*/ 	.word	0x00000015
        /*0dd4*/ 	.word	0x00031c30
        /*0dd8*/ 	.short	0x010a
        /*0dda*/ 	.byte	0x3f
	.zero		1


	//   ....[33]....
        /*0ddc*/ 	.word	0x0000b920
        /*0de0*/ 	.word	0x00000015
        /*0de4*/ 	.word	0x00031c30
        /*0de8*/ 	.short	0x010a
        /*0dea*/ 	.byte	0x3f
	.zero		1


	//   ....[34]....
        /*0dec*/ 	.word	0x0000ee00
        /*0df0*/ 	.word	0x0000003e
        /*0df4*/ 	.word	0x00000000
        /*0df8*/ 	.short	0x0101
        /*0dfa*/ 	.byte	0x3f
	.zero		1


	//   ....[35]....
        /*0dfc*/ 	.word	0x0000fcf0
        /*0e00*/ 	.word	0x00000000
        /*0e04*/ 	.word	0x00031c30
        /*0e08*/ 	.short	0x010a
        /*0e0a*/ 	.byte	0x3f
	.zero		1


	//   ....[36]....
        /*0e0c*/ 	.word	0x0000fd40
        /*0e10*/ 	.word	0x00000000
        /*0e14*/ 	.word	0x00031c30
        /*0e18*/ 	.short	0x010a
        /*0e1a*/ 	.byte	0x3f
	.zero		1


	//   ....[37]....
        /*0e1c*/ 	.word	0x00011fe0
        /*0e20*/ 	.word	0x0000000e
        /*0e24*/ 	.word	0x00031c50
        /*0e28*/ 	.short	0x010a
        /*0e2a*/ 	.byte	0x3f
	.zero		1


	//   ....[38]....
        /*0e2c*/ 	.word	0x00012020
        /*0e30*/ 	.word	0x0000000e
        /*0e34*/ 	.word	0x00031c50
        /*0e38*/ 	.short	0x010a
        /*0e3a*/ 	.byte	0x3f
	.zero		1


	//   ....[39]....
        /*0e3c*/ 	.word	0x00013f20
        /*0e40*/ 	.word	0x0000004d
        /*0e44*/ 	.word	0x00000000
        /*0e48*/ 	.short	0x0101
        /*0e4a*/ 	.byte	0x3f
	.zero		1


	//   ....[40]....
        /*0e4c*/ 	.word	0x00013f40
        /*0e50*/ 	.word	0x00000013
        /*0e54*/ 	.word	0x00000000
        /*0e58*/ 	.short	0x0101
        /*0e5a*/ 	.byte	0x3f
	.zero		1


	//   ....[41]....
        /*0e5c*/ 	.word	0x00014d80
        /*0e60*/ 	.word	0x00000000
        /*0e64*/ 	.word	0x00031c30
        /*0e68*/ 	.short	0x010a
        /*0e6a*/ 	.byte	0x3f
	.zero		1


	//   ....[42]....
        /*0e6c*/ 	.word	0x00014dd0
        /*0e70*/ 	.word	0x00000000
        /*0e74*/ 	.word	0x00031c30
        /*0e78*/ 	.short	0x010a
        /*0e7a*/ 	.byte	0x3f
	.zero		1


	//   ....[43]....
        /*0e7c*/ 	.word	0x00017070
        /*0e80*/ 	.word	0x0000000e
        /*0e84*/ 	.word	0x00031c50
        /*0e88*/ 	.short	0x010a
        /*0e8a*/ 	.byte	0x3f
	.zero		1


	//   ....[44]....
        /*0e8c*/ 	.word	0x000170c0
        /*0e90*/ 	.word	0x0000000e
        /*0e94*/ 	.word	0x00031c50
        /*0e98*/ 	.short	0x010a
        /*0e9a*/ 	.byte	0x3f
	.zero		1


	//   ....[45]....
        /*0e9c*/ 	.word	0x00018690
        /*0ea0*/ 	.word	0x0000004a
        /*0ea4*/ 	.word	0x00000000
        /*0ea8*/ 	.short	0x0101
        /*0eaa*/ 	.byte	0x3f
	.zero		1


	//   ....[46]....
        /*0eac*/ 	.word	0x00018710
        /*0eb0*/ 	.word	0x00000049
        /*0eb4*/ 	.word	0x00000000
        /*0eb8*/ 	.short	0x0101
        /*0eba*/ 	.byte	0x3f
	.zero		1


	//   ....[47]....
        /*0ebc*/ 	.word	0x00019230
        /*0ec0*/ 	.word	0x00000007
        /*0ec4*/ 	.word	0x00031c50
        /*0ec8*/ 	.short	0x010a
        /*0eca*/ 	.byte	0x3f
	.zero		1


	//   ....[48]....
        /*0ecc*/ 	.word	0x000192e0
        /*0ed0*/ 	.word	0x00000007
        /*0ed4*/ 	.word	0x00031c50
        /*0ed8*/ 	.short	0x010a
        /*0eda*/ 	.byte	0x3f
	.zero		1


	//   ....[49]....
        /*0edc*/ 	.word	0x00019b40
        /*0ee0*/ 	.word	0x0000000a
        /*0ee4*/ 	.word	0x00000000
        /*0ee8*/ 	.short	0x0101
        /*0eea*/ 	.byte	0x3f
	.zero		1


	//   ....[50]....
        /*0eec*/ 	.word	0x0001aef0
        /*0ef0*/ 	.word	0x00000000
        /*0ef4*/ 	.word	0x00000000
        /*0ef8*/ 	.short	0x0101
        /*0efa*/ 	.byte	0x3f
	.zero		1


	//   ....[51]....
        /*0efc*/ 	.word	0x0001d170
        /*0f00*/ 	.word	0x00000016
        /*0f04*/ 	.word	0x00031c20
        /*0f08*/ 	.short	0x010a
        /*0f0a*/ 	.byte	0x3f
	.zero		1


	//   ....[52]....
        /*0f0c*/ 	.word	0x0001d230
        /*0f10*/ 	.word	0x00000009
        /*0f14*/ 	.word	0x00031ca0
        /*0f18*/ 	.short	0x010a
        /*0f1a*/ 	.byte	0x3f
	.zero		1


	//   ....[53]....
        /*0f1c*/ 	.word	0x0001d660
        /*0f20*/ 	.word	0x00000009
        /*0f24*/ 	.word	0x00031cc0
        /*0f28*/ 	.short	0x010a
        /*0f2a*/ 	.byte	0x3f
	.zero		1


	//   ....[54]....
        /*0f2c*/ 	.word	0x0001dbc0
        /*0f30*/ 	.word	0x00000008
        /*0f34*/ 	.word	0x00031ca0
        /*0f38*/ 	.short	0x010a
        /*0f3a*/ 	.byte	0x3f
	.zero		1


	//   ....[55]....
        /*0f3c*/ 	.word	0x0001dfe0
        /*0f40*/ 	.word	0x00000008
        /*0f44*/ 	.word	0x00031cc0
        /*0f48*/ 	.short	0x010a
        /*0f4a*/ 	.byte	0x3f
	.zero		1


	//   ....[56]....
        /*0f4c*/ 	.word	0x0001ede0
        /*0f50*/ 	.word	0x00000000
        /*0f54*/ 	.word	0x00031c40
        /*0f58*/ 	.short	0x010a
        /*0f5a*/ 	.byte	0x3f
	.zero		1


	//   ....[57]....
        /*0f5c*/ 	.word	0x0001fd70
        /*0f60*/ 	.word	0x00000016
        /*0f64*/ 	.word	0x00031c00
        /*0f68*/ 	.short	0x0107
        /*0f6a*/ 	.byte	0x3f
	.zero		1


	//   ....[58]....
        /*0f6c*/ 	.word	0x0001fe70
        /*0f70*/ 	.word	0x00000016
        /*0f74*/ 	.word	0x00031c00
        /*0f78*/ 	.short	0x0101
        /*0f7a*/ 	.byte	0x3f
	.zero		1


	//   ....[59]....
        /*0f7c*/ 	.word	0x0001fe90
        /*0f80*/ 	.word	0x00000016
        /*0f84*/ 	.word	0x00031c20
        /*0f88*/ 	.short	0x010a
        /*0f8a*/ 	.byte	0x3f
	.zero		1


	//   ....[60]....
        /*0f8c*/ 	.word	0x000201a0
        /*0f90*/ 	.word	0x00000003
        /*0f94*/ 	.word	0x00031c40
        /*0f98*/ 	.short	0x010a
        /*0f9a*/ 	.byte	0x3f
	.zero		1


	//   ....[61]....
        /*0f9c*/ 	.word	0x00020620
        /*0fa0*/ 	.word	0x00000003
        /*0fa4*/ 	.word	0x00000060
        /*0fa8*/ 	.short	0x010a
        /*0faa*/ 	.byte	0x3f
	.zero		1


	//   ....[62]....
        /*0fac*/ 	.word	0x00020d40
        /*0fb0*/ 	.word	0x00000003
        /*0fb4*/ 	.word	0x00031c40
        /*0fb8*/ 	.short	0x010a
        /*0fba*/ 	.byte	0x3f
	.zero		1


	//   ....[63]....
        /*0fbc*/ 	.word	0x000211c0
        /*0fc0*/ 	.word	0x0000000c
        /*0fc4*/ 	.word	0x00000060
        /*0fc8*/ 	.short	0x010a
        /*0fca*/ 	.byte	0x3f
	.zero		1


	//   ....[64]....
        /*0fcc*/ 	.word	0x00021830
        /*0fd0*/ 	.word	0x00000002
        /*0fd4*/ 	.word	0x00031c40
        /*0fd8*/ 	.short	0x010a
        /*0fda*/ 	.byte	0x3f
	.zero		1


	//   ....[65]....
        /*0fdc*/ 	.word	0x00021cc0
        /*0fe0*/ 	.word	0x00000007
        /*0fe4*/ 	.word	0x00000060
        /*0fe8*/ 	.short	0x010a
        /*0fea*/ 	.byte	0x3f
	.zero		1


	//   ....[66]....
        /*0fec*/ 	.word	0x000222e0
        /*0ff0*/ 	.word	0x00000003
        /*0ff4*/ 	.word	0x00031c60
        /*0ff8*/ 	.short	0x010a
        /*0ffa*/ 	.byte	0x3f
	.zero		1


	//   ....[67]....
        /*0ffc*/ 	.word	0x00023410
        /*1000*/ 	.word	0x00000009
        /*1004*/ 	.word	0x00031c20
        /*1008*/ 	.short	0x010a
        /*100a*/ 	.byte	0x3f
	.zero		1


	//   ....[68]....
        /*100c*/ 	.word	0x000235c0
        /*1010*/ 	.word	0x00000006
        /*1014*/ 	.word	0x00000000
        /*1018*/ 	.short	0x010a
        /*101a*/ 	.byte	0x3f
	.zero		1


	//   ....[69]....
        /*101c*/ 	.word	0x00023630
        /*1020*/ 	.word	0x00000007
        /*1024*/ 	.word	0x00000000
        /*1028*/ 	.short	0x010a
        /*102a*/ 	.byte	0x3f
	.zero		1


	//   ....[70]....
        /*102c*/ 	.word	0x00023690
        /*1030*/ 	.word	0x00000004
        /*1034*/ 	.word	0x00000000
        /*1038*/ 	.short	0x010a
        /*103a*/ 	.byte	0x3f
	.zero		1


	//   ....[71]....
        /*103c*/ 	.word	0x000236c0
        /*1040*/ 	.word	0x00000005
        /*1044*/ 	.word	0x00000000
        /*1048*/ 	.short	0x010a
        /*104a*/ 	.byte	0x3f
	.zero		1


	//   ....[72]....
        /*104c*/ 	.word	0x00023720
        /*1050*/ 	.word	0x00000015
        /*1054*/ 	.word	0x00031c90
        /*1058*/ 	.short	0x010a
        /*105a*/ 	.byte	0x3f
	.zero		1


	//   ....[73]....
        /*105c*/ 	.word	0x00023770
        /*1060*/ 	.word	0x00000015
        /*1064*/ 	.word	0x00031c90
        /*1068*/ 	.short	0x010a
        /*106a*/ 	.byte	0x3f
	.zero		1


	//   ....[74]....
        /*106c*/ 	.word	0x000237c0
        /*1070*/ 	.word	0x00000015
        /*1074*/ 	.word	0x00031c90
        /*1078*/ 	.short	0x010a
        /*107a*/ 	.byte	0x3f
	.zero		1


	//   ....[75]....
        /*107c*/ 	.word	0x00023810
        /*1080*/ 	.word	0x00000015
        /*1084*/ 	.word	0x00031cb0
        /*1088*/ 	.short	0x010a
        /*108a*/ 	.byte	0x3f
	.zero		1


	//   ....[76]....
        /*108c*/ 	.word	0x00023b10
        /*1090*/ 	.word	0x00000016
        /*1094*/ 	.word	0x00031c00
        /*1098*/ 	.short	0x010a
        /*109a*/ 	.byte	0x3f
	.zero		1


	//   ....[77]....
        /*109c*/ 	.word	0x00023d30
        /*10a0*/ 	.word	0x00000016
        /*10a4*/ 	.word	0x00031c00
        /*10a8*/ 	.short	0x010a
        /*10aa*/ 	.byte	0x3f
	.zero		1


	//   ....[78]....
        /*10ac*/ 	.word	0x00023d80
        /*10b0*/ 	.word	0x00000015
        /*10b4*/ 	.word	0x00031c30
        /*10b8*/ 	.short	0x010a
        /*10ba*/ 	.byte	0x3f
	.zero		1


	//   ....[79]....
        /*10bc*/ 	.word	0x00023dd0
        /*10c0*/ 	.word	0x00000000
        /*10c4*/ 	.word	0x00031c30
        /*10c8*/ 	.short	0x010a
        /*10ca*/ 	.byte	0x3f
	.zero		1


	//   ....[80]....
        /*10cc*/ 	.word	0x00023e20
        /*10d0*/ 	.word	0x0000000e
        /*10d4*/ 	.word	0x00031c50
        /*10d8*/ 	.short	0x010a
        /*10da*/ 	.byte	0x3f
	.zero		1


	//   ....[81]....
        /*10dc*/ 	.word	0x00023e70
        /*10e0*/ 	.word	0x00000000
        /*10e4*/ 	.word	0x00031c30
        /*10e8*/ 	.short	0x010a
        /*10ea*/ 	.byte	0x3f
	.zero		1


	//   ....[82]....
        /*10ec*/ 	.word	0x00023ec0
        /*10f0*/ 	.word	0x0000000e
        /*10f4*/ 	.word	0x00031c50
        /*10f8*/ 	.short	0x010a
        /*10fa*/ 	.byte	0x3f
	.zero		1


	//   ....[83]....
        /*10fc*/ 	.word	0x00023f10
        /*1100*/ 	.word	0x00000007
        /*1104*/ 	.word	0x00031c50
        /*1108*/ 	.short	0x010a
        /*110a*/ 	.byte	0x3f
	.zero		1


	//   ....[84]....
        /*110c*/ 	.word	0x000242a0
        /*1110*/ 	.word	0x00000016
        /*1114*/ 	.word	0x00031c20
        /*1118*/ 	.short	0x010a
        /*111a*/ 	.byte	0x3f
	.zero		1


	//   ....[85]....
        /*111c*/ 	.word	0x000242f0
        /*1120*/ 	.word	0x00000009
        /*1124*/ 	.word	0x00031ca0
        /*1128*/ 	.short	0x010a
        /*112a*/ 	.byte	0x3f
	.zero		1


	//   ....[86]....
        /*112c*/ 	.word	0x00024340
        /*1130*/ 	.word	0x00000009
        /*1134*/ 	.word	0x00031cc0
        /*1138*/ 	.short	0x010a
        /*113a*/ 	.byte	0x3f
	.zero		1


	//   ....[87]....
        /*113c*/ 	.word	0x00024390
        /*1140*/ 	.word	0x00000008
        /*1144*/ 	.word	0x00031ca0
        /*1148*/ 	.short	0x010a
        /*114a*/ 	.byte	0x3f
	.zero		1


	//   ....[88]....
        /*114c*/ 	.word	0x000243e0
        /*1150*/ 	.word	0x00000008
        /*1154*/ 	.word	0x00031cc0
        /*1158*/ 	.short	0x010a
        /*115a*/ 	.byte	0x3f
	.zero		1


	//   ....[89]....
        /*115c*/ 	.word	0x00024580
        /*1160*/ 	.word	0x00000000
        /*1164*/ 	.word	0x00031c40
        /*1168*/ 	.short	0x010a
        /*116a*/ 	.byte	0x3f
	.zero		1


	//   ....[90]....
        /*116c*/ 	.word	0x00024e50
        /*1170*/ 	.word	0x00000016
        /*1174*/ 	.word	0x00031c20
        /*1178*/ 	.short	0x010a
        /*117a*/ 	.byte	0x3f
	.zero		1


	//   ....[91]....
        /*117c*/ 	.word	0x00024ea0
        /*1180*/ 	.word	0x00000003
        /*1184*/ 	.word	0x00031c40
        /*1188*/ 	.short	0x010a
        /*118a*/ 	.byte	0x3f
	.zero		1


	//   ....[92]....
        /*118c*/ 	.word	0x00024ef0
        /*1190*/ 	.word	0x00000003
        /*1194*/ 	.word	0x00000060
        /*1198*/ 	.short	0x010a
        /*119a*/ 	.byte	0x3f
	.zero		1


	//   ....[93]....
        /*119c*/ 	.word	0x00024f40
        /*11a0*/ 	.word	0x00000003
        /*11a4*/ 	.word	0x00031c40
        /*11a8*/ 	.short	0x010a
        /*11aa*/ 	.byte	0x3f
	.zero		1


	//   ....[94]....
        /*11ac*/ 	.word	0x00024f90
        /*11b0*/ 	.word	0x0000000c
        /*11b4*/ 	.word	0x00000060
        /*11b8*/ 	.short	0x010a
        /*11ba*/ 	.byte	0x3f
	.zero		1


	//   ....[95]....
        /*11bc*/ 	.word	0x00024fe0
        /*11c0*/ 	.word	0x00000002
        /*11c4*/ 	.word	0x00031c40
        /*11c8*/ 	.short	0x010a
        /*11ca*/ 	.byte	0x3f
	.zero		1


	//   ....[96]....
        /*11cc*/ 	.word	0x00025030
        /*11d0*/ 	.word	0x00000007
        /*11d4*/ 	.word	0x00000060
        /*11d8*/ 	.short	0x010a
        /*11da*/ 	.byte	0x3f
	.zero		1


	//   ....[97]....
        /*11dc*/ 	.word	0x00025080
        /*11e0*/ 	.word	0x00000003
        /*11e4*/ 	.word	0x00031c60
        /*11e8*/ 	.short	0x010a
        /*11ea*/ 	.byte	0x3f
	.zero		1


	//   ....[98]....
        /*11ec*/ 	.word	0x00025a10
        /*11f0*/ 	.word	0x00000009
        /*11f4*/ 	.word	0x00031c20
        /*11f8*/ 	.short	0x010a
        /*11fa*/ 	.byte	0x3f
	.zero		1


	//   ....[99]....
        /*11fc*/ 	.word	0x00025bb0
        /*1200*/ 	.word	0x00000006
        /*1204*/ 	.word	0x00000000
        /*1208*/ 	.short	0x010a
        /*120a*/ 	.byte	0x3f
	.zero		1


	//   ....[100]....
        /*120c*/ 	.word	0x00025c00
        /*1210*/ 	.word	0x00000007
        /*1214*/ 	.word	0x00000000
        /*1218*/ 	.short	0x010a
        /*121a*/ 	.byte	0x3f
	.zero		1


	//   ....[101]....
        /*121c*/ 	.word	0x00025c50
        /*1220*/ 	.word	0x00000004
        /*1224*/ 	.word	0x00000000
        /*1228*/ 	.short	0x010a
        /*122a*/ 	.byte	0x3f
	.zero		1


	//----- nvinfo : EIATTR_NUM_MBARRIERS
	.align		4
.L_327:
        /*122c*/ 	.byte	0x03, 0x38
        /*122e*/ 	.short	0x0016


	//----- nvinfo : EIATTR_EXIT_INSTR_OFFSETS
	.align		4
        /*1230*/ 	.byte	0x04, 0x1c
        /*1232*/ 	.short	(.L_329 - .L_328)


	//   ....[0]....
.L_328:
        /*1234*/ 	.word	0x00023710


	//----- nvinfo : EIATTR_MAX_THREADS
	.align		4
.L_329:
        /*1238*/ 	.byte	0x04, 0x05
        /*123a*/ 	.short	(.L_331 - .L_330)
.L_330:
        /*123c*/ 	.word	0x00000200
        /*1240*/ 	.word	0x00000001
        /*1244*/ 	.word	0x00000001


	//----- nvinfo : EIATTR_CRS_STACK_SIZE
	.align		4
.L_331:
        /*1248*/ 	.byte	0x04, 0x1e
        /*124a*/ 	.short	(.L_333 - .L_332)
.L_332:
        /*124c*/ 	.word	0x00000000


	//----- nvinfo : EIATTR_CBANK_PARAM_SIZE
	.align		4
.L_333:
        /*1250*/ 	.byte	0x03, 0x19
        /*1252*/ 	.short	0x0af0


	//----- nvinfo : EIATTR_PARAM_CBANK
	.align		4
        /*1254*/ 	.byte	0x04, 0x0a
        /*1256*/ 	.short	(.L_335 - .L_334)
	.align		4
.L_334:
        /*1258*/ 	.word	index@(.nv.constant0._ZN7cutlass13device_kernelIN5flash11enable_sm90INS1_16FlashAttnFwdSm90INS1_25CollectiveMainloopFwdSm90ILi2EN4cute5tupleIJNS5_1CILi1EEES8_S8_EEENS6_IJNS7_ILi192EEENS7_ILi144EEENS7_ILi96EEEEEELi96ENS_10bfloat16_tEfNS_4arch4Sm90ELb1ELb0ELb0ELb1ELb0ELb1ELb0ELb0ELb1ELb1ELb0ELb0EEENS1_21CollectiveEpilogueFwdINS6_IJSA_SC_SB_EEES9_SE_SG_Li384ELb1ELb1ELb0ELb0EEENS1_36VarlenDynamicPersistentTileSchedulerILi192ELi144ELi384ELi128ELb0ELb1ELb1ELb1ELb1ELb1EEEEEEEEEvNT_6ParamsE)
        /*125c*/ 	.short	0x0210
        /*125e*/ 	.short	0x0af0


	//----- nvinfo : EIATTR_SW_WAR
	.align		4
.L_335:
        /*1260*/ 	.byte	0x04, 0x36
        /*1262*/ 	.short	(.L_337 - .L_336)
.L_336:
        /*1264*/ 	.word	0x00000008
.L_337:


//--------------------- .nv.callgraph             --------------------------
	.section	.nv.callgraph,"",@"SHT_CUDA_CALLGRAPH"
	.align	4
	.sectionentsize	8
	.align		4
        /*0000*/ 	.word	0x00000000
	.align		4
        /*0004*/ 	.word	0xffffffff
	.align		4
        /*0008*/ 	.word	index@(_ZN7cutlass13device_kernelIN5flash11enable_sm90INS1_16FlashAttnFwdSm90INS1_25CollectiveMainloopFwdSm90ILi2EN4cute5tupleIJNS5_1CILi1EEES8_S8_EEENS6_IJNS7_ILi192EEENS7_ILi144EEENS7_ILi96EEEEEELi96ENS_10bfloat16_tEfNS_4arch4Sm90ELb0ELb0ELb0ELb0ELb0ELb0ELb0ELb0ELb1ELb1ELb0ELb0EEENS1_21CollectiveEpilogueFwdINS6_IJSA_SC_SB_EEES9_SE_SG_Li384ELb0ELb1ELb0ELb0EEENS1_29StaticPersistentTileSchedulerILb0EEEEEEEEEvNT_6ParamsE)
	.align		4
        /*000c*/ 	.word	index@(__assertfail)
	.align		4
        /*0010*/ 	.word	index@(_ZN7cutlass13device_kernelIN5flash11enable_sm90INS1_16FlashAttnFwdSm90INS1_25CollectiveMainloopFwdSm90ILi2EN4cute5tupleIJNS5_1CILi1EEES8_S8_EEENS6_IJNS7_ILi192EEENS7_ILi144EEENS7_ILi96EEEEEELi96ENS_10bfloat16_tEfNS_4arch4Sm90ELb0ELb0ELb0ELb1ELb0ELb0ELb0ELb0ELb1ELb1ELb0ELb0EEENS1_21CollectiveEpilogueFwdINS6_IJSA_SC_SB_EEES9_SE_SG_Li384ELb1ELb1ELb0ELb0EEENS1_36VarlenDynamicPersistentTileSchedulerILi192ELi144ELi384ELi128ELb0ELb1ELb1ELb0ELb1ELb1EEEEEEEEEvNT_6ParamsE)
	.align		4
        /*0014*/ 	.word	index@(__assertfail)
	.align		4
        /*0018*/ 	.word	index@(_ZN7cutlass13device_kernelIN5flash11enable_sm90INS1_16FlashAttnFwdSm90INS1_25CollectiveMainloopFwdSm90ILi2EN4cute5tupleIJNS5_1CILi1EEES8_S8_EEENS6_IJNS7_ILi192EEENS7_ILi144EEENS7_ILi96EEEEEELi96ENS_10bfloat16_tEfNS_4arch4Sm90ELb0ELb0ELb0ELb1ELb0ELb1ELb0ELb0ELb1ELb1ELb0ELb0EEENS1_21CollectiveEpilogueFwdINS6_IJSA_SC_SB_EEES9_SE_SG_Li384ELb1ELb1ELb0ELb0EEENS1_36VarlenDynamicPersistentTileSchedulerILi192ELi144ELi384ELi128ELb0ELb1ELb1ELb0ELb1ELb1EEEEEEEEEvNT_6ParamsE)
	.align		4
        /*001c*/ 	.word	index@(__assertfail)
	.align		4
        /*0020*/ 	.word	index@(_ZN7cutlass13device_kernelIN5flash11enable_sm90INS1_16FlashAttnFwdSm90INS1_25CollectiveMainloopFwdSm90ILi2EN4cute5tupleIJNS5_1CILi1EEES8_S8_EEENS6_IJNS7_ILi192EEENS7_ILi128EEENS7_ILi96EEEEEELi96ENS_10bfloat16_tEfNS_4arch4Sm90ELb0ELb1ELb0ELb0ELb0ELb0ELb0ELb0ELb1ELb1ELb0ELb0EEENS1_21CollectiveEpilogueFwdINS6_IJSA_SC_SB_EEES9_SE_SG_Li384ELb0ELb1ELb0ELb0EEENS1_30DynamicPersistentTileSchedulerILi384ELi128ELb0ELb1ELb1EEEEEEEEEvNT_6ParamsE)
	.align		4
        /*0024*/ 	.word	index@(__assertfail)
	.align		4
        /*0028*/ 	.word	index@(_ZN7cutlass13device_kernelIN5flash11enable_sm90INS1_16FlashAttnFwdSm90INS1_25CollectiveMainloopFwdSm90ILi2EN4cute5tupleIJNS5_1CILi1EEES8_S8_EEENS6_IJNS7_ILi192EEENS7_ILi128EEENS7_ILi96EEEEEELi96ENS_10bfloat16_tEfNS_4arch4Sm90ELb0ELb1ELb0ELb1ELb0ELb0ELb0ELb0ELb1ELb1ELb0ELb0EEENS1_21CollectiveEpilogueFwdINS6_IJSA_SC_SB_EEES9_SE_SG_Li384ELb1ELb1ELb0ELb0EEENS1_36VarlenDynamicPersistentTileSchedulerILi192ELi128ELi384ELi128ELb0ELb1ELb1ELb1ELb0ELb1EEEEEEEEEvNT_6ParamsE)
	.align		4
        /*002c*/ 	.word	index@(__assertfail)
	.align		4
        /*0030*/ 	.word	index@(_ZN7cutlass13device_kernelIN5flash11enable_sm90INS1_16FlashAttnFwdSm90INS1_25CollectiveMainloopFwdSm90ILi2EN4cute5tupleIJNS5_1CILi1EEES8_S8_EEENS6_IJNS7_ILi192EEENS7_ILi128EEENS7_ILi96EEEEEELi96ENS_10bfloat16_tEfNS_4arch4Sm90ELb0ELb1ELb0ELb1ELb0ELb1ELb0ELb0ELb1ELb1ELb0ELb0EEENS1_21CollectiveEpilogueFwdINS6_IJSA_SC_SB_EEES9_SE_SG_Li384ELb1ELb1ELb0ELb0EEENS1_36VarlenDynamicPersistentTileSchedulerILi192ELi128ELi384ELi128ELb0ELb1ELb1ELb1ELb0ELb1EEEEEEEEEvNT_6ParamsE)
	.align		4
        /*0034*/ 	.word	index@(__assertfail)
	.align		4
        /*0038*/ 	.word	index@(_ZN7cutlass13device_kernelIN5flash11enable_sm90INS1_16FlashAttnFwdSm90INS1_25CollectiveMainloopFwdSm90ILi2EN4cute5tupleIJNS5_1CILi1EEES8_S8_EEENS6_IJNS7_ILi192EEENS7_ILi144EEENS7_ILi96EEEEEELi96ENS_10bfloat16_tEfNS_4arch4Sm90ELb1ELb0ELb0ELb0ELb0ELb0ELb0ELb0ELb1ELb1ELb0ELb0EEENS1_21CollectiveEpilogueFwdINS6_IJSA_SC_SB_EEES9_SE_SG_Li384ELb0ELb1ELb0ELb0EEENS1_30DynamicPersistentTileSchedulerILi384ELi128ELb0ELb1ELb1EEEEEEEEEvNT_6ParamsE)
	.align		4
        /*003c*/ 	.word	index@(__assertfail)
	.align		4
        /*0040*/ 	.word	index@(_ZN7cutlass13device_kernelIN5flash11enable_sm90INS1_16FlashAttnFwdSm90INS1_25CollectiveMainloopFwdSm90ILi2EN4cute5tupleIJNS5_1CILi1EEES8_S8_EEENS6_IJNS7_ILi192EEENS7_ILi144EEENS7_ILi96EEEEEELi96ENS_10bfloat16_tEfNS_4arch4Sm90ELb1ELb0ELb0ELb1ELb0ELb0ELb0ELb0ELb1ELb1ELb0ELb0EEENS1_21CollectiveEpilogueFwdINS6_IJSA_SC_SB_EEES9_SE_SG_Li384ELb1ELb1ELb0ELb0EEENS1_36VarlenDynamicPersistentTileSchedulerILi192ELi144ELi384ELi128ELb0ELb1ELb1ELb1ELb1ELb1EEEEEEEEEvNT_6ParamsE)
	.align		4
        /*0044*/ 	.word	index@(__assertfail)
	.align		4
        /*0048*/ 	.word	index@(_ZN7cutlass13device_kernelIN5flash11enable_sm90INS1_16FlashAttnFwdSm90INS1_25CollectiveMainloopFwdSm90ILi2EN4cute5tupleIJNS5_1CILi1EEES8_S8_EEENS6_IJNS7_ILi192EEENS7_ILi144EEENS7_ILi96EEEEEELi96ENS_10bfloat16_tEfNS_4arch4Sm90ELb1ELb0ELb0ELb1ELb0ELb1ELb0ELb0ELb1ELb1ELb0ELb0EEENS1_21CollectiveEpilogueFwdINS6_IJSA_SC_SB_EEES9_SE_SG_Li384ELb1ELb1ELb0ELb0EEENS1_36VarlenDynamicPersistentTileSchedulerILi192ELi144ELi384ELi128ELb0ELb1ELb1ELb1ELb1ELb1EEEEEEEEEvNT_6ParamsE)
	.align		4
        /*004c*/ 	.word	index@(__assertfail)
	.align		4
        /*0050*/ 	.word	0x00000000
	.align		4
        /*0054*/ 	.word	0xfffffffe
	.align		4
        /*0058*/ 	.word	0x00000000
	.align		4
        /*005c*/ 	.word	0xfffffffd
	.align		4
        /*0060*/ 	.word	0x00000000
	.align		4
        /*0064*/ 	.word	0xfffffffc


//--------------------- .nv.constant4             --------------------------
	.section	.nv.constant4,"a",@progbits
	.align	8
	.align		8
.nv.constant4:
        /*0000*/ 	.dword	__assertfail
	.align		8
        /*0008*/ 	.dword	__unnamed_1
	.align		8
        /*0010*/ 	.dword	__unnamed_2
	.align		8
        /*0018*/ 	.dword	__unnamed_3
	.align		8
        /*0020*/ 	.dword	__unnamed_4
	.align		8
        /*0028*/ 	.dword	__unnamed_5
	.align		8
        /*0030*/ 	.dword	__unnamed_6
	.align		8
        /*0038*/ 	.dword	__unnamed_7
	.align		8
        /*0040*/ 	.dword	__unnamed_8
	.align		8
        /*0048*/ 	.dword	__unnamed_9
	.align		8
        /*0050*/ 	.dword	_ZN73_INTERNAL_efdb56c5_37_flash_fwd_hdim96_bf16_packgqa_sm90_cu_f3e6f9ee_36924cuda3std3__45__cpo5beginE
	.align		8
        /*0058*/ 	.dword	_ZN73_INTERNAL_efdb56c5_37_flash_fwd_hdim96_bf16_packgqa_sm90_cu_f3e6f9ee_36924cuda3std3__45__cpo3endE
	.align		8
        /*0060*/ 	.dword	_ZN73_INTERNAL_efdb56c5_37_flash_fwd_hdim96_bf16_packgqa_sm90_cu_f3e6f9ee_36924cuda3std3__45__cpo6cbeginE
	.align		8
        /*0068*/ 	.dword	_ZN73_INTERNAL_efdb56c5_37_flash_fwd_hdim96_bf16_packgqa_sm90_cu_f3e6f9ee_36924cuda3std3__45__cpo4cendE
	.align		8
        /*0070*/ 	.dword	_ZN73_INTERNAL_efdb56c5_37_flash_fwd_hdim96_bf16_packgqa_sm90_cu_f3e6f9ee_36924cuda3std3__475_GLOBAL__N__efdb56c5_37_flash_fwd_hdim96_bf16_packgqa_sm90_cu_f3e6f9ee_36926ignoreE
	.align		8
        /*0078*/ 	.dword	_ZN73_INTERNAL_efdb56c5_37_flash_fwd_hdim96_bf16_packgqa_sm90_cu_f3e6f9ee_36924cuda3std3__419piecewise_constructE
	.align		8
        /*0080*/ 	.dword	_ZN73_INTERNAL_efdb56c5_37_flash_fwd_hdim96_bf16_packgqa_sm90_cu_f3e6f9ee_36924cuda3std3__48in_placeE
	.align		8
        /*0088*/ 	.dword	_ZN73_INTERNAL_efdb56c5_37_flash_fwd_hdim96_bf16_packgqa_sm90_cu_f3e6f9ee_36924cuda3std6ranges3__45__cpo4swapE
	.align		8
        /*0090*/ 	.dword	_ZN73_INTERNAL_efdb56c5_37_flash_fwd_hdim96_bf16_packgqa_sm90_cu_f3e6f9ee_36924cuda3std6ranges3__45__cpo9iter_moveE
	.align		8
        /*0098*/ 	.dword	_ZN73_INTERNAL_efdb56c5_37_flash_fwd_hdim96_bf16_packgqa_sm90_cu_f3e6f9ee_36924cute7productE
	.align		8
        /*00a0*/ 	.dword	_ZN73_INTERNAL_efdb56c5_37_flash_fwd_hdim96_bf16_packgqa_sm90_cu_f3e6f9ee_36924cute1_E
	.align		8
        /*00a8*/ 	.dword	$str$20
	.align		8
        /*00b0*/ 	.dword	$str$21


//--------------------- .text._ZN7cutlass13device_kernelIN5flash11enable_sm90INS1_16FlashAttnFwdSm90INS1_25CollectiveMainloopFwdSm90ILi2EN4cute5tupleIJNS5_1CILi1EEES8_S8_EEENS6_IJNS7_ILi192EEENS7_ILi144EEENS7_ILi96EEEEEELi96ENS_10bfloat16_tEfNS_4arch4Sm90ELb0ELb0ELb0ELb0ELb0ELb0ELb0ELb0ELb1ELb1ELb0ELb0EEENS1_21CollectiveEpilogueFwdINS6_IJSA_SC_SB_EEES9_SE_SG_Li384ELb0ELb1ELb0ELb0EEENS1_29StaticPersistentTileSchedulerILb0EEEEEEEEEvNT_6ParamsE --------------------------
	.section	.text._ZN7cutlass13device_kernelIN5flash11enable_sm90INS1_16FlashAttnFwdSm90INS1_25CollectiveMainloopFwdSm90ILi2EN4cute5tupleIJNS5_1CILi1EEES8_S8_EEENS6_IJNS7_ILi192EEENS7_ILi144EEENS7_ILi96EEEEEELi96ENS_10bfloat16_tEfNS_4arch4Sm90ELb0ELb0ELb0ELb0ELb0ELb0ELb0ELb0ELb1ELb1ELb0ELb0EEENS1_21CollectiveEpilogueFwdINS6_IJSA_SC_SB_EEES9_SE_SG_Li384ELb0ELb1ELb0ELb0EEENS1_29StaticPersistentTileSchedulerILb0EEEEEEEEEvNT_6ParamsE,"ax",@progbits
	.align	128
.text._ZN7cutlass13device_kernelIN5flash11enable_sm90INS1_16FlashAttnFwdSm90INS1_25CollectiveMainloopFwdSm90ILi2EN4cute5tupleIJNS5_1CILi1EEES8_S8_EEENS6_IJNS7_ILi192EEENS7_ILi144EEENS7_ILi96EEEEEELi96ENS_10bfloat16_tEfNS_4arch4Sm90ELb0ELb0ELb0ELb0ELb0ELb0ELb0ELb0ELb1ELb1ELb0ELb0EEENS1_21CollectiveEpilogueFwdINS6_IJSA_SC_SB_EEES9_SE_SG_Li384ELb0ELb1ELb0ELb0EEENS1_29StaticPersistentTileSchedulerILb0EEEEEEEEEvNT_6ParamsE:
        .type           _ZN7cutlass13device_kernelIN5flash11enable_sm90INS1_16FlashAttnFwdSm90INS1_25CollectiveMainloopFwdSm90ILi2EN4cute5tupleIJNS5_1CILi1EEES8_S8_EEENS6_IJNS7_ILi192EEENS7_ILi144EEENS7_ILi96EEEEEELi96ENS_10bfloat16_tEfNS_4arch4Sm90ELb0ELb0ELb0ELb0ELb0ELb0ELb0ELb0ELb1ELb1ELb0ELb0EEENS1_21CollectiveEpilogueFwdINS6_IJSA_SC_SB_EEES9_SE_SG_Li384ELb0ELb1ELb0ELb0EEENS1_29StaticPersistentTileSchedulerILb0EEEEEEEEEvNT_6ParamsE,@function
        .size           _ZN7cutlass13device_kernelIN5flash11enable_sm90INS1_16FlashAttnFwdSm90INS1_25CollectiveMainloopFwdSm90ILi2EN4cute5tupleIJNS5_1CILi1EEES8_S8_EEENS6_IJNS7_ILi192EEENS7_ILi144EEENS7_ILi96EEEEEELi96ENS_10bfloat16_tEfNS_4arch4Sm90ELb0ELb0ELb0ELb0ELb0ELb0ELb0ELb0ELb1ELb1ELb0ELb0EEENS1_21CollectiveEpilogueFwdINS6_IJSA_SC_SB_EEES9_SE_SG_Li384ELb0ELb1ELb0ELb0EEENS1_29StaticPersistentTileSchedulerILb0EEEEEEEEEvNT_6ParamsE,(.L_x_2724 - _ZN7cutlass13device_kernelIN5flash11enable_sm90INS1_16FlashAttnFwdSm90INS1_25CollectiveMainloopFwdSm90ILi2EN4cute5tupleIJNS5_1CILi1EEES8_S8_EEENS6_IJNS7_ILi192EEENS7_ILi144EEENS7_ILi96EEEEEELi96ENS_10bfloat16_tEfNS_4arch4Sm90ELb0ELb0ELb0ELb0ELb0ELb0ELb0ELb0ELb1ELb1ELb0ELb0EEENS1_21CollectiveEpilogueFwdINS6_IJSA_SC_SB_EEES9_SE_SG_Li384ELb0ELb1ELb0ELb0EEENS1_29StaticPersistentTileSchedulerILb0EEEEEEEEEvNT_6ParamsE)
        .other          _ZN7cutlass13device_kernelIN5flash11enable_sm90INS1_16FlashAttnFwdSm90INS1_25CollectiveMainloopFwdSm90ILi2EN4cute5tupleIJNS5_1CILi1EEES8_S8_EEENS6_IJNS7_ILi192EEENS7_ILi144EEENS7_ILi96EEEEEELi96ENS_10bfloat16_tEfNS_4arch4Sm90ELb0ELb0ELb0ELb0ELb0ELb0ELb0ELb0ELb1ELb1ELb0ELb0EEENS1_21CollectiveEpilogueFwdINS6_IJSA_SC_SB_EEES9_SE_SG_Li384ELb0ELb1ELb0ELb0EEENS1_29StaticPersistentTileSchedulerILb0EEEEEEEEEvNT_6ParamsE,@"STO_CUDA_ENTRY STV_DEFAULT"
_ZN7cutlass13device_kernelIN5flash11enable_sm90INS1_16FlashAttnFwdSm90INS1_25CollectiveMainloopFwdSm90ILi2EN4cute5tupleIJNS5_1CILi1EEES8_S8_EEENS6_IJNS7_ILi192EEENS7_ILi144EEENS7_ILi96EEEEEELi96ENS_10bfloat16_tEfNS_4arch4Sm90ELb0ELb0ELb0ELb0ELb0ELb0ELb0ELb0ELb1ELb1ELb0ELb0EEENS1_21CollectiveEpilogueFwdINS6_IJSA_SC_SB_EEES9_SE_SG_Li384ELb0ELb1ELb0ELb0EEENS1_29StaticPersistentTileSchedulerILb0EEEEEEEEEvNT_6ParamsE:
[----:B------:R-:W0:Y:S02]  /*0000*/  LDC R1, c[0x0][0x28] ;  /* 0x00000a00ff017b82 */ /* 0x000e240000000800 */
[----:B0-----:R-:W-:Y:S01]  /*0010*/  VIADD R1, R1, 0xffffffd8 ;  /* 0xffffffd801017836 */ /* 0x001fe20000000000 */
[----:B------:R-:W0:Y:S01]  /*0020*/  S2R R3, SR_TID.X ;  /* 0x0000000000037919 */ /* 0x000e220000002100 */
[----:B------:R-:W-:Y:S01]  /*0030*/  ELECT P0, URZ, PT ;  /* 0x00000000003f782f */ /* 0x000fe20003800000 */
[----:B------:R-:W-:Y:S01]  /*0040*/  BSSY B0, `(.L_x_0) ;  /* 0x000000d000007945 */ /* 0x000fe20003800000 */
[----:B0-----:R-:W-:-:S05]  /*0050*/  SHF.R.U32.HI R0, RZ, 0x5, R3 ;  /* 0x00000005ff007819 */ /* 0x001fca0000011603 */
[----:B------:R-:W0:Y:S02]  /*0060*/  SHFL.IDX PT, R2, R0, RZ, 0x1f ;  /* 0x00001fff00027589 */ /* 0x000e2400000e0000 */
[----:B0-----:R-:W-:-:S13]  /*0070*/  ISETP.EQ.AND P0, PT, R2, RZ, P0 ;  /* 0x000000ff0200720c */ /* 0x001fda0000702270 */
[----:B------:R-:W-:Y:S05]  /*0080*/  @!P0 BRA `(.L_x_1) ;  /* 0x0000000000208947 */ /* 0x000fea0003800000 */
[----:B------:R-:W-:Y:S02]  /*0090*/  ULDC.64 UR4, c[0x0][0x198] ;  /* 0x0000660000047ab9 */ /* 0x000fe40000000a00 */
[----:B------:R-:W-:Y:S02]  /*00a0*/  UIADD3 UR6, UP0, UR4, 0x370, URZ ;  /* 0x0000037004067890 */ /* 0x000fe4000ff1e03f */
[----:B------:R-:W-:Y:S02]  /*00b0*/  UIADD3 UR4, UP1, UR4, 0x470, URZ ;  /* 0x0000047004047890 */ /* 0x000fe4000ff3e03f */
[----:B------:R-:W-:Y:S02]  /*00c0*/  UIADD3.X UR7, URZ, UR5, URZ, UP0, !UPT ;  /* 0x000000053f077290 */ /* 0x000fe400087fe43f */
[----:B------:R-:W-:-:S07]  /*00d0*/  UIADD3.X UR5, URZ, UR5, URZ, UP1, !UPT ;  /* 0x000000053f057290 */ /* 0x000fce0008ffe43f */
[----:B------:R0:W-:Y:S02]  /*00e0*/  UTMACCTL.PF [UR6] ;  /* 0x00000000060079b9 */ /* 0x0001e40008040000 */
[----:B------:R0:W-:Y:S02]  /*00f0*/  UTMACCTL.PF [UR4] ;  /* 0x00000000040079b9 */ /* 0x0001e40008040000 */
[----:B0-----:R-:W-:Y:S01]  /*0100*/  NOP ;  /* 0x0000000000007918 */ /* 0x001fe20000000000 */
.L_x_1:
[----:B------:R-:W-:Y:S05]  /*0110*/  BSYNC B0 ;  /* 0x0000000000007941 */ /* 0x000fea0003800000 */
.L_x_0:
[----:B------:R-:W-:Y:S01]  /*0120*/  VOTEU.ANY UP0, P0 ;  /* 0x00000000003f7886 */ /* 0x000fe20000000100 */
[----:B------:R-:W0:Y:S01]  /*0130*/  SHFL.IDX PT, R2, R0, RZ, 0x1f ;  /* 0x00001fff00027589 */ /* 0x000e2200000e0000 */
[----:B------:R-:W-:Y:S01]  /*0140*/  UMOV UR4, 0x80 ;  /* 0x0000008000047882 */ /* 0x000fe20000000000 */
[----:B------:R-:W-:Y:S01]  /*0150*/  UMOV UR7, 0x180 ;  /* 0x0000018000077882 */ /* 0x000fe20000000000 */
[----:B------:R-:W-:Y:S01]  /*0160*/  SHF.R.U32.HI R3, RZ, 0x7, R3 ;  /* 0x00000007ff037819 */ /* 0x000fe20000011603 */
[----:B------:R-:W1:Y:S01]  /*0170*/  @UP0 S2UR UR8, SR_CgaCtaId ;  /* 0x00000000000809c3 */ /* 0x000e620000008800 */
[----:B------:R-:W-:Y:S01]  /*0180*/  @UP0 UMOV UR6, 0x400 ;  /* 0x0000040000060882 */ /* 0x000fe20000000000 */
[----:B------:R-:W-:-:S04]  /*0190*/  @UP0 UIADD3 UR4, -UR4, 0x100000, URZ ;  /* 0x0010000004040890 */ /* 0x000fc8000fffe13f */
[----:B------:R-:W-:Y:S02]  /*01a0*/  @UP0 USHF.L.U32 UR5, UR4, 0xb, URZ ;  /* 0x0000000b04050899 */ /* 0x000fe4000800063f */
[----:B------:R-:W-:Y:S01]  /*01b0*/  @UP0 USHF.L.U32 UR4, UR4, 0x1, URZ ;  /* 0x0000000104040899 */ /* 0x000fe2000800063f */
[----:B------:R-:W-:Y:S01]  /*01c0*/  VOTEU.ANY UP1, P0 ;  /* 0x00000000003f7886 */ /* 0x000fe20000020100 */
[----:B0-----:R-:W-:Y:S02]  /*01d0*/  ISETP.NE.AND P1, PT, R2, RZ, PT ;  /* 0x000000ff0200720c */ /* 0x001fe40003f25270 */
[----:B------:R0:W2:Y:S01]  /*01e0*/  SHFL.IDX PT, R2, R3, RZ, 0x1f ;  /* 0x00001fff03027589 */ /* 0x0000a200000e0000 */
[----:B-1----:R-:W-:Y:S02]  /*01f0*/  @UP0 ULEA UR8, UR8, UR6, 0x18 ;  /* 0x0000000608080291 */ /* 0x002fe4000f8ec03f */
[----:B------:R-:W-:-:S04]  /*0200*/  @UP0 UIADD3 UR6, -UR7, 0x100000, URZ ;  /* 0x0010000007060890 */ /* 0x000fc8000fffe13f */
[----:B------:R-:W-:Y:S02]  /*0210*/  @UP0 USHF.L.U32 UR7, UR6, 0xb, URZ ;  /* 0x0000000b06070899 */ /* 0x000fe4000800063f */
[----:B------:R-:W-:Y:S01]  /*0220*/  @UP0 USHF.L.U32 UR6, UR6, 0x1, URZ ;  /* 0x0000000106060899 */ /* 0x000fe2000800063f */
[----:B------:R-:W-:Y:S01]  /*0230*/  VOTEU.ANY UP0, P0 ;  /* 0x00000000003f7886 */ /* 0x000fe20000000100 */
[----:B------:R-:W1:Y:S04]  /*0240*/  FENCE.VIEW.ASYNC.S ;  /* 0x00000000000073c6 */ /* 0x000e680000000000 */
[----:B-1----:R0:W1:Y:S06]  /*0250*/  @UP0 SYNCS.EXCH.64 URZ, [UR8+0x31c00], UR4 ;  /* 0x031c0004083f05b2 */ /* 0x00206c0008000100 */
[----:B------:R0:W3:Y:S02]  /*0260*/  @UP1 SYNCS.EXCH.64 URZ, [UR8+0x31c20], UR6 ;  /* 0x031c2006083f15b2 */ /* 0x0000e40008000100 */
[----:B0-----:R-:W-:Y:S05]  /*0270*/  @P1 BRA `(.L_x_2) ;  /* 0x0000000000481947 */ /* 0x001fea0003800000 */
[----:B------:R-:W0:Y:S01]  /*0280*/  S2UR UR5, SR_CgaCtaId ;  /* 0x00000000000579c3 */ /* 0x000e220000008800 */
[----:B------:R-:W-:Y:S01]  /*0290*/  UMOV UR4, 0x400 ;  /* 0x0000040000047882 */ /* 0x000fe20000000000 */
[----:B------:R-:W-:Y:S01]  /*02a0*/  UMOV UR6, 0x1 ;  /* 0x0000000100067882 */ /* 0x000fe20000000000 */
[----:B------:R-:W-:Y:S01]  /*02b0*/  UMOV UR7, 0x3 ;  /* 0x0000000300077882 */ /* 0x000fe20000000000 */
[----:B------:R-:W-:Y:S01]  /*02c0*/  ELECT P0, URZ, PT ;  /* 0x00000000003f782f */ /* 0x000fe20003800000 */
[----:B0-----:R-:W-:Y:S02]  /*02d0*/  ULEA UR8, UR5, UR4, 0x18 ;  /* 0x0000000405087291 */ /* 0x001fe4000f8ec03f */
[----:B------:R-:W-:-:S04]  /*02e0*/  UIADD3 UR4, -UR6, 0x100000, URZ ;  /* 0x0010000006047890 */ /* 0x000fc8000fffe13f */
[----:B------:R-:W-:Y:S02]  /*02f0*/  USHF.L.U32 UR5, UR4, 0xb, URZ ;  /* 0x0000000b04057899 */ /* 0x000fe4000800063f */
[----:B------:R-:W-:Y:S02]  /*0300*/  USHF.L.U32 UR4, UR4, 0x1, URZ ;  /* 0x0000000104047899 */ /* 0x000fe4000800063f */
[----:B------:R-:W-:-:S04]  /*0310*/  UIADD3 UR6, -UR7, 0x100000, URZ ;  /* 0x0010000007067890 */ /* 0x000fc8000fffe13f */
[----:B------:R-:W-:Y:S02]  /*0320*/  USHF.L.U32 UR7, UR6, 0xb, URZ ;  /* 0x0000000b06077899 */ /* 0x000fe4000800063f */
[----:B------:R-:W-:Y:S01]  /*0330*/  USHF.L.U32 UR6, UR6, 0x1, URZ ;  /* 0x0000000106067899 */ /* 0x000fe2000800063f */
[----:B------:R-:W0:Y:S03]  /*0340*/  FENCE.VIEW.ASYNC.S ;  /* 0x00000000000073c6 */ /* 0x000e260000000000 */
[----:B0-----:R0:W4:Y:S08]  /*0350*/  SYNCS.EXCH.64 URZ, [UR8+0x31c30], UR4 ;  /* 0x031c3004083f75b2 */ /* 0x0011300008000100 */
[----:B------:R0:W0:Y:S01]  /*0360*/  SYNCS.EXCH.64 URZ, [UR8+0x31c40], UR6 ;  /* 0x031c4006083f75b2 */ /* 0x0000220008000100 */
[----:B------:R0:W0:Y:S01]  /*0370*/  SYNCS.EXCH.64 URZ, [UR8+0x31c38], UR4 ;  /* 0x031c3804083f75b2 */ /* 0x0000220008000100 */
[----:B------:R0:W0:Y:S01]  /*0380*/  SYNCS.EXCH.64 URZ, [UR8+0x31c48], UR6 ;  /* 0x031c4806083f75b2 */ /* 0x0000220008000100 */
[----:B------:R-:W-:Y:S01]  /*0390*/  NOP ;  /* 0x0000000000007918 */ /* 0x000fe20000000000 */
.L_x_2:
[----:B------:R-:W5:Y:S01]  /*03a0*/  SHFL.IDX PT, R3, R0, RZ, 0x1f ;  /* 0x00001fff00037589 */ /* 0x000f6200000e0000 */
[----:B------:R-:W-:Y:S01]  /*03b0*/  NOP ;  /* 0x0000000000007918 */ /* 0x000fe20000000000 */
[----:B-----5:R-:W-:-:S13]  /*03c0*/  ISETP.NE.AND P0, PT, R3, RZ, PT ;  /* 0x000000ff0300720c */ /* 0x020fda0003f05270 */
[----:B------:R-:W-:Y:S05]  /*03d0*/  @P0 BRA `(.L_x_3) ;  /* 0x0000000000480947 */ /* 0x000fea0003800000 */
[----:B0-----:R-:W0:Y:S01]  /*03e0*/  S2UR UR5, SR_CgaCtaId ;  /* 0x00000000000579c3 */ /* 0x001e220000008800 */
        /* <DEDUP_REMOVED lines=12> */
[----:B0-----:R0:W0:Y:S08]  /*04b0*/  SYNCS.EXCH.64 URZ, [UR8+0x31c50], UR4 ;  /* 0x031c5004083f75b2 */ /* 0x0010300008000100 */
[----:B------:R0:W0:Y:S01]  /*04c0*/  SYNCS.EXCH.64 URZ, [UR8+0x31c60], UR6 ;  /* 0x031c6006083f75b2 */ /* 0x0000220008000100 */
[----:B------:R0:W0:Y:S01]  /*04d0*/  SYNCS.EXCH.64 URZ, [UR8+0x31c58], UR4 ;  /* 0x031c5804083f75b2 */ /* 0x0000220008000100 */
[----:B------:R0:W0:Y:S01]  /*04e0*/  SYNCS.EXCH.64 URZ, [UR8+0x31c68], UR6 ;  /* 0x031c6806083f75b2 */ /* 0x0000220008000100 */
[----:B------:R-:W-:Y:S01]  /*04f0*/  NOP ;  /* 0x0000000000007918 */ /* 0x000fe20000000000 */
.L_x_3:
[----:B------:R-:W5:Y:S01]  /*0500*/  SHFL.IDX PT, R3, R0, RZ, 0x1f ;  /* 0x00001fff00037589 */ /* 0x000f6200000e0000 */
[----:B------:R-:W-:Y:S01]  /*0510*/  NOP ;  /* 0x0000000000007918 */ /* 0x000fe20000000000 */
[----:B-----5:R-:W-:-:S13]  /*0520*/  ISETP.NE.AND P0, PT, R3, RZ, PT ;  /* 0x000000ff0300720c */ /* 0x020fda0003f05270 */
[----:B------:R-:W-:Y:S05]  /*0530*/  @P0 BRA `(.L_x_4) ;  /* 0x0000000000380947 */ /* 0x000fea0003800000 */
[----:B0-----:R-:W0:Y:S01]  /*0540*/  S2UR UR5, SR_CgaCtaId ;  /* 0x00000000000579c3 */ /* 0x001e220000008800 */
[----:B------:R-:W-:Y:S01]  /*0550*/  UMOV UR4, 0x400 ;  /* 0x0000040000047882 */ /* 0x000fe20000000000 */
[----:B------:R-:W-:Y:S01]  /*0560*/  UMOV UR7, 0x1 ;  /* 0x0000000100077882 */ /* 0x000fe20000000000 */
[----:B------:R-:W-:Y:S01]  /*0570*/  ELECT P0, URZ, PT ;  /* 0x00000000003f782f */ /* 0x000fe20003800000 */
[----:B0-----:R-:W-:Y:S02]  /*0580*/  ULEA UR6, UR5, UR4, 0x18 ;  /* 0x0000000405067291 */ /* 0x001fe4000f8ec03f */
[----:B------:R-:W-:-:S04]  /*0590*/  UIADD3 UR4, -UR7, 0x100000, URZ ;  /* 0x0010000007047890 */ /* 0x000fc8000fffe13f */
[----:B------:R-:W-:Y:S02]  /*05a0*/  USHF.L.U32 UR5, UR4, 0xb, URZ ;  /* 0x0000000b04057899 */ /* 0x000fe4000800063f */
[----:B------:R-:W-:Y:S01]  /*05b0*/  USHF.L.U32 UR4, UR4, 0x1, URZ ;  /* 0x0000000104047899 */ /* 0x000fe2000800063f */
[----:B------:R-:W0:Y:S11]  /*05c0*/  FENCE.VIEW.ASYNC.S ;  /* 0x00000000000073c6 */ /* 0x000e360000000000 */
[----:B0-----:R0:W0:Y:S01]  /*05d0*/  SYNCS.EXCH.64 URZ, [UR6+0x31c70], UR4 ;  /* 0x031c7004063f75b2 */ /* 0x0010220008000100 */
[----:B------:R0:W0:Y:S01]  /*05e0*/  SYNCS.EXCH.64 URZ, [UR6+0x31c80], UR4 ;  /* 0x031c8004063f75b2 */ /* 0x0000220008000100 */
[----:B------:R0:W0:Y:S01]  /*05f0*/  SYNCS.EXCH.64 URZ, [UR6+0x31c78], UR4 ;  /* 0x031c7804063f75b2 */ /* 0x0000220008000100 */
[----:B------:R0:W0:Y:S01]  /*0600*/  SYNCS.EXCH.64 URZ, [UR6+0x31c88], UR4 ;  /* 0x031c8804063f75b2 */ /* 0x0000220008000100 */
[----:B------:R-:W-:Y:S01]  /*0610*/  NOP ;  /* 0x0000000000007918 */ /* 0x000fe20000000000 */
.L_x_4:
        /* <DEDUP_REMOVED lines=22> */
.L_x_5:
        /* <DEDUP_REMOVED lines=22> */
.L_x_6:
[----:B--2---:R-:W-:Y:S01]  /*08e0*/  ISETP.NE.AND P0, PT, R2, RZ, PT ;  /* 0x000000ff0200720c */ /* 0x004fe20003f05270 */
[----:B------:R-:W-:Y:S01]  /*08f0*/  IMAD.MOV.U32 R2, RZ, RZ, 0x1 ;  /* 0x00000001ff027424 */ /* 0x000fe200078e00ff */
[----:B------:R-:W-:Y:S01]  /*0900*/  NOP ;  /* 0x0000000000007918 */ /* 0x000fe20000000000 */
[----:B------:R-:W-:-:S03]  /*0910*/  ULDC.64 UR60, c[0x0][0x208] ;  /* 0x00008200003c7ab9 */ /* 0x000fc60000000a00 */
[----:B------:R-:W-:-:S05]  /*0920*/  SEL R2, R2, 0x2, !P0 ;  /* 0x0000000202027807 */ /* 0x000fca0004000000 */
[----:B------:R2:W-:Y:S01]  /*0930*/  STL [R1+0x24], R2 ;  /* 0x0000240201007387 */ /* 0x0005e20000100800 */
[----:B01-34-:R-:W-:Y:S06]  /*0940*/  BAR.SYNC.DEFER_BLOCKING 0x0 ;  /* 0x0000000000007b1d */ /* 0x01bfec0000010000 */
[----:B------:R-:W-:Y:S05]  /*0950*/  @!P0 BRA `(.L_x_7) ;  /* 0x0000009000988947 */ /* 0x000fea0003800000 */
.L_x_8:
[----:B------:R-:W-:-:S08]  /*0960*/  NOP ;  /* 0x0000000000007918 */ /* 0x000fd00000000000 */
[----:B------:R-:W0:Y:S02]  /*0970*/  USETMAXREG.TRY_ALLOC.CTAPOOL UP0, 0xa0 ;  /* 0x000000a0000079c8 */ /* 0x000e240008000600 */
[----:B0-----:R-:W-:-:S13]  /*0980*/  PLOP3.LUT P0, PT, PT, PT, UP0, 0x80, 0x0 ;  /* 0x000000000000781c */ /* 0x001fda0003f0f008 */
[----:B------:R-:W-:Y:S05]  /*0990*/  @!P0 BRA `(.L_x_8) ;  /* 0xfffffffc00f08947 */ /* 0x000fea000383ffff */
[----:B------:R-:W0:Y:S01]  /*09a0*/  S2R R0, SR_TID.X ;  /* 0x0000000000007919 */ /* 0x000e220000002100 */
[----:B------:R-:W1:Y:S08]  /*09b0*/  S2UR UR4, SR_CTAID.X ;  /* 0x00000000000479c3 */ /* 0x000e700000002500 */
[----:B------:R-:W-:Y:S06]  /*09c0*/  BAR.ARV 0x8, 0x200 ;  /* 0x0208000000007b1d */ /* 0x000fec0000002000 */
[----:B0-----:R-:W-:-:S04]  /*09d0*/  SHF.R.U32.HI R0, RZ, 0x7, R0 ;  /* 0x00000007ff007819 */ /* 0x001fc80000011600 */
[----:B------:R-:W-:Y:S02]  /*09e0*/  ISETP.NE.AND P0, PT, R0, 0x1, PT ;  /* 0x000000010000780c */ /* 0x000fe40003f05270 */
[----:B------:R-:W1:Y:S11]  /*09f0*/  LDC R0, c[0x0][0xc34] ;  /* 0x00030d00ff007b82 */ /* 0x000e760000000800 */
[----:B------:R-:W-:Y:S06]  /*0a00*/  @!P0 BAR.ARV 0x9, 0x100 ;  /* 0x0244000000008b1d */ /* 0x000fec0000002000 */
[----:B-1----:R-:W-:-:S13]  /*0a10*/  ISETP.LE.AND P0, PT, R0, UR4, PT ;  /* 0x0000000400007c0c */ /* 0x002fda000bf03270 */
[----:B------:R-:W-:Y:S05]  /*0a20*/  @P0 EXIT ;  /* 0x000000000000094d */ /* 0x000fea0003800000 */
[----:B------:R-:W3:Y:S01]  /*0a30*/  LDL.LU R12, [R1+0x24] ;  /* 0x00002400010c7983 */ /* 0x000ee20000300800 */
[----:B--2---:R-:W0:Y:S02]  /*0a40*/  S2R R2, SR_TID.X ;  /* 0x0000000000027919 */ /* 0x004e240000002100 */
[----:B0-----:R-:W-:-:S05]  /*0a50*/  VIADD R147, R2, 0xffffff80 ;  /* 0xffffff8002937836 */ /* 0x001fca0000000000 */
[----:B------:R-:W-:-:S04]  /*0a60*/  SHF.R.S32.HI R0, RZ, 0x1f, R147 ;  /* 0x0000001fff007819 */ /* 0x000fc80000011493 */
[----:B------:R-:W-:-:S04]  /*0a70*/  LEA.HI R2, R0, R147, RZ, 0x4 ;  /* 0x0000009300027211 */ /* 0x000fc800078f20ff */
[----:B------:R-:W-:Y:S02]  /*0a80*/  LOP3.LUT R4, R2, 0xfffffff0, RZ, 0xc0, !PT ;  /* 0xfffffff002047812 */ /* 0x000fe400078ec0ff */
[----:B------:R-:W-:-:S03]  /*0a90*/  LEA.HI R153, R0, R147, RZ, 0x7 ;  /* 0x0000009300997211 */ /* 0x000fc600078f38ff */
[----:B------:R-:W-:Y:S01]  /*0aa0*/  IMAD.IADD R4, R147, 0x1, -R4 ;  /* 0x0000000193047824 */ /* 0x000fe200078e0a04 */
[CC--:B------:R-:W-:Y:S02]  /*0ab0*/  LEA.HI R148, R0.reuse, R147.reuse, RZ, 0x2 ;  /* 0x0000009300947211 */ /* 0x0c0fe400078f10ff */
[----:B------:R-:W-:Y:S02]  /*0ac0*/  LEA.HI R0, R0, R147, RZ, 0x5 ;  /* 0x0000009300007211 */ /* 0x000fe400078f28ff */
[----:B------:R-:W-:Y:S02]  /*0ad0*/  SHF.R.S32.HI R3, RZ, 0x1f, R4 ;  /* 0x0000001fff037819 */ /* 0x000fe40000011404 */
[----:B------:R-:W-:Y:S02]  /*0ae0*/  LOP3.LUT R6, R153, 0xffffff80, RZ, 0xc0, !PT ;  /* 0xffffff8099067812 */ /* 0x000fe400078ec0ff */
[----:B------:R-:W-:Y:S02]  /*0af0*/  SHF.R.S32.HI R9, RZ, 0x5, R0 ;  /* 0x00000005ff097819 */ /* 0x000fe40000011400 */
[----:B------:R-:W-:Y:S01]  /*0b00*/  LEA.HI R0, R3, R4, RZ, 0x3 ;  /* 0x0000000403007211 */ /* 0x000fe200078f18ff */
[----:B------:R-:W-:Y:S01]  /*0b10*/  IMAD.IADD R149, R147, 0x1, -R6 ;  /* 0x0000000193957824 */ /* 0x000fe200078e0a06 */
[----:B------:R-:W-:-:S02]  /*0b20*/  SHF.R.S32.HI R5, RZ, 0x4, R2 ;  /* 0x00000004ff057819 */ /* 0x000fc40000011402 */
[----:B------:R-:W-:Y:S01]  /*0b30*/  LOP3.LUT R8, R148, 0xfffffffc, RZ, 0xc0, !PT ;  /* 0xfffffffc94087812 */ /* 0x000fe200078ec0ff */
[----:B------:R-:W-:Y:S01]  /*0b40*/  IMAD.SHL.U32 R0, R0, 0x10, RZ ;  /* 0x0000001000007824 */ /* 0x000fe200078e00ff */
[----:B------:R-:W-:Y:S02]  /*0b50*/  LEA.HI R3, R3, R4, RZ, 0x2 ;  /* 0x0000000403037211 */ /* 0x000fe400078f10ff */
[----:B------:R-:W-:Y:S02]  /*0b60*/  SHF.R.S32.HI R6, RZ, 0x1f, R149 ;  /* 0x0000001fff067819 */ /* 0x000fe40000011495 */
[----:B------:R-:W-:Y:S01]  /*0b70*/  LEA.HI R2, R2, R5, RZ, 0x1 ;  /* 0x0000000502027211 */ /* 0x000fe200078f08ff */
[----:B------:R-:W-:Y:S01]  /*0b80*/  IMAD.IADD R147, R147, 0x1, -R8 ;  /* 0x0000000193937824 */ /* 0x000fe200078e0a08 */
[----:B------:R-:W-:Y:S01]  /*0b90*/  LOP3.LUT R7, R3, 0x7fffffc, RZ, 0xc0, !PT ;  /* 0x07fffffc03077812 */ /* 0x000fe200078ec0ff */
[----:B------:R-:W0:Y:S01]  /*0ba0*/  S2UR UR5, SR_CgaCtaId ;  /* 0x00000000000579c3 */ /* 0x000e220000008800 */
[----:B------:R-:W-:-:S02]  /*0bb0*/  LOP3.LUT R0, R0, 0x7fffff80, RZ, 0xc0, !PT ;  /* 0x7fffff8000007812 */ /* 0x000fc400078ec0ff */
[----:B------:R-:W-:Y:S02]  /*0bc0*/  LEA.HI R8, R6, R149, RZ, 0x2 ;  /* 0x0000009506087211 */ /* 0x000fe400078f10ff */
[----:B------:R-:W-:Y:S02]  /*0bd0*/  LOP3.LUT R2, R2, 0x1ffffffe, RZ, 0xc0, !PT ;  /* 0x1ffffffe02027812 */ /* 0x000fe400078ec0ff */
[----:B------:R-:W-:Y:S01]  /*0be0*/  SHF.R.S32.HI R3, RZ, 0x2, R3 ;  /* 0x00000002ff037819 */ /* 0x000fe20000011403 */
[----:B------:R-:W-:Y:S01]  /*0bf0*/  IMAD.IADD R7, R4, 0x1, -R7 ;  /* 0x0000000104077824 */ /* 0x000fe200078e0a07 */
[----:B------:R-:W-:Y:S01]  /*0c00*/  SHF.R.S32.HI R153, RZ, 0x7, R153 ;  /* 0x00000007ff997819 */ /* 0x000fe20000011499 */
[----:B------:R-:W-:Y:S01]  /*0c10*/  IMAD R0, R9, 0x100, R0 ;  /* 0x0000010009007824 */ /* 0x000fe200078e0200 */
[----:B------:R-:W-:Y:S01]  /*0c20*/  SHF.R.S32.HI R10, RZ, 0x2, R8 ;  /* 0x00000002ff0a7819 */ /* 0x000fe20000011408 */
[----:B------:R-:W-:Y:S01]  /*0c30*/  IMAD.IADD R2, R5, 0x1, -R2 ;  /* 0x0000000105027824 */ /* 0x000fe200078e0a02 */
[----:B------:R-:W-:Y:S01]  /*0c40*/  SHF.R.S32.HI R11, RZ, 0x1f, R8 ;  /* 0x0000001fff0b7819 */ /* 0x000fe20000011408 */
[----:B------:R-:W-:-:S02]  /*0c50*/  IMAD.SHL.U32 R3, R3, 0x40, RZ ;  /* 0x0000004003037824 */ /* 0x000fc400078e00ff */
[----:B------:R-:W-:Y:S01]  /*0c60*/  IMAD R7, R7, 0x10, R0 ;  /* 0x0000001007077824 */ /* 0x000fe200078e0200 */
[----:B------:R-:W-:Y:S01]  /*0c70*/  LEA.HI R11, R11, R10, RZ, 0x3 ;  /* 0x0000000a0b0b7211 */ /* 0x000fe200078f18ff */
[----:B------:R-:W-:Y:S01]  /*0c80*/  IMAD.HI R0, R153, 0x55555556, RZ ;  /* 0x5555555699007827 */ /* 0x000fe200078e02ff */
[----:B------:R-:W-:-:S03]  /*0c90*/  LOP3.LUT R3, R3, 0x40, RZ, 0xc0, !PT ;  /* 0x0000004003037812 */ /* 0x000fc600078ec0ff */
[----:B------:R-:W-:Y:S01]  /*0ca0*/  IMAD.SHL.U32 R2, R2, 0x8, RZ ;  /* 0x0000000802027824 */ /* 0x000fe200078e00ff */
[----:B------:R-:W-:Y:S01]  /*0cb0*/  LOP3.LUT R11, R11, 0xfffffff8, RZ, 0xc0, !PT ;  /* 0xfffffff80b0b7812 */ /* 0x000fe200078ec0ff */
[----:B------:R-:W-:Y:S01]  /*0cc0*/  IMAD R13, R9, 0x10, R4 ;  /* 0x00000010090d7824 */ /* 0x000fe200078e0204 */
[----:B------:R-:W-:Y:S02]  /*0cd0*/  LEA.HI R6, R6, R149, RZ, 0x5 ;  /* 0x0000009506067211 */ /* 0x000fe400078f28ff */
[----:B------:R-:W-:Y:S01]  /*0ce0*/  LEA.HI R4, R0, R0, RZ, 0x1 ;  /* 0x0000000000047211 */ /* 0x000fe200078f08ff */
[--C-:B------:R-:W-:Y:S01]  /*0cf0*/  IMAD.U32 R156, R13, 0x20, R2.reuse ;  /* 0x000000200d9c7824 */ /* 0x100fe200078e0002 */
[----:B------:R-:W-:Y:S02]  /*0d00*/  LOP3.LUT R0, R3, 0x8, R2, 0xf8, !PT ;  /* 0x0000000803007812 */ /* 0x000fe400078ef802 */
[----:B------:R-:W-:Y:S01]  /*0d10*/  SHF.R.U32.HI R3, RZ, 0x3, R3 ;  /* 0x00000003ff037819 */ /* 0x000fe20000011603 */
[----:B------:R-:W-:Y:S01]  /*0d20*/  IMAD.IADD R11, R10, 0x1, -R11 ;  /* 0x000000010a0b7824 */ /* 0x000fe200078e0a0b */
[----:B------:R-:W-:-:S02]  /*0d30*/  SHF.R.S32.HI R6, RZ, 0x5, R6 ;  /* 0x00000005ff067819 */ /* 0x000fc40000011406 */
[C---:B------:R-:W-:Y:S01]  /*0d40*/  LEA.HI R2, R147.reuse, R147, RZ, 0x1 ;  /* 0x0000009393027211 */ /* 0x040fe200078f08ff */
[----:B------:R-:W-:Y:S01]  /*0d50*/  IMAD.SHL.U32 R18, R147, 0x8, RZ ;  /* 0x0000000893127824 */ /* 0x000fe200078e00ff */
[----:B------:R-:W-:Y:S01]  /*0d60*/  LOP3.LUT R0, R0, R3, RZ, 0x3c, !PT ;  /* 0x0000000300007212 */ /* 0x000fe200078e3cff */
[----:B------:R-:W-:Y:S01]  /*0d70*/  IMAD R4, R4, -0x3, R153 ;  /* 0xfffffffd04047824 */ /* 0x000fe200078e0299 */
[----:B------:R-:W-:Y:S01]  /*0d80*/  LOP3.LUT R8, R8, 0x7ffffffc, RZ, 0xc0, !PT ;  /* 0x7ffffffc08087812 */ /* 0x000fe200078ec0ff */
[----:B------:R-:W-:Y:S01]  /*0d90*/  IMAD R11, R6, 0x10, R11 ;  /* 0x00000010060b7824 */ /* 0x000fe200078e020b */
[----:B------:R-:W-:Y:S01]  /*0da0*/  LOP3.LUT R2, R2, 0x1ffffffe, RZ, 0xc0, !PT ;  /* 0x1ffffffe02027812 */ /* 0x000fe200078ec0ff */
[----:B------:R-:W-:Y:S01]  /*0db0*/  UMOV UR37, 0x400 ;  /* 0x0000040000257882 */ /* 0x000fe20000000000 */
[----:B------:R-:W-:Y:S01]  /*0dc0*/  IMAD.IADD R0, R0, 0x1, R7 ;  /* 0x0000000100007824 */ /* 0x000fe200078e0207 */
[----:B0-----:R-:W-:Y:S01]  /*0dd0*/  ULEA UR37, UR5, UR37, 0x18 ;  /* 0x0000002505257291 */ /* 0x001fe2000f8ec03f */
[----:B------:R-:W-:-:S02]  /*0de0*/  VIADD R145, R18, 0x20 ;  /* 0x0000002012917836 */ /* 0x000fc40000000000 */
[----:B------:R-:W-:Y:S02]  /*0df0*/  VIADD R144, R18, 0x40 ;  /* 0x0000004012907836 */ /* 0x000fe40000000000 */
[----:B------:R-:W-:Y:S02]  /*0e00*/  IMAD.MOV.U32 R157, RZ, RZ, -0x2 ;  /* 0xfffffffeff9d7424 */ /* 0x000fe400078e00ff */
[----:B------:R-:W-:Y:S02]  /*0e10*/  IMAD.IADD R8, R149, 0x1, -R8 ;  /* 0x0000000195087824 */ /* 0x000fe400078e0a08 */
[----:B------:R-:W-:Y:S02]  /*0e20*/  IMAD R154, R4, 0x40, R11 ;  /* 0x00000040049a7824 */ /* 0x000fe400078e020b */
[----:B------:R-:W-:Y:S01]  /*0e30*/  IMAD.IADD R155, R147, 0x1, -R2 ;  /* 0x00000001939b7824 */ /* 0x000fe200078e0a02 */
[----:B------:R-:W-:Y:S01]  /*0e40*/  SHF.R.S32.HI R148, RZ, 0x2, R148 ;  /* 0x00000002ff947819 */ /* 0x000fe20000011494 */
[----:B------:R-:W-:Y:S01]  /*0e50*/  IMAD R157, R8, R157, 0x90 ;  /* 0x00000090089d7424 */ /* 0x000fe200078e029d */
[----:B------:R-:W-:Y:S01]  /*0e60*/  SHF.R.S32.HI R4, RZ, 0x1f, R145 ;  /* 0x0000001fff047819 */ /* 0x000fe20000011491 */
[----:B------:R-:W-:Y:S01]  /*0e70*/  IMAD.MOV.U32 R146, RZ, RZ, RZ ;  /* 0x000000ffff927224 */ /* 0x000fe200078e00ff */
[----:B------:R-:W-:Y:S01]  /*0e80*/  SHF.R.S32.HI R3, RZ, 0x1f, R144 ;  /* 0x0000001fff037819 */ /* 0x000fe20000011490 */
[----:B------:R-:W-:Y:S01]  /*0e90*/  IMAD.MOV.U32 R16, RZ, RZ, RZ ;  /* 0x000000ffff107224 */ /* 0x000fe200078e00ff */
[----:B------:R-:W-:Y:S01]  /*0ea0*/  LEA R2, R0, UR37, 0x1 ;  /* 0x0000002500027c11 */ /* 0x000fe2000f8e08ff */
[----:B------:R-:W-:-:S02]  /*0eb0*/  IMAD R155, R155, 0x8, R154 ;  /* 0x000000089b9b7824 */ /* 0x000fc400078e029a */
[----:B------:R-:W-:Y:S01]  /*0ec0*/  IMAD.U32 R19, RZ, RZ, UR4 ;  /* 0x00000004ff137e24 */ /* 0x000fe2000f8e00ff */
[----:B------:R-:W-:Y:S01]  /*0ed0*/  UMOV UR36, URZ ;  /* 0x0000003f00247c82 */ /* 0x000fe20008000000 */
[----:B---3--:R-:W-:-:S07]  /*0ee0*/  LOP3.LUT R17, R12, 0x1, RZ, 0xfc, !PT ;  /* 0x000000010c117812 */ /* 0x008fce00078efcff */
.L_x_33:
[----:B0-----:R-:W0:Y:S01]  /*0ef0*/  SHFL.IDX PT, R0, R153, RZ, 0x1f ;  /* 0x00001fff99007589 */ /* 0x001e2200000e0000 */
[----:B-1----:R-:W1:Y:S01]  /*0f00*/  LDC R64, c[0x0][0x2f0] ;  /* 0x0000bc00ff407b82 */ /* 0x002e620000000800 */
[----:B------:R-:W-:Y:S01]  /*0f10*/  ULDC UR4, c[0x0][0xc38] ;  /* 0x00030e0000047ab9 */ /* 0x000fe20000000800 */
[----:B------:R-:W-:Y:S01]  /*0f20*/  R2UR UR11, R19 ;  /* 0x00000000130b72ca */ /* 0x000fe200000e0000 */
[----:B------:R-:W-:Y:S01]  /*0f30*/  UISETP.NE.AND UP1, UPT, UR4, 0x1, UPT ;  /* 0x000000010400788c */ /* 0x000fe2000bf25270 */
[----:B------:R-:W-:Y:S02]  /*0f40*/  ULDC.64 UR6, c[0x0][0x418] ;  /* 0x0001060000067ab9 */ /* 0x000fe40000000a00 */
[----:B------:R-:W-:Y:S01]  /*0f50*/  ULDC UR4, c[0x0][0xc44] ;  /* 0x0003110000047ab9 */ /* 0x000fe20000000800 */
[----:B------:R-:W-:Y:S02]  /*0f60*/  UISETP.NE.U32.AND UP0, UPT, UR6, URZ, UPT ;  /* 0x0000003f0600728c */ /* 0x000fe4000bf05070 */
[----:B------:R-:W-:-:S02]  /*0f70*/  UISETP.NE.AND UP2, UPT, UR4, 0x1, UPT ;  /* 0x000000010400788c */ /* 0x000fc4000bf45270 */
[----:B------:R-:W-:Y:S01]  /*0f80*/  UISETP.NE.AND.EX UP0, UPT, UR7, URZ, UPT, UP0 ;  /* 0x0000003f0700728c */ /* 0x000fe2000bf05300 */
[----:B------:R-:W-:Y:S01]  /*0f90*/  ULDC UR8, c[0x0][0x424] ;  /* 0x0001090000087ab9 */ /* 0x000fe20000000800 */
[----:B------:R-:W-:Y:S01]  /*0fa0*/  UIADD3 UR9, UR37, 0x24300, URZ ;  /* 0x0002430025097890 */ /* 0x000fe2000fffe03f */
[----:B------:R-:W-:Y:S01]  /*0fb0*/  @UP1 ULDC UR4, c[0x0][0xc3c] ;  /* 0x00030f0000041ab9 */ /* 0x000fe20000000800 */
[----:B------:R-:W-:Y:S02]  /*0fc0*/  USEL UR8, UR8, 0x1, UP0 ;  /* 0x0000000108087887 */ /* 0x000fe40008000000 */
[----:B------:R-:W-:Y:S02]  /*0fd0*/  UIMAD.WIDE.U32 UR4, UR11, UR4, URZ ;  /* 0x000000040b0472a5 */ /* 0x000fe4000f8e003f */
[----:B------:R-:W-:Y:S01]  /*0fe0*/  ULOP3.LUT UP0, URZ, UR9, 0x9f, URZ, 0xc0, !UPT ;  /* 0x0000009f093f7892 */ /* 0x000fe2000f80c03f */
[----:B0-----:R-:W-:Y:S01]  /*0ff0*/  R2UR UR38, R0 ;  /* 0x00000000002672ca */ /* 0x001fe200000e0000 */
[----:B------:R-:W-:Y:S01]  /*1000*/  @UP1 ULDC UR10, c[0x0][0xc40] ;  /* 0x00031000000a1ab9 */ /* 0x000fe20000000800 */
[----:B------:R-:W-:Y:S01]  /*1010*/  UMOV UR12, UR11 ;  /* 0x0000000b000c7c82 */ /* 0x000fe20008000000 */
[----:B-1----:R-:W-:Y:S01]  /*1020*/  IMAD R64, R64, UR8, RZ ;  /* 0x0000000840407c24 */ /* 0x002fe2000f8e02ff */
[----:B------:R-:W-:Y:S01]  /*1030*/  @UP1 USHF.R.U32.HI UR12, URZ, UR10, UR5 ;  /* 0x0000000a3f0c1299 */ /* 0x000fe20008011605 */
[----:B------:R-:W-:-:S02]  /*1040*/  PLOP3.LUT P0, PT, PT, PT, UP0, 0x80, 0x0 ;  /* 0x000000000000781c */ /* 0x000fc40003f0f008 */
[----:B------:R-:W-:-:S03]  /*1050*/  VIADD R0, R64, 0x8f ;  /* 0x0000008f40007836 */ /* 0x000fc60000000000 */
[----:B------:R-:W-:Y:S01]  /*1060*/  IMAD.U32 R152, RZ, RZ, UR12 ;  /* 0x0000000cff987e24 */ /* 0x000fe2000f8e00ff */
[----:B------:R-:W-:Y:S01]  /*1070*/  UMOV UR8, UR12 ;  /* 0x0000000c00087c82 */ /* 0x000fe20008000000 */
[----:B------:R-:W-:Y:S01]  /*1080*/  IMAD.HI R0, R0, 0x38e38e39, RZ ;  /* 0x38e38e3900007827 */ /* 0x000fe200078e02ff */
[----:B------:R-:W-:-:S04]  /*1090*/  UIMAD.WIDE UR6, UR38, 0x55555556, URZ ;  /* 0x55555556260678a5 */ /* 0x000fc8000f8e023f */
[----:B------:R-:W-:Y:S01]  /*10a0*/  ULEA.HI UR7, UR7, UR7, URZ, 0x1 ;  /* 0x0000000707077291 */ /* 0x000fe2000f8f083f */
[----:B------:R-:W-:-:S03]  /*10b0*/  SHF.R.U32.HI R3, RZ, 0x1f, R0 ;  /* 0x0000001fff037819 */ /* 0x000fc60000011600 */
[----:B------:R-:W-:Y:S01]  /*10c0*/  UIMAD UR40, UR7, -0x3, UR38 ;  /* 0xfffffffd072878a4 */ /* 0x000fe2000f8e0226 */
[----:B-----5:R-:W-:Y:S02]  /*10d0*/  LEA.HI.SX32 R22, R0, R3, 0x1b ;  /* 0x0000000300167211 */ /* 0x020fe400078fdaff */
[----:B------:R-:W-:Y:S02]  /*10e0*/  @UP2 ULDC.64 UR6, c[0x0][0xc48] ;  /* 0x0003120000062ab9 */ /* 0x000fe40000000a00 */
[----:B------:R-:W-:Y:S02]  /*10f0*/  UIMAD.WIDE.U32 UR4, UR12, UR6, URZ ;  /* 0x000000060c0472a5 */ /* 0x000fe4000f8e003f */
[----:B------:R-:W-:Y:S02]  /*1100*/  ULEA UR6, UR40, UR9, 0xb ;  /* 0x0000000928067291 */ /* 0x000fe4000f8e583f */
[----:B------:R-:W-:Y:S02]  /*1110*/  @UP2 USHF.R.U32.HI UR8, URZ, UR7, UR5 ;  /* 0x000000073f082299 */ /* 0x000fe40008011605 */
[----:B------:R-:W-:Y:S01]  /*1120*/  USHF.R.U32.HI UR6, URZ, 0x4, UR6 ;  /* 0x000000043f067899 */ /* 0x000fe20008011606 */
[----:B------:R-:W-:-:S03]  /*1130*/  UMOV UR4, UR11 ;  /* 0x0000000b00047c82 */ /* 0x000fc60008000000 */
[----:B------:R-:W-:Y:S01]  /*1140*/  ULOP3.LUT UR39, UR6, 0x3fff, URZ, 0xc0, !UPT ;  /* 0x00003fff06277892 */ /* 0x000fe2000f8ec03f */
[----:B------:R-:W-:Y:S02]  /*1150*/  IMAD.U32 R151, RZ, RZ, UR8 ;  /* 0x00000008ff977e24 */ /* 0x000fe4000f8e00ff */
[----:B------:R-:W-:Y:S01]  /*1160*/  IMAD.U32 R150, RZ, RZ, UR4 ;  /* 0x00000004ff967e24 */ /* 0x000fe2000f8e00ff */
[----:B---34-:R-:W-:Y:S08]  /*1170*/  @!P0 BRA `(.L_x_9) ;  /* 0x0000000000408947 */ /* 0x018ff00003800000 */
[----:B------:R-:W-:Y:S01]  /*1180*/  MOV R0, 0x0 ;  /* 0x0000000000007802 */ /* 0x000fe20000000f00 */
[----:B------:R-:W-:Y:S01]  /*1190*/  ULDC.64 UR4, c[0x4][0xa8] ;  /* 0x01002a0000047ab9 */ /* 0x000fe20000000a00 */
[----:B------:R-:W-:Y:S01]  /*11a0*/  ULDC.64 UR6, c[0x4][0x28] ;  /* 0x01000a0000067ab9 */ /* 0x000fe20000000a00 */
[----:B------:R-:W-:Y:S01]  /*11b0*/  IMAD.U32 R4, RZ, RZ, UR4 ;  /* 0x00000004ff047e24 */ /* 0x000fe2000f8e00ff */
[----:B------:R0:W1:Y:S01]  /*11c0*/  LDC.64 R14, c[0x4][R0] ;  /* 0x01000000000e7b82 */ /* 0x0000620000000a00 */
[----:B------:R-:W-:Y:S01]  /*11d0*/  IMAD.U32 R5, RZ, RZ, UR5 ;  /* 0x00000005ff057e24 */ /* 0x000fe2000f8e00ff */
[----:B------:R-:W-:Y:S01]  /*11e0*/  ULDC.64 UR4, c[0x4][0xb0] ;  /* 0x01002c0000047ab9 */ /* 0x000fe20000000a00 */
[----:B------:R-:W-:Y:S02]  /*11f0*/  IMAD.U32 R10, RZ, RZ, UR6 ;  /* 0x00000006ff0a7e24 */ /* 0x000fe4000f8e00ff */
[----:B------:R-:W-:Y:S02]  /*1200*/  IMAD.U32 R6, RZ, RZ, UR4 ;  /* 0x00000004ff067e24 */ /* 0x000fe4000f8e00ff */
[----:B------:R-:W-:-:S02]  /*1210*/  IMAD.U32 R7, RZ, RZ, UR5 ;  /* 0x00000005ff077e24 */ /* 0x000fc4000f8e00ff */
[----:B------:R-:W-:Y:S02]  /*1220*/  IMAD.U32 R11, RZ, RZ, UR7 ;  /* 0x00000007ff0b7e24 */ /* 0x000fe4000f8e00ff */
[----:B------:R-:W-:Y:S02]  /*1230*/  IMAD.MOV.U32 R8, RZ, RZ, 0x70 ;  /* 0x00000070ff087424 */ /* 0x000fe400078e00ff */
[----:B------:R-:W-:Y:S02]  /*1240*/  IMAD.MOV.U32 R12, RZ, RZ, 0x1 ;  /* 0x00000001ff0c7424 */ /* 0x000fe400078e00ff */
[----:B0-----:R-:W-:-:S07]  /*1250*/  IMAD.MOV.U32 R13, RZ, RZ, RZ ;  /* 0x000000ffff0d7224 */ /* 0x001fce00078e00ff */
[----:B------:R-:W-:-:S07]  /*1260*/  LEPC R20, `(.L_x_9) ;  /* 0x000000001014794e */ /* 0x000fce0000000000 */
[----:B-1----:R-:W-:Y:S05]  /*1270*/  CALL.ABS.NOINC R14 ;  /* 0x000000000e007343 */ /* 0x002fea0003c00000 */
.L_x_9:
[----:B------:R-:W-:Y:S02]  /*1280*/  LOP3.LUT R0, R146, 0x1, RZ, 0xc0, !PT ;  /* 0x0000000192007812 */ /* 0x000fe400078ec0ff */
[----:B------:R-:W-:Y:S02]  /*1290*/  ISETP.NE.AND P0, PT, R17, 0x3, PT ;  /* 0x000000031100780c */ /* 0x000fe40003f05270 */
[----:B------:R-:W-:-:S04]  /*12a0*/  SHF.L.U32 R0, R0, 0x1f, RZ ;  /* 0x0000001f00007819 */ /* 0x000fc800000006ff */
[----:B------:R-:W0:Y:S02]  /*12b0*/  SYNCS.PHASECHK.TRANS64.TRYWAIT P1, [UR37+0x31c00], R0 ;  /* 0x031c0000ff0075a7 */ /* 0x000e240008020165 */
[----:B0-----:R-:W-:Y:S05]  /*12c0*/  @!P1 BRA `(.L_x_10) ;  /* 0x000000cc00589947 */ /* 0x001fea0003800000 */
.L_x_125:
[----:B------:R-:W-:Y:S05]  /*12d0*/  @!P0 BRA `(.L_x_11) ;  /* 0x0000000000048947 */ /* 0x000fea0003800000 */
[----:B------:R-:W-:Y:S01]  /*12e0*/  BPT.TRAP 0x1 ;  /* 0x000000040000795c */ /* 0x000fe20000300000 */
.L_x_11:
[----:B------:R-:W-:Y:S01]  /*12f0*/  IMAD.U32 R4, RZ, RZ, UR36 ;  /* 0x00000024ff047e24 */ /* 0x000fe2000f8e00ff */
[----:B0-----:R-:W-:-:S04]  /*1300*/  SHF.L.U32 R3, R16, 0x1f, RZ ;  /* 0x0000001f10037819 */ /* 0x001fc800000006ff */
[----:B------:R-:W-:-:S04]  /*1310*/  LEA R4, R4, UR37, 0x3 ;  /* 0x0000002504047c11 */ /* 0x000fc8000f8e18ff */
[----:B------:R0:W1:Y:S01]  /*1320*/  SYNCS.PHASECHK.TRANS64.TRYWAIT P2, [R4+URZ+0x31c30], R3 ;  /* 0x031c3003040075a7 */ /* 0x000062000804017f */
[----:B------:R-:W-:Y:S05]  /*1330*/  @!P0 BRA `(.L_x_12) ;  /* 0x0000000000048947 */ /* 0x000fea0003800000 */
[----:B------:R-:W-:Y:S01]  /*1340*/  BPT.TRAP 0x1 ;  /* 0x000000040000795c */ /* 0x000fe20000300000 */
.L_x_12:
[----:B------:R-:W2:Y:S01]  /*1350*/  S2R R0, SR_TID.X ;  /* 0x0000000000007919 */ /* 0x000ea20000002100 */
[----:B------:R-:W-:Y:S01]  /*1360*/  IMAD.MOV.U32 R71, RZ, RZ, RZ ;  /* 0x000000ffff477224 */ /* 0x000fe200078e00ff */
[----:B--2---:R-:W-:Y:S01]  /*1370*/  LOP3.LUT P1, RZ, R0, 0x7f, RZ, 0xc0, !PT ;  /* 0x0000007f00ff7812 */ /* 0x004fe2000782c0ff */
[----:B-1----:R-:W-:-:S12]  /*1380*/  @P2 BRA `(.L_x_13) ;  /* 0x0000000000082947 */ /* 0x002fd80003800000 */
[----:B------:R-:W1:Y:S02]  /*1390*/  SYNCS.PHASECHK.TRANS64.TRYWAIT P2, [R4+URZ+0x31c30], R3 ;  /* 0x031c3003040075a7 */ /* 0x000e64000804017f */
[----:B-1----:R-:W-:Y:S05]  /*13a0*/  @!P2 BRA `(.L_x_14) ;  /* 0x000000cc0038a947 */ /* 0x002fea0003800000 */
.L_x_13:
[----:B------:R-:W-:Y:S05]  /*13b0*/  WARPSYNC.ALL ;  /* 0x0000000000007948 */ /* 0x000fea0003800000 */
[----:B------:R-:W-:Y:S01]  /*13c0*/  UIADD3 UR4, UR37, 0x16a00, URZ ;  /* 0x00016a0025047890 */ /* 0x000fe2000fffe03f */
[----:B------:R-:W-:Y:S01]  /*13d0*/  WARPGROUP.ARRIVE ;  /* 0x00000000000079c5 */ /* 0x000fe20000000000 */
[----:B------:R-:W-:Y:S01]  /*13e0*/  ULEA UR40, UR40, UR37, 0xc ;  /* 0x0000002528287291 */ /* 0x000fe2000f8e603f */
[----:B------:R-:W-:Y:S01]  /*13f0*/  IMAD.IADD R5, R157, 0x1, R64 ;  /* 0x000000019d057824 */ /* 0x000fe200078e0240 */
[----:B------:R-:W-:Y:S01]  /*1400*/  USHF.R.U32.HI UR4, URZ, 0x4, UR4 ;  /* 0x000000043f047899 */ /* 0x000fe20008011604 */
[----:B------:R-:W-:Y:S01]  /*1410*/  P2R R9, PR, RZ, 0x2 ;  /* 0x00000002ff097803 */ /* 0x000fe20000000000 */
[----:B------:R-:W-:Y:S01]  /*1420*/  UIADD3 UR40, UR40, 0xda00, URZ ;  /* 0x0000da0028287890 */ /* 0x000fe2000fffe03f */
[----:B------:R-:W-:Y:S01]  /*1430*/  IMAD R5, R22, -0x90, R5 ;  /* 0xffffff7016057824 */ /* 0x000fe200078e0205 */
[----:B------:R-:W-:Y:S01]  /*1440*/  ULOP3.LUT UR4, UR4, 0x3fff, URZ, 0xc0, !UPT ;  /* 0x00003fff04047892 */ /* 0x000fe2000f8ec03f */
[----:B------:R-:W-:Y:S01]  /*1450*/  P2R R7, PR, RZ, 0x1 ;  /* 0x00000001ff077803 */ /* 0x000fe20000000000 */
[----:B------:R-:W-:-:S02]  /*1460*/  USHF.R.U32.HI UR40, URZ, 0x4, UR40 ;  /* 0x000000043f287899 */ /* 0x000fc40008011628 */
[----:B------:R-:W-:Y:S01]  /*1470*/  ULOP3.LUT UR6, UR4, 0x10000, URZ, 0xfc, !UPT ;  /* 0x0001000004067892 */ /* 0x000fe2000f8efc3f */
[C---:B------:R-:W-:Y:S01]  /*1480*/  ISETP.GT.AND P2, PT, R5.reuse, RZ, PT ;  /* 0x000000ff0500720c */ /* 0x040fe20003f44270 */
[----:B------:R-:W-:Y:S01]  /*1490*/  ULOP3.LUT UR5, UR40, 0x3fff, URZ, 0xc0, !UPT ;  /* 0x00003fff28057892 */ /* 0x000fe2000f8ec03f */
[C---:B------:R-:W-:Y:S01]  /*14a0*/  ISETP.GT.AND P3, PT, R5.reuse, 0x1, PT ;  /* 0x000000010500780c */ /* 0x040fe20003f64270 */
[----:B------:R-:W-:Y:S01]  /*14b0*/  UIMAD UR4, UR36, 0x6c0, UR6 ;  /* 0x000006c0240478a4 */ /* 0x000fe2000f8e0206 */
[C---:B------:R-:W-:Y:S01]  /*14c0*/  ISETP.GT.AND P4, PT, R5.reuse, 0x8, PT ;  /* 0x000000080500780c */ /* 0x040fe20003f84270 */
[----:B------:R-:W-:Y:S01]  /*14d0*/  ULOP3.LUT UR5, UR5, 0x10000, URZ, 0xfc, !UPT ;  /* 0x0001000005057892 */ /* 0x000fe2000f8efc3f */
[C---:B------:R-:W-:Y:S01]  /*14e0*/  ISETP.GT.AND P5, PT, R5.reuse, 0x9, PT ;  /* 0x000000090500780c */ /* 0x040fe20003fa4270 */
[----:B------:R-:W-:Y:S01]  /*14f0*/  UMOV UR31, 0x80000020 ;  /* 0x80000020001f7882 */ /* 0x000fe20000000000 */
[----:B------:R-:W-:Y:S01]  /*1500*/  UMOV UR29, 0x80000020 ;  /* 0x80000020001d7882 */ /* 0x000fe20000000000 */
[----:B------:R-:W-:Y:S01]  /*1510*/  UIADD3 UR7, UR4, 0xc0, URZ ;  /* 0x000000c004077890 */ /* 0x000fe2000fffe03f */
[C---:B------:R-:W-:Y:S01]  /*1520*/  ISETP.GT.AND P6, PT, R5.reuse, 0x41, PT ;  /* 0x000000410500780c */ /* 0x040fe20003fc4270 */
[----:B------:R-:W-:Y:S01]  /*1530*/  UMOV UR30, UR4 ;  /* 0x00000004001e7c82 */ /* 0x000fe20008000000 */
[----:B------:R-:W-:Y:S01]  /*1540*/  UMOV UR28, UR5 ;  /* 0x00000005001c7c82 */ /* 0x000fe20008000000 */
[----:B------:R-:W-:Y:S01]  /*1550*/  UIADD3 UR8, UR4, 0x100, URZ ;  /* 0x0000010004087890 */ /* 0x000fe2000fffe03f */
[----:B------:R-:W-:Y:S01]  /*1560*/  HGMMA.64x16x16.F32.BF16 R96, gdesc[UR28], RZ, !UPT, gsb0 ;  /* 0x002000001c6079f0 */ /* 0x000fe2000c0018ff */
[----:B------:R-:W-:Y:S01]  /*1570*/  UIADD3 UR30, UR4, 0x40, URZ ;  /* 0x00000040041e7890 */ /* 0x000fe2000fffe03f */
[C---:B------:R-:W-:Y:S01]  /*1580*/  ISETP.GT.AND P1, PT, R5.reuse, 0x69, PT ;  /* 0x000000690500780c */ /* 0x040fe20003f24270 */
[----:B------:R-:W-:Y:S01]  /*1590*/  UMOV UR31, 0x80000020 ;  /* 0x80000020001f7882 */ /* 0x000fe20000000000 */
[----:B------:R-:W-:Y:S01]  /*15a0*/  UIADD3 UR9, UR4, 0x140, URZ ;  /* 0x0000014004097890 */ /* 0x000fe2000fffe03f */
[----:B------:R-:W-:Y:S01]  /*15b0*/  ISETP.GT.AND P0, PT, R5, 0x70, PT ;  /* 0x000000700500780c */ /* 0x000fe20003f04270 */
[----:B------:R-:W-:-:S02]  /*15c0*/  UIADD3 UR10, UR4, 0x180, URZ ;  /* 0x00000180040a7890 */ /* 0x000fc4000fffe03f */
[----:B------:R-:W-:Y:S02]  /*15d0*/  UIADD3 UR11, UR5, 0x2, URZ ;  /* 0x00000002050b7890 */ /* 0x000fe4000fffe03f */
[----:B------:R-:W-:Y:S02]  /*15e0*/  UIADD3 UR12, UR4, 0x102, URZ ;  /* 0x00000102040c7890 */ /* 0x000fe4000fffe03f */
[----:B------:R-:W-:Y:S02]  /*15f0*/  UIADD3 UR13, UR4, 0x142, URZ ;  /* 0x00000142040d7890 */ /* 0x000fe4000fffe03f */
[----:B------:R-:W-:Y:S02]  /*1600*/  UIADD3 UR14, UR4, 0x182, URZ ;  /* 0x00000182040e7890 */ /* 0x000fe4000fffe03f */
[----:B------:R-:W-:Y:S02]  /*1610*/  UIADD3 UR15, UR5, 0x300, URZ ;  /* 0x00000300050f7890 */ /* 0x000fe4000fffe03f */
[----:B------:R-:W-:-:S02]  /*1620*/  UIADD3 UR16, UR4, 0x3c0, URZ ;  /* 0x000003c004107890 */ /* 0x000fc4000fffe03f */
[----:B------:R-:W-:Y:S01]  /*1630*/  UIADD3 UR18, UR4, 0x242, URZ ;  /* 0x0000024204127890 */ /* 0x000fe2000fffe03f */
[----:B------:R-:W-:Y:S01]  /*1640*/  UMOV UR17, 0x80000020 ;  /* 0x8000002000117882 */ /* 0x000fe20000000000 */
[----:B------:R-:W-:Y:S01]  /*1650*/  UMOV UR19, 0x80000020 ;  /* 0x8000002000137882 */ /* 0x000fe20000000000 */
[----:B------:R-:W-:Y:S02]  /*1660*/  UIADD3 UR20, UR5, 0x600, URZ ;  /* 0x0000060005147890 */ /* 0x000fe4000fffe03f */
[----:B------:R-:W-:Y:S01]  /*1670*/  UIADD3 UR22, UR4, 0x480, URZ ;  /* 0x0000048004167890 */ /* 0x000fe2000fffe03f */
[----:B------:R-:W-:Y:S01]  /*1680*/  UMOV UR21, 0x80000020 ;  /* 0x8000002000157882 */ /* 0x000fe20000000000 */
[----:B------:R-:W-:Y:S01]  /*1690*/  UMOV UR23, 0x80000020 ;  /* 0x8000002000177882 */ /* 0x000fe20000000000 */
[----:B------:R-:W-:Y:S02]  /*16a0*/  UIADD3 UR24, UR5, 0x602, URZ ;  /* 0x0000060205187890 */ /* 0x000fe4000fffe03f */
[----:B------:R-:W-:Y:S01]  /*16b0*/  UIADD3 UR26, UR4, 0x482, URZ ;  /* 0x00000482041a7890 */ /* 0x000fe2000fffe03f */
[----:B------:R-:W-:Y:S01]  /*16c0*/  UMOV UR25, 0x80000020 ;  /* 0x8000002000197882 */ /* 0x000fe20000000000 */
[----:B------:R-:W-:Y:S01]  /*16d0*/  UMOV UR27, 0x80000020 ;  /* 0x80000020001b7882 */ /* 0x000fe20000000000 */
[----:B------:R-:W-:-:S02]  /*16e0*/  WARPGROUP.DEPBAR.LE gsb0, 0x0 ;  /* 0x00008000000079c5 */ /* 0x000fc40000010000 */
[----:B------:R-:W-:-:S06]  /*16f0*/  WARPGROUP.ARRIVE ;  /* 0x00000000000079c5 */ /* 0x000fcc0000000000 */
[----:B------:R-:W-:Y:S01]  /*1700*/  HGMMA.64x16x16.F32.BF16 R88, gdesc[UR28], RZ, !UPT, gsb0 ;  /* 0x002000001c5879f0 */ /* 0x000fe2000c0018ff */
[----:B------:R-:W-:Y:S01]  /*1710*/  UIADD3 UR30, UR4, 0x80, URZ ;  /* 0x00000080041e7890 */ /* 0x000fe2000fffe03f */
[----:B------:R-:W-:Y:S01]  /*1720*/  UMOV UR31, 0x80000020 ;  /* 0x80000020001f7882 */ /* 0x000fe20000000000 */
[----:B------:R-:W-:Y:S02]  /*1730*/  WARPGROUP.DEPBAR.LE gsb0, 0x0 ;  /* 0x00008000000079c5 */ /* 0x000fe40000010000 */
[----:B------:R-:W-:-:S06]  /*1740*/  WARPGROUP.ARRIVE ;  /* 0x00000000000079c5 */ /* 0x000fcc0000000000 */
[----:B------:R-:W-:Y:S01]  /*1750*/  HGMMA.64x16x16.F32.BF16 R80, gdesc[UR28], RZ, !UPT, gsb0 ;  /* 0x002000001c5079f0 */ /* 0x000fe2000c0018ff */
[----:B------:R-:W-:Y:S01]  /*1760*/  UMOV UR30, UR7 ;  /* 0x00000007001e7c82 */ /* 0x000fe20008000000 */
[----:B------:R-:W-:Y:S01]  /*1770*/  UMOV UR31, 0x80000020 ;  /* 0x80000020001f7882 */ /* 0x000fe20000000000 */
[----:B------:R-:W-:Y:S01]  /*1780*/  UIADD3 UR7, UR4, 0x1c0, URZ ;  /* 0x000001c004077890 */ /* 0x000fe2000fffe03f */
        /* <DEDUP_REMOVED lines=29> */
[----:B------:R-:W-:Y:S01]  /*1960*/  UMOV UR8, UR11 ;  /* 0x0000000b00087c82 */ /* 0x000fe20008000000 */
[----:B------:R-:W-:Y:S01]  /*1970*/  UMOV UR11, 0x80000020 ;  /* 0x80000020000b7882 */ /* 0x000fe20000000000 */
[----:B------:R-:W-:Y:S02]  /*1980*/  WARPGROUP.DEPBAR.LE gsb0, 0x0 ;  /* 0x00008000000079c5 */ /* 0x000fe40000010000 */
[----:B------:R-:W-:-:S06]  /*1990*/  WARPGROUP.ARRIVE ;  /* 0x00000000000079c5 */ /* 0x000fcc0000000000 */
[----:B------:R-:W-:Y:S03]  /*19a0*/  HGMMA.64x16x16.F32.BF16 R24, gdesc[UR28], RZ, !UPT, gsb0 ;  /* 0x002000001c1879f0 */ /* 0x000fe6000c0018ff */
[----:B------:R-:W-:Y:S02]  /*19b0*/  WARPGROUP.DEPBAR.LE gsb0, 0x0 ;  /* 0x00008000000079c5 */ /* 0x000fe40000010000 */
[----:B------:R-:W-:-:S06]  /*19c0*/  WARPGROUP.ARRIVE ;  /* 0x00000000000079c5 */ /* 0x000fcc0000000000 */
[----:B------:R-:W-:Y:S01]  /*19d0*/  HGMMA.64x16x16.F32.BF16 R96, gdesc[UR8], R96, gsb0 ;  /* 0x00200000086079f0 */ /* 0x000fe20008001860 */
[----:B------:R-:W-:Y:S01]  /*19e0*/  UIADD3 UR10, UR4, 0x42, URZ ;  /* 0x00000042040a7890 */ /* 0x000fe2000fffe03f */
[----:B------:R-:W-:Y:S01]  /*19f0*/  UMOV UR11, 0x80000020 ;  /* 0x80000020000b7882 */ /* 0x000fe20000000000 */
        /* <DEDUP_REMOVED lines=8> */
[----:B------:R-:W-:Y:S01]  /*1a80*/  UMOV UR10, UR7 ;  /* 0x00000007000a7c82 */ /* 0x000fe20008000000 */
[----:B------:R-:W-:Y:S01]  /*1a90*/  UMOV UR11, 0x80000020 ;  /* 0x80000020000b7882 */ /* 0x000fe20000000000 */
[----:B------:R-:W-:Y:S01]  /*1aa0*/  UIADD3 UR7, UR4, 0x1c2, URZ ;  /* 0x000001c204077890 */ /* 0x000fe2000fffe03f */
        /* <DEDUP_REMOVED lines=29> */
[----:B------:R-:W-:Y:S01]  /*1c80*/  UMOV UR12, UR15 ;  /* 0x0000000f000c7c82 */ /* 0x000fe20008000000 */
[----:B------:R-:W-:Y:S01]  /*1c90*/  UMOV UR15, 0x80000020 ;  /* 0x80000020000f7882 */ /* 0x000fe20000000000 */
[----:B------:R-:W-:Y:S02]  /*1ca0*/  WARPGROUP.DEPBAR.LE gsb0, 0x0 ;  /* 0x00008000000079c5 */ /* 0x000fe40000010000 */
[----:B------:R-:W-:-:S06]  /*1cb0*/  WARPGROUP.ARRIVE ;  /* 0x00000000000079c5 */ /* 0x000fcc0000000000 */
[----:B------:R-:W-:Y:S01]  /*1cc0*/  HGMMA.64x16x16.F32.BF16 R24, gdesc[UR8], R24, gsb0 ;  /* 0x00200000081879f0 */ /* 0x000fe20008001818 */
[----:B------:R-:W-:Y:S02]  /*1cd0*/  UIADD3 UR10, UR4, 0x340, URZ ;  /* 0x00000340040a7890 */ /* 0x000fe4000fffe03f */
[----:B------:R-:W-:Y:S01]  /*1ce0*/  UIADD3 UR11, UR4, 0x380, URZ ;  /* 0x00000380040b7890 */ /* 0x000fe2000fffe03f */
        /* <DEDUP_REMOVED lines=27> */
[----:B------:R-:W-:Y:S02]  /*1ea0*/  UIADD3 UR11, UR5, 0x302, URZ ;  /* 0x00000302050b7890 */ /* 0x000fe4000fffe03f */
[----:B------:R-:W-:Y:S01]  /*1eb0*/  UIADD3 UR5, UR4, 0x540, URZ ;  /* 0x0000054004057890 */ /* 0x000fe2000fffe03f */
[----:B------:R-:W-:Y:S02]  /*1ec0*/  WARPGROUP.DEPBAR.LE gsb0, 0x0 ;  /* 0x00008000000079c5 */ /* 0x000fe40000010000 */
[----:B------:R-:W-:-:S06]  /*1ed0*/  WARPGROUP.ARRIVE ;  /* 0x00000000000079c5 */ /* 0x000fcc0000000000 */
[----:B------:R-:W-:Y:S01]  /*1ee0*/  HGMMA.64x16x16.F32.BF16 R48, gdesc[UR12], R48, gsb0 ;  /* 0x002000000c3079f0 */ /* 0x000fe20008001830 */
[----:B------:R-:W-:Y:S01]  /*1ef0*/  UMOV UR14, UR16 ;  /* 0x00000010000e7c82 */ /* 0x000fe20008000000 */
[----:B------:R-:W-:Y:S01]  /*1f00*/  UMOV UR15, 0x80000020 ;  /* 0x80000020000f7882 */ /* 0x000fe20000000000 */
[----:B------:R-:W-:Y:S01]  /*1f10*/  UMOV UR16, UR11 ;  /* 0x0000000b00107c82 */ /* 0x000fe20008000000 */
        /* <DEDUP_REMOVED lines=16> */
[----:B------:R-:W-:Y:S02]  /*2020*/  UIADD3 UR14, UR4, 0x3c2, URZ ;  /* 0x000003c2040e7890 */ /* 0x000fe4000fffe03f */
        /* <DEDUP_REMOVED lines=46> */
[----:B------:R-:W-:Y:S03]  /*2310*/  HGMMA.64x16x16.F32.BF16 R24, gdesc[UR16], R24, gsb0 ;  /* 0x00200000101879f0 */ /* 0x000fe60008001818 */
        /* <DEDUP_REMOVED lines=53> */
[----:B------:R-:W-:Y:S01]  /*2670*/  WARPGROUP.ARRIVE ;  /* 0x00000000000079c5 */ /* 0x000fe20000000000 */
[----:B------:R-:W-:Y:S02]  /*2680*/  FSEL R96, R96, -INF , P2 ;  /* 0xff80000060607808 */ /* 0x000fe40001000000 */
[----:B------:R-:W-:Y:S02]  /*2690*/  FSEL R97, R97, -INF , P3 ;  /* 0xff80000061617808 */ /* 0x000fe40001800000 */
[----:B------:R-:W-:Y:S01]  /*26a0*/  FSEL R100, R100, -INF , P4 ;  /* 0xff80000064647808 */ /* 0x000fe20002000000 */
[----:B------:R-:W-:Y:S01]  /*26b0*/  HGMMA.64x16x16.F32.BF16 R88, gdesc[UR24], R88, gsb0 ;  /* 0x00200000185879f0 */ /* 0x000fe20008001858 */
[----:B------:R-:W-:Y:S01]  /*26c0*/  UIADD3 UR26, UR4, 0x502, URZ ;  /* 0x00000502041a7890 */ /* 0x000fe2000fffe03f */
[----:B01----:R-:W-:Y:S01]  /*26d0*/  FMNMX.FTZ R3, R96, R97, !PT ;  /* 0x0000006160037209 */ /* 0x003fe20007810000 */
[----:B------:R-:W-:Y:S01]  /*26e0*/  UMOV UR27, 0x80000020 ;  /* 0x80000020001b7882 */ /* 0x000fe20000000000 */
[----:B------:R-:W-:-:S02]  /*26f0*/  FSEL R98, R98, -INF , P2 ;  /* 0xff80000062627808 */ /* 0x000fc40001000000 */
[----:B------:R-:W-:Y:S02]  /*2700*/  FSEL R68, R101, -INF , P5 ;  /* 0xff80000065447808 */ /* 0x000fe40002800000 */
[----:B------:R-:W-:Y:S02]  /*2710*/  ISETP.GT.AND P2, PT, R5, 0x10, PT ;  /* 0x000000100500780c */ /* 0x000fe40003f44270 */
[----:B------:R-:W-:Y:S02]  /*2720*/  FMNMX.FTZ R3, R100, R3, !PT ;  /* 0x0000000364037209 */ /* 0x000fe40007810000 */
[----:B------:R-:W-:Y:S02]  /*2730*/  FSEL R99, R99, -INF , P3 ;  /* 0xff80000063637808 */ /* 0x000fe40001800000 */
[----:B------:R-:W-:Y:S02]  /*2740*/  ISETP.GT.AND P3, PT, R5, 0x11, PT ;  /* 0x000000110500780c */ /* 0x000fe40003f64270 */
[----:B------:R-:W-:-:S02]  /*2750*/  FMNMX.FTZ R3, R68, R3, !PT ;  /* 0x0000000344037209 */ /* 0x000fc40007810000 */
[----:B------:R-:W-:Y:S02]  /*2760*/  FSEL R102, R102, -INF , P4 ;  /* 0xff80000066667808 */ /* 0x000fe40002000000 */
[----:B------:R-:W-:Y:S02]  /*2770*/  ISETP.GT.AND P4, PT, R5, 0x18, PT ;  /* 0x000000180500780c */ /* 0x000fe40003f84270 */
[----:B------:R-:W-:Y:S02]  /*2780*/  FSEL R6, R103, -INF , P5 ;  /* 0xff80000067067808 */ /* 0x000fe40002800000 */
[----:B------:R-:W-:Y:S01]  /*2790*/  ISETP.GT.AND P5, PT, R5, 0x19, PT ;  /* 0x000000190500780c */ /* 0x000fe20003fa4270 */
[----:B------:R-:W-:Y:S02]  /*27a0*/  WARPGROUP.DEPBAR.LE gsb0, 0x0 ;  /* 0x00008000000079c5 */ /* 0x000fe40000010000 */
[----:B------:R-:W-:Y:S01]  /*27b0*/  WARPGROUP.ARRIVE ;  /* 0x00000000000079c5 */ /* 0x000fe20000000000 */
[----:B------:R-:W-:-:S02]  /*27c0*/  FSEL R88, R88, -INF , P2 ;  /* 0xff80000058587808 */ /* 0x000fc40001000000 */
[----:B------:R-:W-:Y:S02]  /*27d0*/  FSEL R70, R89, -INF , P3 ;  /* 0xff80000059467808 */ /* 0x000fe40001800000 */
[----:B------:R-:W-:Y:S01]  /*27e0*/  FMNMX.FTZ R3, R88, R3, !PT ;  /* 0x0000000358037209 */ /* 0x000fe20007810000 */
[----:B------:R-:W-:Y:S01]  /*27f0*/  HGMMA.64x16x16.F32.BF16 R80, gdesc[UR24], R80, gsb0 ;  /* 0x00200000185079f0 */ /* 0x000fe20008001850 */
[----:B------:R-:W-:Y:S01]  /*2800*/  UIADD3 UR26, UR4, 0x542, URZ ;  /* 0x00000542041a7890 */ /* 0x000fe2000fffe03f */
[----:B------:R-:W-:Y:S01]  /*2810*/  FSEL R92, R92, -INF , P4 ;  /* 0xff8000005c5c7808 */ /* 0x000fe20002000000 */
[----:B------:R-:W-:Y:S01]  /*2820*/  UMOV UR27, 0x80000020 ;  /* 0x80000020001b7882 */ /* 0x000fe20000000000 */
[----:B------:R-:W-:Y:S02]  /*2830*/  FMNMX.FTZ R3, R70, R3, !PT ;  /* 0x0000000346037209 */ /* 0x000fe40007810000 */
[----:B------:R-:W-:Y:S02]  /*2840*/  FSEL R90, R90, -INF , P2 ;  /* 0xff8000005a5a7808 */ /* 0x000fe40001000000 */
[----:B------:R-:W-:-:S02]  /*2850*/  FSEL R104, R93, -INF , P5 ;  /* 0xff8000005d687808 */ /* 0x000fc40002800000 */
[----:B------:R-:W-:Y:S02]  /*2860*/  ISETP.GT.AND P2, PT, R5, 0x20, PT ;  /* 0x000000200500780c */ /* 0x000fe40003f44270 */
[----:B------:R-:W-:Y:S02]  /*2870*/  FMNMX.FTZ R3, R92, R3, !PT ;  /* 0x000000035c037209 */ /* 0x000fe40007810000 */
[----:B------:R-:W-:Y:S02]  /*2880*/  FSEL R8, R91, -INF , P3 ;  /* 0xff8000005b087808 */ /* 0x000fe40001800000 */
[----:B------:R-:W-:Y:S02]  /*2890*/  ISETP.GT.AND P3, PT, R5, 0x21, PT ;  /* 0x000000210500780c */ /* 0x000fe40003f64270 */
[----:B------:R-:W-:Y:S02]  /*28a0*/  FMNMX.FTZ R3, R104, R3, !PT ;  /* 0x0000000368037209 */ /* 0x000fe40007810000 */
[----:B------:R-:W-:-:S02]  /*28b0*/  FSEL R94, R94, -INF , P4 ;  /* 0xff8000005e5e7808 */ /* 0x000fc40002000000 */
[----:B------:R-:W-:Y:S02]  /*28c0*/  ISETP.GT.AND P4, PT, R5, 0x28, PT ;  /* 0x000000280500780c */ /* 0x000fe40003f84270 */
[----:B------:R-:W-:Y:S02]  /*28d0*/  FSEL R10, R95, -INF , P5 ;  /* 0xff8000005f0a7808 */ /* 0x000fe40002800000 */
[----:B------:R-:W-:Y:S01]  /*28e0*/  ISETP.GT.AND P5, PT, R5, 0x29, PT ;  /* 0x000000290500780c */ /* 0x000fe20003fa4270 */
[----:B------:R-:W-:Y:S02]  /*28f0*/  WARPGROUP.DEPBAR.LE gsb0, 0x0 ;  /* 0x00008000000079c5 */ /* 0x000fe40000010000 */
[----:B------:R-:W-:Y:S01]  /*2900*/  WARPGROUP.ARRIVE ;  /* 0x00000000000079c5 */ /* 0x000fe20000000000 */
[----:B------:R-:W-:Y:S02]  /*2910*/  FSEL R80, R80, -INF , P2 ;  /* 0xff80000050507808 */ /* 0x000fe40001000000 */
[----:B------:R-:W-:-:S02]  /*2920*/  FSEL R106, R81, -INF , P3 ;  /* 0xff800000516a7808 */ /* 0x000fc40001800000 */
[----:B------:R-:W-:Y:S01]  /*2930*/  FMNMX.FTZ R3, R80, R3, !PT ;  /* 0x0000000350037209 */ /* 0x000fe20007810000 */
[----:B------:R-:W-:Y:S01]  /*2940*/  HGMMA.64x16x16.F32.BF16 R72, gdesc[UR24], R72, gsb0 ;  /* 0x00200000184879f0 */ /* 0x000fe20008001848 */
[----:B------:R-:W-:Y:S01]  /*2950*/  UIADD3 UR26, UR4, 0x582, URZ ;  /* 0x00000582041a7890 */ /* 0x000fe2000fffe03f */
[----:B------:R-:W-:Y:S01]  /*2960*/  FSEL R84, R84, -INF , P4 ;  /* 0xff80000054547808 */ /* 0x000fe20002000000 */
[----:B------:R-:W-:Y:S01]  /*2970*/  UMOV UR27, 0x80000020 ;  /* 0x80000020001b7882 */ /* 0x000fe20000000000 */
[----:B------:R-:W-:Y:S02]  /*2980*/  FMNMX.FTZ R3, R106, R3, !PT ;  /* 0x000000036a037209 */ /* 0x000fe40007810000 */
[----:B------:R-:W-:Y:S02]  /*2990*/  FSEL R82, R82, -INF , P2 ;  /* 0xff80000052527808 */ /* 0x000fe40001000000 */
[----:B------:R-:W-:Y:S02]  /*29a0*/  FSEL R108, R85, -INF , P5 ;  /* 0xff800000556c7808 */ /* 0x000fe40002800000 */
[----:B------:R-:W-:-:S02]  /*29b0*/  ISETP.GT.AND P2, PT, R5, 0x30, PT ;  /* 0x000000300500780c */ /* 0x000fc40003f44270 */
[----:B------:R-:W-:Y:S02]  /*29c0*/  FMNMX.FTZ R3, R84, R3, !PT ;  /* 0x0000000354037209 */ /* 0x000fe40007810000 */
[----:B------:R-:W-:Y:S02]  /*29d0*/  FSEL R12, R83, -INF , P3 ;  /* 0xff800000530c7808 */ /* 0x000fe40001800000 */
[C---:B------:R-:W-:Y:S02]  /*29e0*/  ISETP.GT.AND P3, PT, R5.reuse, 0x31, PT ;  /* 0x000000310500780c */ /* 0x040fe40003f64270 */
[----:B------:R-:W-:Y:S02]  /*29f0*/  FMNMX.FTZ R3, R108, R3, !PT ;  /* 0x000000036c037209 */ /* 0x000fe40007810000 */
[----:B------:R-:W-:Y:S02]  /*2a00*/  FSEL R86, R86, -INF , P4 ;  /* 0xff80000056567808 */ /* 0x000fe40002000000 */
[----:B------:R-:W-:-:S02]  /*2a10*/  ISETP.GT.AND P4, PT, R5, 0x38, PT ;  /* 0x000000380500780c */ /* 0x000fc40003f84270 */
[----:B------:R-:W-:Y:S02]  /*2a20*/  FSEL R14, R87, -INF , P5 ;  /* 0xff800000570e7808 */ /* 0x000fe40002800000 */
[----:B------:R-:W-:Y:S01]  /*2a30*/  ISETP.GT.AND P5, PT, R5, 0x39, PT ;  /* 0x000000390500780c */ /* 0x000fe20003fa4270 */
[----:B------:R-:W-:Y:S02]  /*2a40*/  WARPGROUP.DEPBAR.LE gsb0, 0x0 ;  /* 0x00008000000079c5 */ /* 0x000fe40000010000 */
[----:B------:R-:W-:Y:S01]  /*2a50*/  WARPGROUP.ARRIVE ;  /* 0x00000000000079c5 */ /* 0x000fe20000000000 */
[----:B------:R-:W-:Y:S02]  /*2a60*/  FSEL R72, R72, -INF , P2 ;  /* 0xff80000048487808 */ /* 0x000fe40001000000 */
[----:B------:R-:W-:Y:S02]  /*2a70*/  FSEL R114, R73, -INF , P3 ;  /* 0xff80000049727808 */ /* 0x000fe40001800000 */
[----:B------:R-:W-:Y:S01]  /*2a80*/  FMNMX.FTZ R3, R72, R3, !PT ;  /* 0x0000000348037209 */ /* 0x000fe20007810000 */
[----:B------:R-:W-:Y:S01]  /*2a90*/  HGMMA.64x16x16.F32.BF16 R56, gdesc[UR24], R56, gsb0 ;  /* 0x00200000183879f0 */ /* 0x000fe20008001838 */
[----:B------:R-:W-:Y:S01]  /*2aa0*/  UMOV UR26, UR5 ;  /* 0x00000005001a7c82 */ /* 0x000fe20008000000 */
[----:B------:R-:W-:Y:S01]  /*2ab0*/  UMOV UR27, 0x80000020 ;  /* 0x80000020001b7882 */ /* 0x000fe20000000000 */
[----:B------:R-:W-:Y:S01]  /*2ac0*/  UIADD3 UR5, UR4, 0x642, URZ ;  /* 0x0000064204057890 */ /* 0x000fe2000fffe03f */
[----:B------:R-:W-:-:S02]  /*2ad0*/  FSEL R120, R76, -INF , P4 ;  /* 0xff8000004c787808 */ /* 0x000fc40002000000 */
[----:B------:R-:W-:Y:S02]  /*2ae0*/  FMNMX.FTZ R3, R114, R3, !PT ;  /* 0x0000000372037209 */ /* 0x000fe40007810000 */
[----:B------:R-:W-:Y:S02]  /*2af0*/  FSEL R74, R74, -INF , P2 ;  /* 0xff8000004a4a7808 */ /* 0x000fe40001000000 */
[----:B------:R-:W-:Y:S02]  /*2b00*/  FSEL R122, R77, -INF , P5 ;  /* 0xff8000004d7a7808 */ /* 0x000fe40002800000 */
[----:B------:R-:W-:Y:S02]  /*2b10*/  ISETP.GT.AND P2, PT, R5, 0x40, PT ;  /* 0x000000400500780c */ /* 0x000fe40003f44270 */
[----:B------:R-:W-:Y:S02]  /*2b20*/  FMNMX.FTZ R3, R120, R3, !PT ;  /* 0x0000000378037209 */ /* 0x000fe40007810000 */
[----:B------:R-:W-:-:S02]  /*2b30*/  FSEL R66, R79, -INF , P5 ;  /* 0xff8000004f427808 */ /* 0x000fc40002800000 */
[----:B------:R-:W-:Y:S02]  /*2b40*/  FMNMX.FTZ R3, R122, R3, !PT ;  /* 0x000000037a037209 */ /* 0x000fe40007810000 */
[C---:B------:R-:W-:Y:S02]  /*2b50*/  ISETP.GT.AND P5, PT, R5.reuse, 0x48, PT ;  /* 0x000000480500780c */ /* 0x040fe40003fa4270 */
[----:B------:R-:W-:Y:S02]  /*2b60*/  FSEL R78, R78, -INF , P4 ;  /* 0xff8000004e4e7808 */ /* 0x000fe40002000000 */
[----:B------:R-:W-:Y:S02]  /*2b70*/  ISETP.GT.AND P4, PT, R5, 0x49, PT ;  /* 0x000000490500780c */ /* 0x000fe40003f84270 */
[----:B------:R-:W-:Y:S02]  /*2b80*/  FSEL R20, R75, -INF , P3 ;  /* 0xff8000004b147808 */ /* 0x000fe40001800000 */
[----:B------:R-:W-:Y:S01]  /*2b90*/  ISETP.GT.AND P3, PT, R5, 0x50, PT ;  /* 0x000000500500780c */ /* 0x000fe20003f64270 */
[----:B------:R-:W-:-:S02]  /*2ba0*/  WARPGROUP.DEPBAR.LE gsb0, 0x0 ;  /* 0x00008000000079c5 */ /* 0x000fc40000010000 */
[----:B------:R-:W-:Y:S01]  /*2bb0*/  WARPGROUP.ARRIVE ;  /* 0x00000000000079c5 */ /* 0x000fe20000000000 */
[----:B------:R-:W-:Y:S02]  /*2bc0*/  FSEL R130, R56, -INF , P2 ;  /* 0xff80000038827808 */ /* 0x000fe40001000000 */
[----:B------:R-:W-:Y:S02]  /*2bd0*/  FSEL R126, R57, -INF , P6 ;  /* 0xff800000397e7808 */ /* 0x000fe40003000000 */
[----:B------:R-:W-:Y:S01]  /*2be0*/  FMNMX.FTZ R3, R130, R3, !PT ;  /* 0x0000000382037209 */ /* 0x000fe20007810000 */
[----:B------:R-:W-:Y:S01]  /*2bf0*/  HGMMA.64x16x16.F32.BF16 R48, gdesc[UR24], R48, gsb0 ;  /* 0x00200000183079f0 */ /* 0x000fe20008001830 */
[----:B------:R-:W-:Y:S01]  /*2c00*/  UIADD3 UR26, UR4, 0x602, URZ ;  /* 0x00000602041a7890 */ /* 0x000fe2000fffe03f */
[----:B------:R-:W-:Y:S01]  /*2c10*/  FSEL R128, R60, -INF , P5 ;  /* 0xff8000003c807808 */ /* 0x000fe20002800000 */
[----:B------:R-:W-:Y:S01]  /*2c20*/  UMOV UR27, 0x80000020 ;  /* 0x80000020001b7882 */ /* 0x000fe20000000000 */
[----:B------:R-:W-:-:S02]  /*2c30*/  FMNMX.FTZ R3, R126, R3, !PT ;  /* 0x000000037e037209 */ /* 0x000fc40007810000 */
[----:B------:R-:W-:Y:S02]  /*2c40*/  FSEL R132, R61, -INF , P4 ;  /* 0xff8000003d847808 */ /* 0x000fe40002000000 */
[----:B------:R-:W-:Y:S02]  /*2c50*/  FMNMX.FTZ R3, R128, R3, !PT ;  /* 0x0000000380037209 */ /* 0x000fe40007810000 */
[----:B------:R-:W-:Y:S02]  /*2c60*/  FSEL R58, R58, -INF , P2 ;  /* 0xff8000003a3a7808 */ /* 0x000fe40001000000 */
[----:B------:R-:W-:Y:S02]  /*2c70*/  ISETP.GT.AND P2, PT, R5, 0x51, PT ;  /* 0x000000510500780c */ /* 0x000fe40003f44270 */
[----:B------:R-:W-:Y:S02]  /*2c80*/  FMNMX.FTZ R3, R132, R3, !PT ;  /* 0x0000000384037209 */ /* 0x000fe40007810000 */
[----:B------:R-:W-:-:S02]  /*2c90*/  FSEL R62, R62, -INF , P5 ;  /* 0xff8000003e3e7808 */ /* 0x000fc40002800000 */
[----:B------:R-:W-:Y:S01]  /*2ca0*/  ISETP.GT.AND P5, PT, R5, 0x59, PT ;  /* 0x000000590500780c */ /* 0x000fe20003fa4270 */
[----:B------:R-:W-:Y:S02]  /*2cb0*/  WARPGROUP.DEPBAR.LE gsb0, 0x0 ;  /* 0x00008000000079c5 */ /* 0x000fe40000010000 */
[----:B------:R-:W-:Y:S01]  /*2cc0*/  WARPGROUP.ARRIVE ;  /* 0x00000000000079c5 */ /* 0x000fe20000000000 */
[----:B------:R-:W-:Y:S02]  /*2cd0*/  FSEL R116, R48, -INF , P3 ;  /* 0xff80000030747808 */ /* 0x000fe40001800000 */
[----:B------:R-:W-:Y:S02]  /*2ce0*/  FSEL R48, R59, -INF , P6 ;  /* 0xff8000003b307808 */ /* 0x000fe40003000000 */
[----:B------:R-:W-:Y:S01]  /*2cf0*/  ISETP.GT.AND P6, PT, R5, 0x58, PT ;  /* 0x000000580500780c */ /* 0x000fe20003fc4270 */
[----:B------:R-:W-:Y:S01]  /*2d00*/  HGMMA.64x16x16.F32.BF16 R40, gdesc[UR24], R40, gsb0 ;  /* 0x00200000182879f0 */ /* 0x000fe20008001828 */
[----:B------:R-:W-:Y:S01]  /*2d10*/  UMOV UR26, UR5 ;  /* 0x00000005001a7c82 */ /* 0x000fe20008000000 */
[----:B------:R-:W-:Y:S01]  /*2d20*/  UMOV UR27, 0x80000020 ;  /* 0x80000020001b7882 */ /* 0x000fe20000000000 */
[----:B------:R-:W-:-:S02]  /*2d30*/  FSEL R110, R49, -INF , P2 ;  /* 0xff800000316e7808 */ /* 0x000fc40001000000 */
[----:B------:R-:W-:Y:S02]  /*2d40*/  FMNMX.FTZ R3, R116, R3, !PT ;  /* 0x0000000374037209 */ /* 0x000fe40007810000 */
[----:B------:R-:W-:Y:S02]  /*2d50*/  FSEL R112, R52, -INF , P6 ;  /* 0xff80000034707808 */ /* 0x000fe40003000000 */
[----:B------:R-:W-:Y:S02]  /*2d60*/  FMNMX.FTZ R3, R110, R3, !PT ;  /* 0x000000036e037209 */ /* 0x000fe40007810000 */
[----:B------:R-:W-:Y:S02]  /*2d70*/  FSEL R52, R63, -INF , P4 ;  /* 0xff8000003f347808 */ /* 0x000fe40002000000 */
[----:B------:R-:W-:Y:S02]  /*2d80*/  ISETP.GT.AND P4, PT, R5, 0x60, PT ;  /* 0x000000600500780c */ /* 0x000fe40003f84270 */
[----:B------:R-:W-:-:S02]  /*2d90*/  FSEL R118, R53, -INF , P5 ;  /* 0xff80000035767808 */ /* 0x000fc40002800000 */
[----:B------:R-:W-:Y:S02]  /*2da0*/  FMNMX.FTZ R3, R112, R3, !PT ;  /* 0x0000000370037209 */ /* 0x000fe40007810000 */
[----:B------:R-:W-:Y:S02]  /*2db0*/  FSEL R50, R50, -INF , P3 ;  /* 0xff80000032327808 */ /* 0x000fe40001800000 */
[----:B------:R-:W-:Y:S02]  /*2dc0*/  ISETP.GT.AND P3, PT, R5, 0x61, PT ;  /* 0x000000610500780c */ /* 0x000fe40003f64270 */
        /* <DEDUP_REMOVED lines=14> */
[----:B------:R-:W-:Y:S01]  /*2eb0*/  FMNMX.FTZ R3, R134, R3, !PT ;  /* 0x0000000386037209 */ /* 0x000fe20007810000 */
[----:B------:R-:W-:Y:S01]  /*2ec0*/  ULDC UR4, c[0x0][0x988] ;  /* 0x0002620000047ab9 */ /* 0x000fe20000000800 */
[----:B------:R-:W-:-:S02]  /*2ed0*/  FSEL R138, R45, -INF , P1 ;  /* 0xff8000002d8a7808 */ /* 0x000fc40000800000 */
[----:B------:R-:W-:Y:S02]  /*2ee0*/  FMNMX.FTZ R3, R136, R3, !PT ;  /* 0x0000000388037209 */ /* 0x000fe40007810000 */
[C---:B------:R-:W-:Y:S02]  /*2ef0*/  ISETP.GT.AND P1, PT, R5.reuse, 0x71, PT ;  /* 0x000000710500780c */ /* 0x040fe40003f24270 */
[----:B------:R-:W-:Y:S02]  /*2f00*/  FMNMX.FTZ R3, R138, R3, !PT ;  /* 0x000000038a037209 */ /* 0x000fe40007810000 */
[----:B------:R-:W-:Y:S02]  /*2f10*/  FSEL R46, R46, -INF , P2 ;  /* 0xff8000002e2e7808 */ /* 0x000fe40001000000 */
[----:B------:R-:W-:Y:S02]  /*2f20*/  ISETP.GT.AND P2, PT, R5, 0x79, PT ;  /* 0x000000790500780c */ /* 0x000fe40003f44270 */
[----:B------:R-:W-:-:S02]  /*2f30*/  FSEL R42, R42, -INF , P4 ;  /* 0xff8000002a2a7808 */ /* 0x000fc40002000000 */
[----:B------:R-:W-:Y:S02]  /*2f40*/  ISETP.GT.AND P4, PT, R5, 0x81, PT ;  /* 0x000000810500780c */ /* 0x000fe40003f84270 */
[----:B------:R-:W-:Y:S02]  /*2f50*/  FSEL R40, R55, -INF , P5 ;  /* 0xff80000037287808 */ /* 0x000fe40002800000 */
[----:B------:R-:W-:Y:S02]  /*2f60*/  ISETP.GT.AND P5, PT, R5, 0x88, PT ;  /* 0x000000880500780c */ /* 0x000fe40003fa4270 */
[----:B------:R-:W-:Y:S02]  /*2f70*/  P2R R15, PR, RZ, 0x4 ;  /* 0x00000004ff0f7803 */ /* 0x000fe40000000000 */
[----:B------:R-:W-:Y:S01]  /*2f80*/  P2R R23, PR, RZ, 0x2 ;  /* 0x00000002ff177803 */ /* 0x000fe20000000000 */
[----:B------:R-:W-:Y:S02]  /*2f90*/  WARPGROUP.DEPBAR.LE gsb0, 0x0 ;  /* 0x00008000000079c5 */ /* 0x000fe40000010000 */
[----:B------:R-:W-:Y:S01]  /*2fa0*/  WARPGROUP.ARRIVE ;  /* 0x00000000000079c5 */ /* 0x000fe20000000000 */
[----:B------:R-:W-:-:S02]  /*2fb0*/  FSEL R140, R32, -INF , P0 ;  /* 0xff800000208c7808 */ /* 0x000fc40000000000 */
[----:B------:R-:W-:Y:S02]  /*2fc0*/  ISETP.GT.AND P0, PT, R5, 0x78, PT ;  /* 0x000000780500780c */ /* 0x000fe40003f04270 */
[----:B------:R-:W-:Y:S01]  /*2fd0*/  FSEL R142, R33, -INF , P1 ;  /* 0xff800000218e7808 */ /* 0x000fe20000800000 */
[----:B------:R-:W-:Y:S01]  /*2fe0*/  HGMMA.64x16x16.F32.BF16 R24, gdesc[UR24], R24, gsb0 ;  /* 0x00200000181879f0 */ /* 0x000fe20008001818 */
[----:B------:R-:W-:Y:S02]  /*2ff0*/  FMNMX.FTZ R3, R140, R3, !PT ;  /* 0x000000038c037209 */ /* 0x000fe40007810000 */
[----:B------:R-:W-:Y:S02]  /*3000*/  FSEL R51, R36, -INF , P0 ;  /* 0xff80000024337808 */ /* 0x000fe40000000000 */
[----:B------:R-:W-:Y:S01]  /*3010*/  FMNMX.FTZ R0, R142, R3, !PT ;  /* 0x000000038e007209 */ /* 0x000fe20007810000 */
[----:B------:R-:W-:Y:S01]  /*3020*/  IMAD.U32 R3, RZ, RZ, UR4 ;  /* 0x00000004ff037e24 */ /* 0x000fe2000f8e00ff */
[----:B------:R-:W-:-:S02]  /*3030*/  FSEL R32, R43, -INF , P3 ;  /* 0xff8000002b207808 */ /* 0x000fc40001800000 */
[----:B------:R-:W-:Y:S02]  /*3040*/  FSEL R57, R37, -INF , P2 ;  /* 0xff80000025397808 */ /* 0x000fe40001000000 */
[----:B------:R-:W-:Y:S02]  /*3050*/  FMNMX.FTZ R0, R51, R0, !PT ;  /* 0x0000000033007209 */ /* 0x000fe40007810000 */
[----:B------:R-:W-:Y:S02]  /*3060*/  ISETP.GT.AND P3, PT, R5, 0x80, PT ;  /* 0x000000800500780c */ /* 0x000fe40003f64270 */
[----:B------:R-:W-:Y:S02]  /*3070*/  FMNMX.FTZ R0, R57, R0, !PT ;  /* 0x0000000039007209 */ /* 0x000fe40007810000 */
[----:B------:R-:W-:Y:S02]  /*3080*/  P2R R21, PR, RZ, 0x1 ;  /* 0x00000001ff157803 */ /* 0x000fe40000000000 */
[----:B------:R-:W-:-:S02]  /*3090*/  ISETP.GT.AND P0, PT, R5, 0x69, PT ;  /* 0x000000690500780c */ /* 0x000fc40003f04270 */
[----:B------:R-:W-:-:S04]  /*30a0*/  ISETP.GT.AND P1, PT, R5, 0x70, PT ;  /* 0x000000700500780c */ /* 0x000fc80003f24270 */
[----:B------:R-:W-:Y:S02]  /*30b0*/  FSEL R34, R34, -INF , P1 ;  /* 0xff80000022227808 */ /* 0x000fe40000800000 */
[----:B------:R-:W-:Y:S01]  /*30c0*/  ISETP.NE.AND P1, PT, R23, RZ, PT ;  /* 0x000000ff1700720c */ /* 0x000fe20003f25270 */
[----:B------:R-:W-:Y:S02]  /*30d0*/  WARPGROUP.DEPBAR.LE gsb0, 0x0 ;  /* 0x00008000000079c5 */ /* 0x000fe40000010000 */
[----:B------:R-:W-:Y:S02]  /*30e0*/  FSEL R43, R24, -INF , P3 ;  /* 0xff800000182b7808 */ /* 0x000fe40001800000 */
[----:B------:R-:W-:Y:S02]  /*30f0*/  FSEL R55, R25, -INF , P4 ;  /* 0xff80000019377808 */ /* 0x000fe40002000000 */
[----:B------:R-:W-:Y:S02]  /*3100*/  FMNMX.FTZ R0, R43, R0, !PT ;  /* 0x000000002b007209 */ /* 0x000fe40007810000 */
[----:B------:R-:W-:-:S02]  /*3110*/  FSEL R45, R28, -INF , P5 ;  /* 0xff8000001c2d7808 */ /* 0x000fc40002800000 */
[----:B------:R-:W-:Y:S02]  /*3120*/  FMNMX.FTZ R0, R55, R0, !PT ;  /* 0x0000000037007209 */ /* 0x000fe40007810000 */
[----:B------:R-:W-:Y:S02]  /*3130*/  FSEL R49, R29, -INF , P6 ;  /* 0xff8000001d317808 */ /* 0x000fe40003000000 */
[----:B------:R-:W-:Y:S02]  /*3140*/  FMNMX.FTZ R0, R45, R0, !PT ;  /* 0x000000002d007209 */ /* 0x000fe40007810000 */
[----:B------:R-:W-:Y:S02]  /*3150*/  FSEL R24, R47, -INF , P0 ;  /* 0xff8000002f187808 */ /* 0x000fe40000000000 */
[----:B------:R-:W-:Y:S02]  /*3160*/  FMNMX.FTZ R11, R49, R0, !PT ;  /* 0x00000000310b7209 */ /* 0x000fe40007810000 */
[----:B------:R-:W-:-:S02]  /*3170*/  ISETP.NE.AND P0, PT, R21, RZ, PT ;  /* 0x000000ff1500720c */ /* 0x000fc40003f05270 */
[----:B------:R-:W-:Y:S01]  /*3180*/  FSEL R28, R35, -INF , P1 ;  /* 0xff800000231c7808 */ /* 0x000fe20000800000 */
[----:B------:R-:W0:Y:S01]  /*3190*/  SHFL.BFLY PT, R0, R11, 0x2, 0x1f ;  /* 0x0c401f000b007f89 */ /* 0x000e2200000e0000 */
[----:B------:R-:W-:Y:S02]  /*31a0*/  FSEL R38, R38, -INF , P0 ;  /* 0xff80000026267808 */ /* 0x000fe40000000000 */
[----:B------:R-:W-:Y:S02]  /*31b0*/  FSEL R26, R26, -INF , P3 ;  /* 0xff8000001a1a7808 */ /* 0x000fe40001800000 */
[----:B------:R-:W-:Y:S02]  /*31c0*/  ISETP.NE.AND P1, PT, R9, RZ, PT ;  /* 0x000000ff0900720c */ /* 0x000fe40003f25270 */
[----:B------:R-:W-:-:S11]  /*31d0*/  ISETP.NE.AND P0, PT, R7, RZ, PT ;  /* 0x000000ff0700720c */ /* 0x000fd60003f05270 */
[----:B------:R-:W-:-:S05]  /*31e0*/  @!P1 VIADD R4, R4, 0x31c40 ;  /* 0x00031c4004049836 */ /* 0x000fca0000000000 */
[----:B------:R-:W-:Y:S02]  /*31f0*/  @!P1 PRMT R4, RZ, 0x654, R4 ;  /* 0x00000654ff049816 */ /* 0x000fe40000000004 */
[----:B0-----:R-:W-:Y:S02]  /*3200*/  FMNMX.FTZ R13, R11, R0, !PT ;  /* 0x000000000b0d7209 */ /* 0x001fe40007810000 */
[----:B------:R-:W-:Y:S01]  /*3210*/  FMNMX.FTZ R11, R98, R99, !PT ;  /* 0x00000063620b7209 */ /* 0x000fe20007810000 */
[----:B------:R0:W-:Y:S02]  /*3220*/  @!P1 SYNCS.ARRIVE.TRANS64.RED.A1T0 RZ, [R4+URZ], RZ ;  /* 0x000000ff04ff99a7 */ /* 0x0001e4000810043f */
[----:B------:R-:W1:Y:S01]  /*3230*/  SHFL.BFLY PT, R0, R13, 0x1, 0x1f ;  /* 0x0c201f000d007f89 */ /* 0x000e6200000e0000 */
[----:B------:R-:W-:Y:S02]  /*3240*/  FMNMX.FTZ R11, R102, R11, !PT ;  /* 0x0000000b660b7209 */ /* 0x000fe40007810000 */
[----:B-1----:R-:W-:-:S02]  /*3250*/  FMNMX.FTZ R0, R13, R0, !PT ;  /* 0x000000000d007209 */ /* 0x002fc40007810000 */
[----:B------:R-:W-:Y:S02]  /*3260*/  FMNMX.FTZ R13, R6, R11, !PT ;  /* 0x0000000b060d7209 */ /* 0x000fe40007810000 */
[C---:B------:R-:W-:Y:S01]  /*3270*/  FSETP.NEU.FTZ.AND P2, PT, R0.reuse, -INF , PT ;  /* 0xff8000000000780b */ /* 0x040fe20003f5d000 */
[----:B------:R-:W-:Y:S01]  /*3280*/  FMUL.FTZ R53, R0, R3 ;  /* 0x0000000300357220 */ /* 0x000fe20000410000 */
[----:B------:R-:W-:-:S04]  /*3290*/  FMNMX.FTZ R13, R90, R13, !PT ;  /* 0x0000000d5a0d7209 */ /* 0x000fc80007810000 */
[----:B------:R-:W-:Y:S02]  /*32a0*/  FMNMX.FTZ R13, R8, R13, !PT ;  /* 0x0000000d080d7209 */ /* 0x000fe40007810000 */
[----:B------:R-:W-:Y:S02]  /*32b0*/  FSEL R53, R53, RZ, P2 ;  /* 0x000000ff35357208 */ /* 0x000fe40001000000 */
[----:B------:R-:W-:Y:S02]  /*32c0*/  FMNMX.FTZ R13, R94, R13, !PT ;  /* 0x0000000d5e0d7209 */ /* 0x000fe40007810000 */
[----:B------:R-:W-:Y:S01]  /*32d0*/  ISETP.NE.AND P2, PT, R15, RZ, PT ;  /* 0x000000ff0f00720c */ /* 0x000fe20003f45270 */
[--C-:B------:R-:W-:Y:S01]  /*32e0*/  FFMA.FTZ R60, R114, R3, -R53.reuse ;  /* 0x00000003723c7223 */ /* 0x100fe20000010835 */
[----:B------:R-:W-:Y:S01]  /*32f0*/  FMNMX.FTZ R13, R10, R13, !PT ;  /* 0x0000000d0a0d7209 */ /* 0x000fe20007810000 */
[-CC-:B------:R-:W-:Y:S01]  /*3300*/  FFMA.FTZ R120, R120, R3.reuse, -R53.reuse ;  /* 0x0000000378787223 */ /* 0x180fe20000010835 */
[----:B------:R-:W-:Y:S01]  /*3310*/  FSEL R114, R39, -INF , P2 ;  /* 0xff80000027727808 */ /* 0x000fe20001000000 */
        /* <DEDUP_REMOVED lines=11> */
[-CC-:B------:R-:W-:Y:S01]  /*33d0*/  FFMA.FTZ R5, R96, R3.reuse, -R53.reuse ;  /* 0x0000000360057223 */ /* 0x180fe20000010835 */
[--C-:B------:R-:W-:Y:S01]  /*33e0*/  FFMA.FTZ R76, R97, R3, -R53.reuse ;  /* 0x00000003614c7223 */ /* 0x100fe20000010835 */
[----:B------:R-:W-:Y:S01]  /*33f0*/  FMNMX.FTZ R13, R14, R13, !PT ;  /* 0x0000000d0e0d7209 */ /* 0x000fe20007810000 */
[-CC-:B------:R-:W-:Y:S01]  /*3400*/  FFMA.FTZ R7, R100, R3.reuse, -R53.reuse ;  /* 0x0000000364077223 */ /* 0x180fe20000010835 */
[--C-:B------:R-:W-:Y:S01]  /*3410*/  FFMA.FTZ R96, R68, R3, -R53.reuse ;  /* 0x0000000344607223 */ /* 0x100fe20000010835 */
[----:B------:R-:W-:Y:S01]  /*3420*/  MUFU.EX2 R9, R9 ;  /* 0x0000000900097308 */ /* 0x000fe20000000800 */
        /* <DEDUP_REMOVED lines=15> */
[----:B------:R-:W0:Y:S01]  /*3520*/  MUFU.EX2 R76, R76 ;  /* 0x0000004c004c7308 */ /* 0x000e220000000800 */
        /* <DEDUP_REMOVED lines=10> */
[----:B------:R-:W-:-:S02]  /*35d0*/  FFMA.FTZ R45, R45, R3, -R53 ;  /* 0x000000032d2d7223 */ /* 0x000fc40000010835 */
[----:B------:R-:W-:-:S03]  /*35e0*/  FMNMX.FTZ R21, R52, R15, !PT ;  /* 0x0000000f34157209 */ /* 0x000fc60007810000 */
[----:B------:R1:W-:Y:S01]  /*35f0*/  MUFU.EX2 R15, R120 ;  /* 0x00000078000f7308 */ /* 0x0003e20000000800 */
[----:B------:R-:W-:Y:S02]  /*3600*/  FMNMX.FTZ R21, R50, R21, !PT ;  /* 0x0000001532157209 */ /* 0x000fe40007810000 */
[----:B0-----:R-:W-:Y:S02]  /*3610*/  F2FP.BF16.F32.PACK_AB R4, R76, R5 ;  /* 0x000000054c04723e */ /* 0x001fe400000010ff */
[----:B------:R-:W-:-:S03]  /*3620*/  FMNMX.FTZ R21, R56, R21, !PT ;  /* 0x0000001538157209 */ /* 0x000fc60007810000 */
[----:B------:R-:W-:Y:S01]  /*3630*/  MUFU.EX2 R96, R96 ;  /* 0x0000006000607308 */ /* 0x000fe20000000800 */
[----:B------:R-:W-:Y:S02]  /*3640*/  FMNMX.FTZ R21, R54, R21, !PT ;  /* 0x0000001536157209 */ /* 0x000fe40007810000 */
[----:B-1----:R-:W-:Y:S02]  /*3650*/  FSEL R120, R30, -INF , P5 ;  /* 0xff8000001e787808 */ /* 0x002fe40002800000 */
[----:B------:R-:W-:-:S03]  /*3660*/  FMNMX.FTZ R21, R40, R21, !PT ;  /* 0x0000001528157209 */ /* 0x000fc60007810000 */
[----:B------:R-:W-:Y:S01]  /*3670*/  MUFU.EX2 R88, R88 ;  /* 0x0000005800587308 */ /* 0x000fe20000000800 */
[----:B------:R-:W-:-:S04]  /*3680*/  FMNMX.FTZ R21, R42, R21, !PT ;  /* 0x000000152a157209 */ /* 0x000fc80007810000 */
[----:B------:R-:W-:-:S03]  /*3690*/  FMNMX.FTZ R21, R32, R21, !PT ;  /* 0x0000001520157209 */ /* 0x000fc60007810000 */
[----:B------:R0:W-:Y:S01]  /*36a0*/  MUFU.EX2 R11, R92 ;  /* 0x0000005c000b7308 */ /* 0x0001e20000000800 */
[----:B------:R-:W-:-:S04]  /*36b0*/  FMNMX.FTZ R21, R46, R21, !PT ;  /* 0x000000152e157209 */ /* 0x000fc80007810000 */
[----:B------:R-:W-:-:S03]  /*36c0*/  FMNMX.FTZ R33, R24, R21, !PT ;  /* 0x0000001518217209 */ /* 0x000fc60007810000 */
[----:B------:R-:W-:Y:S01]  /*36d0*/  MUFU.EX2 R44, R44 ;  /* 0x0000002c002c7308 */ /* 0x000fe20000000800 */
[----:B------:R-:W-:Y:S01]  /*36e0*/  FMNMX.FTZ R33, R34, R33, !PT ;  /* 0x0000002122217209 */ /* 0x000fe20007810000 */
[----:B0-----:R-:W-:-:S03]  /*36f0*/  FFMA.FTZ R92, R134, R3, -R53 ;  /* 0x00000003865c7223 */ /* 0x001fc60000010835 */
[----:B------:R-:W-:-:S03]  /*3700*/  FMNMX.FTZ R33, R28, R33, !PT ;  /* 0x000000211c217209 */ /* 0x000fc60007810000 */
[----:B------:R-:W-:Y:S01]  /*3710*/  MUFU.EX2 R29, R29 ;  /* 0x0000001d001d7308 */ /* 0x000fe20000000800 */
[----:B------:R-:W-:-:S04]  /*3720*/  FMNMX.FTZ R33, R38, R33, !PT ;  /* 0x0000002126217209 */ /* 0x000fc80007810000 */
[----:B------:R-:W-:-:S03]  /*3730*/  FMNMX.FTZ R35, R114, R33, !PT ;  /* 0x0000002172237209 */ /* 0x000fc60007810000 */
[----:B------:R-:W-:Y:S01]  /*3740*/  MUFU.EX2 R80, R80 ;  /* 0x0000005000507308 */ /* 0x000fe20000000800 */
[----:B------:R-:W-:-:S04]  /*3750*/  FMNMX.FTZ R35, R26, R35, !PT ;  /* 0x000000231a237209 */ /* 0x000fc80007810000 */
[----:B------:R-:W-:-:S03]  /*3760*/  FMNMX.FTZ R35, R116, R35, !PT ;  /* 0x0000002374237209 */ /* 0x000fc60007810000 */
[----:B------:R0:W-:Y:S01]  /*3770*/  MUFU.EX2 R13, R72 ;  /* 0x00000048000d7308 */ /* 0x0001e20000000800 */
[----:B------:R-:W-:-:S04]  /*3780*/  FMNMX.FTZ R35, R120, R35, !PT ;  /* 0x0000002378237209 */ /* 0x000fc80007810000 */
[----:B------:R-:W-:-:S03]  /*3790*/  FMNMX.FTZ R35, R122, R35, !PT ;  /* 0x000000237a237209 */ /* 0x000fc60007810000 */
[----:B------:R1:W-:Y:S01]  /*37a0*/  MUFU.EX2 R33, R37 ;  /* 0x0000002500217308 */ /* 0x0003e20000000800 */
[-CC-:B0-----:R-:W-:Y:S01]  /*37b0*/  FFMA.FTZ R72, R132, R3.reuse, -R53.reuse ;  /* 0x0000000384487223 */ /* 0x181fe20000010835 */
[----:B------:R-:W0:Y:S06]  /*37c0*/  SHFL.BFLY PT, R30, R35, 0x2, 0x1f ;  /* 0x0c401f00231e7f89 */ /* 0x000e2c00000e0000 */
[----:B------:R-:W-:Y:S01]  /*37d0*/  MUFU.EX2 R25, R25 ;  /* 0x0000001900197308 */ /* 0x000fe20000000800 */
[----:B-1----:R-:W-:-:S07]  /*37e0*/  FFMA.FTZ R37, R136, R3, -R53 ;  /* 0x0000000388257223 */ /* 0x002fce0000010835 */
[----:B------:R-:W-:Y:S08]  /*37f0*/  MUFU.EX2 R70, R70 ;  /* 0x0000004600467308 */ /* 0x000ff00000000800 */
[----:B------:R-:W-:Y:S01]  /*3800*/  MUFU.EX2 R60, R60 ;  /* 0x0000003c003c7308 */ /* 0x000fe20000000800 */
[----:B0-----:R-:W-:Y:S01]  /*3810*/  FMNMX.FTZ R27, R35, R30, !PT ;  /* 0x0000001e231b7209 */ /* 0x001fe20007810000 */
[-CC-:B------:R-:W-:Y:S01]  /*3820*/  FFMA.FTZ R30, R43, R3.reuse, -R53.reuse ;  /* 0x000000032b1e7223 */ /* 0x180fe20000010835 */
[-CC-:B------:R-:W-:Y:S01]  /*3830*/  FFMA.FTZ R35, R140, R3.reuse, -R53.reuse ;  /* 0x000000038c237223 */ /* 0x180fe20000010835 */
[----:B------:R-:W-:-:S02]  /*3840*/  FFMA.FTZ R43, R55, R3, -R53 ;  /* 0x00000003372b7223 */ /* 0x000fc40000010835 */
[----:B------:R-:W0:Y:S02]  /*3850*/  SHFL.BFLY PT, R110, R27, 0x1, 0x1f ;  /* 0x0c201f001b6e7f89 */ /* 0x000e2400000e0000 */
[----:B------:R-:W-:Y:S08]  /*3860*/  MUFU.EX2 R36, R36 ;  /* 0x0000002400247308 */ /* 0x000ff00000000800 */
[----:B------:R-:W-:Y:S08]  /*3870*/  MUFU.EX2 R23, R23 ;  /* 0x0000001700177308 */ /* 0x000ff00000000800 */
[----:B------:R-:W-:Y:S01]  /*3880*/  MUFU.EX2 R68, R68 ;  /* 0x0000004400447308 */ /* 0x000fe20000000800 */
[----:B0-----:R-:W-:Y:S01]  /*3890*/  FMNMX.FTZ R73, R27, R110, !PT ;  /* 0x0000006e1b497209 */ /* 0x001fe20007810000 */
[----:B------:R-:W-:-:S06]  /*38a0*/  FFMA.FTZ R110, R49, R3, -R53 ;  /* 0x00000003316e7223 */ /* 0x000fcc0000010835 */
[----:B------:R-:W-:Y:S01]  /*38b0*/  MUFU.EX2 R21, R128 ;  /* 0x0000008000157308 */ /* 0x000fe20000000800 */
[C---:B------:R-:W-:Y:S01]  /*38c0*/  FSETP.NEU.FTZ.AND P2, PT, R73.reuse, -INF , PT ;  /* 0xff8000004900780b */ /* 0x040fe20003f5d000 */
[----:B------:R-:W-:-:S05]  /*38d0*/  FMUL.FTZ R27, R73, R3 ;  /* 0x00000003491b7220 */ /* 0x000fca0000410000 */
[----:B------:R-:W-:Y:S01]  /*38e0*/  FSEL R27, R27, RZ, P2 ;  /* 0x000000ff1b1b7208 */ /* 0x000fe20001000000 */
[----:B------:R-:W-:Y:S01]  /*38f0*/  MUFU.EX2 R72, R72 ;  /* 0x0000004800487308 */ /* 0x000fe20000000800 */
[----:B------:R-:W-:Y:S01]  /*3900*/  ISETP.GE.AND P2, PT, R64, 0x91, PT ;  /* 0x000000914000780c */ /* 0x000fe20003f46270 */
[----:B------:R-:W-:Y:S02]  /*3910*/  IMAD.MOV.U32 R64, RZ, RZ, R71 ;  /* 0x000000ffff407224 */ /* 0x000fe400078e0047 */
[-CC-:B------:R-:W-:Y:S01]  /*3920*/  FFMA.FTZ R98, R98, R3.reuse, -R27.reuse ;  /* 0x0000000362627223 */ /* 0x180fe2000001081b */
[-CC-:B------:R-:W-:Y:S01]  /*3930*/  FFMA.FTZ R99, R99, R3.reuse, -R27.reuse ;  /* 0x0000000363637223 */ /* 0x180fe2000001081b */
[-CC-:B------:R-:W-:Y:S01]  /*3940*/  FFMA.FTZ R102, R102, R3.reuse, -R27.reuse ;  /* 0x0000000366667223 */ /* 0x180fe2000001081b */
[-CC-:B------:R-:W-:Y:S01]  /*3950*/  FFMA.FTZ R6, R6, R3.reuse, -R27.reuse ;  /* 0x0000000306067223 */ /* 0x180fe2000001081b */
[-CC-:B------:R-:W-:Y:S01]  /*3960*/  FFMA.FTZ R47, R90, R3.reuse, -R27.reuse ;  /* 0x000000035a2f7223 */ /* 0x180fe2000001081b */
[-CC-:B------:R-:W-:Y:S01]  /*3970*/  FFMA.FTZ R90, R8, R3.reuse, -R27.reuse ;  /* 0x00000003085a7223 */ /* 0x180fe2000001081b */
[----:B------:R-:W-:Y:S01]  /*3980*/  MUFU.EX2 R98, R98 ;  /* 0x0000006200627308 */ /* 0x000fe20000000800 */
[-CC-:B------:R-:W-:Y:S01]  /*3990*/  FFMA.FTZ R49, R94, R3.reuse, -R27.reuse ;  /* 0x000000035e317223 */ /* 0x180fe2000001081b */
[-CC-:B------:R-:W-:Y:S01]  /*39a0*/  FFMA.FTZ R94, R10, R3.reuse, -R27.reuse ;  /* 0x000000030a5e7223 */ /* 0x180fe2000001081b */
[-CC-:B------:R-:W-:Y:S01]  /*39b0*/  FFMA.FTZ R51, R82, R3.reuse, -R27.reuse ;  /* 0x0000000352337223 */ /* 0x180fe2000001081b */
[-CC-:B------:R-:W-:Y:S01]  /*39c0*/  FFMA.FTZ R82, R12, R3.reuse, -R27.reuse ;  /* 0x000000030c527223 */ /* 0x180fe2000001081b */
[-CC-:B------:R-:W-:Y:S01]  /*39d0*/  FFMA.FTZ R12, R86, R3.reuse, -R27.reuse ;  /* 0x00000003560c7223 */ /* 0x180fe2000001081b */
[-CC-:B------:R-:W-:Y:S01]  /*39e0*/  FFMA.FTZ R53, R14, R3.reuse, -R27.reuse ;  /* 0x000000030e357223 */ /* 0x180fe2000001081b */
[-CC-:B------:R-:W-:Y:S01]  /*39f0*/  FFMA.FTZ R14, R74, R3.reuse, -R27.reuse ;  /* 0x000000034a0e7223 */ /* 0x180fe2000001081b */
[----:B------:R-:W0:Y:S01]  /*3a00*/  MUFU.EX2 R99, R99 ;  /* 0x0000006300637308 */ /* 0x000e220000000800 */
[-CC-:B------:R-:W-:Y:S01]  /*3a10*/  FFMA.FTZ R55, R20, R3.reuse, -R27.reuse ;  /* 0x0000000314377223 */ /* 0x180fe2000001081b */
[-CC-:B------:R-:W-:Y:S01]  /*3a20*/  FFMA.FTZ R57, R78, R3.reuse, -R27.reuse ;  /* 0x000000034e397223 */ /* 0x180fe2000001081b */
[-CC-:B------:R-:W-:Y:S01]  /*3a30*/  FFMA.FTZ R66, R66, R3.reuse, -R27.reuse ;  /* 0x0000000342427223 */ /* 0x180fe2000001081b */
[-CC-:B------:R-:W-:Y:S01]  /*3a40*/  FFMA.FTZ R20, R58, R3.reuse, -R27.reuse ;  /* 0x000000033a147223 */ /* 0x180fe2000001081b */
[-CC-:B------:R-:W-:Y:S01]  /*3a50*/  FFMA.FTZ R59, R48, R3.reuse, -R27.reuse ;  /* 0x00000003303b7223 */ /* 0x180fe2000001081b */
[-CC-:B------:R-:W-:Y:S01]  /*3a60*/  FFMA.FTZ R61, R52, R3.reuse, -R27.reuse ;  /* 0x00000003343d7223 */ /* 0x180fe2000001081b */
[-CC-:B------:R-:W-:Y:S01]  /*3a70*/  FFMA.FTZ R48, R62, R3.reuse, -R27.reuse ;  /* 0x000000033e307223 */ /* 0x180fe2000001081b */
[----:B------:R-:W1:Y:S01]  /*3a80*/  MUFU.EX2 R102, R102 ;  /* 0x0000006600667308 */ /* 0x000e620000000800 */
[-CC-:B------:R-:W-:Y:S01]  /*3a90*/  FFMA.FTZ R50, R50, R3.reuse, -R27.reuse ;  /* 0x0000000332327223 */ /* 0x180fe2000001081b */
[-CC-:B------:R-:W-:Y:S01]  /*3aa0*/  FFMA.FTZ R63, R56, R3.reuse, -R27.reuse ;  /* 0x00000003383f7223 */ /* 0x180fe2000001081b */
[-CC-:B------:R-:W-:Y:S01]  /*3ab0*/  FFMA.FTZ R54, R54, R3.reuse, -R27.reuse ;  /* 0x0000000336367223 */ /* 0x180fe2000001081b */
[-CC-:B------:R-:W-:Y:S01]  /*3ac0*/  FFMA.FTZ R42, R42, R3.reuse, -R27.reuse ;  /* 0x000000032a2a7223 */ /* 0x180fe2000001081b */
[-CC-:B------:R-:W-:Y:S01]  /*3ad0*/  FFMA.FTZ R24, R24, R3.reuse, -R27.reuse ;  /* 0x0000000318187223 */ /* 0x180fe2000001081b */
[-CC-:B------:R-:W-:Y:S01]  /*3ae0*/  FFMA.FTZ R34, R34, R3.reuse, -R27.reuse ;  /* 0x0000000322227223 */ /* 0x180fe2000001081b */
[-C--:B------:R-:W-:Y:S01]  /*3af0*/  FFMA.FTZ R38, R38, R3.reuse, -R27 ;  /* 0x0000000326267223 */ /* 0x080fe2000001081b */
[----:B------:R2:W3:Y:S01]  /*3b00*/  MUFU.EX2 R65, R6 ;  /* 0x0000000600417308 */ /* 0x0004e20000000800 */
[----:B0-----:R-:W-:Y:S01]  /*3b10*/  FADD.FTZ R67, R98, R99 ;  /* 0x0000006362437221 */ /* 0x001fe20000010000 */
[-CC-:B------:R-:W-:Y:S01]  /*3b20*/  FFMA.FTZ R114, R114, R3.reuse, -R27.reuse ;  /* 0x0000000372727223 */ /* 0x180fe2000001081b */
[-CC-:B------:R-:W-:Y:S01]  /*3b30*/  FFMA.FTZ R52, R26, R3.reuse, -R27.reuse ;  /* 0x000000031a347223 */ /* 0x180fe2000001081b */
[-CC-:B------:R-:W-:Y:S01]  /*3b40*/  FFMA.FTZ R116, R116, R3.reuse, -R27.reuse ;  /* 0x0000000374747223 */ /* 0x180fe2000001081b */
[-CC-:B------:R-:W-:Y:S01]  /*3b50*/  FFMA.FTZ R120, R120, R3.reuse, -R27.reuse ;  /* 0x0000000378787223 */ /* 0x180fe2000001081b */
[-C--:B------:R-:W-:Y:S01]  /*3b60*/  FFMA.FTZ R122, R122, R3.reuse, -R27 ;  /* 0x000000037a7a7223 */ /* 0x080fe2000001081b */
[----:B------:R-:W-:Y:S01]  /*3b70*/  IMAD.MOV.U32 R62, RZ, RZ, R71 ;  /* 0x000000ffff3e7224 */ /* 0x000fe200078e0047 */
[----:B------:R-:W0:Y:S01]  /*3b80*/  MUFU.EX2 R47, R47 ;  /* 0x0000002f002f7308 */ /* 0x000e220000000800 */
[----:B--2---:R-:W-:Y:S01]  /*3b90*/  FADD.FTZ R6, R5, R76 ;  /* 0x0000004c05067221 */ /* 0x004fe20000010000 */
[----:B-1----:R-:W-:Y:S01]  /*3ba0*/  FADD.FTZ R8, R102, R67 ;  /* 0x0000004366087221 */ /* 0x002fe20000010000 */
[-CC-:B------:R-:W-:Y:S01]  /*3bb0*/  FFMA.FTZ R67, R32, R3.reuse, -R27.reuse ;  /* 0x0000000320437223 */ /* 0x180fe2000001081b */
[--C-:B------:R-:W-:Y:S01]  /*3bc0*/  FFMA.FTZ R32, R46, R3, -R27.reuse ;  /* 0x000000032e207223 */ /* 0x100fe2000001081b */
[----:B------:R-:W-:Y:S01]  /*3bd0*/  FADD.FTZ R69, R7, R6 ;  /* 0x0000000607457221 */ /* 0x000fe20000010000 */
[----:B------:R-:W-:Y:S01]  /*3be0*/  F2FP.BF16.F32.PACK_AB R6, R96, R7 ;  /* 0x000000076006723e */ /* 0x000fe200000010ff */
[-C--:B------:R-:W-:Y:S01]  /*3bf0*/  FFMA.FTZ R46, R28, R3.reuse, -R27 ;  /* 0x000000031c2e7223 */ /* 0x080fe2000001081b */
[----:B------:R-:W1:Y:S01]  /*3c00*/  MUFU.EX2 R90, R90 ;  /* 0x0000005a005a7308 */ /* 0x000e620000000800 */
[----:B------:R-:W-:Y:S01]  /*3c10*/  FADD.FTZ R10, R96, R69 ;  /* 0x00000045600a7221 */ /* 0x000fe20000010000 */
[C---:B---3--:R-:W-:Y:S01]  /*3c20*/  FADD.FTZ R8, R65.reuse, R8 ;  /* 0x0000000841087221 */ /* 0x048fe20000010000 */
[----:B------:R-:W-:Y:S01]  /*3c30*/  F2FP.BF16.F32.PACK_AB R7, R65, R102 ;  /* 0x000000664107723e */ /* 0x000fe200000010ff */
[----:B------:R-:W-:Y:S01]  /*3c40*/  FFMA.FTZ R65, R40, R3, -R27 ;  /* 0x0000000328417223 */ /* 0x000fe2000001081b */
[----:B------:R-:W-:Y:S01]  /*3c50*/  FADD.FTZ R69, R9, R10 ;  /* 0x0000000a09457221 */ /* 0x000fe20000010000 */
[----:B------:R-:W-:Y:S01]  /*3c60*/  F2FP.BF16.F32.PACK_AB R5, R99, R98 ;  /* 0x000000626305723e */ /* 0x000fe200000010ff */
[----:B------:R-:W-:Y:S01]  /*3c70*/  IMAD.MOV.U32 R58, RZ, RZ, R71 ;  /* 0x000000ffff3a7224 */ /* 0x000fe200078e0047 */
[----:B------:R-:W2:Y:S01]  /*3c80*/  MUFU.EX2 R49, R49 ;  /* 0x0000003100317308 */ /* 0x000ea20000000800 */
[----:B0-----:R-:W-:Y:S01]  /*3c90*/  FADD.FTZ R75, R47, R8 ;  /* 0x000000082f4b7221 */ /* 0x001fe20000010000 */
[----:B------:R-:W-:Y:S01]  /*3ca0*/  FADD.FTZ R8, R88, R69 ;  /* 0x0000004558087221 */ /* 0x000fe20000010000 */
[----:B------:R0:W-:Y:S01]  /*3cb0*/  STSM.16.M88.4 [R2+0x24300], R4 ;  /* 0x0243000402007844 */ /* 0x0001e20000000200 */
[----:B------:R-:W-:-:S02]  /*3cc0*/  IMAD.MOV.U32 R56, RZ, RZ, R71 ;  /* 0x000000ffff387224 */ /* 0x000fc400078e0047 */
[----:B------:R-:W-:Y:S02]  /*3cd0*/  FADD.FTZ R69, R11, R8 ;  /* 0x000000080b457221 */ /* 0x000fe40000010000 */
[----:B------:R-:W3:Y:S01]  /*3ce0*/  MUFU.EX2 R94, R94 ;  /* 0x0000005e005e7308 */ /* 0x000ee20000000800 */
[----:B-1----:R-:W-:Y:S01]  /*3cf0*/  FADD.FTZ R10, R90, R75 ;  /* 0x0000004b5a0a7221 */ /* 0x002fe20000010000 */
[----:B------:R-:W-:-:S04]  /*3d00*/  FADD.FTZ R8, R44, R69 ;  /* 0x000000452c087221 */ /* 0x000fc80000010000 */
[----:B------:R-:W-:Y:S02]  /*3d10*/  FADD.FTZ R69, R29, R8 ;  /* 0x000000081d457221 */ /* 0x000fe40000010000 */
[----:B------:R-:W1:Y:S01]  /*3d20*/  MUFU.EX2 R51, R51 ;  /* 0x0000003300337308 */ /* 0x000e620000000800 */
[----:B--2---:R-:W-:Y:S01]  /*3d30*/  FADD.FTZ R75, R49, R10 ;  /* 0x0000000a314b7221 */ /* 0x004fe20000010000 */
[C---:B------:R-:W-:Y:S01]  /*3d40*/  FADD.FTZ R8, R80.reuse, R69 ;  /* 0x0000004550087221 */ /* 0x040fe20000010000 */
[----:B0-----:R-:W-:Y:S01]  /*3d50*/  F2FP.BF16.F32.PACK_AB R4, R80, R29 ;  /* 0x0000001d5004723e */ /* 0x001fe200000010ff */
[----:B------:R-:W-:Y:S02]  /*3d60*/  IMAD.MOV.U32 R29, RZ, RZ, R71 ;  /* 0x000000ffff1d7224 */ /* 0x000fe400078e0047 */
[----:B------:R-:W-:Y:S02]  /*3d70*/  FADD.FTZ R69, R25, R8 ;  /* 0x0000000819457221 */ /* 0x000fe40000010000 */
[----:B------:R-:W0:Y:S01]  /*3d80*/  MUFU.EX2 R82, R82 ;  /* 0x0000005200527308 */ /* 0x000e220000000800 */
[----:B---3--:R-:W-:-:S07]  /*3d90*/  FADD.FTZ R10, R94, R75 ;  /* 0x0000004b5e0a7221 */ /* 0x008fce0000010000 */
[----:B------:R-:W2:Y:S01]  /*3da0*/  MUFU.EX2 R12, R12 ;  /* 0x0000000c000c7308 */ /* 0x000ea20000000800 */
[----:B-1----:R-:W-:Y:S01]  /*3db0*/  FADD.FTZ R75, R51, R10 ;  /* 0x0000000a334b7221 */ /* 0x002fe20000010000 */
[----:B------:R-:W-:-:S04]  /*3dc0*/  FADD.FTZ R10, R70, R69 ;  /* 0x00000045460a7221 */ /* 0x000fc80000010000 */
[----:B------:R-:W-:Y:S01]  /*3dd0*/  FADD.FTZ R69, R13, R10 ;  /* 0x0000000a0d457221 */ /* 0x000fe20000010000 */
[----:B------:R-:W-:Y:S01]  /*3de0*/  F2FP.BF16.F32.PACK_AB R10, R44, R11 ;  /* 0x0000000b2c0a723e */ /* 0x000fe200000010ff */
[----:B------:R-:W1:Y:S01]  /*3df0*/  MUFU.EX2 R53, R53 ;  /* 0x0000003500357308 */ /* 0x000e620000000800 */
[----:B0-----:R-:W-:Y:S01]  /*3e00*/  FADD.FTZ R75, R82, R75 ;  /* 0x0000004b524b7221 */ /* 0x001fe20000010000 */
[----:B------:R-:W-:Y:S01]  /*3e10*/  F2FP.BF16.F32.PACK_AB R11, R94, R49 ;  /* 0x000000315e0b723e */ /* 0x000fe200000010ff */
[--C-:B------:R-:W-:Y:S02]  /*3e20*/  IMAD.MOV.U32 R49, RZ, RZ, R71.reuse ;  /* 0x000000ffff317224 */ /* 0x100fe400078e0047 */
[----:B------:R-:W-:-:S03]  /*3e30*/  IMAD.MOV.U32 R44, RZ, RZ, R71 ;  /* 0x000000ffff2c7224 */ /* 0x000fc600078e0047 */
[----:B------:R-:W0:Y:S01]  /*3e40*/  MUFU.EX2 R14, R14 ;  /* 0x0000000e000e7308 */ /* 0x000e220000000800 */
[----:B--2---:R-:W-:-:S07]  /*3e50*/  FADD.FTZ R8, R12, R75 ;  /* 0x0000004b0c087221 */ /* 0x004fce0000010000 */
[----:B------:R-:W2:Y:S01]  /*3e60*/  MUFU.EX2 R55, R55 ;  /* 0x0000003700377308 */ /* 0x000ea20000000800 */
[----:B-1----:R-:W-:Y:S01]  /*3e70*/  FADD.FTZ R27, R53, R8 ;  /* 0x00000008351b7221 */ /* 0x002fe20000010000 */
[----:B------:R-:W-:Y:S02]  /*3e80*/  F2FP.BF16.F32.PACK_AB R8, R88, R9 ;  /* 0x000000095808723e */ /* 0x000fe400000010ff */
[----:B------:R-:W-:-:S04]  /*3e90*/  F2FP.BF16.F32.PACK_AB R9, R90, R47 ;  /* 0x0000002f5a09723e */ /* 0x000fc800000010ff */
[----:B------:R-:W1:Y:S01]  /*3ea0*/  MUFU.EX2 R57, R57 ;  /* 0x0000003900397308 */ /* 0x000e620000000800 */
[----:B0-----:R-:W-:Y:S01]  /*3eb0*/  FADD.FTZ R26, R14, R27 ;  /* 0x0000001b0e1a7221 */ /* 0x001fe20000010000 */
[----:B------:R-:W-:Y:S06]  /*3ec0*/  STSM.16.M88.4 [R2+0x25b00], R8 ;  /* 0x025b000802007844 */ /* 0x000fec0000000200 */
[----:B------:R-:W0:Y:S01]  /*3ed0*/  MUFU.EX2 R66, R66 ;  /* 0x0000004200427308 */ /* 0x000e220000000800 */
[----:B--2---:R-:W-:-:S07]  /*3ee0*/  FADD.FTZ R26, R55, R26 ;  /* 0x0000001a371a7221 */ /* 0x004fce0000010000 */
[----:B------:R-:W2:Y:S01]  /*3ef0*/  MUFU.EX2 R20, R20 ;  /* 0x0000001400147308 */ /* 0x000ea20000000800 */
[----:B-1----:R-:W-:-:S07]  /*3f00*/  FADD.FTZ R7, R57, R26 ;  /* 0x0000001a39077221 */ /* 0x002fce0000010000 */
[----:B------:R1:W-:Y:S01]  /*3f10*/  MUFU.EX2 R28, R42 ;  /* 0x0000002a001c7308 */ /* 0x0003e20000000800 */
[----:B0-----:R-:W-:-:S07]  /*3f20*/  FADD.FTZ R7, R66, R7 ;  /* 0x0000000742077221 */ /* 0x001fce0000010000 */
[----:B------:R-:W0:Y:S01]  /*3f30*/  MUFU.EX2 R59, R59 ;  /* 0x0000003b003b7308 */ /* 0x000e220000000800 */
[----:B-1----:R-:W-:Y:S01]  /*3f40*/  FADD.FTZ R42, R60, R69 ;  /* 0x000000453c2a7221 */ /* 0x002fe20000010000 */
[----:B------:R-:W-:-:S03]  /*3f50*/  IMAD.MOV.U32 R69, RZ, RZ, R71 ;  /* 0x000000ffff457224 */ /* 0x000fc600078e0047 */
[----:B------:R-:W-:Y:S01]  /*3f60*/  FADD.FTZ R5, R15, R42 ;  /* 0x0000002a0f057221 */ /* 0x000fe20000010000 */
[----:B------:R-:W-:Y:S02]  /*3f70*/  IMAD.MOV.U32 R42, RZ, RZ, R71 ;  /* 0x000000ffff2a7224 */ /* 0x000fe400078e0047 */
[----:B------:R-:W1:Y:S01]  /*3f80*/  MUFU.EX2 R48, R48 ;  /* 0x0000003000307308 */ /* 0x000e620000000800 */
[----:B------:R-:W-:Y:S01]  /*3f90*/  FADD.FTZ R6, R36, R5 ;  /* 0x0000000524067221 */ /* 0x000fe20000010000 */
[----:B------:R-:W-:Y:S01]  /*3fa0*/  F2FP.BF16.F32.PACK_AB R5, R82, R51 ;  /* 0x000000335205723e */ /* 0x000fe200000010ff */
[--C-:B------:R-:W-:Y:S02]  /*3fb0*/  IMAD.MOV.U32 R51, RZ, RZ, R71.reuse ;  /* 0x000000ffff337224 */ /* 0x100fe400078e0047 */
[----:B------:R-:W-:Y:S01]  /*3fc0*/  FADD.FTZ R27, R23, R6 ;  /* 0x00000006171b7221 */ /* 0x000fe20000010000 */
[----:B------:R-:W-:Y:S01]  /*3fd0*/  F2FP.BF16.F32.PACK_AB R6, R70, R25 ;  /* 0x000000194606723e */ /* 0x000fe200000010ff */
[----:B------:R-:W-:Y:S01]  /*3fe0*/  IMAD.MOV.U32 R70, RZ, RZ, R71 ;  /* 0x000000ffff467224 */ /* 0x000fe200078e0047 */
[----:B------:R-:W3:Y:S01]  /*3ff0*/  MUFU.EX2 R61, R61 ;  /* 0x0000003d003d7308 */ /* 0x000ee20000000800 */
[----:B------:R-:W-:-:S04]  /*4000*/  FADD.FTZ R26, R68, R27 ;  /* 0x0000001b441a7221 */ /* 0x000fc80000010000 */
[----:B------:R-:W-:-:S03]  /*4010*/  FADD.FTZ R27, R21, R26 ;  /* 0x0000001a151b7221 */ /* 0x000fc60000010000 */
[----:B------:R-:W4:Y:S01]  /*4020*/  MUFU.EX2 R50, R50 ;  /* 0x0000003200327308 */ /* 0x000f220000000800 */
[----:B------:R-:W-:-:S04]  /*4030*/  FADD.FTZ R26, R72, R27 ;  /* 0x0000001b481a7221 */ /* 0x000fc80000010000 */
[----:B------:R-:W-:-:S03]  /*4040*/  FADD.FTZ R27, R33, R26 ;  /* 0x0000001a211b7221 */ /* 0x000fc60000010000 */
[----:B------:R2:W-:Y:S08]  /*4050*/  MUFU.EX2 R47, R24 ;  /* 0x00000018002f7308 */ /* 0x0005f00000000800 */
[----:B------:R-:W5:Y:S01]  /*4060*/  MUFU.EX2 R108, R108 ;  /* 0x0000006c006c7308 */ /* 0x000f620000000800 */
[----:B--2---:R-:W-:Y:S01]  /*4070*/  FADD.FTZ R24, R20, R7 ;  /* 0x0000000714187221 */ /* 0x004fe20000010000 */
[----:B------:R-:W-:Y:S01]  /*4080*/  F2FP.BF16.F32.PACK_AB R7, R53, R12 ;  /* 0x0000000c3507723e */ /* 0x000fe200000010ff */
[----:B------:R-:W-:Y:S01]  /*4090*/  IMAD.MOV.U32 R53, RZ, RZ, R71 ;  /* 0x000000ffff357224 */ /* 0x000fe200078e0047 */
[----:B------:R-:W-:Y:S01]  /*40a0*/  F2FP.BF16.F32.PACK_AB R12, R60, R13 ;  /* 0x0000000d3c0c723e */ /* 0x000fe200000010ff */
[----:B0-----:R-:W-:Y:S01]  /*40b0*/  FADD.FTZ R25, R59, R24 ;  /* 0x000000183b197221 */ /* 0x001fe20000010000 */
[----:B------:R-:W-:Y:S01]  /*40c0*/  F2FP.BF16.F32.PACK_AB R13, R55, R14 ;  /* 0x0000000e370d723e */ /* 0x000fe200000010ff */
[----:B------:R0:W-:Y:S01]  /*40d0*/  STSM.16.M88.4 [R2+0x27300], R4 ;  /* 0x0273000402007844 */ /* 0x0001e20000000200 */
[----:B------:R-:W2:Y:S01]  /*40e0*/  MUFU.EX2 R63, R63 ;  /* 0x0000003f003f7308 */ /* 0x000ea20000000800 */
[----:B-1----:R-:W-:Y:S01]  /*40f0*/  FADD.FTZ R24, R48, R25 ;  /* 0x0000001930187221 */ /* 0x002fe20000010000 */
[----:B------:R-:W-:Y:S01]  /*4100*/  F2FP.BF16.F32.PACK_AB R14, R36, R15 ;  /* 0x0000000f240e723e */ /* 0x000fe200000010ff */
[--C-:B------:R-:W-:Y:S01]  /*4110*/  IMAD.MOV.U32 R60, RZ, RZ, R71.reuse ;  /* 0x000000ffff3c7224 */ /* 0x100fe200078e0047 */
[----:B------:R-:W-:Y:S01]  /*4120*/  F2FP.BF16.F32.PACK_AB R15, R66, R57 ;  /* 0x00000039420f723e */ /* 0x000fe200000010ff */
[----:B---3--:R-:W-:Y:S01]  /*4130*/  FADD.FTZ R25, R61, R24 ;  /* 0x000000183d197221 */ /* 0x008fe20000010000 */
[----:B------:R-:W-:-:S02]  /*4140*/  IMAD.MOV.U32 R66, RZ, RZ, R71 ;  /* 0x000000ffff427224 */ /* 0x000fc400078e0047 */
[----:B------:R-:W1:Y:S01]  /*4150*/  MUFU.EX2 R41, R41 ;  /* 0x0000002900297308 */ /* 0x000e620000000800 */
[----:B----4-:R-:W-:Y:S01]  /*4160*/  FADD.FTZ R24, R50, R25 ;  /* 0x0000001932187221 */ /* 0x010fe20000010000 */
[C---:B-----5:R-:W-:Y:S01]  /*4170*/  FADD.FTZ R26, R108.reuse, R27 ;  /* 0x0000001b6c1a7221 */ /* 0x060fe20000010000 */
[----:B------:R-:W-:Y:S01]  /*4180*/  STSM.16.M88.4 [R2+0x28b00], R12 ;  /* 0x028b000c02007844 */ /* 0x000fe20000000200 */
[--C-:B------:R-:W-:Y:S02]  /*4190*/  IMAD.MOV.U32 R57, RZ, RZ, R71.reuse ;  /* 0x000000ffff397224 */ /* 0x100fe400078e0047 */
[--C-:B------:R-:W-:Y:S01]  /*41a0*/  IMAD.MOV.U32 R55, RZ, RZ, R71.reuse ;  /* 0x000000ffff377224 */ /* 0x100fe200078e0047 */
[----:B0-----:R-:W-:Y:S01]  /*41b0*/  F2FP.BF16.F32.PACK_AB R4, R108, R33 ;  /* 0x000000216c04723e */ /* 0x001fe200000010ff */
[----:B------:R0:W3:Y:S01]  /*41c0*/  MUFU.EX2 R40, R54 ;  /* 0x0000003600287308 */ /* 0x0000e20000000800 */
[----:B--2---:R-:W-:Y:S01]  /*41d0*/  FADD.FTZ R25, R63, R24 ;  /* 0x000000183f197221 */ /* 0x004fe20000010000 */
[----:B------:R-:W-:Y:S01]  /*41e0*/  F2FP.BF16.F32.PACK_AB R24, R68, R23 ;  /* 0x000000174418723e */ /* 0x000fe200000010ff */
[----:B------:R-:W-:-:S02]  /*41f0*/  IMAD.MOV.U32 R68, RZ, RZ, R71 ;  /* 0x000000ffff447224 */ /* 0x000fc400078e0047 */
[----:B------:R-:W-:-:S03]  /*4200*/  IMAD.MOV.U32 R33, RZ, RZ, R71 ;  /* 0x000000ffff217224 */ /* 0x000fc600078e0047 */
[----:B------:R-:W2:Y:S01]  /*4210*/  MUFU.EX2 R106, R106 ;  /* 0x0000006a006a7308 */ /* 0x000ea20000000800 */
[----:B-1----:R-:W-:Y:S01]  /*4220*/  FADD.FTZ R27, R41, R26 ;  /* 0x0000001a291b7221 */ /* 0x002fe20000010000 */
[----:B------:R-:W-:Y:S01]  /*4230*/  F2FP.BF16.F32.PACK_AB R26, R72, R21 ;  /* 0x00000015481a723e */ /* 0x000fe200000010ff */
[----:B0-----:R-:W-:-:S05]  /*4240*/  IMAD.MOV.U32 R54, RZ, RZ, R71 ;  /* 0x000000ffff367224 */ /* 0x001fca00078e0047 */
[----:B------:R-:W0:Y:S01]  /*4250*/  MUFU.EX2 R65, R65 ;  /* 0x0000004100417308 */ /* 0x000e220000000800 */
[----:B---3--:R-:W-:Y:S01]  /*4260*/  FADD.FTZ R36, R40, R25 ;  /* 0x0000001928247221 */ /* 0x008fe20000010000 */
[----:B------:R-:W-:Y:S01]  /*4270*/  F2FP.BF16.F32.PACK_AB R25, R59, R20 ;  /* 0x000000143b19723e */ /* 0x000fe200000010ff */
[----:B------:R-:W-:-:S05]  /*4280*/  IMAD.MOV.U32 R59, RZ, RZ, R71 ;  /* 0x000000ffff3b7224 */ /* 0x000fca00078e0047 */
[----:B------:R-:W1:Y:S01]  /*4290*/  MUFU.EX2 R39, R39 ;  /* 0x0000002700277308 */ /* 0x000e620000000800 */
[----:B--2---:R-:W-:Y:S01]  /*42a0*/  FADD.FTZ R8, R106, R27 ;  /* 0x0000001b6a087221 */ /* 0x004fe20000010000 */
[----:B------:R-:W-:Y:S01]  /*42b0*/  F2FP.BF16.F32.PACK_AB R27, R61, R48 ;  /* 0x000000303d1b723e */ /* 0x000fe200000010ff */
[--C-:B------:R-:W-:Y:S02]  /*42c0*/  IMAD.MOV.U32 R61, RZ, RZ, R71.reuse ;  /* 0x000000ffff3d7224 */ /* 0x100fe400078e0047 */
[--C-:B------:R-:W-:Y:S02]  /*42d0*/  IMAD.MOV.U32 R48, RZ, RZ, R71.reuse ;  /* 0x000000ffff307224 */ /* 0x100fe400078e0047 */
[----:B------:R2:W-:Y:S01]  /*42e0*/  STSM.16.M88.4 [R2+0x2a300], R24 ;  /* 0x02a3001802007844 */ /* 0x0005e20000000200 */
[----:B------:R-:W3:Y:S01]  /*42f0*/  MUFU.EX2 R92, R92 ;  /* 0x0000005c005c7308 */ /* 0x000ee20000000800 */
[----:B0-----:R-:W-:Y:S01]  /*4300*/  FADD.FTZ R5, R65, R36 ;  /* 0x0000002441057221 */ /* 0x001fe20000010000 */
[----:B------:R-:W-:-:S03]  /*4310*/  IMAD.MOV.U32 R36, RZ, RZ, R71 ;  /* 0x000000ffff247224 */ /* 0x000fc600078e0047 */
[----:B------:R-:W-:Y:S01]  /*4320*/  FADD.FTZ R6, R28, R5 ;  /* 0x000000051c067221 */ /* 0x000fe20000010000 */
[----:B------:R-:W-:Y:S01]  /*4330*/  F2FP.BF16.F32.PACK_AB R5, R63, R50 ;  /* 0x000000323f05723e */ /* 0x000fe200000010ff */
[--C-:B------:R-:W-:Y:S01]  /*4340*/  IMAD.MOV.U32 R63, RZ, RZ, R71.reuse ;  /* 0x000000ffff3f7224 */ /* 0x100fe200078e0047 */
[----:B------:R-:W0:Y:S01]  /*4350*/  MUFU.EX2 R67, R67 ;  /* 0x0000004300437308 */ /* 0x000e220000000800 */
[----:B-1----:R-:W-:Y:S01]  /*4360*/  FADD.FTZ R7, R39, R8 ;  /* 0x0000000827077221 */ /* 0x002fe20000010000 */
[--C-:B------:R-:W-:Y:S02]  /*4370*/  IMAD.MOV.U32 R50, RZ, RZ, R71.reuse ;  /* 0x000000ffff327224 */ /* 0x100fe400078e0047 */
[----:B--2---:R-:W-:-:S04]  /*4380*/  IMAD.MOV.U32 R27, RZ, RZ, R71 ;  /* 0x000000ffff1b7224 */ /* 0x004fc800078e0047 */
[----:B------:R-:W1:Y:S01]  /*4390*/  MUFU.EX2 R37, R37 ;  /* 0x0000002500257308 */ /* 0x000e620000000800 */
[----:B---3--:R-:W-:Y:S01]  /*43a0*/  FADD.FTZ R8, R92, R7 ;  /* 0x000000075c087221 */ /* 0x008fe20000010000 */
[--C-:B------:R-:W-:Y:S02]  /*43b0*/  IMAD.MOV.U32 R26, RZ, RZ, R71.reuse ;  /* 0x000000ffff1a7224 */ /* 0x100fe400078e0047 */
[--C-:B------:R-:W-:Y:S02]  /*43c0*/  IMAD.MOV.U32 R25, RZ, RZ, R71.reuse ;  /* 0x000000ffff197224 */ /* 0x100fe400078e0047 */
[--C-:B------:R-:W-:Y:S02]  /*43d0*/  IMAD.MOV.U32 R24, RZ, RZ, R71.reuse ;  /* 0x000000ffff187224 */ /* 0x100fe400078e0047 */
[----:B------:R-:W2:Y:S01]  /*43e0*/  MUFU.EX2 R32, R32 ;  /* 0x0000002000207308 */ /* 0x000ea20000000800 */
[----:B0-----:R-:W-:Y:S01]  /*43f0*/  FADD.FTZ R7, R67, R6 ;  /* 0x0000000643077221 */ /* 0x001fe20000010000 */
[----:B------:R-:W-:Y:S01]  /*4400*/  F2FP.BF16.F32.PACK_AB R6, R106, R41 ;  /* 0x000000296a06723e */ /* 0x000fe200000010ff */
[----:B------:R-:W-:-:S05]  /*4410*/  IMAD.MOV.U32 R41, RZ, RZ, R71 ;  /* 0x000000ffff297224 */ /* 0x000fca00078e0047 */
[----:B------:R-:W0:Y:S01]  /*4420*/  MUFU.EX2 R100, R100 ;  /* 0x0000006400647308 */ /* 0x000e220000000800 */
[----:B-1----:R-:W-:-:S07]  /*4430*/  FADD.FTZ R9, R37, R8 ;  /* 0x0000000825097221 */ /* 0x002fce0000010000 */
[----:B------:R-:W1:Y:S01]  /*4440*/  MUFU.EX2 R35, R35 ;  /* 0x0000002300237308 */ /* 0x000e620000000800 */
[----:B--2---:R-:W-:Y:S01]  /*4450*/  FADD.FTZ R8, R32, R7 ;  /* 0x0000000720087221 */ /* 0x004fe20000010000 */
[----:B------:R-:W-:Y:S01]  /*4460*/  F2FP.BF16.F32.PACK_AB R7, R65, R40 ;  /* 0x000000284107723e */ /* 0x000fe200000010ff */
[--C-:B------:R-:W-:Y:S02]  /*4470*/  IMAD.MOV.U32 R65, RZ, RZ, R71.reuse ;  /* 0x000000ffff417224 */ /* 0x100fe400078e0047 */
[----:B------:R-:W-:Y:S02]  /*4480*/  IMAD.MOV.U32 R40, RZ, RZ, R71 ;  /* 0x000000ffff287224 */ /* 0x000fe400078e0047 */
[----:B------:R2:W-:Y:S01]  /*4490*/  STSM.16.M88.4 [R2+0x2bb00], R4 ;  /* 0x02bb000402007844 */ /* 0x0005e20000000200 */
[----:B------:R-:W3:Y:S01]  /*44a0*/  MUFU.EX2 R34, R34 ;  /* 0x0000002200227308 */ /* 0x000ee20000000800 */
[----:B0-----:R-:W-:Y:S01]  /*44b0*/  FADD.FTZ R10, R100, R9 ;  /* 0x00000009640a7221 */ /* 0x001fe20000010000 */
[----:B------:R-:W-:Y:S01]  /*44c0*/  FADD.FTZ R9, R47, R8 ;  /* 0x000000082f097221 */ /* 0x000fe20000010000 */
[----:B------:R-:W-:Y:S01]  /*44d0*/  F2FP.BF16.F32.PACK_AB R8, R92, R39 ;  /* 0x000000275c08723e */ /* 0x000fe200000010ff */
[----:B------:R-:W-:-:S04]  /*44e0*/  IMAD.MOV.U32 R39, RZ, RZ, R71 ;  /* 0x000000ffff277224 */ /* 0x000fc800078e0047 */
[----:B------:R-:W0:Y:S01]  /*44f0*/  MUFU.EX2 R104, R104 ;  /* 0x0000006800687308 */ /* 0x000e220000000800 */
[----:B-1----:R-:W-:-:S07]  /*4500*/  FADD.FTZ R11, R35, R10 ;  /* 0x0000000a230b7221 */ /* 0x002fce0000010000 */
[----:B------:R1:W4:Y:S01]  /*4510*/  MUFU.EX2 R105, R46 ;  /* 0x0000002e00697308 */ /* 0x0003220000000800 */
[----:B---3--:R-:W-:Y:S01]  /*4520*/  FADD.FTZ R10, R34, R9 ;  /* 0x00000009220a7221 */ /* 0x008fe20000010000 */
[----:B------:R-:W-:Y:S01]  /*4530*/  F2FP.BF16.F32.PACK_AB R9, R67, R28 ;  /* 0x0000001c4309723e */ /* 0x000fe200000010ff */
[--C-:B------:R-:W-:Y:S02]  /*4540*/  IMAD.MOV.U32 R67, RZ, RZ, R71.reuse ;  /* 0x000000ffff437224 */ /* 0x100fe400078e0047 */
[----:B------:R-:W-:-:S03]  /*4550*/  IMAD.MOV.U32 R28, RZ, RZ, R71 ;  /* 0x000000ffff1c7224 */ /* 0x000fc600078e0047 */
[----:B------:R-:W3:Y:S01]  /*4560*/  MUFU.EX2 R31, R31 ;  /* 0x0000001f001f7308 */ /* 0x000ee20000000800 */
[C---:B0-----:R-:W-:Y:S01]  /*4570*/  FADD.FTZ R12, R104.reuse, R11 ;  /* 0x0000000b680c7221 */ /* 0x041fe20000010000 */
[----:B------:R-:W-:Y:S01]  /*4580*/  F2FP.BF16.F32.PACK_AB R104, R104, R35 ;  /* 0x000000236868723e */ /* 0x000fe200000010ff */
[--C-:B-1----:R-:W-:Y:S02]  /*4590*/  IMAD.MOV.U32 R46, RZ, RZ, R71.reuse ;  /* 0x000000ffff2e7224 */ /* 0x102fe400078e0047 */
[----:B------:R-:W-:-:S03]  /*45a0*/  IMAD.MOV.U32 R35, RZ, RZ, R71 ;  /* 0x000000ffff237224 */ /* 0x000fc600078e0047 */
[----:B------:R-:W0:Y:S01]  /*45b0*/  MUFU.EX2 R38, R38 ;  /* 0x0000002600267308 */ /* 0x000e220000000800 */
[C---:B----4-:R-:W-:Y:S01]  /*45c0*/  FADD.FTZ R11, R105.reuse, R10 ;  /* 0x0000000a690b7221 */ /* 0x050fe20000010000 */
[----:B------:R-:W-:Y:S01]  /*45d0*/  F2FP.BF16.F32.PACK_AB R10, R100, R37 ;  /* 0x00000025640a723e */ /* 0x000fe200000010ff */
[--C-:B------:R-:W-:Y:S01]  /*45e0*/  IMAD.MOV.U32 R37, RZ, RZ, R71.reuse ;  /* 0x000000ffff257224 */ /* 0x100fe200078e0047 */
[----:B------:R-:W-:Y:S01]  /*45f0*/  F2FP.BF16.F32.PACK_AB R105, R105, R34 ;  /* 0x000000226969723e */ /* 0x000fe200000010ff */
[----:B------:R-:W-:-:S03]  /*4600*/  IMAD.MOV.U32 R34, RZ, RZ, R71 ;  /* 0x000000ffff227224 */ /* 0x000fc600078e0047 */
[----:B------:R-:W2:Y:S01]  /*4610*/  MUFU.EX2 R107, R114 ;  /* 0x00000072006b7308 */ /* 0x000ea20000000800 */
[----:B---3--:R-:W-:-:S07]  /*4620*/  FADD.FTZ R15, R31, R12 ;  /* 0x0000000c1f0f7221 */ /* 0x008fce0000010000 */
[----:B------:R-:W1:Y:S01]  /*4630*/  MUFU.EX2 R84, R84 ;  /* 0x0000005400547308 */ /* 0x000e620000000800 */
[----:B0-----:R-:W-:Y:S01]  /*4640*/  FADD.FTZ R12, R38, R11 ;  /* 0x0000000b260c7221 */ /* 0x001fe20000010000 */
[----:B------:R-:W-:Y:S01]  /*4650*/  F2FP.BF16.F32.PACK_AB R11, R47, R32 ;  /* 0x000000202f0b723e */ /* 0x000fe200000010ff */
[--C-:B------:R-:W-:Y:S02]  /*4660*/  IMAD.MOV.U32 R47, RZ, RZ, R71.reuse ;  /* 0x000000ffff2f7224 */ /* 0x100fe400078e0047 */
[--C-:B------:R-:W-:Y:S02]  /*4670*/  IMAD.MOV.U32 R32, RZ, RZ, R71.reuse ;  /* 0x000000ffff207224 */ /* 0x100fe400078e0047 */
[----:B------:R0:W-:Y:S01]  /*4680*/  STSM.16.M88.4 [R2+0x2d300], R8 ;  /* 0x02d3000802007844 */ /* 0x0001e20000000200 */
[----:B------:R-:W3:Y:S01]  /*4690*/  MUFU.EX2 R52, R52 ;  /* 0x0000003400347308 */ /* 0x000ee20000000800 */
[C---:B--2---:R-:W-:Y:S01]  /*46a0*/  FADD.FTZ R5, R107.reuse, R12 ;  /* 0x0000000c6b057221 */ /* 0x044fe20000010000 */
[----:B------:R-:W-:Y:S01]  /*46b0*/  F2FP.BF16.F32.PACK_AB R107, R107, R38 ;  /* 0x000000266b6b723e */ /* 0x000fe200000010ff */
[----:B------:R-:W-:-:S05]  /*46c0*/  IMAD.MOV.U32 R38, RZ, RZ, R71 ;  /* 0x000000ffff267224 */ /* 0x000fca00078e0047 */
[----:B------:R-:W2:Y:S01]  /*46d0*/  MUFU.EX2 R30, R30 ;  /* 0x0000001e001e7308 */ /* 0x000ea20000000800 */
[C---:B-1----:R-:W-:Y:S01]  /*46e0*/  FADD.FTZ R15, R84.reuse, R15 ;  /* 0x0000000f540f7221 */ /* 0x042fe20000010000 */
[----:B------:R-:W-:Y:S01]  /*46f0*/  F2FP.BF16.F32.PACK_AB R106, R84, R31 ;  /* 0x0000001f546a723e */ /* 0x000fe200000010ff */
[----:B------:R-:W-:-:S04]  /*4700*/  IMAD.MOV.U32 R31, RZ, RZ, R71 ;  /* 0x000000ffff1f7224 */ /* 0x000fc800078e0047 */
[----:B------:R0:W-:Y:S01]  /*4710*/  STSM.16.M88.4 [R2+0x2eb00], R104 ;  /* 0x02eb006802007844 */ /* 0x0001e20000000200 */
[----:B------:R-:W1:Y:S01]  /*4720*/  MUFU.EX2 R13, R116 ;  /* 0x00000074000d7308 */ /* 0x000e620000000800 */
[----:B---3--:R-:W-:-:S07]  /*4730*/  FADD.FTZ R6, R52, R5 ;  /* 0x0000000534067221 */ /* 0x008fce0000010000 */
[----:B------:R-:W3:Y:S01]  /*4740*/  MUFU.EX2 R43, R43 ;  /* 0x0000002b002b7308 */ /* 0x000ee20000000800 */
[----:B--2---:R-:W-:-:S07]  /*4750*/  FADD.FTZ R4, R30, R15 ;  /* 0x0000000f1e047221 */ /* 0x004fce0000010000 */
[----:B------:R-:W2:Y:S01]  /*4760*/  MUFU.EX2 R45, R45 ;  /* 0x0000002d002d7308 */ /* 0x000ea20000000800 */
[C---:B-1----:R-:W-:Y:S01]  /*4770*/  FADD.FTZ R5, R13.reuse, R6 ;  /* 0x000000060d057221 */ /* 0x042fe20000010000 */
[----:B------:R-:W-:Y:S01]  /*4780*/  F2FP.BF16.F32.PACK_AB R13, R13, R52 ;  /* 0x000000340d0d723e */ /* 0x000fe200000010ff */
[----:B------:R-:W-:-:S05]  /*4790*/  IMAD.MOV.U32 R52, RZ, RZ, R71 ;  /* 0x000000ffff347224 */ /* 0x000fca00078e0047 */
[----:B------:R-:W1:Y:S01]  /*47a0*/  MUFU.EX2 R110, R110 ;  /* 0x0000006e006e7308 */ /* 0x000e620000000800 */
[C---:B---3--:R-:W-:Y:S01]  /*47b0*/  F2FP.BF16.F32.PACK_AB R12, R43.reuse, R30 ;  /* 0x0000001e2b0c723e */ /* 0x048fe200000010ff */
[----:B------:R-:W-:Y:S01]  /*47c0*/  FADD.FTZ R4, R43, R4 ;  /* 0x000000042b047221 */ /* 0x000fe20000010000 */
[--C-:B------:R-:W-:Y:S02]  /*47d0*/  IMAD.MOV.U32 R43, RZ, RZ, R71.reuse ;  /* 0x000000ffff2b7224 */ /* 0x100fe400078e0047 */
[----:B------:R-:W-:-:S03]  /*47e0*/  IMAD.MOV.U32 R30, RZ, RZ, R71 ;  /* 0x000000ffff1e7224 */ /* 0x000fc600078e0047 */
[----:B------:R-:W3:Y:S01]  /*47f0*/  MUFU.EX2 R120, R120 ;  /* 0x0000007800787308 */ /* 0x000ee20000000800 */
[----:B--2---:R-:W-:-:S07]  /*4800*/  FADD.FTZ R7, R45, R4 ;  /* 0x000000042d077221 */ /* 0x004fce0000010000 */
[----:B------:R-:W2:Y:S01]  /*4810*/  MUFU.EX2 R21, R122 ;  /* 0x0000007a00157308 */ /* 0x000ea20000000800 */
[C---:B-1----:R-:W-:Y:S01]  /*4820*/  F2FP.BF16.F32.PACK_AB R14, R110.reuse, R45 ;  /* 0x0000002d6e0e723e */ /* 0x042fe200000010ff */
[----:B------:R-:W-:Y:S01]  /*4830*/  FADD.FTZ R7, R110, R7 ;  /* 0x000000076e077221 */ /* 0x000fe20000010000 */
[----:B------:R-:W-:Y:S02]  /*4840*/  IMAD.MOV.U32 R45, RZ, RZ, R71 ;  /* 0x000000ffff2d7224 */ /* 0x000fe400078e0047 */
[----:B---3--:R-:W-:Y:S01]  /*4850*/  FADD.FTZ R6, R120, R5 ;  /* 0x0000000578067221 */ /* 0x008fe20000010000 */
[----:B--2---:R-:W-:-:S03]  /*4860*/  F2FP.BF16.F32.PACK_AB R15, R21, R120 ;  /* 0x00000078150f723e */ /* 0x004fc600000010ff */
[----:B------:R-:W-:Y:S02]  /*4870*/  FADD.FTZ R6, R21, R6 ;  /* 0x0000000615067221 */ /* 0x000fe40000010000 */
[----:B------:R0:W-:Y:S01]  /*4880*/  STSM.16.M88.4 [R2+0x30300], R12 ;  /* 0x0303000c02007844 */ /* 0x0001e20000000200 */
[----:B------:R1:W-:Y:S06]  /*4890*/  MEMBAR.ALL.CTA ;  /* 0x0000000000007992 */ /* 0x0003ec0000008000 */
[----:B-1----:R-:W1:Y:S02]  /*48a0*/  FENCE.VIEW.ASYNC.S ;  /* 0x00000000000073c6 */ /* 0x002e640000000000 */
[----:B-1----:R-:W-:Y:S01]  /*48b0*/  NOP ;  /* 0x0000000000007918 */ /* 0x002fe20000000000 */
[----:B------:R-:W-:Y:S05]  /*48c0*/  @!P2 BRA `(.L_x_15) ;  /* 0x00000038002ca947 */ /* 0x000fea0003800000 */
[----:B------:R-:W-:Y:S01]  /*48d0*/  VIADD R4, R22, 0xfffffffe ;  /* 0xfffffffe16047836 */ /* 0x000fe20000000000 */
[----:B------:R-:W-:Y:S01]  /*48e0*/  CS2R R70, SRZ ;  /* 0x0000000000467805 */ /* 0x000fe2000001ff00 */
[----:B0-----:R-:W-:Y:S01]  /*48f0*/  IMAD.MOV.U32 R8, RZ, RZ, R73 ;  /* 0x000000ffff087224 */ /* 0x001fe200078e0049 */
[----:B------:R-:W-:Y:S01]  /*4900*/  CS2R R68, SRZ ;  /* 0x0000000000447805 */ /* 0x000fe2000001ff00 */
[----:B------:R-:W-:Y:S01]  /*4910*/  IMAD.MOV.U32 R5, RZ, RZ, R0 ;  /* 0x000000ffff057224 */ /* 0x000fe200078e0000 */
[----:B------:R-:W-:Y:S01]  /*4920*/  CS2R R66, SRZ ;  /* 0x0000000000427805 */ /* 0x000fe2000001ff00 */
[----:B------:R-:W-:Y:S01]  /*4930*/  IMAD.MOV.U32 R9, RZ, RZ, R16 ;  /* 0x000000ffff097224 */ /* 0x000fe200078e0010 */
[----:B------:R-:W-:Y:S02]  /*4940*/  CS2R R64, SRZ ;  /* 0x0000000000407805 */ /* 0x000fe4000001ff00 */
[----:B------:R-:W-:Y:S02]  /*4950*/  CS2R R62, SRZ ;  /* 0x00000000003e7805 */ /* 0x000fe4000001ff00 */
[----:B------:R-:W-:-:S02]  /*4960*/  CS2R R60, SRZ ;  /* 0x00000000003c7805 */ /* 0x000fc4000001ff00 */
[----:B------:R-:W-:Y:S02]  /*4970*/  CS2R R58, SRZ ;  /* 0x00000000003a7805 */ /* 0x000fe4000001ff00 */
[----:B------:R-:W-:Y:S02]  /*4980*/  CS2R R56, SRZ ;  /* 0x0000000000387805 */ /* 0x000fe4000001ff00 */
[----:B------:R-:W-:Y:S02]  /*4990*/  CS2R R54, SRZ ;  /* 0x0000000000367805 */ /* 0x000fe4000001ff00 */
        /* <DEDUP_REMOVED lines=14> */
[----:B------:R-:W-:Y:S01]  /*4a80*/  CS2R R24, SRZ ;  /* 0x0000000000187805 */ /* 0x000fe2000001ff00 */
[----:B------:R-:W-:-:S06]  /*4a90*/  UMOV UR5, UR36 ;  /* 0x0000002400057c82 */ /* 0x000fcc0008000000 */
.L_x_24:
[----:B------:R-:W-:Y:S01]  /*4aa0*/  UIADD3 UR36, UR5, 0x1, URZ ;  /* 0x0000000105247890 */ /* 0x000fe2000fffe03f */
[----:B------:R-:W-:-:S03]  /*4ab0*/  ISETP.NE.AND P3, PT, RZ, UR38, PT ;  /* 0x00000026ff007c0c */ /* 0x000fc6000bf65270 */
[----:B------:R-:W-:-:S04]  /*4ac0*/  UISETP.NE.AND UP0, UPT, UR36, 0x2, UPT ;  /* 0x000000022400788c */ /* 0x000fc8000bf05270 */
[----:B------:R-:W-:Y:S02]  /*4ad0*/  USEL UR4, URZ, 0x1, UP0 ;  /* 0x000000013f047887 */ /* 0x000fe40008000000 */
[----:B------:R-:W-:-:S04]  /*4ae0*/  USEL UR36, UR36, URZ, UP0 ;  /* 0x0000003f24247287 */ /* 0x000fc80008000000 */
[----:B------:R-:W-:Y:S01]  /*4af0*/  LOP3.LUT R16, R9, UR4, RZ, 0x3c, !PT ;  /* 0x0000000409107c12 */ /* 0x000fe2000f8e3cff */
[----:B------:R-:W-:Y:S07]  /*4b00*/  @P3 BRA `(.L_x_16) ;  /* 0x0000000000283947 */ /* 0x000fee0003800000 */
[----:B------:R-:W-:Y:S05]  /*4b10*/  @!P0 BRA `(.L_x_17) ;  /* 0x0000000000048947 */ /* 0x000fea0003800000 */
[----:B------:R-:W-:Y:S01]  /*4b20*/  BPT.TRAP 0x1 ;  /* 0x000000040000795c */ /* 0x000fe20000300000 */
.L_x_17:
[----:B------:R-:W-:Y:S01]  /*4b30*/  ULEA UR4, UR36, UR37, 0x3 ;  /* 0x0000002524047291 */ /* 0x000fe2000f8e183f */
[----:B------:R-:W-:-:S08]  /*4b40*/  SHF.L.U32 R0, R16, 0x1f, RZ ;  /* 0x0000001f10007819 */ /* 0x000fd000000006ff */
[----:B------:R0:W1:Y:S01]  /*4b50*/  SYNCS.PHASECHK.TRANS64.TRYWAIT P2, [UR4+0x31c30], R0 ;  /* 0x031c3000ff0075a7 */ /* 0x0000620008040144 */
[----:B------:R-:W-:Y:S05]  /*4b60*/  @!P0 BRA `(.L_x_18) ;  /* 0x0000000000048947 */ /* 0x000fea0003800000 */
[----:B------:R-:W-:Y:S01]  /*4b70*/  BPT.TRAP 0x1 ;  /* 0x000000040000795c */ /* 0x000fe20000300000 */
.L_x_18:
[----:B-1----:R-:W-:Y:S05]  /*4b80*/  @P2 BRA `(.L_x_16) ;  /* 0x0000000000082947 */ /* 0x002fea0003800000 */
[----:B------:R-:W1:Y:S02]  /*4b90*/  SYNCS.PHASECHK.TRANS64.TRYWAIT P2, [UR4+0x31c30], R0 ;  /* 0x031c3000ff0075a7 */ /* 0x000e640008040144 */
[----:B-1----:R-:W-:Y:S05]  /*4ba0*/  @!P2 BRA `(.L_x_19) ;  /* 0x00000094004ca947 */ /* 0x002fea0003800000 */
.L_x_16:
[----:B-1----:R-:W1:Y:S01]  /*4bb0*/  S2R R3, SR_TID.X ;  /* 0x0000000000037919 */ /* 0x002e620000002100 */
[----:B------:R-:W-:Y:S01]  /*4bc0*/  UIMAD UR4, UR36, 0x6c0, UR6 ;  /* 0x000006c0240478a4 */ /* 0x000fe2000f8e0206 */
[----:B------:R-:W-:Y:S01]  /*4bd0*/  UMOV UR31, 0x80000020 ;  /* 0x80000020001f7882 */ /* 0x000fe20000000000 */
[----:B------:R-:W-:Y:S02]  /*4be0*/  UMOV UR32, UR28 ;  /* 0x0000001c00207c82 */ /* 0x000fe40008000000 */
[----:B------:R-:W-:Y:S01]  /*4bf0*/  UIADD3 UR34, UR4, 0x40, URZ ;  /* 0x0000004004227890 */ /* 0x000fe2000fffe03f */
[----:B------:R-:W-:Y:S02]  /*4c00*/  UMOV UR33, UR29 ;  /* 0x0000001d00217c82 */ /* 0x000fe40008000000 */
[----:B------:R-:W-:Y:S01]  /*4c10*/  UMOV UR30, UR4 ;  /* 0x00000004001e7c82 */ /* 0x000fe20008000000 */
[----:B------:R-:W-:Y:S01]  /*4c20*/  UMOV UR35, 0x80000020 ;  /* 0x8000002000237882 */ /* 0x000fe20000000000 */
[----:B------:R-:W-:Y:S01]  /*4c30*/  UIADD3 UR42, UR4, 0x80, URZ ;  /* 0x00000080042a7890 */ /* 0x000fe2000fffe03f */
[----:B------:R-:W-:Y:S01]  /*4c40*/  UMOV UR40, UR28 ;  /* 0x0000001c00287c82 */ /* 0x000fe20008000000 */
        /* <DEDUP_REMOVED lines=15> */
[----:B-1----:R-:W-:Y:S01]  /*4d40*/  SHF.R.U32.HI R3, RZ, 0x7, R3 ;  /* 0x00000007ff037819 */ /* 0x002fe20000011603 */
[----:B------:R-:W-:Y:S01]  /*4d50*/  UMOV UR56, UR28 ;  /* 0x0000001c00387c82 */ /* 0x000fe20008000000 */
[----:B------:R-:W-:Y:S01]  /*4d60*/  UMOV UR57, UR29 ;  /* 0x0000001d00397c82 */ /* 0x000fe20008000000 */
[----:B------:R-:W-:Y:S01]  /*4d70*/  UMOV UR59, 0x80000020 ;  /* 0x80000020003b7882 */ /* 0x000fe20000000000 */
[----:B------:R-:W-:Y:S01]  /*4d80*/  UIADD3 UR7, UR4, 0x200, URZ ;  /* 0x0000020004077890 */ /* 0x000fe2000fffe03f */
[----:B0-----:R-:W-:Y:S01]  /*4d90*/  VIADD R0, R3, 0x8 ;  /* 0x0000000803007836 */ /* 0x001fe20000000000 */
[----:B------:R-:W-:Y:S01]  /*4da0*/  UIADD3 UR10, UR4, 0x2, URZ ;  /* 0x00000002040a7890 */ /* 0x000fe2000fffe03f */
[----:B------:R-:W-:Y:S01]  /*4db0*/  UMOV UR11, 0x80000020 ;  /* 0x80000020000b7882 */ /* 0x000fe20000000000 */
[----:B------:R-:W-:-:S02]  /*4dc0*/  UIADD3 UR14, UR4, 0x240, URZ ;  /* 0x00000240040e7890 */ /* 0x000fc4000fffe03f */
[----:B------:R0:W-:Y:S01]  /*4dd0*/  BAR.SYNC.DEFER_BLOCKING R0, 0x100 ;  /* 0x000400000000751d */ /* 0x0001e20000010000 */
[----:B------:R-:W-:Y:S02]  /*4de0*/  UIADD3 UR18, UR4, 0x242, URZ ;  /* 0x0000024204127890 */ /* 0x000fe4000fffe03f */
[----:B------:R-:W-:Y:S02]  /*4df0*/  UIADD3 UR22, UR4, 0x480, URZ ;  /* 0x0000048004167890 */ /* 0x000fe4000fffe03f */
[----:B------:R-:W-:Y:S01]  /*4e00*/  UIADD3 UR26, UR4, 0x482, URZ ;  /* 0x00000482041a7890 */ /* 0x000fe2000fffe03f */
[----:B------:R-:W-:Y:S01]  /*4e10*/  UMOV UR15, 0x80000020 ;  /* 0x80000020000f7882 */ /* 0x000fe20000000000 */
[----:B------:R-:W-:Y:S01]  /*4e20*/  UMOV UR19, 0x80000020 ;  /* 0x8000002000137882 */ /* 0x000fe20000000000 */
[----:B------:R-:W-:Y:S01]  /*4e30*/  UMOV UR23, 0x80000020 ;  /* 0x8000002000177882 */ /* 0x000fe20000000000 */
[----:B------:R-:W-:Y:S01]  /*4e40*/  UMOV UR27, 0x80000020 ;  /* 0x80000020001b7882 */ /* 0x000fe20000000000 */
[----:B------:R-:W-:-:S06]  /*4e50*/  WARPGROUP.ARRIVE ;  /* 0x00000000000079c5 */ /* 0x000fcc0000000000 */
[----:B------:R-:W-:Y:S01]  /*4e60*/  HGMMA.64x16x16.F32.BF16 R136, gdesc[UR28], RZ, !UPT, gsb0 ;  /* 0x002000001c8879f0 */ /* 0x000fe2000c0018ff */
[----:B------:R-:W-:Y:S01]  /*4e70*/  UIADD3 UR30, UR4, 0x1c0, URZ ;  /* 0x000001c0041e7890 */ /* 0x000fe2000fffe03f */
[----:B------:R-:W-:Y:S01]  /*4e80*/  UMOV UR31, 0x80000020 ;  /* 0x80000020001f7882 */ /* 0x000fe20000000000 */
[----:B------:R-:W-:Y:S02]  /*4e90*/  WARPGROUP.DEPBAR.LE gsb0, 0x0 ;  /* 0x00008000000079c5 */ /* 0x000fe40000010000 */
[----:B------:R-:W-:-:S06]  /*4ea0*/  WARPGROUP.ARRIVE ;  /* 0x00000000000079c5 */ /* 0x000fcc0000000000 */
[----:B------:R-:W-:Y:S01]  /*4eb0*/  HGMMA.64x16x16.F32.BF16 R128, gdesc[UR32], RZ, !UPT, gsb0 ;  /* 0x00200000208079f0 */ /* 0x000fe2000c0018ff */
[----:B------:R-:W-:Y:S01]  /*4ec0*/  UIADD3 UR34, UR4, 0x42, URZ ;  /* 0x0000004204227890 */ /* 0x000fe2000fffe03f */
[----:B------:R-:W-:Y:S01]  /*4ed0*/  UMOV UR32, UR8 ;  /* 0x0000000800207c82 */ /* 0x000fe20008000000 */
[----:B------:R-:W-:Y:S01]  /*4ee0*/  UMOV UR33, UR9 ;  /* 0x0000000900217c82 */ /* 0x000fe20008000000 */
        /* <DEDUP_REMOVED lines=54> */
[----:B------:R-:W-:Y:S01]  /*5250*/  UMOV UR32, UR12 ;  /* 0x0000000c00207c82 */ /* 0x000fe20008000000 */
[----:B------:R-:W-:Y:S01]  /*5260*/  UMOV UR33, UR13 ;  /* 0x0000000d00217c82 */ /* 0x000fe20008000000 */
        /* <DEDUP_REMOVED lines=217> */
[----:B------:R-:W-:Y:S01]  /*6000*/  UIADD3 UR4, UR4, 0x682, URZ ;  /* 0x0000068204047890 */ /* 0x000fe2000fffe03f */
[----:B------:R-:W-:Y:S02]  /*6010*/  WARPGROUP.DEPBAR.LE gsb0, 0x0 ;  /* 0x00008000000079c5 */ /* 0x000fe40000010000 */
[----:B------:R-:W-:-:S06]  /*6020*/  WARPGROUP.ARRIVE ;  /* 0x00000000000079c5 */ /* 0x000fcc0000000000 */
[----:B------:R-:W-:Y:S03]  /*6030*/  HGMMA.64x16x16.F32.BF16 R128, gdesc[UR32], R128, gsb0 ;  /* 0x00200000208079f0 */ /* 0x000fe60008001880 */
        /* <DEDUP_REMOVED lines=24> */
[----:B0-----:R-:W-:Y:S05]  /*61c0*/  @P3 BRA `(.L_x_20) ;  /* 0x0000000000283947 */ /* 0x001fea0003800000 */
[----:B------:R-:W-:Y:S05]  /*61d0*/  @!P0 BRA `(.L_x_21) ;  /* 0x0000000000048947 */ /* 0x000fea0003800000 */
[----:B------:R-:W-:Y:S01]  /*61e0*/  BPT.TRAP 0x1 ;  /* 0x000000040000795c */ /* 0x000fe20000300000 */
.L_x_21:
[----:B------:R-:W-:Y:S01]  /*61f0*/  ULEA UR4, UR5, UR37, 0x3 ;  /* 0x0000002505047291 */ /* 0x000fe2000f8e183f */
[----:B------:R-:W-:-:S08]  /*6200*/  SHF.L.U32 R0, R9, 0x1f, RZ ;  /* 0x0000001f09007819 */ /* 0x000fd000000006ff */
[----:B------:R0:W1:Y:S01]  /*6210*/  SYNCS.PHASECHK.TRANS64.TRYWAIT P2, [UR4+0x31c50], R0 ;  /* 0x031c5000ff0075a7 */ /* 0x0000620008040144 */
[----:B------:R-:W-:Y:S05]  /*6220*/  @!P0 BRA `(.L_x_22) ;  /* 0x0000000000048947 */ /* 0x000fea0003800000 */
[----:B------:R-:W-:Y:S01]  /*6230*/  BPT.TRAP 0x1 ;  /* 0x000000040000795c */ /* 0x000fe20000300000 */
.L_x_22:
[----:B-1----:R-:W-:Y:S05]  /*6240*/  @P2 BRA `(.L_x_20) ;  /* 0x0000000000082947 */ /* 0x002fea0003800000 */
[----:B------:R-:W1:Y:S02]  /*6250*/  SYNCS.PHASECHK.TRANS64.TRYWAIT P2, [UR4+0x31c50], R0 ;  /* 0x031c5000ff0075a7 */ /* 0x000e640008040144 */
[----:B-1----:R-:W-:Y:S05]  /*6260*/  @!P2 BRA `(.L_x_23) ;  /* 0x0000007c00b4a947 */ /* 0x002fea0003800000 */
.L_x_20:
[----:B------:R-:W-:Y:S01]  /*6270*/  UIADD3 UR4, UR37, 0x200, URZ ;  /* 0x0000020025047890 */ /* 0x000fe2000fffe03f */
[----:B------:R-:W-:Y:S01]  /*6280*/  WARPGROUP.ARRIVE ;  /* 0x00000000000079c5 */ /* 0x000fe20000000000 */
[----:B------:R-:W-:Y:S01]  /*6290*/  ULOP3.LUT UR7, UR39, 0x10000, URZ, 0xfc, !UPT ;  /* 0x0001000027077892 */ /* 0x000fe2000f8efc3f */
[----:B01----:R-:W-:Y:S01]  /*62a0*/  FMNMX.FTZ R0, R136, R5, !PT ;  /* 0x0000000588007209 */ /* 0x003fe20007810000 */
[----:B------:R-:W-:Y:S01]  /*62b0*/  USHF.R.U32.HI UR4, URZ, 0x4, UR4 ;  /* 0x000000043f047899 */ /* 0x000fe20008011604 */
[----:B------:R-:W-:Y:S01]  /*62c0*/  FMNMX.FTZ R22, R138, R8, !PT ;  /* 0x000000088a167209 */ /* 0x000fe20007810000 */
[----:B------:R-:W-:Y:S01]  /*62d0*/  UMOV UR33, 0xc0000010 ;  /* 0xc000001000217882 */ /* 0x000fe20000000000 */
[----:B------:R-:W-:Y:S01]  /*62e0*/  UMOV UR35, 0x80000020 ;  /* 0x8000002000237882 */ /* 0x000fe20000000000 */
[----:B------:R-:W-:Y:S01]  /*62f0*/  ULOP3.LUT UR4, UR4, 0x3fff, URZ, 0xc0, !UPT ;  /* 0x00003fff04047892 */ /* 0x000fe2000f8ec03f */
[----:B------:R-:W-:Y:S01]  /*6300*/  FMNMX.FTZ R3, R137, R0, !PT ;  /* 0x0000000089037209 */ /* 0x000fe20007810000 */
[----:B------:R-:W-:Y:S01]  /*6310*/  UMOV UR32, UR7 ;  /* 0x0000000700207c82 */ /* 0x000fe20008000000 */
[----:B------:R-:W-:Y:S01]  /*6320*/  FMNMX.FTZ R23, R139, R22, !PT ;  /* 0x000000168b177209 */ /* 0x000fe20007810000 */
[----:B------:R-:W-:Y:S01]  /*6330*/  ULOP3.LUT UR4, UR4, 0x2400000, URZ, 0xfc, !UPT ;  /* 0x0240000004047892 */ /* 0x000fe2000f8efc3f */
[----:B------:R-:W-:-:S03]  /*6340*/  FMNMX.FTZ R0, R140, R3, !PT ;  /* 0x000000038c007209 */ /* 0x000fc60007810000 */
[----:B------:R-:W-:Y:S01]  /*6350*/  UIMAD UR4, UR5, 0x6c0, UR4 ;  /* 0x000006c0050478a4 */ /* 0x000fe2000f8e0204 */
[----:B------:R-:W-:-:S04]  /*6360*/  FMNMX.FTZ R3, R141, R0, !PT ;  /* 0x000000008d037209 */ /* 0x000fc80007810000 */
[----:B------:R-:W-:Y:S02]  /*6370*/  FMNMX.FTZ R0, R128, R3, !PT ;  /* 0x0000000380007209 */ /* 0x000fe40007810000 */
[----:B------:R-:W-:Y:S02]  /*6380*/  UMOV UR34, UR4 ;  /* 0x0000000400227c82 */ /* 0x000fe40008000000 */
[----:B------:R-:W-:Y:S01]  /*6390*/  HGMMA.64x96x16.F32.BF16 R24, gdesc[UR32].tnspB, R24, gsb0 ;  /* 0x41600000201879f0 */ /* 0x000fe20008001818 */
[----:B------:R-:W-:Y:S01]  /*63a0*/  UIADD3 UR32, UR7, 0x180, URZ ;  /* 0x0000018007207890 */ /* 0x000fe2000fffe03f */
[----:B------:R-:W-:Y:S01]  /*63b0*/  FMNMX.FTZ R3, R129, R0, !PT ;  /* 0x0000000081037209 */ /* 0x000fe20007810000 */
[----:B------:R-:W-:Y:S01]  /*63c0*/  UIADD3 UR34, UR4, 0x40, URZ ;  /* 0x0000004004227890 */ /* 0x000fe2000fffe03f */
[----:B------:R-:W-:Y:S01]  /*63d0*/  UMOV UR33, 0xc0000010 ;  /* 0xc000001000217882 */ /* 0x000fe20000000000 */
[----:B------:R-:W-:Y:S01]  /*63e0*/  UMOV UR35, 0x80000020 ;  /* 0x8000002000237882 */ /* 0x000fe20000000000 */
[----:B------:R-:W-:-:S04]  /*63f0*/  FMNMX.FTZ R0, R132, R3, !PT ;  /* 0x0000000384007209 */ /* 0x000fc80007810000 */
        /* <DEDUP_REMOVED lines=22> */
[----:B------:R-:W-:Y:S01]  /*6560*/  FMNMX.FTZ R3, R81, R0, !PT ;  /* 0x0000000051037209 */ /* 0x000fe20007810000 */
[----:B------:R-:W-:Y:S02]  /*6570*/  WARPGROUP.DEPBAR.LE gsb0, 0x0 ;  /* 0x00008000000079c5 */ /* 0x000fe40000010000 */
[----:B------:R-:W-:Y:S01]  /*6580*/  WARPGROUP.ARRIVE ;  /* 0x00000000000079c5 */ /* 0x000fe20000000000 */
[----:B------:R-:W-:-:S04]  /*6590*/  FMNMX.FTZ R0, R84, R3, !PT ;  /* 0x0000000354007209 */ /* 0x000fc80007810000 */
[----:B------:R-:W-:Y:S01]  /*65a0*/  FMNMX.FTZ R3, R85, R0, !PT ;  /* 0x0000000055037209 */ /* 0x000fe20007810000 */
[----:B------:R-:W-:Y:S01]  /*65b0*/  HGMMA.64x96x16.F32.BF16 R24, gdesc[UR32].tnspB, R24, gsb0 ;  /* 0x41600000201879f0 */ /* 0x000fe20008001818 */
[----:B------:R-:W-:Y:S02]  /*65c0*/  UIADD3 UR32, UR7, 0x300, URZ ;  /* 0x0000030007207890 */ /* 0x000fe4000fffe03f */
[----:B------:R-:W-:Y:S01]  /*65d0*/  UIADD3 UR34, UR4, 0x80, URZ ;  /* 0x0000008004227890 */ /* 0x000fe2000fffe03f */
[----:B------:R-:W-:Y:S01]  /*65e0*/  FMNMX.FTZ R0, R72, R3, !PT ;  /* 0x0000000348007209 */ /* 0x000fe20007810000 */
[----:B------:R-:W-:Y:S01]  /*65f0*/  UMOV UR33, 0xc0000010 ;  /* 0xc000001000217882 */ /* 0x000fe20000000000 */
[----:B------:R-:W-:Y:S02]  /*6600*/  UMOV UR35, 0x80000020 ;  /* 0x8000002000237882 */ /* 0x000fe40000000000 */
[----:B------:R-:W-:-:S04]  /*6610*/  FMNMX.FTZ R3, R73, R0, !PT ;  /* 0x0000000049037209 */ /* 0x000fc80007810000 */
[----:B------:R-:W-:Y:S02]  /*6620*/  FMNMX.FTZ R0, R76, R3, !PT ;  /* 0x000000034c007209 */ /* 0x000fe40007810000 */
[----:B------:R-:W0:Y:S02]  /*6630*/  LDC R3, c[0x0][0x988] ;  /* 0x00026200ff037b82 */ /* 0x000e240000000800 */
[----:B------:R-:W-:-:S05]  /*6640*/  FMNMX.FTZ R9, R77, R0, !PT ;  /* 0x000000004d097209 */ /* 0x000fca0007810000 */
[----:B------:R-:W1:Y:S02]  /*6650*/  SHFL.BFLY PT, R0, R9, 0x2, 0x1f ;  /* 0x0c401f0009007f89 */ /* 0x000e6400000e0000 */
[----:B-1----:R-:W-:-:S05]  /*6660*/  FMNMX.FTZ R12, R9, R0, !PT ;  /* 0x00000000090c7209 */ /* 0x002fca0007810000 */
[----:B------:R-:W1:Y:S02]  /*6670*/  SHFL.BFLY PT, R11, R12, 0x1, 0x1f ;  /* 0x0c201f000c0b7f89 */ /* 0x000e6400000e0000 */
[----:B-1----:R-:W-:-:S05]  /*6680*/  FMNMX.FTZ R0, R12, R11, !PT ;  /* 0x0000000b0c007209 */ /* 0x002fca0007810000 */
[----:B------:R-:W-:-:S04]  /*6690*/  FADD.FTZ R10, -R0, R5 ;  /* 0x00000005000a7221 */ /* 0x000fc80000010100 */
[-C--:B0-----:R-:W-:Y:S01]  /*66a0*/  FMUL.FTZ R5, R10, R3.reuse ;  /* 0x000000030a057220 */ /* 0x081fe20000410000 */
[----:B------:R-:W-:-:S04]  /*66b0*/  FMUL.FTZ R10, R0, R3 ;  /* 0x00000003000a7220 */ /* 0x000fc80000410000 */
[--C-:B------:R-:W-:Y:S01]  /*66c0*/  FFMA.FTZ R14, R128, R3, -R10.reuse ;  /* 0x00000003800e7223 */ /* 0x100fe2000001080a */
[----:B------:R-:W-:Y:S01]  /*66d0*/  FMNMX.FTZ R128, R142, R23, !PT ;  /* 0x000000178e807209 */ /* 0x000fe20007810000 */
[-CC-:B------:R-:W-:Y:S01]  /*66e0*/  FFMA.FTZ R22, R120, R3.reuse, -R10.reuse ;  /* 0x0000000378167223 */ /* 0x180fe2000001080a */
[-CC-:B------:R-:W-:Y:S01]  /*66f0*/  FFMA.FTZ R15, R129, R3.reuse, -R10.reuse ;  /* 0x00000003810f7223 */ /* 0x180fe2000001080a */
[-CC-:B------:R-:W-:Y:S01]  /*6700*/  FFMA.FTZ R129, R125, R3.reuse, -R10.reuse ;  /* 0x000000037d817223 */ /* 0x180fe2000001080a */
[----:B------:R-:W-:Y:S01]  /*6710*/  FMNMX.FTZ R23, R143, R128, !PT ;  /* 0x000000808f177209 */ /* 0x000fe20007810000 */
[-CC-:B------:R-:W-:Y:S01]  /*6720*/  FFMA.FTZ R128, R121, R3.reuse, -R10.reuse ;  /* 0x0000000379807223 */ /* 0x180fe2000001080a */
[-CC-:B------:R-:W-:Y:S01]  /*6730*/  FFMA.FTZ R13, R141, R3.reuse, -R10.reuse ;  /* 0x000000038d0d7223 */ /* 0x180fe2000001080a */
[--C-:B------:R-:W-:Y:S01]  /*6740*/  FFMA.FTZ R12, R140, R3, -R10.reuse ;  /* 0x000000038c0c7223 */ /* 0x100fe2000001080a */
[----:B------:R-:W-:Y:S01]  /*6750*/  FMNMX.FTZ R120, R130, R23, !PT ;  /* 0x0000001782787209 */ /* 0x000fe20007810000 */
[----:B------:R-:W0:Y:S01]  /*6760*/  S2R R141, SR_TID.X ;  /* 0x00000000008d7919 */ /* 0x000e220000002100 */
[----:B------:R1:W-:Y:S01]  /*6770*/  MUFU.EX2 R23, R128 ;  /* 0x0000008000177308 */ /* 0x0003e20000000800 */
[----:B------:R-:W-:Y:S01]  /*6780*/  FFMA.FTZ R9, R136, R3, -R10 ;  /* 0x0000000388097223 */ /* 0x000fe2000001080a */
[----:B------:R-:W-:Y:S01]  /*6790*/  FMNMX.FTZ R121, R131, R120, !PT ;  /* 0x0000007883797209 */ /* 0x000fe20007810000 */
[----:B------:R-:W-:-:S02]  /*67a0*/  WARPGROUP.DEPBAR.LE gsb0, 0x0 ;  /* 0x00008000000079c5 */ /* 0x000fc40000010000 */
[----:B------:R-:W-:Y:S01]  /*67b0*/  WARPGROUP.ARRIVE ;  /* 0x00000000000079c5 */ /* 0x000fe20000000000 */
[--C-:B------:R-:W-:Y:S01]  /*67c0*/  FFMA.FTZ R120, R124, R3, -R10.reuse ;  /* 0x000000037c787223 */ /* 0x100fe2000001080a */
[----:B------:R-:W-:Y:S01]  /*67d0*/  FMNMX.FTZ R124, R134, R121, !PT ;  /* 0x00000079867c7209 */ /* 0x000fe20007810000 */
[-CC-:B------:R-:W-:Y:S01]  /*67e0*/  FFMA.FTZ R11, R137, R3.reuse, -R10.reuse ;  /* 0x00000003890b7223 */ /* 0x180fe2000001080a */
[-CC-:B------:R-:W-:Y:S01]  /*67f0*/  FFMA.FTZ R20, R132, R3.reuse, -R10.reuse ;  /* 0x0000000384147223 */ /* 0x180fe2000001080a */
[-CC-:B------:R-:W-:Y:S01]  /*6800*/  FFMA.FTZ R21, R133, R3.reuse, -R10.reuse ;  /* 0x0000000385157223 */ /* 0x180fe2000001080a */
[----:B------:R-:W-:Y:S01]  /*6810*/  HGMMA.64x96x16.F32.BF16 R24, gdesc[UR32].tnspB, R24, gsb0 ;  /* 0x41600000201879f0 */ /* 0x000fe20008001818 */
[----:B------:R-:W-:Y:S01]  /*6820*/  UIADD3 UR32, UR7, 0x480, URZ ;  /* 0x0000048007207890 */ /* 0x000fe2000fffe03f */
[----:B------:R-:W-:Y:S01]  /*6830*/  FMNMX.FTZ R121, R135, R124, !PT ;  /* 0x0000007c87797209 */ /* 0x000fe20007810000 */
[----:B------:R-:W-:Y:S01]  /*6840*/  UIADD3 UR34, UR4, 0xc0, URZ ;  /* 0x000000c004227890 */ /* 0x000fe2000fffe03f */
[--C-:B------:R-:W-:Y:S01]  /*6850*/  FFMA.FTZ R112, R112, R3, -R10.reuse ;  /* 0x0000000370707223 */ /* 0x100fe2000001080a */
[----:B------:R-:W-:Y:S01]  /*6860*/  UMOV UR33, 0xc0000010 ;  /* 0xc000001000217882 */ /* 0x000fe20000000000 */
[----:B------:R-:W-:Y:S01]  /*6870*/  UMOV UR35, 0x80000020 ;  /* 0x8000002000237882 */ /* 0x000fe20000000000 */
        /* <DEDUP_REMOVED lines=9> */
[-CC-:B------:R-:W-:Y:S01]  /*6910*/  FFMA.FTZ R109, R109, R3.reuse, -R10.reuse ;  /* 0x000000036d6d7223 */ /* 0x180fe2000001080a */
[-CC-:B------:R-:W-:Y:S01]  /*6920*/  FFMA.FTZ R96, R96, R3.reuse, -R10.reuse ;  /* 0x0000000360607223 */ /* 0x180fe2000001080a */
[-CC-:B------:R-:W-:Y:S01]  /*6930*/  FFMA.FTZ R97, R97, R3.reuse, -R10.reuse ;  /* 0x0000000361617223 */ /* 0x180fe2000001080a */
[----:B------:R-:W-:Y:S01]  /*6940*/  FMNMX.FTZ R125, R127, R124, !PT ;  /* 0x0000007c7f7d7209 */ /* 0x000fe20007810000 */
[-CC-:B------:R-:W-:Y:S01]  /*6950*/  FFMA.FTZ R100, R100, R3.reuse, -R10.reuse ;  /* 0x0000000364647223 */ /* 0x180fe2000001080a */
[----:B0-----:R-:W-:Y:S01]  /*6960*/  SHF.R.U32.HI R140, RZ, 0x7, R141 ;  /* 0x00000007ff8c7819 */ /* 0x001fe2000001168d */
[--C-:B------:R-:W-:Y:S01]  /*6970*/  FFMA.FTZ R101, R101, R3, -R10.reuse ;  /* 0x0000000365657223 */ /* 0x100fe2000001080a */
[----:B------:R-:W-:Y:S01]  /*6980*/  FMNMX.FTZ R124, R114, R125, !PT ;  /* 0x0000007d727c7209 */ /* 0x000fe20007810000 */
[-CC-:B------:R-:W-:Y:S01]  /*6990*/  FFMA.FTZ R88, R88, R3.reuse, -R10.reuse ;  /* 0x0000000358587223 */ /* 0x180fe2000001080a */
[----:B------:R-:W-:Y:S01]  /*69a0*/  ISETP.GE.U32.AND P2, PT, R141, 0x180, PT ;  /* 0x000001808d00780c */ /* 0x000fe20003f46070 */
        /* <DEDUP_REMOVED lines=12> */
[----:B------:R-:W-:Y:S01]  /*6a70*/  FFMA.FTZ R77, R77, R3, -R10 ;  /* 0x000000034d4d7223 */ /* 0x000fe2000001080a */
[----:B------:R-:W-:Y:S01]  /*6a80*/  FMNMX.FTZ R124, R106, R125, !PT ;  /* 0x0000007d6a7c7209 */ /* 0x000fe20007810000 */
[----:B------:R0:W-:Y:S03]  /*6a90*/  MUFU.EX2 R121, R129 ;  /* 0x0000008100797308 */ /* 0x0001e60000000800 */
[----:B------:R-:W-:-:S04]  /*6aa0*/  FMNMX.FTZ R125, R107, R124, !PT ;  /* 0x0000007c6b7d7209 */ /* 0x000fc80007810000 */
[----:B------:R-:W-:Y:S01]  /*6ab0*/  FMNMX.FTZ R124, R110, R125, !PT ;  /* 0x0000007d6e7c7209 */ /* 0x000fe20007810000 */
[----:B------:R-:W2:Y:S03]  /*6ac0*/  MUFU.EX2 R5, R5 ;  /* 0x0000000500057308 */ /* 0x000ea60000000800 */
[----:B------:R-:W-:-:S04]  /*6ad0*/  FMNMX.FTZ R125, R111, R124, !PT ;  /* 0x0000007c6f7d7209 */ /* 0x000fc80007810000 */
[----:B------:R-:W-:Y:S01]  /*6ae0*/  FMNMX.FTZ R124, R98, R125, !PT ;  /* 0x0000007d627c7209 */ /* 0x000fe20007810000 */
[----:B------:R-:W3:Y:S03]  /*6af0*/  MUFU.EX2 R9, R9 ;  /* 0x0000000900097308 */ /* 0x000ee60000000800 */
[----:B------:R-:W-:-:S04]  /*6b00*/  FMNMX.FTZ R125, R99, R124, !PT ;  /* 0x0000007c637d7209 */ /* 0x000fc80007810000 */
[----:B------:R-:W-:Y:S01]  /*6b10*/  FMNMX.FTZ R124, R102, R125, !PT ;  /* 0x0000007d667c7209 */ /* 0x000fe20007810000 */
[----:B------:R-:W4:Y:S03]  /*6b20*/  MUFU.EX2 R11, R11 ;  /* 0x0000000b000b7308 */ /* 0x000f260000000800 */
[----:B------:R-:W-:-:S04]  /*6b30*/  FMNMX.FTZ R125, R103, R124, !PT ;  /* 0x0000007c677d7209 */ /* 0x000fc80007810000 */
[----:B------:R-:W-:Y:S01]  /*6b40*/  FMNMX.FTZ R124, R90, R125, !PT ;  /* 0x0000007d5a7c7209 */ /* 0x000fe20007810000 */
[----:B------:R-:W-:Y:S03]  /*6b50*/  MUFU.EX2 R12, R12 ;  /* 0x0000000c000c7308 */ /* 0x000fe60000000800 */
        /* <DEDUP_REMOVED lines=9> */
[----:B------:R-:W-:Y:S01]  /*6bf0*/  FMNMX.FTZ R125, R87, R124, !PT ;  /* 0x0000007c577d7209 */ /* 0x000fe20007810000 */
[----:B------:R-:W-:Y:S02]  /*6c00*/  WARPGROUP.DEPBAR.LE gsb0, 0x0 ;  /* 0x00008000000079c5 */ /* 0x000fe40000010000 */
[----:B------:R-:W-:Y:S01]  /*6c10*/  WARPGROUP.ARRIVE ;  /* 0x00000000000079c5 */ /* 0x000fe20000000000 */
[----:B------:R-:W-:Y:S01]  /*6c20*/  FMNMX.FTZ R124, R74, R125, !PT ;  /* 0x0000007d4a7c7209 */ /* 0x000fe20007810000 */
[----:B------:R-:W-:Y:S03]  /*6c30*/  MUFU.EX2 R20, R20 ;  /* 0x0000001400147308 */ /* 0x000fe60000000800 */
[----:B------:R-:W-:Y:S01]  /*6c40*/  FMNMX.FTZ R125, R75, R124, !PT ;  /* 0x0000007c4b7d7209 */ /* 0x000fe20007810000 */
[----:B------:R-:W-:Y:S01]  /*6c50*/  HGMMA.64x96x16.F32.BF16 R24, gdesc[UR32].tnspB, R24, gsb0 ;  /* 0x41600000201879f0 */ /* 0x000fe20008001818 */
[----:B------:R-:W-:-:S02]  /*6c60*/  UIADD3 UR32, UR7, 0x600, URZ ;  /* 0x0000060007207890 */ /* 0x000fc4000fffe03f */
[----:B------:R-:W-:Y:S01]  /*6c70*/  UIADD3 UR34, UR4, 0x100, URZ ;  /* 0x0000010004227890 */ /* 0x000fe2000fffe03f */
[----:B------:R-:W-:Y:S01]  /*6c80*/  FMNMX.FTZ R124, R78, R125, !PT ;  /* 0x0000007d4e7c7209 */ /* 0x000fe20007810000 */
[----:B------:R-:W-:Y:S01]  /*6c90*/  UMOV UR33, 0xc0000010 ;  /* 0xc000001000217882 */ /* 0x000fe20000000000 */
[----:B------:R-:W-:Y:S01]  /*6ca0*/  UMOV UR35, 0x80000020 ;  /* 0x8000002000237882 */ /* 0x000fe20000000000 */
[----:B------:R-:W-:Y:S01]  /*6cb0*/  MUFU.EX2 R21, R21 ;  /* 0x0000001500157308 */ /* 0x000fe20000000800 */
[----:B------:R-:W-:-:S05]  /*6cc0*/  FMNMX.FTZ R124, R79, R124, !PT ;  /* 0x0000007c4f7c7209 */ /* 0x000fca0007810000 */
[----:B------:R-:W5:Y:S02]  /*6cd0*/  SHFL.BFLY PT, R125, R124, 0x2, 0x1f ;  /* 0x0c401f007c7d7f89 */ /* 0x000f6400000e0000 */
[----:B------:R-:W-:Y:S08]  /*6ce0*/  MUFU.EX2 R22, R22 ;  /* 0x0000001600167308 */ /* 0x000ff00000000800 */
[----:B------:R-:W-:Y:S08]  /*6cf0*/  MUFU.EX2 R120, R120 ;  /* 0x0000007800787308 */ /* 0x000ff00000000800 */
[----:B------:R-:W-:Y:S01]  /*6d00*/  MUFU.EX2 R112, R112 ;  /* 0x0000007000707308 */ /* 0x000fe20000000800 */
[----:B-----5:R-:W-:Y:S01]  /*6d10*/  FMNMX.FTZ R125, R124, R125, !PT ;  /* 0x0000007d7c7d7209 */ /* 0x020fe20007810000 */
[----:B------:R-:W-:Y:S01]  /*6d20*/  FFMA.FTZ R124, R73, R3, -R10 ;  /* 0x00000003497c7223 */ /* 0x000fe2000001080a */
[----:B------:R-:W-:-:S05]  /*6d30*/  IMAD.U32 R10, RZ, RZ, UR36 ;  /* 0x00000024ff0a7e24 */ /* 0x000fca000f8e00ff */
[----:B------:R-:W-:Y:S01]  /*6d40*/  MUFU.EX2 R113, R113 ;  /* 0x0000007100717308 */ /* 0x000fe20000000800 */
[----:B-1----:R-:W1:Y:S01]  /*6d50*/  SHFL.BFLY PT, R128, R125, 0x1, 0x1f ;  /* 0x0c201f007d807f89 */ /* 0x002e6200000e0000 */
[----:B------:R-:W-:-:S06]  /*6d60*/  @!P1 LEA R10, R10, UR37, 0x3 ;  /* 0x000000250a0a9c11 */ /* 0x000fcc000f8e18ff */
[----:B------:R-:W-:Y:S01]  /*6d70*/  MUFU.EX2 R116, R116 ;  /* 0x0000007400747308 */ /* 0x000fe20000000800 */
[----:B------:R-:W-:-:S05]  /*6d80*/  @!P1 VIADD R10, R10, 0x31c40 ;  /* 0x00031c400a0a9836 */ /* 0x000fca0000000000 */
[----:B------:R-:W-:Y:S02]  /*6d90*/  @!P1 PRMT R10, RZ, 0x654, R10 ;  /* 0x00000654ff0a9816 */ /* 0x000fe4000000000a */
[----:B------:R-:W-:Y:S08]  /*6da0*/  MUFU.EX2 R117, R117 ;  /* 0x0000007500757308 */ /* 0x000ff00000000800 */
[----:B------:R-:W-:Y:S01]  /*6db0*/  MUFU.EX2 R104, R104 ;  /* 0x0000006800687308 */ /* 0x000fe20000000800 */
[----:B-1----:R-:W-:-:S05]  /*6dc0*/  FMNMX.FTZ R73, R125, R128, !PT ;  /* 0x000000807d497209 */ /* 0x002fca0007810000 */
[C---:B------:R-:W-:Y:S01]  /*6dd0*/  FADD.FTZ R8, -R73.reuse, R8 ;  /* 0x0000000849087221 */ /* 0x040fe20000010100 */
[-C--:B------:R-:W-:Y:S01]  /*6de0*/  FMUL.FTZ R128, R73, R3.reuse ;  /* 0x0000000349807220 */ /* 0x080fe20000410000 */
[----:B------:R-:W-:Y:S02]  /*6df0*/  MUFU.EX2 R105, R105 ;  /* 0x0000006900697308 */ /* 0x000fe40000000800 */
[-C--:B------:R-:W-:Y:S01]  /*6e00*/  FMUL.FTZ R8, R8, R3.reuse ;  /* 0x0000000308087220 */ /* 0x080fe20000410000 */
[-CC-:B0-----:R-:W-:Y:S01]  /*6e10*/  FFMA.FTZ R129, R138, R3.reuse, -R128.reuse ;  /* 0x000000038a817223 */ /* 0x181fe20000010880 */
[-CC-:B------:R-:W-:Y:S01]  /*6e20*/  FFMA.FTZ R132, R139, R3.reuse, -R128.reuse ;  /* 0x000000038b847223 */ /* 0x180fe20000010880 */
[-CC-:B------:R-:W-:Y:S01]  /*6e30*/  FFMA.FTZ R136, R142, R3.reuse, -R128.reuse ;  /* 0x000000038e887223 */ /* 0x180fe20000010880 */
[-CC-:B------:R-:W-:Y:S01]  /*6e40*/  FFMA.FTZ R137, R143, R3.reuse, -R128.reuse ;  /* 0x000000038f897223 */ /* 0x180fe20000010880 */
[-CC-:B------:R-:W-:Y:S01]  /*6e50*/  FFMA.FTZ R133, R130, R3.reuse, -R128.reuse ;  /* 0x0000000382857223 */ /* 0x180fe20000010880 */
[----:B------:R0:W-:Y:S01]  /*6e60*/  MUFU.EX2 R125, R8 ;  /* 0x00000008007d7308 */ /* 0x0001e20000000800 */
[-CC-:B------:R-:W-:Y:S01]  /*6e70*/  FFMA.FTZ R138, R131, R3.reuse, -R128.reuse ;  /* 0x00000003838a7223 */ /* 0x180fe20000010880 */
[-CC-:B------:R-:W-:Y:S01]  /*6e80*/  FFMA.FTZ R131, R134, R3.reuse, -R128.reuse ;  /* 0x0000000386837223 */ /* 0x180fe20000010880 */
[-CC-:B------:R-:W-:Y:S01]  /*6e90*/  FFMA.FTZ R134, R135, R3.reuse, -R128.reuse ;  /* 0x0000000387867223 */ /* 0x180fe20000010880 */
[-CC-:B------:R-:W-:Y:S01]  /*6ea0*/  FFMA.FTZ R130, R122, R3.reuse, -R128.reuse ;  /* 0x000000037a827223 */ /* 0x180fe20000010880 */
[-CC-:B------:R-:W-:Y:S01]  /*6eb0*/  FFMA.FTZ R122, R126, R3.reuse, -R128.reuse ;  /* 0x000000037e7a7223 */ /* 0x180fe20000010880 */
[-CC-:B------:R-:W-:Y:S01]  /*6ec0*/  FFMA.FTZ R126, R127, R3.reuse, -R128.reuse ;  /* 0x000000037f7e7223 */ /* 0x180fe20000010880 */
[----:B------:R-:W-:Y:S01]  /*6ed0*/  FFMA.FTZ R127, R115, R3, -R128 ;  /* 0x00000003737f7223 */ /* 0x000fe20000010880 */
[----:B------:R-:W1:Y:S01]  /*6ee0*/  MUFU.EX2 R129, R129 ;  /* 0x0000008100817308 */ /* 0x000e620000000800 */
[----:B0-----:R-:W-:-:S02]  /*6ef0*/  VIADD R8, R140, 0x9 ;  /* 0x000000098c087836 */ /* 0x001fc40000000000 */
[-CC-:B------:R-:W-:Y:S01]  /*6f00*/  FFMA.FTZ R115, R118, R3.reuse, -R128.reuse ;  /* 0x0000000376737223 */ /* 0x180fe20000010880 */
[-CC-:B------:R-:W-:Y:S01]  /*6f10*/  FFMA.FTZ R118, R119, R3.reuse, -R128.reuse ;  /* 0x0000000377767223 */ /* 0x180fe20000010880 */
[-CC-:B------:R-:W-:Y:S01]  /*6f20*/  FFMA.FTZ R119, R110, R3.reuse, -R128.reuse ;  /* 0x000000036e777223 */ /* 0x180fe20000010880 */
[-CC-:B------:R-:W-:Y:S01]  /*6f30*/  FFMA.FTZ R110, R111, R3.reuse, -R128.reuse ;  /* 0x000000036f6e7223 */ /* 0x180fe20000010880 */
[----:B------:R-:W-:Y:S01]  /*6f40*/  SEL R8, R8, 0x9, !P2 ;  /* 0x0000000908087807 */ /* 0x000fe20005000000 */
[-CC-:B------:R-:W-:Y:S01]  /*6f50*/  FFMA.FTZ R123, R123, R3.reuse, -R128.reuse ;  /* 0x000000037b7b7223 */ /* 0x180fe20000010880 */
[----:B------:R-:W0:Y:S01]  /*6f60*/  MUFU.EX2 R132, R132 ;  /* 0x0000008400847308 */ /* 0x000e220000000800 */
[-CC-:B------:R-:W-:Y:S01]  /*6f70*/  FFMA.FTZ R114, R114, R3.reuse, -R128.reuse ;  /* 0x0000000372727223 */ /* 0x180fe20000010880 */
[-CC-:B------:R-:W-:Y:S01]  /*6f80*/  FFMA.FTZ R103, R103, R3.reuse, -R128.reuse ;  /* 0x0000000367677223 */ /* 0x180fe20000010880 */
[-CC-:B------:R-:W-:Y:S01]  /*6f90*/  FFMA.FTZ R106, R106, R3.reuse, -R128.reuse ;  /* 0x000000036a6a7223 */ /* 0x180fe20000010880 */
[----:B------:R-:W-:Y:S01]  /*6fa0*/  FFMA.FTZ R107, R107, R3, -R128 ;  /* 0x000000036b6b7223 */ /* 0x000fe20000010880 */
[----:B------:R-:W-:-:S02]  /*6fb0*/  WARPGROUP.DEPBAR.LE gsb0, 0x0 ;  /* 0x00008000000079c5 */ /* 0x000fc40000010000 */
[----:B------:R-:W-:Y:S01]  /*6fc0*/  WARPGROUP.ARRIVE ;  /* 0x00000000000079c5 */ /* 0x000fe20000000000 */
[----:B------:R-:W5:Y:S01]  /*6fd0*/  MUFU.EX2 R136, R136 ;  /* 0x0000008800887308 */ /* 0x000f620000000800 */
[-CC-:B------:R-:W-:Y:S01]  /*6fe0*/  FFMA.FTZ R86, R86, R3.reuse, -R128.reuse ;  /* 0x0000000356567223 */ /* 0x180fe20000010880 */
[-CC-:B------:R-:W-:Y:S01]  /*6ff0*/  FFMA.FTZ R87, R87, R3.reuse, -R128.reuse ;  /* 0x0000000357577223 */ /* 0x180fe20000010880 */
[-CC-:B------:R-:W-:Y:S01]  /*7000*/  FFMA.FTZ R75, R75, R3.reuse, -R128.reuse ;  /* 0x000000034b4b7223 */ /* 0x180fe20000010880 */
[-CC-:B------:R-:W-:Y:S01]  /*7010*/  FFMA.FTZ R78, R78, R3.reuse, -R128.reuse ;  /* 0x000000034e4e7223 */ /* 0x180fe20000010880 */
[----:B------:R-:W-:Y:S01]  /*7020*/  HGMMA.64x96x16.F32.BF16 R24, gdesc[UR32].tnspB, R24, gsb0 ;  /* 0x41600000201879f0 */ /* 0x000fe20008001818 */
[----:B------:R-:W-:Y:S01]  /*7030*/  UIADD3 UR32, UR7, 0x780, URZ ;  /* 0x0000078007207890 */ /* 0x000fe2000fffe03f */
[----:B------:R-:W-:Y:S01]  /*7040*/  FFMA.FTZ R79, R79, R3, -R128 ;  /* 0x000000034f4f7223 */ /* 0x000fe20000010880 */
[----:B------:R-:W-:Y:S01]  /*7050*/  UIADD3 UR34, UR4, 0x140, URZ ;  /* 0x0000014004227890 */ /* 0x000fe2000fffe03f */
[----:B------:R-:W5:Y:S01]  /*7060*/  MUFU.EX2 R137, R137 ;  /* 0x0000008900897308 */ /* 0x000f620000000800 */
[----:B------:R-:W-:Y:S01]  /*7070*/  UMOV UR33, 0xc0000010 ;  /* 0xc000001000217882 */ /* 0x000fe20000000000 */
[----:B------:R-:W-:Y:S01]  /*7080*/  UMOV UR35, 0x80000020 ;  /* 0x8000002000237882 */ /* 0x000fe20000000000 */
[C---:B------:R-:W-:Y:S01]  /*7090*/  ISETP.GT.AND P2, PT, R4.reuse, RZ, PT ;  /* 0x000000ff0400720c */ /* 0x040fe20003f44270 */
[----:B------:R-:W-:-:S04]  /*70a0*/  VIADD R4, R4, 0xffffffff ;  /* 0xffffffff04047836 */ /* 0x000fc80000000000 */
[----:B------:R-:W5:Y:S08]  /*70b0*/  MUFU.EX2 R133, R133 ;  /* 0x0000008500857308 */ /* 0x000f700000000800 */
        /* <DEDUP_REMOVED lines=10> */
[----:B------:R-:W5:Y:S01]  /*7160*/  MUFU.EX2 R118, R118 ;  /* 0x0000007600767308 */ /* 0x000f620000000800 */
[----:B------:R-:W-:-:S02]  /*7170*/  WARPGROUP.DEPBAR.LE gsb0, 0x0 ;  /* 0x00008000000079c5 */ /* 0x000fc40000010000 */
[----:B------:R-:W-:-:S05]  /*7180*/  WARPGROUP.ARRIVE ;  /* 0x00000000000079c5 */ /* 0x000fca0000000000 */
[----:B------:R-:W5:Y:S01]  /*7190*/  MUFU.EX2 R106, R106 ;  /* 0x0000006a006a7308 */ /* 0x000f620000000800 */
[----:B------:R-:W-:Y:S01]  /*71a0*/  HGMMA.64x96x16.F32.BF16 R24, gdesc[UR32].tnspB, R24, gsb0 ;  /* 0x41600000201879f0 */ /* 0x000fe20008001818 */
[----:B------:R-:W-:Y:S02]  /*71b0*/  UIADD3 UR32, UR7, 0x900, URZ ;  /* 0x0000090007207890 */ /* 0x000fe4000fffe03f */
[----:B------:R-:W-:Y:S01]  /*71c0*/  UIADD3 UR34, UR4, 0x180, URZ ;  /* 0x0000018004227890 */ /* 0x000fe2000fffe03f */
[----:B------:R-:W-:Y:S01]  /*71d0*/  UMOV UR33, 0xc0000010 ;  /* 0xc000001000217882 */ /* 0x000fe20000000000 */
[----:B------:R-:W-:Y:S02]  /*71e0*/  UMOV UR35, 0x80000020 ;  /* 0x8000002000237882 */ /* 0x000fe40000000000 */
[----:B------:R-:W5:Y:S08]  /*71f0*/  MUFU.EX2 R107, R107 ;  /* 0x0000006b006b7308 */ /* 0x000f700000000800 */
[----:B------:R-:W5:Y:S08]  /*7200*/  MUFU.EX2 R108, R108 ;  /* 0x0000006c006c7308 */ /* 0x000f700000000800 */
[----:B------:R-:W-:Y:S08]  /*7210*/  MUFU.EX2 R109, R109 ;  /* 0x0000006d006d7308 */ /* 0x000ff00000000800 */
        /* <DEDUP_REMOVED lines=8> */
[----:B------:R-:W-:Y:S01]  /*72a0*/  MUFU.EX2 R93, R93 ;  /* 0x0000005d005d7308 */ /* 0x000fe20000000800 */
[----:B------:R-:W-:-:S02]  /*72b0*/  WARPGROUP.DEPBAR.LE gsb0, 0x0 ;  /* 0x00008000000079c5 */ /* 0x000fc40000010000 */
[----:B------:R-:W-:-:S05]  /*72c0*/  WARPGROUP.ARRIVE ;  /* 0x00000000000079c5 */ /* 0x000fca0000000000 */
[----:B------:R-:W-:Y:S01]  /*72d0*/  MUFU.EX2 R80, R80 ;  /* 0x0000005000507308 */ /* 0x000fe20000000800 */
[----:B------:R-:W-:Y:S01]  /*72e0*/  HGMMA.64x96x16.F32.BF16 R24, gdesc[UR32].tnspB, R24, gsb0 ;  /* 0x41600000201879f0 */ /* 0x000fe20008001818 */
[----:B------:R-:W-:Y:S02]  /*72f0*/  UIADD3 UR32, UR7, 0xa80, URZ ;  /* 0x00000a8007207890 */ /* 0x000fe4000fffe03f */
[----:B------:R-:W-:-:S04]  /*7300*/  UIADD3 UR34, UR4, 0x1c0, URZ ;  /* 0x000001c004227890 */ /* 0x000fc8000fffe03f */
[----:B------:R-:W-:Y:S01]  /*7310*/  MUFU.EX2 R81, R81 ;  /* 0x0000005100517308 */ /* 0x000fe20000000800 */
[----:B------:R-:W-:Y:S01]  /*7320*/  UMOV UR33, 0xc0000010 ;  /* 0xc000001000217882 */ /* 0x000fe20000000000 */
[----:B------:R-:W-:-:S06]  /*7330*/  UMOV UR35, 0x80000020 ;  /* 0x8000002000237882 */ /* 0x000fcc0000000000 */
        /* <DEDUP_REMOVED lines=11> */
[----:B------:R-:W-:-:S06]  /*73f0*/  WARPGROUP.ARRIVE ;  /* 0x00000000000079c5 */ /* 0x000fcc0000000000 */
[----:B------:R-:W-:Y:S01]  /*7400*/  HGMMA.64x96x16.F32.BF16 R24, gdesc[UR32].tnspB, R24, gsb0 ;  /* 0x41600000201879f0 */ /* 0x000fe20008001818 */
[----:B------:R-:W-:Y:S02]  /*7410*/  UIADD3 UR32, UR7, 0xc00, URZ ;  /* 0x00000c0007207890 */ /* 0x000fe4000fffe03f */
[----:B------:R-:W-:Y:S01]  /*7420*/  UIADD3 UR34, UR4, 0x200, URZ ;  /* 0x0000020004227890 */ /* 0x000fe2000fffe03f */
[----:B------:R-:W-:Y:S01]  /*7430*/  UMOV UR33, 0xc0000010 ;  /* 0xc000001000217882 */ /* 0x000fe20000000000 */
[----:B------:R-:W-:Y:S01]  /*7440*/  UMOV UR35, 0x80000020 ;  /* 0x8000002000237882 */ /* 0x000fe20000000000 */
[----:B------:R-:W-:Y:S02]  /*7450*/  WARPGROUP.DEPBAR.LE gsb0, 0x0 ;  /* 0x00008000000079c5 */ /* 0x000fe40000010000 */
[----:B------:R-:W-:-:S06]  /*7460*/  WARPGROUP.ARRIVE ;  /* 0x00000000000079c5 */ /* 0x000fcc0000000000 */
[----:B------:R-:W-:Y:S03]  /*7470*/  HGMMA.64x96x16.F32.BF16 R24, gdesc[UR32].tnspB, R24, gsb0 ;  /* 0x41600000201879f0 */ /* 0x000fe60008001818 */
[----:B------:R-:W-:Y:S02]  /*7480*/  WARPGROUP.DEPBAR.LE gsb0, 0x0 ;  /* 0x00008000000079c5 */ /* 0x000fe40000010000 */
[----:B------:R3:W-:Y:S06]  /*7490*/  BAR.ARV R8, 0x100 ;  /* 0x000400080000751d */ /* 0x0007ec0000002000 */
[----:B------:R-:W-:Y:S01]  /*74a0*/  @!P1 SYNCS.ARRIVE.TRANS64.RED.A1T0 RZ, [R10+URZ], RZ ;  /* 0x000000ff0aff99a7 */ /* 0x000fe2000810043f */
[-C--:B--2---:R-:W-:Y:S01]  /*74b0*/  FMUL.FTZ R24, R24, R5.reuse ;  /* 0x0000000518187220 */ /* 0x084fe20000410000 */
[----:B---3--:R-:W-:Y:S01]  /*74c0*/  IMAD.U32 R8, RZ, RZ, UR5 ;  /* 0x00000005ff087e24 */ /* 0x008fe2000f8e00ff */
[----:B------:R-:W-:Y:S01]  /*74d0*/  UMOV UR5, UR36 ;  /* 0x0000002400057c82 */ /* 0x000fe20008000000 */
[-C--:B------:R-:W-:Y:S01]  /*74e0*/  FMUL.FTZ R25, R25, R5.reuse ;  /* 0x0000000519197220 */ /* 0x080fe20000410000 */
[-C--:B------:R-:W-:Y:S01]  /*74f0*/  FMUL.FTZ R28, R28, R5.reuse ;  /* 0x000000051c1c7220 */ /* 0x080fe20000410000 */
[-C--:B------:R-:W-:Y:S01]  /*7500*/  FMUL.FTZ R29, R29, R5.reuse ;  /* 0x000000051d1d7220 */ /* 0x080fe20000410000 */
[----:B------:R-:W-:Y:S01]  /*7510*/  @!P1 LEA R8, R8, UR37, 0x3 ;  /* 0x0000002508089c11 */ /* 0x000fe2000f8e18ff */
[-C--:B------:R-:W-:Y:S01]  /*7520*/  FMUL.FTZ R32, R32, R5.reuse ;  /* 0x0000000520207220 */ /* 0x080fe20000410000 */
[-C--:B------:R-:W-:Y:S01]  /*7530*/  FMUL.FTZ R33, R33, R5.reuse ;  /* 0x0000000521217220 */ /* 0x080fe20000410000 */
[-C--:B------:R-:W-:Y:S01]  /*7540*/  FMUL.FTZ R36, R36, R5.reuse ;  /* 0x0000000524247220 */ /* 0x080fe20000410000 */
[----:B------:R-:W-:Y:S01]  /*7550*/  FMUL.FTZ R37, R37, R5 ;  /* 0x0000000525257220 */ /* 0x000fe20000410000 */
[----:B------:R-:W-:-:S02]  /*7560*/  @!P1 VIADD R8, R8, 0x31c60 ;  /* 0x00031c6008089836 */ /* 0x000fc40000000000 */
[-C--:B------:R-:W-:Y:S01]  /*7570*/  FMUL.FTZ R40, R40, R5.reuse ;  /* 0x0000000528287220 */ /* 0x080fe20000410000 */
[-C--:B------:R-:W-:Y:S01]  /*7580*/  FMUL.FTZ R41, R41, R5.reuse ;  /* 0x0000000529297220 */ /* 0x080fe20000410000 */
[-C--:B------:R-:W-:Y:S01]  /*7590*/  FMUL.FTZ R44, R44, R5.reuse ;  /* 0x000000052c2c7220 */ /* 0x080fe20000410000 */
[-C--:B------:R-:W-:Y:S01]  /*75a0*/  FMUL.FTZ R45, R45, R5.reuse ;  /* 0x000000052d2d7220 */ /* 0x080fe20000410000 */
[----:B------:R-:W-:Y:S01]  /*75b0*/  @!P1 PRMT R8, RZ, 0x654, R8 ;  /* 0x00000654ff089816 */ /* 0x000fe20000000008 */
[-C--:B------:R-:W-:Y:S01]  /*75c0*/  FMUL.FTZ R48, R48, R5.reuse ;  /* 0x0000000530307220 */ /* 0x080fe20000410000 */
[-C--:B------:R-:W-:Y:S01]  /*75d0*/  FMUL.FTZ R49, R49, R5.reuse ;  /* 0x0000000531317220 */ /* 0x080fe20000410000 */
[-C--:B------:R-:W-:Y:S01]  /*75e0*/  FMUL.FTZ R52, R52, R5.reuse ;  /* 0x0000000534347220 */ /* 0x080fe20000410000 */
[----:B------:R2:W-:Y:S01]  /*75f0*/  @!P1 SYNCS.ARRIVE.TRANS64.RED.A1T0 RZ, [R8+URZ], RZ ;  /* 0x000000ff08ff99a7 */ /* 0x0005e2000810043f */
[-C--:B------:R-:W-:Y:S01]  /*7600*/  FMUL.FTZ R53, R53, R5.reuse ;  /* 0x0000000535357220 */ /* 0x080fe20000410000 */
[-C--:B------:R-:W-:Y:S01]  /*7610*/  FMUL.FTZ R56, R56, R5.reuse ;  /* 0x0000000538387220 */ /* 0x080fe20000410000 */
[-C--:B------:R-:W-:Y:S01]  /*7620*/  FMUL.FTZ R57, R57, R5.reuse ;  /* 0x0000000539397220 */ /* 0x080fe20000410000 */
[-C--:B------:R-:W-:Y:S01]  /*7630*/  FMUL.FTZ R60, R60, R5.reuse ;  /* 0x000000053c3c7220 */ /* 0x080fe20000410000 */
[-C--:B------:R-:W-:Y:S01]  /*7640*/  FMUL.FTZ R61, R61, R5.reuse ;  /* 0x000000053d3d7220 */ /* 0x080fe20000410000 */
[-C--:B------:R-:W-:Y:S01]  /*7650*/  FMUL.FTZ R64, R64, R5.reuse ;  /* 0x0000000540407220 */ /* 0x080fe20000410000 */
[----:B------:R-:W-:Y:S01]  /*7660*/  FMUL.FTZ R65, R65, R5 ;  /* 0x0000000541417220 */ /* 0x000fe20000410000 */
[----:B--2---:R-:W-:Y:S01]  /*7670*/  FFMA.FTZ R8, R5, R7, R9 ;  /* 0x0000000705087223 */ /* 0x004fe20000010009 */
[-C--:B------:R-:W-:Y:S01]  /*7680*/  FMUL.FTZ R68, R68, R5.reuse ;  /* 0x0000000544447220 */ /* 0x080fe20000410000 */
[----:B------:R2:W3:Y:S01]  /*7690*/  MUFU.EX2 R7, R119 ;  /* 0x0000007700077308 */ /* 0x0004e20000000800 */
[----:B------:R-:W-:Y:S01]  /*76a0*/  FMUL.FTZ R69, R69, R5 ;  /* 0x0000000545457220 */ /* 0x000fe20000410000 */
[C---:B----4-:R-:W-:Y:S01]  /*76b0*/  FADD.FTZ R135, R11.reuse, R8 ;  /* 0x000000080b877221 */ /* 0x050fe20000010000 */
[----:B------:R-:W-:Y:S01]  /*76c0*/  F2FP.BF16.F32.PACK_AB R8, R11, R9 ;  /* 0x000000090b08723e */ /* 0x000fe200000010ff */
[----:B-1----:R-:W-:Y:S01]  /*76d0*/  FFMA.FTZ R9, R125, R6, R129 ;  /* 0x000000067d097223 */ /* 0x002fe20000010081 */
[-C--:B------:R-:W-:Y:S01]  /*76e0*/  FMUL.FTZ R26, R26, R125.reuse ;  /* 0x0000007d1a1a7220 */ /* 0x080fe20000410000 */
[----:B------:R-:W-:Y:S01]  /*76f0*/  FADD.FTZ R10, R12, R135 ;  /* 0x000000870c0a7221 */ /* 0x000fe20000010000 */
[----:B------:R-:W-:Y:S01]  /*7700*/  FMUL.FTZ R27, R27, R125 ;  /* 0x0000007d1b1b7220 */ /* 0x000fe20000410000 */
[C---:B0-----:R-:W-:Y:S01]  /*7710*/  FADD.FTZ R11, R132.reuse, R9 ;  /* 0x00000009840b7221 */ /* 0x041fe20000010000 */
[----:B------:R-:W-:Y:S01]  /*7720*/  F2FP.BF16.F32.PACK_AB R9, R132, R129 ;  /* 0x000000818409723e */ /* 0x000fe200000010ff */
[C---:B------:R-:W-:Y:S01]  /*7730*/  FADD.FTZ R111, R13.reuse, R10 ;  /* 0x0000000a0d6f7221 */ /* 0x040fe20000010000 */
[----:B------:R-:W-:Y:S01]  /*7740*/  F2FP.BF16.F32.PACK_AB R10, R13, R12 ;  /* 0x0000000c0d0a723e */ /* 0x000fe200000010ff */
[----:B-----5:R-:W-:Y:S01]  /*7750*/  FADD.FTZ R132, R136, R11 ;  /* 0x0000000b88847221 */ /* 0x020fe20000010000 */
[-CC-:B------:R-:W-:Y:S01]  /*7760*/  FFMA.FTZ R12, R98, R3.reuse, -R128.reuse ;  /* 0x00000003620c7223 */ /* 0x180fe20000010880 */
[-C--:B------:R-:W-:Y:S01]  /*7770*/  FFMA.FTZ R13, R90, R3.reuse, -R128 ;  /* 0x000000035a0d7223 */ /* 0x080fe20000010880 */
[----:B------:R-:W-:Y:S01]  /*7780*/  FADD.FTZ R90, R14, R111 ;  /* 0x0000006f0e5a7221 */ /* 0x000fe20000010000 */
[C---:B------:R-:W-:Y:S01]  /*7790*/  FADD.FTZ R132, R137.reuse, R132 ;  /* 0x0000008489847221 */ /* 0x040fe20000010000 */
[----:B------:R0:W1:Y:S01]  /*77a0*/  MUFU.EX2 R6, R12 ;  /* 0x0000000c00067308 */ /* 0x0000620000000800 */
[----:B------:R-:W-:Y:S01]  /*77b0*/  F2FP.BF16.F32.PACK_AB R11, R137, R136 ;  /* 0x00000088890b723e */ /* 0x000fe200000010ff */
[----:B--2---:R-:W-:Y:S01]  /*77c0*/  FADD.FTZ R119, R15, R90 ;  /* 0x0000005a0f777221 */ /* 0x004fe20000010000 */
[----:B------:R-:W-:Y:S01]  /*77d0*/  FADD.FTZ R111, R133, R132 ;  /* 0x00000084856f7221 */ /* 0x000fe20000010000 */
[-CC-:B------:R-:W-:Y:S01]  /*77e0*/  FFMA.FTZ R98, R99, R3.reuse, -R128.reuse ;  /* 0x0000000363627223 */ /* 0x180fe20000010880 */
[-CC-:B------:R-:W-:Y:S01]  /*77f0*/  FFMA.FTZ R99, R102, R3.reuse, -R128.reuse ;  /* 0x0000000366637223 */ /* 0x180fe20000010880 */
[----:B------:R-:W-:Y:S01]  /*7800*/  FADD.FTZ R132, R20, R119 ;  /* 0x0000007714847221 */ /* 0x000fe20000010000 */
[-CC-:B------:R-:W-:Y:S01]  /*7810*/  FFMA.FTZ R102, R95, R3.reuse, -R128.reuse ;  /* 0x000000035f667223 */ /* 0x180fe20000010880 */
[----:B------:R2:W-:Y:S01]  /*7820*/  MUFU.EX2 R90, R103 ;  /* 0x00000067005a7308 */ /* 0x0005e20000000800 */
[-CC-:B0-----:R-:W-:Y:S01]  /*7830*/  FFMA.FTZ R12, R91, R3.reuse, -R128.reuse ;  /* 0x000000035b0c7223 */ /* 0x181fe20000010880 */
[-CC-:B------:R-:W-:Y:S01]  /*7840*/  FFMA.FTZ R91, R94, R3.reuse, -R128.reuse ;  /* 0x000000035e5b7223 */ /* 0x180fe20000010880 */
[----:B------:R-:W-:Y:S01]  /*7850*/  FADD.FTZ R94, R138, R111 ;  /* 0x0000006f8a5e7221 */ /* 0x000fe20000010000 */
[----:B------:R-:W-:Y:S01]  /*7860*/  FFMA.FTZ R95, R82, R3, -R128 ;  /* 0x00000003525f7223 */ /* 0x000fe20000010880 */
[----:B------:R0:W-:Y:S01]  /*7870*/  STSM.16.M88.4 [R2+0x24300], R8 ;  /* 0x0243000802007844 */ /* 0x0001e20000000200 */
[----:B------:R-:W-:Y:S01]  /*7880*/  FMUL.FTZ R30, R30, R125 ;  /* 0x0000007d1e1e7220 */ /* 0x000fe20000410000 */
[----:B------:R-:W-:Y:S01]  /*7890*/  FADD.FTZ R111, R131, R94 ;  /* 0x0000005e836f7221 */ /* 0x000fe20000010000 */
[----:B------:R-:W-:Y:S01]  /*78a0*/  FFMA.FTZ R94, R83, R3, -R128 ;  /* 0x00000003535e7223 */ /* 0x000fe20000010880 */
[----:B------:R-:W-:Y:S01]  /*78b0*/  FADD.FTZ R83, R21, R132 ;  /* 0x0000008415537221 */ /* 0x000fe20000010000 */
[----:B------:R4:W-:Y:S01]  /*78c0*/  MUFU.EX2 R82, R13 ;  /* 0x0000000d00527308 */ /* 0x0009e20000000800 */
[----:B------:R-:W-:Y:S01]  /*78d0*/  FADD.FTZ R111, R134, R111 ;  /* 0x0000006f866f7221 */ /* 0x000fe20000010000 */
[----:B------:R-:W-:Y:S01]  /*78e0*/  FMUL.FTZ R31, R31, R125 ;  /* 0x0000007d1f1f7220 */ /* 0x000fe20000410000 */
[----:B------:R-:W-:Y:S01]  /*78f0*/  FADD.FTZ R132, R22, R83 ;  /* 0x0000005316847221 */ /* 0x000fe20000010000 */
[----:B------:R-:W-:Y:S01]  /*7900*/  FFMA.FTZ R83, R74, R3, -R128 ;  /* 0x000000034a537223 */ /* 0x000fe20000010880 */
[----:B------:R-:W-:Y:S01]  /*7910*/  FADD.FTZ R136, R130, R111 ;  /* 0x0000006f82887221 */ /* 0x000fe20000010000 */
[-C--:B------:R-:W-:Y:S01]  /*7920*/  FMUL.FTZ R34, R34, R125.reuse ;  /* 0x0000007d22227220 */ /* 0x080fe20000410000 */
[----:B--2---:R-:W-:Y:S01]  /*7930*/  FADD.FTZ R103, R23, R132 ;  /* 0x0000008417677221 */ /* 0x004fe20000010000 */
[----:B------:R2:W-:Y:S01]  /*7940*/  MUFU.EX2 R74, R12 ;  /* 0x0000000c004a7308 */ /* 0x0005e20000000800 */
[----:B------:R-:W-:Y:S01]  /*7950*/  FADD.FTZ R111, R123, R136 ;  /* 0x000000887b6f7221 */ /* 0x000fe20000010000 */
[----:B------:R-:W-:Y:S01]  /*7960*/  FMUL.FTZ R35, R35, R125 ;  /* 0x0000007d23237220 */ /* 0x000fe20000410000 */
[----:B------:R-:W-:Y:S01]  /*7970*/  FADD.FTZ R132, R120, R103 ;  /* 0x0000006778847221 */ /* 0x000fe20000010000 */
[----:B0-----:R-:W-:Y:S01]  /*7980*/  F2FP.BF16.F32.PACK_AB R8, R15, R14 ;  /* 0x0000000e0f08723e */ /* 0x001fe200000010ff */
[----:B------:R-:W-:Y:S01]  /*7990*/  FADD.FTZ R111, R122, R111 ;  /* 0x0000006f7a6f7221 */ /* 0x000fe20000010000 */
[----:B------:R-:W-:Y:S01]  /*79a0*/  F2FP.BF16.F32.PACK_AB R10, R21, R20 ;  /* 0x00000014150a723e */ /* 0x000fe200000010ff */
[----:B----4-:R-:W-:Y:S01]  /*79b0*/  FADD.FTZ R13, R121, R132 ;  /* 0x00000084790d7221 */ /* 0x010fe20000010000 */
[----:B------:R0:W-:Y:S01]  /*79c0*/  MUFU.EX2 R20, R102 ;  /* 0x0000006600147308 */ /* 0x0001e20000000800 */
[----:B------:R-:W-:Y:S01]  /*79d0*/  FADD.FTZ R111, R126, R111 ;  /* 0x0000006f7e6f7221 */ /* 0x000fe20000010000 */
[----:B------:R-:W-:Y:S01]  /*79e0*/  F2FP.BF16.F32.PACK_AB R9, R138, R133 ;  /* 0x000000858a09723e */ /* 0x000fe200000010ff */
[----:B------:R-:W-:Y:S01]  /*79f0*/  FADD.FTZ R128, R112, R13 ;  /* 0x0000000d70807221 */ /* 0x000fe20000010000 */
[----:B------:R-:W-:Y:S01]  /*7a00*/  F2FP.BF16.F32.PACK_AB R11, R134, R131 ;  /* 0x00000083860b723e */ /* 0x000fe200000010ff */
[----:B--2---:R-:W-:Y:S01]  /*7a10*/  FADD.FTZ R12, R114, R111 ;  /* 0x0000006f720c7221 */ /* 0x004fe20000010000 */
[C---:B------:R-:W-:Y:S01]  /*7a20*/  F2FP.BF16.F32.PACK_AB R112, R113.reuse, R112 ;  /* 0x000000707170723e */ /* 0x040fe200000010ff */
[----:B------:R-:W-:Y:S01]  /*7a30*/  FADD.FTZ R13, R113, R128 ;  /* 0x00000080710d7221 */ /* 0x000fe20000010000 */
[----:B------:R-:W2:Y:S01]  /*7a40*/  MUFU.EX2 R98, R98 ;  /* 0x0000006200627308 */ /* 0x000ea20000000800 */
[----:B------:R-:W-:Y:S01]  /*7a50*/  FADD.FTZ R12, R127, R12 ;  /* 0x0000000c7f0c7221 */ /* 0x000fe20000010000 */
[----:B------:R4:W-:Y:S01]  /*7a60*/  STSM.16.M88.4 [R2+0x25b00], R8 ;  /* 0x025b000802007844 */ /* 0x0009e20000000200 */
[----:B------:R-:W-:Y:S01]  /*7a70*/  FADD.FTZ R14, R116, R13 ;  /* 0x0000000d740e7221 */ /* 0x000fe20000010000 */
[----:B------:R-:W-:Y:S01]  /*7a80*/  F2FP.BF16.F32.PACK_AB R13, R123, R130 ;  /* 0x000000827b0d723e */ /* 0x000fe200000010ff */
[----:B------:R-:W-:Y:S01]  /*7a90*/  FADD.FTZ R15, R115, R12 ;  /* 0x0000000c730f7221 */ /* 0x000fe20000010000 */
[----:B------:R-:W-:Y:S01]  /*7aa0*/  F2FP.BF16.F32.PACK_AB R12, R23, R22 ;  /* 0x00000016170c723e */ /* 0x000fe200000010ff */
[----:B------:R-:W-:Y:S01]  /*7ab0*/  FADD.FTZ R21, R117, R14 ;  /* 0x0000000e75157221 */ /* 0x000fe20000010000 */
[----:B------:R-:W5:Y:S01]  /*7ac0*/  MUFU.EX2 R99, R99 ;  /* 0x0000006300637308 */ /* 0x000f620000000800 */
[----:B------:R-:W-:Y:S01]  /*7ad0*/  FADD.FTZ R15, R118, R15 ;  /* 0x0000000f760f7221 */ /* 0x000fe20000010000 */
[----:B------:R-:W-:Y:S01]  /*7ae0*/  F2FP.BF16.F32.PACK_AB R14, R121, R120 ;  /* 0x00000078790e723e */ /* 0x000fe200000010ff */
[----:B------:R-:W-:Y:S01]  /*7af0*/  FADD.FTZ R22, R104, R21 ;  /* 0x0000001568167221 */ /* 0x000fe20000010000 */
[C---:B------:R-:W-:Y:S01]  /*7b00*/  F2FP.BF16.F32.PACK_AB R104, R105.reuse, R104 ;  /* 0x000000686968723e */ /* 0x040fe200000010ff */
[----:B0-----:R-:W-:Y:S01]  /*7b10*/  FADD.FTZ R102, R106, R15 ;  /* 0x0000000f6a667221 */ /* 0x001fe20000010000 */
[----:B------:R-:W-:Y:S01]  /*7b20*/  F2FP.BF16.F32.PACK_AB R15, R126, R122 ;  /* 0x0000007a7e0f723e */ /* 0x000fe200000010ff */
[----:B------:R-:W-:Y:S01]  /*7b30*/  FADD.FTZ R21, R105, R22 ;  /* 0x0000001669157221 */ /* 0x000fe20000010000 */
[----:B------:R-:W0:Y:S01]  /*7b40*/  MUFU.EX2 R91, R91 ;  /* 0x0000005b005b7308 */ /* 0x000e220000000800 */
[C---:B------:R-:W-:Y:S01]  /*7b50*/  FADD.FTZ R102, R107.reuse, R102 ;  /* 0x000000666b667221 */ /* 0x040fe20000010000 */
[----:B------:R-:W-:Y:S01]  /*7b60*/  F2FP.BF16.F32.PACK_AB R105, R107, R106 ;  /* 0x0000006a6b69723e */ /* 0x000fe200000010ff */
[----:B------:R-:W-:Y:S01]  /*7b70*/  FADD.FTZ R22, R108, R21 ;  /* 0x000000156c167221 */ /* 0x000fe20000010000 */
[C---:B---3--:R-:W-:Y:S01]  /*7b80*/  F2FP.BF16.F32.PACK_AB R107, R110.reuse, R7 ;  /* 0x000000076e6b723e */ /* 0x048fe200000010ff */
[----:B------:R-:W-:Y:S01]  /*7b90*/  FADD.FTZ R21, R7, R102 ;  /* 0x0000006607157221 */ /* 0x000fe20000010000 */
[----:B------:R3:W-:Y:S01]  /*7ba0*/  STSM.16.M88.4 [R2+0x27300], R12 ;  /* 0x0273000c02007844 */ /* 0x0007e20000000200 */
[----:B------:R-:W-:Y:S01]  /*7bb0*/  FADD.FTZ R23, R109, R22 ;  /* 0x000000166d177221 */ /* 0x000fe20000010000 */
[----:B------:R-:W0:Y:S01]  /*7bc0*/  MUFU.EX2 R95, R95 ;  /* 0x0000005f005f7308 */ /* 0x000e220000000800 */
[----:B------:R-:W-:Y:S01]  /*7bd0*/  FADD.FTZ R21, R110, R21 ;  /* 0x000000156e157221 */ /* 0x000fe20000010000 */
[----:B------:R-:W-:Y:S01]  /*7be0*/  F2FP.BF16.F32.PACK_AB R113, R127, R114 ;  /* 0x000000727f71723e */ /* 0x000fe200000010ff */
[----:B------:R-:W-:Y:S01]  /*7bf0*/  FADD.FTZ R22, R96, R23 ;  /* 0x0000001760167221 */ /* 0x000fe20000010000 */
[----:B------:R-:W-:Y:S01]  /*7c00*/  F2FP.BF16.F32.PACK_AB R96, R97, R96 ;  /* 0x000000606160723e */ /* 0x000fe200000010ff */
[----:B-1----:R-:W-:Y:S01]  /*7c10*/  FADD.FTZ R21, R6, R21 ;  /* 0x0000001506157221 */ /* 0x002fe20000010000 */
[----:B------:R-:W-:Y:S01]  /*7c20*/  F2FP.BF16.F32.PACK_AB R114, R117, R116 ;  /* 0x000000747572723e */ /* 0x000fe200000010ff */
[----:B------:R-:W-:Y:S01]  /*7c30*/  FADD.FTZ R23, R97, R22 ;  /* 0x0000001661177221 */ /* 0x000fe20000010000 */
[----:B------:R-:W1:Y:S01]  /*7c40*/  MUFU.EX2 R94, R94 ;  /* 0x0000005e005e7308 */ /* 0x000e620000000800 */
[C---:B--2---:R-:W-:Y:S01]  /*7c50*/  FADD.FTZ R22, R98.reuse, R21 ;  /* 0x0000001562167221 */ /* 0x044fe20000010000 */
[----:B------:R-:W-:Y:S01]  /*7c60*/  F2FP.BF16.F32.PACK_AB R97, R98, R6 ;  /* 0x000000066261723e */ /* 0x000fe200000010ff */
[----:B------:R-:W-:Y:S01]  /*7c70*/  FADD.FTZ R102, R100, R23 ;  /* 0x0000001764667221 */ /* 0x000fe20000010000 */
[----:B------:R-:W-:Y:S01]  /*7c80*/  F2FP.BF16.F32.PACK_AB R115, R118, R115 ;  /* 0x000000737673723e */ /* 0x000fe200000010ff */
[----:B-----5:R-:W-:Y:S01]  /*7c90*/  FADD.FTZ R21, R99, R22 ;  /* 0x0000001663157221 */ /* 0x020fe20000010000 */
[----:B------:R-:W-:Y:S01]  /*7ca0*/  F2FP.BF16.F32.PACK_AB R106, R109, R108 ;  /* 0x0000006c6d6a723e */ /* 0x000fe200000010ff */
[C---:B----4-:R-:W-:Y:S01]  /*7cb0*/  FADD.FTZ R9, R101.reuse, R102 ;  /* 0x0000006665097221 */ /* 0x050fe20000010000 */
[----:B------:R2:W4:Y:S01]  /*7cc0*/  MUFU.EX2 R11, R83 ;  /* 0x00000053000b7308 */ /* 0x0005220000000800 */
[----:B------:R-:W-:Y:S01]  /*7cd0*/  FADD.FTZ R21, R90, R21 ;  /* 0x000000155a157221 */ /* 0x000fe20000010000 */
[----:B------:R-:W-:Y:S01]  /*7ce0*/  F2FP.BF16.F32.PACK_AB R98, R101, R100 ;  /* 0x000000646562723e */ /* 0x000fe200000010ff */
[----:B------:R-:W-:Y:S01]  /*7cf0*/  FADD.FTZ R8, R88, R9 ;  /* 0x0000000958087221 */ /* 0x000fe20000010000 */
[----:B------:R-:W-:Y:S01]  /*7d00*/  F2FP.BF16.F32.PACK_AB R99, R90, R99 ;  /* 0x000000635a63723e */ /* 0x000fe200000010ff */
[----:B------:R-:W-:Y:S01]  /*7d10*/  FADD.FTZ R21, R82, R21 ;  /* 0x0000001552157221 */ /* 0x000fe20000010000 */
[C---:B------:R-:W-:Y:S01]  /*7d20*/  F2FP.BF16.F32.PACK_AB R88, R89.reuse, R88 ;  /* 0x000000585958723e */ /* 0x040fe200000010ff */
[----:B------:R-:W-:Y:S01]  /*7d30*/  FADD.FTZ R7, R89, R8 ;  /* 0x0000000859077221 */ /* 0x000fe20000010000 */
[----:B---3--:R-:W3:Y:S01]  /*7d40*/  MUFU.EX2 R13, R78 ;  /* 0x0000004e000d7308 */ /* 0x008ee20000000800 */
[C---:B------:R-:W-:Y:S01]  /*7d50*/  FADD.FTZ R6, R74.reuse, R21 ;  /* 0x000000154a067221 */ /* 0x040fe20000010000 */
[----:B------:R-:W-:Y:S01]  /*7d60*/  F2FP.BF16.F32.PACK_AB R89, R74, R82 ;  /* 0x000000524a59723e */ /* 0x000fe200000010ff */
[----:B------:R-:W-:Y:S01]  /*7d70*/  FADD.FTZ R8, R92, R7 ;  /* 0x000000075c087221 */ /* 0x000fe20000010000 */
[----:B------:R-:W-:Y:S01]  /*7d80*/  F2FP.BF16.F32.PACK_AB R90, R93, R92 ;  /* 0x0000005c5d5a723e */ /* 0x000fe200000010ff */
[----:B0-----:R-:W-:Y:S01]  /*7d90*/  FADD.FTZ R7, R91, R6 ;  /* 0x000000065b077221 */ /* 0x001fe20000010000 */
[C---:B------:R-:W-:Y:S01]  /*7da0*/  F2FP.BF16.F32.PACK_AB R91, R20.reuse, R91 ;  /* 0x0000005b145b723e */ /* 0x040fe200000010ff */
[----:B------:R-:W-:Y:S01]  /*7db0*/  FADD.FTZ R9, R93, R8 ;  /* 0x000000085d097221 */ /* 0x000fe20000010000 */
[----:B------:R-:W-:Y:S01]  /*7dc0*/  F2FP.BF16.F32.PACK_AB R82, R85, R84 ;  /* 0x000000545552723e */ /* 0x000fe200000010ff */
[----:B------:R-:W-:Y:S01]  /*7dd0*/  FADD.FTZ R6, R20, R7 ;  /* 0x0000000714067221 */ /* 0x000fe20000010000 */
[----:B--2---:R-:W-:Y:S01]  /*7de0*/  F2FP.BF16.F32.PACK_AB R83, R87, R86 ;  /* 0x000000565753723e */ /* 0x004fe200000010ff */
[----:B------:R-:W-:Y:S01]  /*7df0*/  FADD.FTZ R8, R80, R9 ;  /* 0x0000000950087221 */ /* 0x000fe20000010000 */
[----:B------:R-:W-:Y:S01]  /*7e00*/  F2FP.BF16.F32.PACK_AB R80, R81, R80 ;  /* 0x000000505150723e */ /* 0x000fe200000010ff */
[----:B------:R-:W-:Y:S01]  /*7e10*/  FADD.FTZ R7, R95, R6 ;  /* 0x000000065f077221 */ /* 0x000fe20000010000 */
[----:B------:R-:W-:Y:S01]  /*7e20*/  STSM.16.M88.4 [R2+0x28b00], R112 ;  /* 0x028b007002007844 */ /* 0x000fe20000000200 */
[----:B------:R-:W-:Y:S01]  /*7e30*/  FADD.FTZ R9, R81, R8 ;  /* 0x0000000851097221 */ /* 0x000fe20000010000 */
[C---:B-1----:R-:W-:Y:S01]  /*7e40*/  F2FP.BF16.F32.PACK_AB R81, R94.reuse, R95 ;  /* 0x0000005f5e51723e */ /* 0x042fe200000010ff */
[----:B------:R-:W-:Y:S01]  /*7e50*/  FADD.FTZ R7, R94, R7 ;  /* 0x000000075e077221 */ /* 0x000fe20000010000 */
[----:B------:R-:W-:Y:S01]  /*7e60*/  F2FP.BF16.F32.PACK_AB R10, R77, R76 ;  /* 0x0000004c4d0a723e */ /* 0x000fe200000010ff */
[----:B------:R-:W-:Y:S01]  /*7e70*/  FADD.FTZ R6, R84, R9 ;  /* 0x0000000954067221 */ /* 0x000fe20000010000 */
[----:B----4-:R-:W-:Y:S01]  /*7e80*/  F2FP.BF16.F32.PACK_AB R9, R75, R11 ;  /* 0x0000000b4b09723e */ /* 0x010fe200000010ff */
[----:B------:R-:W-:Y:S01]  /*7e90*/  FADD.FTZ R8, R86, R7 ;  /* 0x0000000756087221 */ /* 0x000fe20000010000 */
[----:B------:R-:W-:Y:S01]  /*7ea0*/  STSM.16.M88.4 [R2+0x2a300], R104 ;  /* 0x02a3006802007844 */ /* 0x000fe20000000200 */
[----:B------:R-:W-:Y:S01]  /*7eb0*/  FADD.FTZ R7, R85, R6 ;  /* 0x0000000655077221 */ /* 0x000fe20000010000 */
[-C--:B------:R-:W-:Y:S01]  /*7ec0*/  FMUL.FTZ R38, R38, R125.reuse ;  /* 0x0000007d26267220 */ /* 0x080fe20000410000 */
[----:B------:R-:W-:Y:S01]  /*7ed0*/  FADD.FTZ R8, R87, R8 ;  /* 0x0000000857087221 */ /* 0x000fe20000010000 */
[----:B------:R-:W-:Y:S01]  /*7ee0*/  STSM.16.M88.4 [R2+0x2bb00], R96 ;  /* 0x02bb006002007844 */ /* 0x000fe20000000200 */
[----:B------:R-:W-:Y:S01]  /*7ef0*/  FADD.FTZ R7, R72, R7 ;  /* 0x0000000748077221 */ /* 0x000fe20000010000 */
[----:B------:R-:W-:Y:S01]  /*7f00*/  FMUL.FTZ R39, R39, R125 ;  /* 0x0000007d27277220 */ /* 0x000fe20000410000 */
[----:B------:R-:W-:Y:S01]  /*7f10*/  FADD.FTZ R6, R11, R8 ;  /* 0x000000080b067221 */ /* 0x000fe20000010000 */
[C---:B------:R-:W-:Y:S01]  /*7f20*/  F2FP.BF16.F32.PACK_AB R8, R124.reuse, R72 ;  /* 0x000000487c08723e */ /* 0x040fe200000010ff */
[----:B------:R-:W-:Y:S01]  /*7f30*/  STSM.16.M88.4 [R2+0x2d300], R88 ;  /* 0x02d3005802007844 */ /* 0x000fe20000000200 */
[----:B---3--:R-:W-:Y:S01]  /*7f40*/  F2FP.BF16.F32.PACK_AB R11, R79, R13 ;  /* 0x0000000d4f0b723e */ /* 0x008fe200000010ff */
[----:B------:R-:W-:Y:S01]  /*7f50*/  FADD.FTZ R7, R124, R7 ;  /* 0x000000077c077221 */ /* 0x000fe20000010000 */
[----:B------:R-:W-:Y:S01]  /*7f60*/  FADD.FTZ R6, R75, R6 ;  /* 0x000000064b067221 */ /* 0x000fe20000010000 */
[----:B------:R-:W-:Y:S01]  /*7f70*/  STSM.16.M88.4 [R2+0x2eb00], R80 ;  /* 0x02eb005002007844 */ /* 0x000fe20000000200 */
[-C--:B------:R-:W-:Y:S01]  /*7f80*/  FMUL.FTZ R42, R42, R125.reuse ;  /* 0x0000007d2a2a7220 */ /* 0x080fe20000410000 */
[----:B------:R-:W-:Y:S01]  /*7f90*/  FADD.FTZ R76, R76, R7 ;  /* 0x000000074c4c7221 */ /* 0x000fe20000010000 */
[----:B------:R-:W-:Y:S01]  /*7fa0*/  FADD.FTZ R6, R13, R6 ;  /* 0x000000060d067221 */ /* 0x000fe20000010000 */
[----:B------:R0:W-:Y:S01]  /*7fb0*/  STSM.16.M88.4 [R2+0x30300], R8 ;  /* 0x0303000802007844 */ /* 0x0001e20000000200 */
[-C--:B------:R-:W-:Y:S01]  /*7fc0*/  FMUL.FTZ R43, R43, R125.reuse ;  /* 0x0000007d2b2b7220 */ /* 0x080fe20000410000 */
[----:B------:R-:W-:Y:S01]  /*7fd0*/  FADD.FTZ R7, R77, R76 ;  /* 0x0000004c4d077221 */ /* 0x000fe20000010000 */
[----:B------:R-:W-:Y:S01]  /*7fe0*/  FADD.FTZ R6, R79, R6 ;  /* 0x000000064f067221 */ /* 0x000fe20000010000 */
[----:B------:R-:W-:Y:S01]  /*7ff0*/  @!PT LDS RZ, [RZ] ;  /* 0x00000000fffff984 */ /* 0x000fe20000000800 */
[----:B------:R-:W-:Y:S01]  /*8000*/  @!PT LDS RZ, [RZ] ;  /* 0x00000000fffff984 */ /* 0x000fe20000000800 */
[----:B------:R-:W-:Y:S01]  /*8010*/  @!PT LDS RZ, [RZ] ;  /* 0x00000000fffff984 */ /* 0x000fe20000000800 */
[----:B------:R-:W-:Y:S01]  /*8020*/  @!PT LDS RZ, [RZ] ;  /* 0x00000000fffff984 */ /* 0x000fe20000000800 */
[----:B------:R1:W-:Y:S06]  /*8030*/  MEMBAR.ALL.CTA ;  /* 0x0000000000007992 */ /* 0x0003ec0000008000 */
[----:B-1----:R-:W1:Y:S01]  /*8040*/  FENCE.VIEW.ASYNC.S ;  /* 0x00000000000073c6 */ /* 0x002e620000000000 */
[-C--:B------:R-:W-:Y:S01]  /*8050*/  FMUL.FTZ R46, R46, R125.reuse ;  /* 0x0000007d2e2e7220 */ /* 0x080fe20000410000 */
        /* <DEDUP_REMOVED lines=12> */
[----:B------:R-:W-:Y:S01]  /*8120*/  FMUL.FTZ R71, R71, R125 ;  /* 0x0000007d47477220 */ /* 0x000fe20000410000 */
[----:B0-----:R-:W-:-:S02]  /*8130*/  IMAD.MOV.U32 R9, RZ, RZ, R16 ;  /* 0x000000ffff097224 */ /* 0x001fc400078e0010 */
[----:B------:R-:W-:Y:S02]  /*8140*/  IMAD.MOV.U32 R8, RZ, RZ, R73 ;  /* 0x000000ffff087224 */ /* 0x000fe400078e0049 */
[----:B------:R-:W-:Y:S01]  /*8150*/  IMAD.MOV.U32 R5, RZ, RZ, R0 ;  /* 0x000000ffff057224 */ /* 0x000fe200078e0000 */
[----:B-1----:R-:W-:Y:S01]  /*8160*/  NOP ;  /* 0x0000000000007918 */ /* 0x002fe20000000000 */
[----:B------:R-:W-:Y:S05]  /*8170*/  @P2 BRA `(.L_x_24) ;  /* 0xffffffc800482947 */ /* 0x000fea000383ffff */
.L_x_15:
[----:B------:R-:W-:Y:S06]  /*8180*/  BAR.ARV 0x8, 0x200 ;  /* 0x0208000000007b1d */ /* 0x000fec0000002000 */
[----:B------:R-:W-:Y:S05]  /*8190*/  @!P0 BRA `(.L_x_25) ;  /* 0x0000000000048947 */ /* 0x000fea0003800000 */
[----:B------:R-:W-:Y:S01]  /*81a0*/  BPT.TRAP 0x1 ;  /* 0x000000040000795c */ /* 0x000fe20000300000 */
.L_x_25:
[----:B------:R-:W-:Y:S01]  /*81b0*/  ULEA UR12, UR36, UR37, 0x3 ;  /* 0x00000025240c7291 */ /* 0x000fe2000f8e183f */
[----:B------:R-:W-:-:S08]  /*81c0*/  SHF.L.U32 R4, R16, 0x1f, RZ ;  /* 0x0000001f10047819 */ /* 0x000fd000000006ff */
[----:B------:R1:W2:Y:S01]  /*81d0*/  SYNCS.PHASECHK.TRANS64.TRYWAIT P2, [UR12+0x31c50], R4 ;  /* 0x031c5004ff0075a7 */ /* 0x0002a2000804014c */
[----:B------:R-:W-:Y:S05]  /*81e0*/  @!P0 BRA `(.L_x_26) ;  /* 0x0000000000048947 */ /* 0x000fea0003800000 */
[----:B------:R-:W-:Y:S01]  /*81f0*/  BPT.TRAP 0x1 ;  /* 0x000000040000795c */ /* 0x000fe20000300000 */
.L_x_26:
[----:B--2---:R-:W-:Y:S05]  /*8200*/  @P2 BRA `(.L_x_27) ;  /* 0x0000000000082947 */ /* 0x004fea0003800000 */
[----:B------:R-:W2:Y:S02]  /*8210*/  SYNCS.PHASECHK.TRANS64.TRYWAIT P0, [UR12+0x31c50], R4 ;  /* 0x031c5004ff0075a7 */ /* 0x000ea4000800014c */
[----:B--2---:R-:W-:Y:S05]  /*8220*/  @!P0 BRA `(.L_x_28) ;  /* 0x0000005c00dc8947 */ /* 0x004fea0003800000 */
.L_x_27:
[----:B------:R-:W-:Y:S01]  /*8230*/  UIADD3 UR4, UR37, 0x200, URZ ;  /* 0x0000020025047890 */ /* 0x000fe2000fffe03f */
[----:B------:R-:W-:Y:S01]  /*8240*/  WARPGROUP.ARRIVE ;  /* 0x00000000000079c5 */ /* 0x000fe20000000000 */
[----:B------:R-:W-:Y:S01]  /*8250*/  ULOP3.LUT UR6, UR39, 0x10000, URZ, 0xfc, !UPT ;  /* 0x0001000027067892 */ /* 0x000fe2000f8efc3f */
[----:B-12---:R-:W1:Y:S01]  /*8260*/  SHFL.BFLY PT, R4, R7, 0x2, 0x1f ;  /* 0x0c401f0007047f89 */ /* 0x006e6200000e0000 */
[----:B------:R-:W-:-:S03]  /*8270*/  USHF.R.U32.HI UR4, URZ, 0x4, UR4 ;  /* 0x000000043f047899 */ /* 0x000fc60008011604 */
[----:B------:R-:W2:Y:S01]  /*8280*/  S2UR UR5, SR_SWINHI ;  /* 0x00000000000579c3 */ /* 0x000ea20000002f00 */
[----:B------:R-:W-:Y:S01]  /*8290*/  UMOV UR9, 0xc0000010 ;  /* 0xc000001000097882 */ /* 0x000fe20000000000 */
[----:B------:R-:W-:Y:S01]  /*82a0*/  UMOV UR11, 0x80000020 ;  /* 0x80000020000b7882 */ /* 0x000fe20000000000 */
[----:B------:R-:W-:Y:S01]  /*82b0*/  ULOP3.LUT UR4, UR4, 0x3fff, URZ, 0xc0, !UPT ;  /* 0x00003fff04047892 */ /* 0x000fe2000f8ec03f */
[----:B0-----:R-:W0:Y:S01]  /*82c0*/  SHFL.BFLY PT, R9, R6, 0x2, 0x1f ;  /* 0x0c401f0006097f89 */ /* 0x001e2200000e0000 */
[----:B------:R-:W-:Y:S01]  /*82d0*/  UMOV UR8, UR6 ;  /* 0x0000000600087c82 */ /* 0x000fe20008000000 */
[----:B------:R-:W-:Y:S01]  /*82e0*/  R2UR UR15, R151 ;  /* 0x00000000970f72ca */ /* 0x000fe200000e0000 */
[----:B------:R-:W-:Y:S01]  /*82f0*/  ULOP3.LUT UR4, UR4, 0x2400000, URZ, 0xfc, !UPT ;  /* 0x0240000004047892 */ /* 0x000fe2000f8efc3f */
[----:B------:R-:W-:Y:S01]  /*8300*/  R2UR UR17, R152 ;  /* 0x00000000981172ca */ /* 0x000fe200000e0000 */
[----:B------:R-:W-:Y:S01]  /*8310*/  UIADD3 UR7, UR6, 0xc00, URZ ;  /* 0x00000c0006077890 */ /* 0x000fe2000fffe03f */
[----:B------:R-:W-:Y:S01]  /*8320*/  IMAD.MOV.U32 R76, RZ, RZ, -0x800000 ;  /* 0xff800000ff4c7424 */ /* 0x000fe200078e00ff */
[----:B------:R-:W-:Y:S01]  /*8330*/  UIMAD UR4, UR36, 0x6c0, UR4 ;  /* 0x000006c0240478a4 */ /* 0x000fe2000f8e0204 */
[----:B------:R-:W-:Y:S01]  /*8340*/  CS2R R14, SRZ ;  /* 0x00000000000e7805 */ /* 0x000fe2000001ff00 */
[----:B------:R-:W-:Y:S01]  /*8350*/  ULDC UR13, c[0x0][0xc44] ;  /* 0x00031100000d7ab9 */ /* 0x000fe20000000800 */
[----:B------:R-:W-:Y:S01]  /*8360*/  IMAD.MOV.U32 R77, RZ, RZ, -0x800000 ;  /* 0xff800000ff4d7424 */ /* 0x000fe200078e00ff */
[----:B------:R-:W3:Y:S01]  /*8370*/  LDC R22, c[0x0][0xc38] ;  /* 0x00030e00ff167b82 */ /* 0x000ee20000000800 */
[----:B------:R-:W-:-:S02]  /*8380*/  R2UR UR16, R150 ;  /* 0x00000000961072ca */ /* 0x000fc400000e0000 */
[----:B------:R-:W-:Y:S02]  /*8390*/  UMOV UR10, UR4 ;  /* 0x00000004000a7c82 */ /* 0x000fe40008000000 */
[----:B------:R-:W-:Y:S01]  /*83a0*/  HGMMA.64x96x16.F32.BF16 R24, gdesc[UR8].tnspB, R24, gsb0 ;  /* 0x41600000081879f0 */ /* 0x000fe20008001818 */
[----:B------:R-:W-:Y:S01]  /*83b0*/  UIADD3 UR8, UR6, 0x180, URZ ;  /* 0x0000018006087890 */ /* 0x000fe2000fffe03f */
[----:B-1----:R-:W-:Y:S01]  /*83c0*/  FADD.FTZ R4, R4, R7 ;  /* 0x0000000704047221 */ /* 0x002fe20000010000 */
[----:B------:R-:W-:Y:S01]  /*83d0*/  UIADD3 UR10, UR4, 0x40, URZ ;  /* 0x00000040040a7890 */ /* 0x000fe2000fffe03f */
[----:B------:R-:W-:Y:S01]  /*83e0*/  IMAD R7, R148, 0x20, R18 ;  /* 0x0000002094077824 */ /* 0x000fe200078e0212 */
[----:B------:R-:W-:Y:S01]  /*83f0*/  UMOV UR9, 0xc0000010 ;  /* 0xc000001000097882 */ /* 0x000fe20000000000 */
[----:B------:R-:W-:Y:S01]  /*8400*/  UMOV UR11, 0x80000020 ;  /* 0x80000020000b7882 */ /* 0x000fe20000000000 */
[----:B------:R-:W1:Y:S01]  /*8410*/  SHFL.BFLY PT, R5, R4, 0x1, 0x1f ;  /* 0x0c201f0004057f89 */ /* 0x000e6200000e0000 */
[----:B0-----:R-:W-:-:S05]  /*8420*/  FADD.FTZ R9, R9, R6 ;  /* 0x0000000609097221 */ /* 0x001fca0000010000 */
[----:B------:R-:W0:Y:S01]  /*8430*/  SHFL.BFLY PT, R8, R9, 0x1, 0x1f ;  /* 0x0c201f0009087f89 */ /* 0x000e2200000e0000 */
[----:B-1----:R-:W-:-:S05]  /*8440*/  FADD.FTZ R10, R4, R5 ;  /* 0x00000005040a7221 */ /* 0x002fca0000010000 */
[----:B------:R-:W-:Y:S01]  /*8450*/  FSETP.NE.FTZ.AND P0, PT, R10, RZ, PT ;  /* 0x000000ff0a00720b */ /* 0x000fe20003f15000 */
[----:B0-----:R-:W-:-:S05]  /*8460*/  FADD.FTZ R8, R9, R8 ;  /* 0x0000000809087221 */ /* 0x001fca0000010000 */
[----:B------:R-:W-:-:S07]  /*8470*/  FSETP.NE.FTZ.AND P2, PT, R8, RZ, PT ;  /* 0x000000ff0800720b */ /* 0x000fce0003f55000 */
[----:B------:R-:W0:Y:S01]  /*8480*/  @P0 MUFU.LG2 R6, R10 ;  /* 0x0000000a00060308 */ /* 0x000e220000000c00 */
[----:B------:R-:W-:-:S05]  /*8490*/  @P0 FMUL.FTZ R5, R3, 0.69314718246459960938 ;  /* 0x3f31721803050820 */ /* 0x000fca0000410000 */
[----:B------:R-:W-:Y:S02]  /*84a0*/  @P2 FMUL.FTZ R3, R3, 0.69314718246459960938 ;  /* 0x3f31721803032820 */ /* 0x000fe40000410000 */
[----:B------:R-:W1:Y:S08]  /*84b0*/  @P2 MUFU.LG2 R4, R8 ;  /* 0x0000000800042308 */ /* 0x000e700000000c00 */
[----:B------:R4:W3:Y:S01]  /*84c0*/  @P0 MUFU.RCP R15, R10 ;  /* 0x0000000a000f0308 */ /* 0x0008e20000001000 */
[----:B0-----:R-:W-:-:S04]  /*84d0*/  @P0 FMUL.FTZ R6, R6, 0.69314718246459960938 ;  /* 0x3f31721806060820 */ /* 0x001fc80000410000 */
[----:B------:R-:W-:Y:S02]  /*84e0*/  @P0 FFMA.FTZ R76, R5, R0, R6 ;  /* 0x00000000054c0223 */ /* 0x000fe40000010006 */
[----:B------:R-:W0:Y:S01]  /*84f0*/  LDC R0, c[0x0][0xbe8] ;  /* 0x0002fa00ff007b82 */ /* 0x000e220000000800 */
[----:B------:R3:W3:Y:S01]  /*8500*/  @P2 MUFU.RCP R14, R8 ;  /* 0x00000008000e2308 */ /* 0x0006e20000001000 */
[----:B-1----:R-:W-:-:S04]  /*8510*/  @P2 FMUL.FTZ R4, R4, 0.69314718246459960938 ;  /* 0x3f31721804042820 */ /* 0x002fc80000410000 */
[----:B------:R-:W-:Y:S01]  /*8520*/  @P2 FFMA.FTZ R77, R3, R73, R4 ;  /* 0x00000049034d2223 */ /* 0x000fe20000010004 */
[----:B------:R-:W-:Y:S02]  /*8530*/  WARPGROUP.DEPBAR.LE gsb0, 0x0 ;  /* 0x00008000000079c5 */ /* 0x000fe40000010000 */
        /* <DEDUP_REMOVED lines=41> */
[----:B------:R-:W-:-:S03]  /*87d0*/  UIADD3 UR6, UR4, 0x200, URZ ;  /* 0x0000020004067890 */ /* 0x000fc6000fffe03f */
[----:B------:R-:W-:Y:S01]  /*87e0*/  UMOV UR4, UR7 ;  /* 0x0000000700047c82 */ /* 0x000fe20008000000 */
[----:B------:R-:W-:Y:S01]  /*87f0*/  UMOV UR7, 0x80000020 ;  /* 0x8000002000077882 */ /* 0x000fe20000000000 */
[----:B------:R-:W-:Y:S02]  /*8800*/  WARPGROUP.DEPBAR.LE gsb0, 0x0 ;  /* 0x00008000000079c5 */ /* 0x000fe40000010000 */
[----:B------:R-:W-:-:S06]  /*8810*/  WARPGROUP.ARRIVE ;  /* 0x00000000000079c5 */ /* 0x000fcc0000000000 */
[----:B------:R-:W-:Y:S01]  /*8820*/  HGMMA.64x96x16.F32.BF16 R24, gdesc[UR8].tnspB, R24, gsb0 ;  /* 0x41600000081879f0 */ /* 0x000fe20008001818 */
[----:B------:R-:W-:Y:S01]  /*8830*/  UMOV UR8, UR37 ;  /* 0x0000002500087c82 */ /* 0x000fe20008000000 */
[----:B--2---:R-:W-:Y:S01]  /*8840*/  UMOV UR9, UR5 ;  /* 0x0000000500097c82 */ /* 0x004fe20008000000 */
[----:B------:R-:W-:Y:S01]  /*8850*/  UIADD3 UR5, -UR15, URZ, URZ ;  /* 0x0000003f0f057290 */ /* 0x000fe2000fffe13f */
[----:B------:R-:W-:Y:S01]  /*8860*/  IMAD.U32 R74, RZ, RZ, UR8 ;  /* 0x00000008ff4a7e24 */ /* 0x000fe2000f8e00ff */
[----:B------:R-:W-:Y:S01]  /*8870*/  ULDC.64 UR10, c[0x0][0xb90] ;  /* 0x0002e400000a7ab9 */ /* 0x000fe20000000a00 */
[----:B------:R-:W-:Y:S01]  /*8880*/  IMAD.U32 R75, RZ, RZ, UR9 ;  /* 0x00000009ff4b7e24 */ /* 0x000fe2000f8e00ff */
[----:B------:R-:W-:-:S03]  /*8890*/  UIMAD UR13, UR13, UR5, UR17 ;  /* 0x000000050d0d72a4 */ /* 0x000fc6000f8e0211 */
[----:B------:R-:W-:Y:S01]  /*88a0*/  UMOV UR5, 0xc0000010 ;  /* 0xc000001000057882 */ /* 0x000fe20000000000 */
[--C-:B------:R-:W-:Y:S01]  /*88b0*/  IMAD.WIDE R20, R156, 0x2, R74.reuse ;  /* 0x000000029c147825 */ /* 0x100fe200078e024a */
[----:B------:R-:W-:Y:S02]  /*88c0*/  USHF.R.S32.HI UR14, URZ, 0x1f, UR13 ;  /* 0x0000001f3f0e7899 */ /* 0x000fe4000801140d */
[----:B------:R-:W-:Y:S01]  /*88d0*/  UIMAD.WIDE.U32 UR8, UR13, UR10, URZ ;  /* 0x0000000a0d0872a5 */ /* 0x000fe2000f8e003f */
[----:B------:R-:W-:Y:S01]  /*88e0*/  IMAD.WIDE R74, R7, 0x2, R74 ;  /* 0x00000002074a7825 */ /* 0x000fe200078e024a */
[C---:B----4-:R-:W-:Y:S01]  /*88f0*/  IADD3 R10, P2, R20.reuse, 0x6000, RZ ;  /* 0x00006000140a7810 */ /* 0x050fe20007f5e0ff */
[----:B------:R-:W-:Y:S01]  /*8900*/  UIMAD UR10, UR14, UR10, URZ ;  /* 0x0000000a0e0a72a4 */ /* 0x000fe2000f8e023f */
[----:B------:R-:W-:Y:S02]  /*8910*/  LOP3.LUT R3, R20, 0x180, RZ, 0xc0, !PT ;  /* 0x0000018014037812 */ /* 0x000fe400078ec0ff */
[----:B------:R-:W-:Y:S01]  /*8920*/  LOP3.LUT R5, R10, 0x180, RZ, 0xc0, !PT ;  /* 0x000001800a057812 */ /* 0x000fe200078ec0ff */
[----:B------:R-:W-:Y:S01]  /*8930*/  IMAD.X R79, RZ, RZ, R21, P2 ;  /* 0x000000ffff4f7224 */ /* 0x000fe200010e0615 */
[----:B0-----:R-:W-:Y:S01]  /*8940*/  ISETP.NE.AND P2, PT, R0, 0x1, PT ;  /* 0x000000010000780c */ /* 0x001fe20003f45270 */
[----:B------:R-:W-:Y:S01]  /*8950*/  UIMAD UR10, UR13, UR11, UR10 ;  /* 0x0000000b0d0a72a4 */ /* 0x000fe2000f8e020a */
[----:B------:R-:W-:Y:S01]  /*8960*/  SHF.R.U64 R3, R3, 0x3, RZ ;  /* 0x0000000303037819 */ /* 0x000fe200000012ff */
[----:B------:R-:W-:Y:S01]  /*8970*/  IMAD.U32 R12, RZ, RZ, UR8 ;  /* 0x00000008ff0c7e24 */ /* 0x000fe2000f8e00ff */
[C---:B------:R-:W-:Y:S01]  /*8980*/  IADD3 R87, P0, R20.reuse, 0x6020, RZ ;  /* 0x0000602014577810 */ /* 0x040fe20007f1e0ff */
[----:B------:R-:W-:Y:S01]  /*8990*/  UIADD3 UR8, UR9, UR10, URZ ;  /* 0x0000000a09087290 */ /* 0x000fe2000fffe03f */
[C---:B---3--:R-:W-:Y:S01]  /*89a0*/  IADD3 R8, P3, R20.reuse, 0x3020, RZ ;  /* 0x0000302014087810 */ /* 0x048fe20007f7e0ff */
[----:B------:R-:W-:Y:S01]  /*89b0*/  IMAD.U32 R13, RZ, RZ, UR9 ;  /* 0x00000009ff0d7e24 */ /* 0x000fe2000f8e00ff */
[----:B------:R-:W-:-:S02]  /*89c0*/  IADD3 R6, P4, R20, 0x3000, RZ ;  /* 0x0000300014067810 */ /* 0x000fc40007f9e0ff */
[----:B------:R-:W-:Y:S01]  /*89d0*/  IADD3 R4, P5, R20, 0x20, RZ ;  /* 0x0000002014047810 */ /* 0x000fe20007fbe0ff */
[--C-:B------:R-:W-:Y:S01]  /*89e0*/  IMAD.X R85, RZ, RZ, R21.reuse, P3 ;  /* 0x000000ffff557224 */ /* 0x100fe200018e0615 */
[----:B------:R-:W-:Y:S01]  /*89f0*/  LOP3.LUT R20, R3, R20, RZ, 0x3c, !PT ;  /* 0x0000001403147212 */ /* 0x000fe200078e3cff */
[----:B------:R-:W0:Y:S01]  /*8a00*/  @P2 LDC R88, c[0x0][0xbec] ;  /* 0x0002fb00ff582b82 */ /* 0x000e220000000800 */
[----:B------:R-:W-:Y:S01]  /*8a10*/  SHF.R.U64 R3, R5, 0x3, RZ ;  /* 0x0000000305037819 */ /* 0x000fe200000012ff */
[--C-:B------:R-:W-:Y:S01]  /*8a20*/  IMAD.X R81, RZ, RZ, R21.reuse, P4 ;  /* 0x000000ffff517224 */ /* 0x100fe200020e0615 */
[----:B------:R-:W-:Y:S01]  /*8a30*/  LOP3.LUT R5, R6, 0x180, RZ, 0xc0, !PT ;  /* 0x0000018006057812 */ /* 0x000fe200078ec0ff */
[----:B------:R-:W-:Y:S01]  /*8a40*/  IMAD.X R83, RZ, RZ, R21, P5 ;  /* 0x000000ffff537224 */ /* 0x000fe200028e0615 */
[----:B------:R-:W-:Y:S01]  /*8a50*/  LOP3.LUT R78, R3, R10, RZ, 0x3c, !PT ;  /* 0x0000000a034e7212 */ /* 0x000fe200078e3cff */
[----:B------:R-:W-:Y:S01]  /*8a60*/  IMAD.U32 R13, RZ, RZ, UR8 ;  /* 0x00000008ff0d7e24 */ /* 0x000fe2000f8e00ff */
[----:B------:R-:W-:Y:S01]  /*8a70*/  LOP3.LUT R3, R4, 0x180, RZ, 0xc0, !PT ;  /* 0x0000018004037812 */ /* 0x000fe200078ec0ff */
[----:B------:R-:W1:Y:S01]  /*8a80*/  @P2 LDC R89, c[0x0][0xbf0] ;  /* 0x0002fc00ff592b82 */ /* 0x000e620000000800 */
[----:B------:R-:W-:Y:S01]  /*8a90*/  LOP3.LUT R86, R87, 0x180, RZ, 0xc0, !PT ;  /* 0x0000018057567812 */ /* 0x000fe200078ec0ff */
[----:B------:R-:W-:Y:S01]  /*8aa0*/  ULDC.64 UR8, c[0x0][0xae8] ;  /* 0x0002ba0000087ab9 */ /* 0x000fe20000000a00 */
[----:B------:R-:W-:-:S02]  /*8ab0*/  SHF.R.U64 R3, R3, 0x3, RZ ;  /* 0x0000000303037819 */ /* 0x000fc400000012ff */
[----:B------:R-:W-:Y:S02]  /*8ac0*/  SHF.R.U64 R5, R5, 0x3, RZ ;  /* 0x0000000305057819 */ /* 0x000fe400000012ff */
[----:B------:R-:W-:Y:S01]  /*8ad0*/  LOP3.LUT R82, R3, R4, RZ, 0x3c, !PT ;  /* 0x0000000403527212 */ /* 0x000fe200078e3cff */
[----:B------:R-:W-:Y:S01]  /*8ae0*/  IMAD R3, RZ, RZ, -UR17 ;  /* 0x80000011ff037e24 */ /* 0x000fe2000f8e02ff */
[----:B------:R-:W-:Y:S02]  /*8af0*/  R2UR UR10, R19 ;  /* 0x00000000130a72ca */ /* 0x000fe400000e0000 */
[----:B------:R-:W-:Y:S01]  /*8b00*/  IADD3 R19, P6, R74, 0x7800, RZ ;  /* 0x000078004a137810 */ /* 0x000fe20007fde0ff */
[----:B------:R-:W-:Y:S01]  /*8b10*/  IMAD R3, R22, R3, UR16 ;  /* 0x0000001016037e24 */ /* 0x000fe2000f8e0203 */
[----:B------:R-:W-:Y:S01]  /*8b20*/  SHF.R.U64 R86, R86, 0x3, RZ ;  /* 0x0000000356567819 */ /* 0x000fe200000012ff */
[----:B------:R-:W2:Y:S01]  /*8b30*/  LDC.64 R22, c[0x0][0xb98] ;  /* 0x0002e600ff167b82 */ /* 0x000ea20000000a00 */
[----:B------:R-:W-:Y:S01]  /*8b40*/  LOP3.LUT R80, R5, R6, RZ, 0x3c, !PT ;  /* 0x0000000605507212 */ /* 0x000fe200078e3cff */
[----:B------:R-:W-:Y:S01]  /*8b50*/  IMAD R93, R3, 0xc0, R155 ;  /* 0x000000c0035d7824 */ /* 0x000fe200078e029b */
[----:B------:R-:W-:-:S02]  /*8b60*/  LOP3.LUT R6, R19, 0x180, RZ, 0xc0, !PT ;  /* 0x0000018013067812 */ /* 0x000fc400078ec0ff */
[----:B------:R-:W-:Y:S01]  /*8b70*/  LOP3.LUT R86, R86, R87, RZ, 0x3c, !PT ;  /* 0x0000005756567212 */ /* 0x000fe200078e3cff */
[----:B------:R-:W-:Y:S01]  /*8b80*/  IMAD.X R87, RZ, RZ, R21, P0 ;  /* 0x000000ffff577224 */ /* 0x000fe200000e0615 */
[----:B------:R-:W-:Y:S02]  /*8b90*/  SHF.R.U64 R6, R6, 0x3, RZ ;  /* 0x0000000306067819 */ /* 0x000fe400000012ff */
[----:B------:R-:W-:Y:S01]  /*8ba0*/  MOV R21, R20 ;  /* 0x0000001400157202 */ /* 0x000fe20000000f00 */
[----:B0-----:R-:W-:Y:S01]  /*8bb0*/  @P2 IMAD.HI.U32 R20, R93, R88, RZ ;  /* 0x000000585d142227 */ /* 0x001fe200078e00ff */
[----:B------:R-:W-:Y:S02]  /*8bc0*/  LOP3.LUT R6, R6, R19, RZ, 0x3c, !PT ;  /* 0x0000001306067212 */ /* 0x000fe400078e3cff */
[----:B------:R-:W-:Y:S01]  /*8bd0*/  MOV R19, R86 ;  /* 0x0000005600137202 */ /* 0x000fe20000000f00 */
[----:B------:R-:W-:Y:S01]  /*8be0*/  IMAD.MOV.U32 R87, RZ, RZ, R93 ;  /* 0x000000ffff577224 */ /* 0x000fe200078e005d */
[----:B-1----:R-:W-:Y:S01]  /*8bf0*/  @P2 SHF.R.U32.HI R87, RZ, R89, R20 ;  /* 0x00000059ff572219 */ /* 0x002fe20000011614 */
[----:B------:R-:W-:Y:S01]  /*8c00*/  IMAD.U32 R20, RZ, RZ, UR12 ;  /* 0x0000000cff147e24 */ /* 0x000fe2000f8e00ff */
[----:B------:R-:W-:-:S02]  /*8c10*/  IADD3 R73, P0, R74, 0x1800, RZ ;  /* 0x000018004a497810 */ /* 0x000fc40007f1e0ff */
[----:B------:R-:W-:Y:S01]  /*8c20*/  LOP3.LUT R7, R8, 0x180, RZ, 0xc0, !PT ;  /* 0x0000018008077812 */ /* 0x000fe200078ec0ff */
[----:B------:R-:W-:Y:S01]  /*8c30*/  @!P1 VIADD R20, R20, 0x31c60 ;  /* 0x00031c6014149836 */ /* 0x000fe20000000000 */
[----:B------:R-:W-:Y:S01]  /*8c40*/  LOP3.LUT R72, R73, 0x180, RZ, 0xc0, !PT ;  /* 0x0000018049487812 */ /* 0x000fe200078ec0ff */
[----:B------:R-:W-:Y:S01]  /*8c50*/  IMAD.MOV R91, RZ, RZ, -R87 ;  /* 0x000000ffff5b7224 */ /* 0x000fe200078e0a57 */
[----:B------:R-:W-:Y:S01]  /*8c60*/  MOV R80, R80 ;  /* 0x0000005000507202 */ /* 0x000fe20000000f00 */
[----:B--2---:R-:W-:Y:S01]  /*8c70*/  IMAD.WIDE.U32 R12, R22, UR15, R12 ;  /* 0x0000000f160c7c25 */ /* 0x004fe2000f8e000c */
[----:B------:R-:W-:Y:S02]  /*8c80*/  @!P1 PRMT R20, RZ, 0x654, R20 ;  /* 0x00000654ff149816 */ /* 0x000fe40000000014 */
[----:B------:R-:W-:Y:S01]  /*8c90*/  SHF.R.U64 R72, R72, 0x3, RZ ;  /* 0x0000000348487819 */ /* 0x000fe200000012ff */
[----:B------:R-:W-:Y:S01]  /*8ca0*/  IMAD R91, R0, R91, R93 ;  /* 0x0000005b005b7224 */ /* 0x000fe200078e025d */
[----:B------:R-:W-:-:S02]  /*8cb0*/  MOV R81, R82 ;  /* 0x0000005200517202 */ /* 0x000fc40000000f00 */
[----:B------:R-:W-:Y:S02]  /*8cc0*/  SHF.R.U64 R7, R7, 0x3, RZ ;  /* 0x0000000307077819 */ /* 0x000fe400000012ff */
[----:B------:R-:W-:Y:S01]  /*8cd0*/  LOP3.LUT R72, R72, R73, RZ, 0x3c, !PT ;  /* 0x0000004948487212 */ /* 0x000fe200078e3cff */
[--C-:B------:R-:W-:Y:S01]  /*8ce0*/  IMAD.X R73, RZ, RZ, R75.reuse, P0 ;  /* 0x000000ffff497224 */ /* 0x100fe200000e064b */
[----:B------:R-:W-:Y:S01]  /*8cf0*/  LOP3.LUT R84, R7, R8, RZ, 0x3c, !PT ;  /* 0x0000000807547212 */ /* 0x000fe200078e3cff */
[----:B------:R-:W-:Y:S01]  /*8d00*/  IMAD.X R7, RZ, RZ, R75, P6 ;  /* 0x000000ffff077224 */ /* 0x000fe200030e064b */
[----:B------:R-:W-:Y:S02]  /*8d10*/  IADD3 R11, P3, R74, 0x3000, RZ ;  /* 0x000030004a0b7810 */ /* 0x000fe40007f7e0ff */
[----:B------:R-:W-:Y:S02]  /*8d20*/  SHF.R.S32.HI R93, RZ, 0x1f, R87 ;  /* 0x0000001fff5d7819 */ /* 0x000fe40000011457 */
[----:B------:R-:W-:-:S02]  /*8d30*/  SHF.R.S32.HI R90, RZ, 0x1f, R91 ;  /* 0x0000001fff5a7819 */ /* 0x000fc4000001145b */
[----:B------:R-:W-:Y:S02]  /*8d40*/  IADD3 R12, P0, R87, R12, RZ ;  /* 0x0000000c570c7210 */ /* 0x000fe40007f1e0ff */
[----:B------:R-:W-:Y:S01]  /*8d50*/  MOV R78, R78 ;  /* 0x0000004e004e7202 */ /* 0x000fe20000000f00 */
[----:B------:R-:W-:Y:S02]  /*8d60*/  WARPGROUP.DEPBAR.LE gsb0, 0x0 ;  /* 0x00008000000079c5 */ /* 0x000fe40000010000 */
[----:B------:R-:W-:Y:S01]  /*8d70*/  WARPGROUP.ARRIVE ;  /* 0x00000000000079c5 */ /* 0x000fe20000000000 */
[----:B------:R-:W-:Y:S02]  /*8d80*/  MOV R79, R84 ;  /* 0x00000054004f7202 */ /* 0x000fe40000000f00 */
[----:B------:R-:W-:Y:S02]  /*8d90*/  LOP3.LUT R10, R11, 0x180, RZ, 0xc0, !PT ;  /* 0x000001800b0a7812 */ /* 0x000fe400078ec0ff */
[----:B------:R-:W-:Y:S01]  /*8da0*/  IADD3 R5, P5, R74, 0x6000, RZ ;  /* 0x000060004a057810 */ /* 0x000fe20007fbe0ff */
[----:B------:R-:W-:Y:S01]  /*8db0*/  HGMMA.64x96x16.F32.BF16 R24, gdesc[UR4].tnspB, R24, gsb0 ;  /* 0x41600000041879f0 */ /* 0x000fe20008001818 */
[----:B------:R-:W-:Y:S01]  /*8dc0*/  USHF.R.S32.HI UR7, URZ, 0x1f, UR15 ;  /* 0x0000001f3f077899 */ /* 0x000fe2000801140f */
[----:B------:R-:W-:Y:S01]  /*8dd0*/  SHF.R.U64 R10, R10, 0x3, RZ ;  /* 0x000000030a0a7819 */ /* 0x000fe200000012ff */
[----:B------:R-:W-:Y:S01]  /*8de0*/  ULDC.64 UR4, c[0x0][0xb88] ;  /* 0x0002e20000047ab9 */ /* 0x000fe20000000a00 */
[----:B------:R-:W-:Y:S01]  /*8df0*/  ULDC UR6, c[0x0][0xa88] ;  /* 0x0002a20000067ab9 */ /* 0x000fe20000000800 */
[----:B------:R-:W-:Y:S01]  /*8e00*/  IMAD R90, R90, UR4, RZ ;  /* 0x000000045a5a7c24 */ /* 0x000fe2000f8e02ff */
[----:B------:R-:W-:Y:S01]  /*8e10*/  LOP3.LUT R10, R10, R11, RZ, 0x3c, !PT ;  /* 0x0000000b0a0a7212 */ /* 0x000fe200078e3cff */
[----:B------:R-:W-:Y:S01]  /*8e20*/  IMAD R82, R22, UR7, RZ ;  /* 0x0000000716527c24 */ /* 0x000fe2000f8e02ff */
[----:B------:R-:W-:Y:S01]  /*8e30*/  LOP3.LUT R4, R5, 0x180, RZ, 0xc0, !PT ;  /* 0x0000018005047812 */ /* 0x000fe200078ec0ff */
[----:B------:R-:W-:Y:S01]  /*8e40*/  IMAD.X R11, RZ, RZ, R75, P3 ;  /* 0x000000ffff0b7224 */ /* 0x000fe200018e064b */
[----:B------:R-:W-:Y:S01]  /*8e50*/  IADD3 R9, P4, R74, 0x4800, RZ ;  /* 0x000048004a097810 */ /* 0x000fe20007f9e0ff */
[----:B------:R-:W-:Y:S01]  /*8e60*/  IMAD R92, R23, UR15, R82 ;  /* 0x0000000f175c7c24 */ /* 0x000fe2000f8e0252 */
[----:B------:R-:W-:-:S02]  /*8e70*/  SHF.R.U64 R4, R4, 0x3, RZ ;  /* 0x0000000304047819 */ /* 0x000fc400000012ff */
[----:B------:R-:W-:Y:S02]  /*8e80*/  LOP3.LUT R8, R9, 0x180, RZ, 0xc0, !PT ;  /* 0x0000018009087812 */ /* 0x000fe400078ec0ff */
[----:B------:R-:W-:Y:S02]  /*8e90*/  IADD3.X R13, R93, R13, R92, P0, !PT ;  /* 0x0000000d5d0d7210 */ /* 0x000fe400007fe45c */
[----:B------:R-:W-:Y:S02]  /*8ea0*/  LOP3.LUT P0, RZ, R149, 0x3, RZ, 0xc0, !PT ;  /* 0x0000000395ff7812 */ /* 0x000fe4000780c0ff */
[----:B------:R-:W-:Y:S01]  /*8eb0*/  LOP3.LUT R4, R4, R5, RZ, 0x3c, !PT ;  /* 0x0000000504047212 */ /* 0x000fe200078e3cff */
[----:B------:R-:W-:Y:S01]  /*8ec0*/  IMAD.WIDE.U32 R12, R91, UR4, R12 ;  /* 0x000000045b0c7c25 */ /* 0x000fe2000f8e000c */
[----:B------:R-:W-:Y:S02]  /*8ed0*/  LOP3.LUT R5, R74, 0x180, RZ, 0xc0, !PT ;  /* 0x000001804a057812 */ /* 0x000fe400078ec0ff */
[----:B------:R-:W-:-:S02]  /*8ee0*/  SHF.R.U64 R8, R8, 0x3, RZ ;  /* 0x0000000308087819 */ /* 0x000fc400000012ff */
[----:B------:R-:W-:Y:S02]  /*8ef0*/  SHF.R.U64 R5, R5, 0x3, RZ ;  /* 0x0000000305057819 */ /* 0x000fe400000012ff */
[----:B------:R-:W-:Y:S01]  /*8f00*/  LOP3.LUT R8, R8, R9, RZ, 0x3c, !PT ;  /* 0x0000000908087212 */ /* 0x000fe200078e3cff */
[--C-:B------:R-:W-:Y:S01]  /*8f10*/  IMAD.X R9, RZ, RZ, R75.reuse, P4 ;  /* 0x000000ffff097224 */ /* 0x100fe200020e064b */
[----:B------:R-:W-:Y:S01]  /*8f20*/  LOP3.LUT R74, R5, R74, RZ, 0x3c, !PT ;  /* 0x0000004a054a7212 */ /* 0x000fe200078e3cff */
[----:B------:R-:W-:Y:S01]  /*8f30*/  IMAD.X R5, RZ, RZ, R75, P5 ;  /* 0x000000ffff057224 */ /* 0x000fe200028e064b */
[----:B------:R-:W-:Y:S02]  /*8f40*/  WARPGROUP.DEPBAR.LE gsb0, 0x0 ;  /* 0x00008000000079c5 */ /* 0x000fe40000010000 */
[----:B------:R0:W-:Y:S01]  /*8f50*/  @!P1 SYNCS.ARRIVE.TRANS64.RED.A1T0 RZ, [R20+URZ], RZ ;  /* 0x000000ff14ff99a7 */ /* 0x0001e2000810043f */
[-C--:B------:R-:W-:Y:S01]  /*8f60*/  FMUL.FTZ R84, R28, R15.reuse ;  /* 0x0000000f1c547220 */ /* 0x080fe20000410000 */
[-C--:B------:R-:W-:Y:S01]  /*8f70*/  FMUL.FTZ R83, R29, R15.reuse ;  /* 0x0000000f1d537220 */ /* 0x080fe20000410000 */
[-C--:B------:R-:W-:Y:S01]  /*8f80*/  FMUL.FTZ R85, R33, R15.reuse ;  /* 0x0000000f21557220 */ /* 0x080fe20000410000 */
[-C--:B------:R-:W-:Y:S01]  /*8f90*/  FMUL.FTZ R86, R32, R15.reuse ;  /* 0x0000000f20567220 */ /* 0x080fe20000410000 */
[-C--:B------:R-:W-:Y:S01]  /*8fa0*/  FMUL.FTZ R87, R37, R15.reuse ;  /* 0x0000000f25577220 */ /* 0x080fe20000410000 */
[-C--:B------:R-:W-:Y:S01]  /*8fb0*/  FMUL.FTZ R88, R36, R15.reuse ;  /* 0x0000000f24587220 */ /* 0x080fe20000410000 */
[-C--:B------:R-:W-:Y:S01]  /*8fc0*/  FMUL.FTZ R89, R40, R15.reuse ;  /* 0x0000000f28597220 */ /* 0x080fe20000410000 */
[-C--:B0-----:R-:W-:Y:S01]  /*8fd0*/  FMUL.FTZ R20, R41, R15.reuse ;  /* 0x0000000f29147220 */ /* 0x081fe20000410000 */
        /* <DEDUP_REMOVED lines=16> */
[-C--:B------:R-:W-:Y:S01]  /*90e0*/  FMUL.FTZ R15, R27, R14.reuse ;  /* 0x0000000e1b0f7220 */ /* 0x080fe20000410000 */
[-C--:B------:R-:W-:Y:S01]  /*90f0*/  FMUL.FTZ R26, R26, R14.reuse ;  /* 0x0000000e1a1a7220 */ /* 0x080fe20000410000 */
[-C--:B------:R-:W-:Y:S01]  /*9100*/  FMUL.FTZ R27, R31, R14.reuse ;  /* 0x0000000e1f1b7220 */ /* 0x080fe20000410000 */
[----:B------:R-:W-:Y:S01]  /*9110*/  FMUL.FTZ R30, R30, R14 ;  /* 0x0000000e1e1e7220 */ /* 0x000fe20000410000 */
[----:B------:R-:W-:-:S02]  /*9120*/  IMAD R49, R91, UR5, R90 ;  /* 0x000000055b317c24 */ /* 0x000fc4000f8e025a */
[-C--:B------:R-:W-:Y:S01]  /*9130*/  FMUL.FTZ R31, R35, R14.reuse ;  /* 0x0000000e231f7220 */ /* 0x080fe20000410000 */
[----:B------:R-:W-:Y:S02]  /*9140*/  IMAD R57, R3, 0xc0, R154 ;  /* 0x000000c003397824 */ /* 0x000fe400078e029a */
[-C--:B------:R-:W-:Y:S01]  /*9150*/  FMUL.FTZ R35, R39, R14.reuse ;  /* 0x0000000e27237220 */ /* 0x080fe20000410000 */
[----:B------:R-:W-:Y:S01]  /*9160*/  FMUL.FTZ R52, R50, R14 ;  /* 0x0000000e32347220 */ /* 0x000fe20000410000 */
[----:B------:R-:W-:Y:S01]  /*9170*/  F2FP.BF16.F32.PACK_AB R24, R25, R24 ;  /* 0x000000181918723e */ /* 0x000fe200000010ff */
[----:B------:R-:W-:Y:S01]  /*9180*/  FMUL.FTZ R39, R43, R14 ;  /* 0x0000000e2b277220 */ /* 0x000fe20000410000 */
[----:B------:R-:W-:Y:S01]  /*9190*/  F2FP.BF16.F32.PACK_AB R25, R15, R26 ;  /* 0x0000001a0f19723e */ /* 0x000fe200000010ff */
[----:B------:R-:W-:Y:S01]  /*91a0*/  ULDC.64 UR4, c[0x0][0xb50] ;  /* 0x0002d40000047ab9 */ /* 0x000fe20000000a00 */
[----:B------:R-:W-:Y:S02]  /*91b0*/  IMAD R50, R0, UR6, RZ ;  /* 0x0000000600327c24 */ /* 0x000fe4000f8e02ff */
[----:B------:R-:W-:Y:S01]  /*91c0*/  FMUL.FTZ R43, R47, R14 ;  /* 0x0000000e2f2b7220 */ /* 0x000fe20000410000 */
[----:B------:R-:W-:Y:S01]  /*91d0*/  F2FP.BF16.F32.PACK_AB R27, R27, R30 ;  /* 0x0000001e1b1b723e */ /* 0x000fe200000010ff */
[----:B------:R-:W-:-:S02]  /*91e0*/  VIADD R15, R57, 0x8 ;  /* 0x00000008390f7836 */ /* 0x000fc40000000000 */
[-C--:B------:R-:W-:Y:S01]  /*91f0*/  FMUL.FTZ R34, R34, R14.reuse ;  /* 0x0000000e22227220 */ /* 0x080fe20000410000 */
[----:B------:R-:W-:Y:S02]  /*9200*/  IMAD.IADD R13, R13, 0x1, R49 ;  /* 0x000000010d0d7824 */ /* 0x000fe400078e0231 */
[-C--:B------:R-:W-:Y:S01]  /*9210*/  FMUL.FTZ R38, R38, R14.reuse ;  /* 0x0000000e26267220 */ /* 0x080fe20000410000 */
[----:B------:R-:W-:Y:S01]  /*9220*/  FMUL.FTZ R47, R51, R14 ;  /* 0x0000000e332f7220 */ /* 0x000fe20000410000 */
[----:B------:R-:W-:Y:S01]  /*9230*/  F2FP.BF16.F32.PACK_AB R26, R83, R84 ;  /* 0x00000054531a723e */ /* 0x000fe200000010ff */
[----:B------:R-:W-:Y:S01]  /*9240*/  BAR.SYNC.DEFER_BLOCKING 0x1, 0x180 ;  /* 0x0046000000007b1d */ /* 0x000fe20000010000 */
[----:B------:R-:W-:Y:S01]  /*9250*/  LEA R30, P3, R12, UR4, 0x2 ;  /* 0x000000040c1e7c11 */ /* 0x000fe2000f8610ff */
        /* <DEDUP_REMOVED lines=8> */
[----:B------:R-:W-:Y:S01]  /*92e0*/  ISETP.GE.OR P1, PT, R57, R50, P0 ;  /* 0x000000323900720c */ /* 0x000fe20000726670 */
[-C--:B------:R-:W-:Y:S01]  /*92f0*/  FMUL.FTZ R61, R67, R14.reuse ;  /* 0x0000000e433d7220 */ /* 0x080fe20000410000 */
[-C--:B------:R-:W-:Y:S01]  /*9300*/  FMUL.FTZ R62, R66, R14.reuse ;  /* 0x0000000e423e7220 */ /* 0x080fe20000410000 */
[-C--:B------:R-:W-:Y:S01]  /*9310*/  FMUL.FTZ R63, R71, R14.reuse ;  /* 0x0000000e473f7220 */ /* 0x080fe20000410000 */
[----:B------:R-:W-:Y:S01]  /*9320*/  FMUL.FTZ R70, R70, R14 ;  /* 0x0000000e46467220 */ /* 0x000fe20000410000 */
[----:B------:R-:W-:Y:S01]  /*9330*/  ISETP.GE.OR P0, PT, R15, R50, P0 ;  /* 0x000000320f00720c */ /* 0x000fe20000706670 */
[----:B------:R-:W-:Y:S01]  /*9340*/  SHFL.IDX PT, R48, R30, RZ, 0x1c1f ;  /* 0x001c1fff1e307589 */ /* 0x000fe200000e0000 */
[----:B------:R-:W-:-:S02]  /*9350*/  LEA.HI.X R64, R12, UR5, R13, 0x2, P3 ;  /* 0x000000050c407c11 */ /* 0x000fc400098f140d */
[----:B------:R-:W-:Y:S01]  /*9360*/  F2FP.BF16.F32.PACK_AB R12, R85, R86 ;  /* 0x00000056550c723e */ /* 0x000fe200000010ff */
[----:B------:R0:W-:Y:S01]  /*9370*/  SHFL.IDX PT, R56, R30, 0x1, 0x1c1f ;  /* 0x003c1f001e387f89 */ /* 0x0001e200000e0000 */
[----:B------:R-:W-:Y:S02]  /*9380*/  F2FP.BF16.F32.PACK_AB R13, R31, R34 ;  /* 0x000000221f0d723e */ /* 0x000fe400000010ff */
[----:B------:R-:W-:Y:S01]  /*9390*/  F2FP.BF16.F32.PACK_AB R14, R87, R88 ;  /* 0x00000058570e723e */ /* 0x000fe200000010ff */
[----:B------:R1:W-:Y:S01]  /*93a0*/  STSM.16.M88.4 [R21], R24 ;  /* 0x0000001815007844 */ /* 0x0003e20000000200 */
[----:B------:R-:W-:Y:S02]  /*93b0*/  F2FP.BF16.F32.PACK_AB R15, R35, R38 ;  /* 0x00000026230f723e */ /* 0x000fe400000010ff */
[----:B------:R-:W-:Y:S01]  /*93c0*/  F2FP.BF16.F32.PACK_AB R22, R22, R23 ;  /* 0x000000171616723e */ /* 0x000fe200000010ff */
[----:B------:R-:W2:Y:S01]  /*93d0*/  SHFL.IDX PT, R49, R64, RZ, 0x1c1f ;  /* 0x001c1fff40317589 */ /* 0x000ea200000e0000 */
[----:B------:R-:W-:-:S02]  /*93e0*/  F2FP.BF16.F32.PACK_AB R20, R20, R89 ;  /* 0x000000591414723e */ /* 0x000fc400000010ff */
[----:B------:R-:W-:Y:S01]  /*93f0*/  F2FP.BF16.F32.PACK_AB R23, R43, R46 ;  /* 0x0000002e2b17723e */ /* 0x000fe200000010ff */
[----:B------:R-:W-:Y:S01]  /*9400*/  STSM.16.M88.4 [R81], R12 ;  /* 0x0000000c51007844 */ /* 0x000fe20000000200 */
[----:B0-----:R-:W-:Y:S02]  /*9410*/  F2FP.BF16.F32.PACK_AB R30, R32, R41 ;  /* 0x00000029201e723e */ /* 0x001fe400000010ff */
[----:B------:R-:W-:Y:S01]  /*9420*/  F2FP.BF16.F32.PACK_AB R31, R59, R60 ;  /* 0x0000003c3b1f723e */ /* 0x000fe200000010ff */
[----:B------:R-:W0:Y:S01]  /*9430*/  SHFL.IDX PT, R57, R64, 0x1, 0x1c1f ;  /* 0x003c1f0040397f89 */ /* 0x000e2200000e0000 */
[----:B------:R-:W-:Y:S02]  /*9440*/  F2FP.BF16.F32.PACK_AB R32, R33, R40 ;  /* 0x000000282120723e */ /* 0x000fe400000010ff */
[----:B------:R-:W-:Y:S02]  /*9450*/  F2FP.BF16.F32.PACK_AB R33, R61, R62 ;  /* 0x0000003e3d21723e */ /* 0x000fe400000010ff */
[----:B-1----:R-:W-:-:S02]  /*9460*/  F2FP.BF16.F32.PACK_AB R21, R39, R42 ;  /* 0x0000002a2715723e */ /* 0x002fc400000010ff */
[----:B------:R-:W-:Y:S02]  /*9470*/  F2FP.BF16.F32.PACK_AB R26, R28, R45 ;  /* 0x0000002d1c1a723e */ /* 0x000fe400000010ff */
[----:B------:R-:W-:Y:S01]  /*9480*/  F2FP.BF16.F32.PACK_AB R24, R37, R82 ;  /* 0x000000522518723e */ /* 0x000fe200000010ff */
[----:B------:R-:W-:Y:S01]  /*9490*/  STSM.16.M88.4 [R80], R20 ;  /* 0x0000001450007844 */ /* 0x000fe20000000200 */
[----:B------:R-:W-:Y:S02]  /*94a0*/  F2FP.BF16.F32.PACK_AB R25, R47, R52 ;  /* 0x000000342f19723e */ /* 0x000fe400000010ff */
[----:B------:R-:W-:Y:S02]  /*94b0*/  F2FP.BF16.F32.PACK_AB R27, R51, R54 ;  /* 0x00000036331b723e */ /* 0x000fe400000010ff */
[----:B------:R-:W-:Y:S02]  /*94c0*/  F2FP.BF16.F32.PACK_AB R28, R29, R44 ;  /* 0x0000002c1d1c723e */ /* 0x000fe400000010ff */
[----:B------:R-:W-:Y:S01]  /*94d0*/  F2FP.BF16.F32.PACK_AB R29, R55, R58 ;  /* 0x0000003a371d723e */ /* 0x000fe200000010ff */
[----:B------:R1:W-:Y:S01]  /*94e0*/  STSM.16.M88.4 [R79], R24 ;  /* 0x000000184f007844 */ /* 0x0003e20000000200 */
[----:B------:R-:W-:-:S02]  /*94f0*/  F2FP.BF16.F32.PACK_AB R34, R36, R53 ;  /* 0x000000352422723e */ /* 0x000fc400000010ff */
[----:B------:R-:W-:Y:S01]  /*9500*/  F2FP.BF16.F32.PACK_AB R35, R63, R70 ;  /* 0x000000463f23723e */ /* 0x000fe200000010ff */
[----:B------:R3:W-:Y:S04]  /*9510*/  STSM.16.M88.4 [R78], R28 ;  /* 0x0000001c4e007844 */ /* 0x0007e80000000200 */
[----:B------:R4:W-:Y:S01]  /*9520*/  STSM.16.M88.4 [R19], R32 ;  /* 0x0000002013007844 */ /* 0x0009e20000000200 */
[----:B------:R-:W-:Y:S08]  /*9530*/  BAR.SYNC.DEFER_BLOCKING 0x1, 0x180 ;  /* 0x0046000000007b1d */ /* 0x000ff00000010000 */
[----:B-1----:R-:W1:Y:S08]  /*9540*/  @P2 LDC R25, c[0x0][0xbec] ;  /* 0x0002fb00ff192b82 */ /* 0x002e700000000800 */
[----:B---3--:R-:W3:Y:S01]  /*9550*/  @P2 LDC R28, c[0x0][0xbf0] ;  /* 0x0002fc00ff1c2b82 */ /* 0x008ee20000000800 */
[----:B------:R-:W-:Y:S01]  /*9560*/  IMAD R24, R147, 0x60, R148 ;  /* 0x0000006093187824 */ /* 0x000fe200078e0294 */
[----:B------:R-:W-:-:S06]  /*9570*/  UIMAD UR6, UR14, UR8, URZ ;  /* 0x000000080e0672a4 */ /* 0x000fcc000f8e023f */
[----:B------:R-:W4:Y:S01]  /*9580*/  LDC.64 R26, c[0x0][0xae0] ;  /* 0x0002b800ff1a7b82 */ /* 0x000f220000000a00 */
[----:B------:R-:W-:Y:S01]  /*9590*/  IMAD R24, R3, 0xc0, R24 ;  /* 0x000000c003187824 */ /* 0x000fe200078e0218 */
[----:B--2---:R2:W-:Y:S01]  /*95a0*/  @!P1 ST.E desc[UR60][R48.64], R76 ;  /* 0x0000004c30009985 */ /* 0x0045e2000c10193c */
[----:B------:R-:W-:-:S03]  /*95b0*/  UIMAD.WIDE.U32 UR4, UR13, UR8, URZ ;  /* 0x000000080d0472a5 */ /* 0x000fc6000f8e003f */
[----:B0-----:R2:W-:Y:S01]  /*95c0*/  @!P0 ST.E desc[UR60][R56.64], R77 ;  /* 0x0000004d38008985 */ /* 0x0015e2000c10193c */
[----:B------:R-:W-:-:S03]  /*95d0*/  UIMAD UR6, UR13, UR9, UR6 ;  /* 0x000000090d0672a4 */ /* 0x000fc6000f8e0206 */
[----:B------:R1:W5:Y:S01]  /*95e0*/  LD.E.128 R52, desc[UR60][R4.64] ;  /* 0x0000003c04347980 */ /* 0x000362000c101d00 */
[----:B------:R-:W-:Y:S01]  /*95f0*/  ULDC.64 UR8, c[0x0][0xaf0] ;  /* 0x0002bc0000087ab9 */ /* 0x000fe20000000a00 */
[----:B------:R-:W-:Y:S02]  /*9600*/  UIADD3 UR5, UR5, UR6, URZ ;  /* 0x0000000605057290 */ /* 0x000fe4000fffe03f */
[----:B------:R-:W-:Y:S01]  /*9610*/  UIMAD UR6, UR7, UR8, URZ ;  /* 0x00000008070672a4 */ /* 0x000fe2000f8e023f */
[----:B------:R0:W5:Y:S04]  /*9620*/  LD.E.128 R20, desc[UR60][R6.64] ;  /* 0x0000003c06147980 */ /* 0x000168000c101d00 */
[----:B------:R-:W5:Y:S01]  /*9630*/  LD.E.128 R40, desc[UR60][R74.64] ;  /* 0x0000003c4a287980 */ /* 0x000f62000c101d00 */
[----:B-1----:R-:W-:-:S03]  /*9640*/  @P2 IMAD.HI.U32 R5, R24, R25, RZ ;  /* 0x0000001918052227 */ /* 0x002fc600078e00ff */
[----:B------:R-:W5:Y:S01]  /*9650*/  LD.E.128 R36, desc[UR60][R72.64] ;  /* 0x0000003c48247980 */ /* 0x000f62000c101d00 */
[----:B------:R-:W-:Y:S01]  /*9660*/  IMAD.MOV.U32 R4, RZ, RZ, R24 ;  /* 0x000000ffff047224 */ /* 0x000fe200078e0018 */
[----:B---3--:R-:W-:Y:S01]  /*9670*/  @P2 SHF.R.U32.HI R4, RZ, R28, R5 ;  /* 0x0000001cff042219 */ /* 0x008fe20000011605 */
[----:B------:R-:W-:Y:S01]  /*9680*/  UIMAD UR6, UR15, UR9, UR6 ;  /* 0x000000090f0672a4 */ /* 0x000fe2000f8e0206 */
[----:B------:R-:W5:Y:S01]  /*9690*/  LD.E.128 R44, desc[UR60][R10.64] ;  /* 0x0000003c0a2c7980 */ /* 0x000f62000c101d00 */
[----:B------:R-:W-:Y:S01]  /*96a0*/  UIMAD.WIDE.U32 UR4, UR15, UR8, UR4 ;  /* 0x000000080f0472a5 */ /* 0x000fe2000f8e0004 */
[--C-:B------:R-:W-:Y:S01]  /*96b0*/  SHF.R.S32.HI R5, RZ, 0x1f, R4.reuse ;  /* 0x0000001fff057819 */ /* 0x100fe20000011404 */
[----:B0-----:R-:W-:Y:S01]  /*96c0*/  IMAD.MOV R7, RZ, RZ, -R4 ;  /* 0x000000ffff077224 */ /* 0x001fe200078e0a04 */
[----:B------:R0:W5:Y:S01]  /*96d0*/  LD.E.128 R12, desc[UR60][R8.64] ;  /* 0x0000003c080c7980 */ /* 0x000162000c101d00 */
[----:B------:R-:W-:Y:S02]  /*96e0*/  UIADD3 UR5, UR5, UR6, URZ ;  /* 0x0000000605057290 */ /* 0x000fe4000fffe03f */
[----:B------:R-:W-:Y:S01]  /*96f0*/  IMAD R7, R0, R7, R24 ;  /* 0x0000000700077224 */ /* 0x000fe200078e0218 */
[----:B------:R-:W-:Y:S01]  /*9700*/  @!PT LDS RZ, [RZ] ;  /* 0x00000000fffff984 */ /* 0x000fe20000000800 */
[----:B------:R-:W-:Y:S01]  /*9710*/  @!PT LDS RZ, [RZ] ;  /* 0x00000000fffff984 */ /* 0x000fe20000000800 */
[----:B------:R-:W-:Y:S01]  /*9720*/  @!PT LDS RZ, [RZ] ;  /* 0x00000000fffff984 */ /* 0x000fe20000000800 */
[----:B------:R-:W-:Y:S01]  /*9730*/  @!PT LDS RZ, [RZ] ;  /* 0x00000000fffff984 */ /* 0x000fe20000000800 */
[----:B------:R1:W-:Y:S06]  /*9740*/  MEMBAR.ALL.CTA ;  /* 0x0000000000007992 */ /* 0x0003ec0000008000 */
[----:B-1----:R-:W1:Y:S01]  /*9750*/  FENCE.VIEW.ASYNC.S ;  /* 0x00000000000073c6 */ /* 0x002e620000000000 */
[-C--:B----4-:R-:W-:Y:S01]  /*9760*/  IMAD R5, R5, R26.reuse, RZ ;  /* 0x0000001a05057224 */ /* 0x090fe200078e02ff */
[----:B------:R-:W-:Y:S01]  /*9770*/  ULDC.64 UR6, c[0x0][0xad8] ;  /* 0x0002b60000067ab9 */ /* 0x000fe20000000a00 */
[----:B------:R-:W-:Y:S01]  /*9780*/  IMAD R25, R3, 0xc0, R148 ;  /* 0x000000c003197824 */ /* 0x000fe200078e0294 */
[----:B------:R-:W-:Y:S01]  /*9790*/  SHF.R.S32.HI R0, RZ, 0x1f, R7 ;  /* 0x0000001fff007819 */ /* 0x000fe20000011407 */
[----:B------:R-:W-:Y:S01]  /*97a0*/  UIADD3 UR36, UR36, 0x1, URZ ;  /* 0x0000000124247890 */ /* 0x000fe2000fffe03f */
[C---:B0-----:R-:W-:Y:S01]  /*97b0*/  IMAD R9, R4.reuse, R27, R5 ;  /* 0x0000001b04097224 */ /* 0x041fe200078e0205 */
[----:B------:R-:W-:Y:S01]  /*97c0*/  ULDC.64 UR8, c[0x0][0xa80] ;  /* 0x0002a00000087ab9 */ /* 0x000fe20000000a00 */
[----:B------:R-:W-:-:S04]  /*97d0*/  IMAD.WIDE.U32 R4, R4, R26, UR4 ;  /* 0x0000000404047e25 */ /* 0x000fc8000f8e001a */
[----:B------:R-:W-:Y:S02]  /*97e0*/  IMAD.IADD R5, R5, 0x1, R9 ;  /* 0x0000000105057824 */ /* 0x000fe400078e0209 */
[----:B------:R-:W-:Y:S01]  /*97f0*/  IMAD R0, R0, UR6, RZ ;  /* 0x0000000600007c24 */ /* 0x000fe2000f8e02ff */
[----:B------:R-:W-:Y:S01]  /*9800*/  UIADD3 UR4, UR37, 0x31c20, URZ ;  /* 0x00031c2025047890 */ /* 0x000fe2000fffe03f */
[----:B------:R-:W-:Y:S01]  /*9810*/  IMAD.WIDE.U32 R4, R7, UR6, R4 ;  /* 0x0000000607047c25 */ /* 0x000fe2000f8e0004 */
[----:B------:R-:W-:-:S03]  /*9820*/  ISETP.GE.AND P0, PT, R25, R50, PT ;  /* 0x000000321900720c */ /* 0x000fc60003f06270 */
[----:B------:R-:W-:Y:S01]  /*9830*/  IMAD R9, R7, UR7, R0 ;  /* 0x0000000707097c24 */ /* 0x000fe2000f8e0200 */
[----:B------:R-:W-:Y:S01]  /*9840*/  UISETP.NE.AND UP0, UPT, UR36, 0x2, UPT ;  /* 0x000000022400788c */ /* 0x000fe2000bf05270 */
[C---:B------:R-:W-:Y:S01]  /*9850*/  LEA R0, P1, R4.reuse, UR8, 0x1 ;  /* 0x0000000804007c11 */ /* 0x040fe2000f8208ff */
[----:B------:R-:W-:Y:S01]  /*9860*/  UPRMT UR4, URZ, 0x654, UR4 ;  /* 0x000006543f047896 */ /* 0x000fe20008000004 */
[----:B------:R-:W-:Y:S01]  /*9870*/  IMAD.IADD R3, R5, 0x1, R9 ;  /* 0x0000000105037824 */ /* 0x000fe200078e0209 */
[----:B------:R-:W-:Y:S01]  /*9880*/  ULDC UR5, c[0x0][0xc] ;  /* 0x0000030000057ab9 */ /* 0x000fe20000000800 */
[----:B------:R-:W-:Y:S02]  /*9890*/  USEL UR6, URZ, 0x1, UP0 ;  /* 0x000000013f067887 */ /* 0x000fe40008000000 */
[----:B------:R-:W-:Y:S01]  /*98a0*/  UIADD3 UR10, UR5, UR10, URZ ;  /* 0x0000000a050a7290 */ /* 0x000fe2000fffe03f */
[----:B------:R-:W-:Y:S01]  /*98b0*/  LEA.HI.X R24, R4, UR9, R3, 0x1, P1 ;  /* 0x0000000904187c11 */ /* 0x000fe200088f0c03 */
[----:B------:R-:W-:Y:S01]  /*98c0*/  USEL UR36, UR36, URZ, UP0 ;  /* 0x0000003f24247287 */ /* 0x000fe20008000000 */
[----:B-1----:R2:W0:Y:S01]  /*98d0*/  SHFL.IDX PT, R6, R0, RZ, 0x1c1f ;  /* 0x001c1fff00067589 */ /* 0x00242200000e0000 */
[----:B------:R-:W-:Y:S01]  /*98e0*/  LOP3.LUT R16, R16, UR6, RZ, 0x3c, !PT ;  /* 0x0000000610107c12 */ /* 0x000fe2000f8e3cff */
[----:B------:R-:W-:Y:S01]  /*98f0*/  SYNCS.ARRIVE.TRANS64.RED.A1T0 RZ, [UR4], RZ ;  /* 0x000000ffffff79a7 */ /* 0x000fe20008100404 */
[----:B------:R-:W-:Y:S01]  /*9900*/  IMAD.U32 R19, RZ, RZ, UR10 ;  /* 0x0000000aff137e24 */ /* 0x000fe2000f8e00ff */
[----:B------:R2:W1:Y:S01]  /*9910*/  SHFL.IDX PT, R7, R24, RZ, 0x1c1f ;  /* 0x001c1fff18077589 */ /* 0x00046200000e0000 */
[----:B------:R-:W-:Y:S01]  /*9920*/  BSSY B0, `(.L_x_29) ;  /* 0x0000010000007945 */ /* 0x000fe20003800000 */
[----:B------:R-:W-:-:S02]  /*9930*/  SHF.R.S32.HI R94, RZ, 0x1f, R144 ;  /* 0x0000001fff5e7819 */ /* 0x000fc40000011490 */
[----:B------:R-:W-:Y:S01]  /*9940*/  SHF.R.S32.HI R95, RZ, 0x1f, R145 ;  /* 0x0000001fff5f7819 */ /* 0x000fe20000011491 */
[----:B------:R-:W-:Y:S06]  /*9950*/  @P0 BRA `(.L_x_30) ;  /* 0x0000000000300947 */ /* 0x000fec0003800000 */
[----:B------:R-:W-:Y:S02]  /*9960*/  ULDC UR4, c[0x0][0xac8] ;  /* 0x0002b20000047ab9 */ /* 0x000fe40000000800 */
[----:B------:R-:W-:Y:S02]  /*9970*/  ISETP.GE.AND P1, PT, R145, UR4, PT ;  /* 0x0000000491007c0c */ /* 0x000fe4000bf26270 */
[----:B------:R-:W-:Y:S02]  /*9980*/  ISETP.GE.AND P2, PT, R144, UR4, PT ;  /* 0x0000000490007c0c */ /* 0x000fe4000bf46270 */
[----:B------:R-:W-:-:S09]  /*9990*/  ISETP.GE.AND P0, PT, R18, UR4, PT ;  /* 0x0000000412007c0c */ /* 0x000fd2000bf06270 */
[CC--:B0-----:R-:W-:Y:S02]  /*99a0*/  @!P1 LEA R8, P3, R145.reuse, R6.reuse, 0x1 ;  /* 0x0000000691089211 */ /* 0x0c1fe400078608ff */
[----:B------:R-:W-:Y:S02]  /*99b0*/  @!P2 LEA R10, P4, R144, R6, 0x1 ;  /* 0x00000006900aa211 */ /* 0x000fe400078808ff */
[----:B-1----:R-:W-:Y:S01]  /*99c0*/  @!P0 IMAD.WIDE R4, R18, 0x2, R6 ;  /* 0x0000000212048825 */ /* 0x002fe200078e0206 */
[-C--:B------:R-:W-:Y:S02]  /*99d0*/  @!P1 LEA.HI.X R9, R145, R7.reuse, R95, 0x1, P3 ;  /* 0x0000000791099211 */ /* 0x080fe400018f0c5f */
[----:B------:R-:W-:Y:S02]  /*99e0*/  @!P2 LEA.HI.X R11, R144, R7, R94, 0x1, P4 ;  /* 0x00000007900ba211 */ /* 0x000fe400020f0c5e */
[----:B-----5:R3:W-:Y:S04]  /*99f0*/  @!P0 ST.E.128 desc[UR60][R4.64], R40 ;  /* 0x0000002804008985 */ /* 0x0207e8000c101d3c */
[----:B------:R3:W-:Y:S04]  /*9a00*/  @!P1 ST.E.128 desc[UR60][R8.64], R44 ;  /* 0x0000002c08009985 */ /* 0x0007e8000c101d3c */
[----:B------:R3:W-:Y:S02]  /*9a10*/  @!P2 ST.E.128 desc[UR60][R10.64], R52 ;  /* 0x000000340a00a985 */ /* 0x0007e4000c101d3c */
.L_x_30:
[----:B------:R-:W-:Y:S05]  /*9a20*/  BSYNC B0 ;  /* 0x0000000000007941 */ /* 0x000fea0003800000 */
.L_x_29:
[----:B------:R-:W-:Y:S01]  /*9a30*/  VIADD R3, R25, 0x60 ;  /* 0x0000006019037836 */ /* 0x000fe20000000000 */
[----:B-1----:R1:W4:Y:S01]  /*9a40*/  SHFL.IDX PT, R7, R24, 0x1, 0x1c1f ;  /* 0x003c1f0018077f89 */ /* 0x00232200000e0000 */
[----:B------:R-:W-:Y:S01]  /*9a50*/  BSSY B0, `(.L_x_31) ;  /* 0x0000011000007945 */ /* 0x000fe20003800000 */
[----:B------:R-:W-:Y:S02]  /*9a60*/  VIADD R146, R146, 0x1 ;  /* 0x0000000192927836 */ /* 0x000fe40000000000 */
[----:B------:R-:W-:Y:S01]  /*9a70*/  ISETP.GE.AND P0, PT, R3, R50, PT ;  /* 0x000000320300720c */ /* 0x000fe20003f06270 */
[----:B0-----:R1:W0:-:S12]  /*9a80*/  SHFL.IDX PT, R6, R0, 0x1, 0x1c1f ;  /* 0x003c1f0000067f89 */ /* 0x00121800000e0000 */
[----:B-1----:R-:W-:Y:S05]  /*9a90*/  @P0 BRA `(.L_x_32) ;  /* 0x0000000000300947 */ /* 0x002fea0003800000 */
[----:B------:R-:W-:Y:S02]  /*9aa0*/  ULDC UR4, c[0x0][0xac8] ;  /* 0x0002b20000047ab9 */ /* 0x000fe40000000800 */
[----:B------:R-:W-:Y:S02]  /*9ab0*/  ISETP.GE.AND P3, PT, R145, UR4, PT ;  /* 0x0000000491007c0c */ /* 0x000fe4000bf66270 */
[----:B------:R-:W-:Y:S02]  /*9ac0*/  ISETP.GE.AND P4, PT, R144, UR4, PT ;  /* 0x0000000490007c0c */ /* 0x000fe4000bf86270 */
[----:B------:R-:W-:-:S09]  /*9ad0*/  ISETP.GE.AND P2, PT, R18, UR4, PT ;  /* 0x0000000412007c0c */ /* 0x000fd2000bf46270 */
[CC--:B0--3--:R-:W-:Y:S02]  /*9ae0*/  @!P3 LEA R8, P0, R145.reuse, R6.reuse, 0x1 ;  /* 0x000000069108b211 */ /* 0x0c9fe400078008ff */
[----:B------:R-:W-:Y:S02]  /*9af0*/  @!P4 LEA R10, P1, R144, R6, 0x1 ;  /* 0x00000006900ac211 */ /* 0x000fe400078208ff */
[----:B----4-:R-:W-:Y:S01]  /*9b00*/  @!P2 IMAD.WIDE R4, R18, 0x2, R6 ;  /* 0x000000021204a825 */ /* 0x010fe200078e0206 */
[-C--:B------:R-:W-:Y:S02]  /*9b10*/  @!P3 LEA.HI.X R9, R145, R7.reuse, R95, 0x1, P0 ;  /* 0x000000079109b211 */ /* 0x080fe400000f0c5f */
[----:B------:R-:W-:Y:S02]  /*9b20*/  @!P4 LEA.HI.X R11, R144, R7, R94, 0x1, P1 ;  /* 0x00000007900bc211 */ /* 0x000fe400008f0c5e */
[----:B-----5:R1:W-:Y:S04]  /*9b30*/  @!P2 ST.E.128 desc[UR60][R4.64], R36 ;  /* 0x000000240400a985 */ /* 0x0203e8000c101d3c */
[----:B------:R1:W-:Y:S04]  /*9b40*/  @!P3 ST.E.128 desc[UR60][R8.64], R12 ;  /* 0x0000000c0800b985 */ /* 0x0003e8000c101d3c */
[----:B------:R1:W-:Y:S02]  /*9b50*/  @!P4 ST.E.128 desc[UR60][R10.64], R20 ;  /* 0x000000140a00c985 */ /* 0x0003e4000c101d3c */
.L_x_32:
[----:B------:R-:W-:Y:S05]  /*9b60*/  BSYNC B0 ;  /* 0x0000000000007941 */ /* 0x000fea0003800000 */
.L_x_31:
[----:B--2---:R-:W2:Y:S01]  /*9b70*/  LDC R0, c[0x0][0xc34] ;  /* 0x00030d00ff007b82 */ /* 0x004ea20000000800 */
[----:B------:R-:W-:-:S13]  /*9b80*/  R2UR UR4, R19 ;  /* 0x00000000130472ca */ /* 0x000fda00000e0000 */
[----:B--2---:R-:W-:-:S13]  /*9b90*/  ISETP.LE.AND P0, PT, R0, UR4, PT ;  /* 0x0000000400007c0c */ /* 0x004fda000bf03270 */
[----:B------:R-:W-:Y:S05]  /*9ba0*/  @!P0 BRA `(.L_x_33) ;  /* 0xffffff7000d08947 */ /* 0x000fea000383ffff */
[----:B------:R-:W-:Y:S05]  /*9bb0*/  EXIT ;  /* 0x000000000000794d */ /* 0x000fea0003800000 */
.L_x_7:
[----:B------:R-:W-:-:S08]  /*9bc0*/  NOP ;  /* 0x0000000000007918 */ /* 0x000fd00000000000 */
[----:B--2---:R-:W0:-:S00]  /*9bd0*/  USETMAXREG.DEALLOC.CTAPOOL 0x20 ;  /* 0x00000020000079c8 */ /* 0x004e0000080e0500 */
[----:B------:R-:W1:Y:S01]  /*9be0*/  S2UR UR5, SR_CTAID.X ;  /* 0x00000000000579c3 */ /* 0x000e620000002500 */
[----:B0-----:R-:W-:Y:S02]  /*9bf0*/  IMAD.MOV.U32 R0, RZ, RZ, 0x1 ;  /* 0x00000001ff007424 */ /* 0x001fe400078e00ff */
[----:B------:R-:W-:Y:S02]  /*9c00*/  IMAD.MOV.U32 R16, RZ, RZ, RZ ;  /* 0x000000ffff107224 */ /* 0x000fe400078e00ff */
[----:B------:R-:W-:-:S03]  /*9c10*/  IMAD.MOV.U32 R23, RZ, RZ, 0x1 ;  /* 0x00000001ff177424 */ /* 0x000fc600078e00ff */
[----:B------:R-:W1:Y:S02]  /*9c20*/  LDC R2, c[0x0][0xc34] ;  /* 0x00030d00ff027b82 */ /* 0x000e640000000800 */
[----:B-1----:R-:W-:-:S13]  /*9c30*/  ISETP.LE.AND P0, PT, R2, UR5, PT ;  /* 0x0000000502007c0c */ /* 0x002fda000bf03270 */
[----:B------:R-:W-:Y:S05]  /*9c40*/  @P0 BRA `(.L_x_34) ;  /* 0x0000004000240947 */ /* 0x000fea0003800000 */
[----:B------:R-:W0:Y:S01]  /*9c50*/  S2R R6, SR_TID.X ;  /* 0x0000000000067919 */ /* 0x000e220000002100 */
[----:B------:R-:W1:Y:S01]  /*9c60*/  S2UR UR4, SR_CgaCtaId ;  /* 0x00000000000479c3 */ /* 0x000e620000008800 */
[----:B------:R-:W-:Y:S01]  /*9c70*/  UMOV UR36, 0x400 ;  /* 0x0000040000247882 */ /* 0x000fe20000000000 */
[----:B------:R-:W-:Y:S01]  /*9c80*/  IMAD.MOV.U32 R23, RZ, RZ, 0x1 ;  /* 0x00000001ff177424 */ /* 0x000fe200078e00ff */
[----:B------:R-:W-:Y:S01]  /*9c90*/  ULDC.64 UR38, c[0x0][0x198] ;  /* 0x0000660000267ab9 */ /* 0x000fe20000000a00 */
[----:B------:R-:W-:Y:S01]  /*9ca0*/  IMAD.MOV.U32 R16, RZ, RZ, RZ ;  /* 0x000000ffff107224 */ /* 0x000fe200078e00ff */
[----:B------:R-:W-:Y:S01]  /*9cb0*/  ULDC UR37, c[0x0][0xc] ;  /* 0x0000030000257ab9 */ /* 0x000fe20000000800 */
[----:B-1----:R-:W-:Y:S01]  /*9cc0*/  ULEA UR36, UR4, UR36, 0x18 ;  /* 0x0000002404247291 */ /* 0x002fe2000f8ec03f */
[C---:B0-----:R-:W-:Y:S01]  /*9cd0*/  LOP3.LUT R5, R6.reuse, 0x7f, RZ, 0xc0, !PT ;  /* 0x0000007f06057812 */ /* 0x041fe200078ec0ff */
[----:B------:R-:W-:-:S04]  /*9ce0*/  IMAD.SHL.U32 R0, R6, 0x8, RZ ;  /* 0x0000000806007824 */ /* 0x000fc800078e00ff */
[----:B------:R-:W-:Y:S01]  /*9cf0*/  IMAD.SHL.U32 R4, R5, 0x8, RZ ;  /* 0x0000000805047824 */ /* 0x000fe200078e00ff */
[C---:B------:R-:W-:Y:S02]  /*9d00*/  LOP3.LUT R3, R0.reuse, 0x20, RZ, 0xc0, !PT ;  /* 0x0000002000037812 */ /* 0x040fe400078ec0ff */
[----:B------:R-:W-:Y:S02]  /*9d10*/  LOP3.LUT R2, R0, 0xd8, RZ, 0xc0, !PT ;  /* 0x000000d800027812 */ /* 0x000fe400078ec0ff */
[----:B------:R-:W-:Y:S02]  /*9d20*/  LOP3.LUT R3, R3, 0x300, R4, 0xf8, !PT ;  /* 0x0000030003037812 */ /* 0x000fe400078ef804 */
[----:B------:R-:W-:Y:S01]  /*9d30*/  SHF.R.U32.HI R4, RZ, 0x2, R5 ;  /* 0x00000002ff047819 */ /* 0x000fe20000011605 */
[----:B------:R-:W-:Y:S01]  /*9d40*/  IMAD.U32 R5, RZ, RZ, UR5 ;  /* 0x00000005ff057e24 */ /* 0x000fe2000f8e00ff */
[----:B------:R-:W-:Y:S02]  /*9d50*/  LOP3.LUT R2, R2, 0x18, R6, 0x78, !PT ;  /* 0x0000001802027812 */ /* 0x000fe400078e7806 */
[----:B------:R-:W-:-:S02]  /*9d60*/  LOP3.LUT R0, R0, 0x18, RZ, 0xc0, !PT ;  /* 0x0000001800007812 */ /* 0x000fc400078ec0ff */
[----:B------:R0:W-:Y:S01]  /*9d70*/  STL [R1+0x4], R5 ;  /* 0x0000040501007387 */ /* 0x0001e20000100800 */
[----:B------:R-:W-:Y:S01]  /*9d80*/  LOP3.LUT R3, R3, R2, RZ, 0xfc, !PT ;  /* 0x0000000203037212 */ /* 0x000fe200078efcff */
[----:B------:R-:W-:Y:S02]  /*9d90*/  IMAD.SHL.U32 R2, R6, 0x20, RZ ;  /* 0x0000002006027824 */ /* 0x000fe400078e00ff */
[----:B------:R0:W-:Y:S01]  /*9da0*/  STL [R1+0x18], RZ ;  /* 0x000018ff01007387 */ /* 0x0001e20000100800 */
[----:B------:R-:W-:Y:S02]  /*9db0*/  LEA R26, R3, UR36, 0x1 ;  /* 0x00000024031a7c11 */ /* 0x000fe4000f8e08ff */
[----:B------:R-:W-:Y:S02]  /*9dc0*/  LOP3.LUT R4, R4, 0x60, R2, 0xf8, !PT ;  /* 0x0000006004047812 */ /* 0x000fe400078ef802 */
[C---:B------:R-:W-:Y:S02]  /*9dd0*/  LOP3.LUT R2, R0.reuse, 0x20, RZ, 0xfc, !PT ;  /* 0x0000002000027812 */ /* 0x040fe400078efcff */
[----:B------:R-:W-:-:S07]  /*9de0*/  LOP3.LUT R0, R0, 0x40, RZ, 0xfc, !PT ;  /* 0x0000004000007812 */ /* 0x000fce00078efcff */
.L_x_112:
[----:B------:R-:W2:Y:S01]  /*9df0*/  LDL R6, [R1+0x4] ;  /* 0x0000040001067983 */ /* 0x000ea20000100800 */
[----:B------:R-:W1:Y:S01]  /*9e00*/  LDC R2, c[0x0][0xc38] ;  /* 0x00030e00ff027b82 */ /* 0x000e620000000800 */
[----:B------:R-:W-:Y:S05]  /*9e10*/  YIELD ;  /* 0x0000000000007946 */ /* 0x000fea0003800000 */
[----:B------:R-:W-:Y:S02]  /*9e20*/  ULDC.64 UR4, c[0x0][0x418] ;  /* 0x0001060000047ab9 */ /* 0x000fe40000000a00 */
[----:B------:R-:W3:Y:S01]  /*9e30*/  LDC R0, c[0x0][0xc44] ;  /* 0x00031100ff007b82 */ /* 0x000ee20000000800 */
[----:B------:R-:W-:-:S03]  /*9e40*/  UISETP.NE.U32.AND UP0, UPT, UR4, URZ, UPT ;  /* 0x0000003f0400728c */ /* 0x000fc6000bf05070 */
[----:B------:R-:W-:Y:S01]  /*9e50*/  ULDC UR4, c[0x0][0x424] ;  /* 0x0001090000047ab9 */ /* 0x000fe20000000800 */
[----:B------:R-:W-:Y:S02]  /*9e60*/  UISETP.NE.AND.EX UP0, UPT, UR5, URZ, UPT, UP0 ;  /* 0x0000003f0500728c */ /* 0x000fe4000bf05300 */
[----:B------:R-:W-:Y:S02]  /*9e70*/  UIADD3 UR5, UR36, 0x16a00, URZ ;  /* 0x00016a0024057890 */ /* 0x000fe4000fffe03f */
[----:B------:R-:W-:Y:S02]  /*9e80*/  USEL UR4, UR4, 0x1, UP0 ;  /* 0x0000000104047887 */ /* 0x000fe40008000000 */
[----:B------:R-:W-:Y:S01]  /*9e90*/  ULOP3.LUT UP0, URZ, UR5, 0x1bf, URZ, 0xc0, !UPT ;  /* 0x000001bf053f7892 */ /* 0x000fe2000f80c03f */
[----:B-1----:R-:W-:Y:S02]  /*9ea0*/  ISETP.NE.AND P0, PT, R2, 0x1, PT ;  /* 0x000000010200780c */ /* 0x002fe40003f05270 */
[----:B---3--:R-:W-:-:S11]  /*9eb0*/  ISETP.NE.AND P1, PT, R0, 0x1, PT ;  /* 0x000000010000780c */ /* 0x008fd60003f25270 */
[----:B------:R-:W2:Y:S08]  /*9ec0*/  @P0 LDC R4, c[0x0][0xc3c] ;  /* 0x00030f00ff040b82 */ /* 0x000eb00000000800 */
[----:B0-----:R-:W0:Y:S08]  /*9ed0*/  @P0 LDC R5, c[0x0][0xc40] ;  /* 0x00031000ff050b82 */ /* 0x001e300000000800 */
[----:B------:R-:W1:Y:S01]  /*9ee0*/  @P1 LDC.64 R2, c[0x0][0xc48] ;  /* 0x00031200ff021b82 */ /* 0x000e620000000a00 */
[----:B--2---:R-:W-:-:S04]  /*9ef0*/  @P0 IMAD.HI.U32 R4, R6, R4, RZ ;  /* 0x0000000406040227 */ /* 0x004fc800078e00ff */
[----:B------:R-:W-:Y:S01]  /*9f00*/  IMAD.MOV.U32 R29, RZ, RZ, R6 ;  /* 0x000000ffff1d7224 */ /* 0x000fe200078e0006 */
[----:B0-----:R-:W-:Y:S02]  /*9f10*/  @P0 SHF.R.U32.HI R29, RZ, R5, R4 ;  /* 0x00000005ff1d0219 */ /* 0x001fe40000011604 */
[----:B------:R-:W-:-:S03]  /*9f20*/  PLOP3.LUT P0, PT, PT, PT, UP0, 0x80, 0x0 ;  /* 0x000000000000781c */ /* 0x000fc60003f0f008 */
[----:B-1----:R-:W-:-:S04]  /*9f30*/  @P1 IMAD.HI.U32 R2, R29, R2, RZ ;  /* 0x000000021d021227 */ /* 0x002fc800078e00ff */
[----:B------:R-:W-:Y:S01]  /*9f40*/  IMAD.MOV.U32 R27, RZ, RZ, R29 ;  /* 0x000000ffff1b7224 */ /* 0x000fe200078e001d */
[----:B------:R-:W-:Y:S02]  /*9f50*/  @P1 SHF.R.U32.HI R27, RZ, R3, R2 ;  /* 0x00000003ff1b1219 */ /* 0x000fe40000011602 */
[----:B------:R-:W0:Y:S03]  /*9f60*/  LDC R2, c[0x0][0x2f0] ;  /* 0x0000bc00ff027b82 */ /* 0x000e260000000800 */
[----:B------:R-:W-:-:S04]  /*9f70*/  IMAD.MOV R17, RZ, RZ, -R27 ;  /* 0x000000ffff117224 */ /* 0x000fc800078e0a1b */
[----:B------:R-:W-:Y:S02]  /*9f80*/  IMAD R17, R0, R17, R29 ;  /* 0x0000001100117224 */ /* 0x000fe400078e021d */
[----:B0-----:R-:W-:-:S04]  /*9f90*/  IMAD R6, R2, UR4, RZ ;  /* 0x0000000402067c24 */ /* 0x001fc8000f8e02ff */
[----:B------:R-:W-:Y:S01]  /*9fa0*/  VIADD R2, R6, 0x8f ;  /* 0x0000008f06027836 */ /* 0x000fe20000000000 */
[----:B------:R0:W-:Y:S03]  /*9fb0*/  STL [R1+0x8], R6 ;  /* 0x0000080601007387 */ /* 0x0001e60000100800 */
[----:B------:R-:W-:-:S05]  /*9fc0*/  IMAD.HI R2, R2, 0x38e38e39, RZ ;  /* 0x38e38e3902027827 */ /* 0x000fca00078e02ff */
[----:B------:R-:W-:-:S04]  /*9fd0*/  SHF.R.U32.HI R3, RZ, 0x1f, R2 ;  /* 0x0000001fff037819 */ /* 0x000fc80000011602 */
[----:B------:R-:W-:-:S05]  /*9fe0*/  LEA.HI.SX32 R25, R2, R3, 0x1b ;  /* 0x0000000302197211 */ /* 0x000fca00078fdaff */
[----:B------:R0:W-:Y:S01]  /*9ff0*/  STL [R1], R25 ;  /* 0x0000001901007387 */ /* 0x0001e20000100800 */
[----:B------:R-:W-:Y:S05]  /*a000*/  @!P0 BRA `(.L_x_35) ;  /* 0x0000000000408947 */ /* 0x000fea0003800000 */
[----:B------:R-:W-:Y:S01]  /*a010*/  MOV R2, 0x0 ;  /* 0x0000000000027802 */ /* 0x000fe20000000f00 */
[----:B------:R-:W-:Y:S01]  /*a020*/  ULDC.64 UR6, c[0x4][0xa8] ;  /* 0x01002a0000067ab9 */ /* 0x000fe20000000a00 */
[----:B------:R-:W-:Y:S01]  /*a030*/  ULDC.64 UR8, c[0x4][0xb0] ;  /* 0x01002c0000087ab9 */ /* 0x000fe20000000a00 */
[----:B------:R-:W-:Y:S01]  /*a040*/  ULDC.64 UR4, c[0x4][0x8] ;  /* 0x0100020000047ab9 */ /* 0x000fe20000000a00 */
[----:B------:R-:W-:Y:S02]  /*a050*/  IMAD.U32 R4, RZ, RZ, UR6 ;  /* 0x00000006ff047e24 */ /* 0x000fe4000f8e00ff */
[----:B------:R-:W1:Y:S01]  /*a060*/  LDC.64 R2, c[0x4][R2] ;  /* 0x0100000002027b82 */ /* 0x000e620000000a00 */
[----:B------:R-:W-:Y:S02]  /*a070*/  IMAD.U32 R5, RZ, RZ, UR7 ;  /* 0x00000007ff057e24 */ /* 0x000fe4000f8e00ff */
[----:B0-----:R-:W-:Y:S02]  /*a080*/  IMAD.U32 R6, RZ, RZ, UR8 ;  /* 0x00000008ff067e24 */ /* 0x001fe4000f8e00ff */
[----:B------:R-:W-:-:S02]  /*a090*/  IMAD.U32 R7, RZ, RZ, UR9 ;  /* 0x00000009ff077e24 */ /* 0x000fc4000f8e00ff */
[----:B------:R-:W-:Y:S02]  /*a0a0*/  IMAD.U32 R10, RZ, RZ, UR4 ;  /* 0x00000004ff0a7e24 */ /* 0x000fe4000f8e00ff */
[----:B------:R-:W-:Y:S02]  /*a0b0*/  IMAD.U32 R11, RZ, RZ, UR5 ;  /* 0x00000005ff0b7e24 */ /* 0x000fe4000f8e00ff */
[----:B------:R-:W-:Y:S02]  /*a0c0*/  IMAD.MOV.U32 R8, RZ, RZ, 0x70 ;  /* 0x00000070ff087424 */ /* 0x000fe400078e00ff */
[----:B------:R-:W-:Y:S02]  /*a0d0*/  IMAD.MOV.U32 R12, RZ, RZ, 0x1 ;  /* 0x00000001ff0c7424 */ /* 0x000fe400078e00ff */
[----:B------:R-:W-:-:S07]  /*a0e0*/  IMAD.MOV.U32 R13, RZ, RZ, RZ ;  /* 0x000000ffff0d7224 */ /* 0x000fce00078e00ff */
[----:B------:R-:W-:-:S07]  /*a0f0*/  LEPC R20, `(.L_x_35) ;  /* 0x000000001014794e */ /* 0x000fce0000000000 */
[----:B-1----:R-:W-:Y:S05]  /*a100*/  CALL.ABS.NOINC R2 ;  /* 0x0000000002007343 */ /* 0x002fea0003c00000 */
.L_x_35:
[----:B------:R-:W-:-:S04]  /*a110*/  UIADD3 UR4, UR36, 0x200, URZ ;  /* 0x0000020024047890 */ /* 0x000fc8000fffe03f */
[----:B------:R-:W-:-:S06]  /*a120*/  ULOP3.LUT UP0, URZ, UR4, 0x1bf, URZ, 0xc0, !UPT ;  /* 0x000001bf043f7892 */ /* 0x000fcc000f80c03f */
[----:B------:R-:W-:-:S13]  /*a130*/  PLOP3.LUT P0, PT, PT, PT, UP0, 0x80, 0x0 ;  /* 0x000000000000781c */ /* 0x000fda0003f0f008 */
[----:B------:R-:W-:Y:S05]  /*a140*/  @!P0 BRA `(.L_x_36) ;  /* 0x00000000007c8947 */ /* 0x000fea0003800000 */
[----:B------:R-:W-:Y:S01]  /*a150*/  MOV R18, 0x0 ;  /* 0x0000000000127802 */ /* 0x000fe20000000f00 */
[----:B------:R-:W-:Y:S01]  /*a160*/  ULDC.64 UR6, c[0x4][0xa8] ;  /* 0x01002a0000067ab9 */ /* 0x000fe20000000a00 */
[----:B------:R-:W-:Y:S01]  /*a170*/  ULDC.64 UR8, c[0x4][0xb0] ;  /* 0x01002c0000087ab9 */ /* 0x000fe20000000a00 */
[----:B------:R-:W-:Y:S01]  /*a180*/  ULDC.64 UR4, c[0x4][0x10] ;  /* 0x0100040000047ab9 */ /* 0x000fe20000000a00 */
[----:B------:R1:W2:Y:S01]  /*a190*/  LDC.64 R2, c[0x4][R18] ;  /* 0x0100000012027b82 */ /* 0x0002a20000000a00 */
[----:B------:R-:W-:Y:S02]  /*a1a0*/  IMAD.U32 R4, RZ, RZ, UR6 ;  /* 0x00000006ff047e24 */ /* 0x000fe4000f8e00ff */
[----:B------:R-:W-:Y:S02]  /*a1b0*/  IMAD.U32 R5, RZ, RZ, UR7 ;  /* 0x00000007ff057e24 */ /* 0x000fe4000f8e00ff */
[----:B0-----:R-:W-:Y:S02]  /*a1c0*/  IMAD.U32 R6, RZ, RZ, UR8 ;  /* 0x00000008ff067e24 */ /* 0x001fe4000f8e00ff */
[----:B------:R-:W-:-:S02]  /*a1d0*/  IMAD.U32 R7, RZ, RZ, UR9 ;  /* 0x00000009ff077e24 */ /* 0x000fc4000f8e00ff */
[----:B------:R-:W-:Y:S02]  /*a1e0*/  IMAD.U32 R10, RZ, RZ, UR4 ;  /* 0x00000004ff0a7e24 */ /* 0x000fe4000f8e00ff */
[----:B------:R-:W-:Y:S02]  /*a1f0*/  IMAD.U32 R11, RZ, RZ, UR5 ;  /* 0x00000005ff0b7e24 */ /* 0x000fe4000f8e00ff */
[----:B------:R-:W-:Y:S02]  /*a200*/  IMAD.MOV.U32 R8, RZ, RZ, 0x70 ;  /* 0x00000070ff087424 */ /* 0x000fe400078e00ff */
[----:B------:R-:W-:Y:S02]  /*a210*/  IMAD.MOV.U32 R12, RZ, RZ, 0x1 ;  /* 0x00000001ff0c7424 */ /* 0x000fe400078e00ff */
[----:B-1----:R-:W-:-:S07]  /*a220*/  IMAD.MOV.U32 R13, RZ, RZ, RZ ;  /* 0x000000ffff0d7224 */ /* 0x002fce00078e00ff */
[----:B------:R-:W-:-:S07]  /*a230*/  LEPC R20, `(.L_x_37) ;  /* 0x000000001014794e */ /* 0x000fce0000000000 */
[----:B--2---:R-:W-:Y:S05]  /*a240*/  CALL.ABS.NOINC R2 ;  /* 0x0000000002007343 */ /* 0x004fea0003c00000 */
.L_x_37:
[----:B------:R0:W1:Y:S01]  /*a250*/  LDC.64 R2, c[0x4][R18] ;  /* 0x0100000012027b82 */ /* 0x0000620000000a00 */
[----:B------:R-:W-:Y:S01]  /*a260*/  ULDC.64 UR6, c[0x4][0xa8] ;  /* 0x01002a0000067ab9 */ /* 0x000fe20000000a00 */
[----:B------:R-:W-:Y:S01]  /*a270*/  ULDC.64 UR8, c[0x4][0xb0] ;  /* 0x01002c0000087ab9 */ /* 0x000fe20000000a00 */
[----:B------:R-:W-:Y:S01]  /*a280*/  ULDC.64 UR4, c[0x4][0x18] ;  /* 0x0100060000047ab9 */ /* 0x000fe20000000a00 */
[----:B------:R-:W-:Y:S02]  /*a290*/  IMAD.U32 R4, RZ, RZ, UR6 ;  /* 0x00000006ff047e24 */ /* 0x000fe4000f8e00ff */
[----:B------:R-:W-:Y:S02]  /*a2a0*/  IMAD.U32 R5, RZ, RZ, UR7 ;  /* 0x00000007ff057e24 */ /* 0x000fe4000f8e00ff */
[----:B------:R-:W-:Y:S02]  /*a2b0*/  IMAD.U32 R6, RZ, RZ, UR8 ;  /* 0x00000008ff067e24 */ /* 0x000fe4000f8e00ff */
[----:B------:R-:W-:-:S02]  /*a2c0*/  IMAD.U32 R7, RZ, RZ, UR9 ;  /* 0x00000009ff077e24 */ /* 0x000fc4000f8e00ff */
[----:B------:R-:W-:Y:S02]  /*a2d0*/  IMAD.U32 R10, RZ, RZ, UR4 ;  /* 0x00000004ff0a7e24 */ /* 0x000fe4000f8e00ff */
[----:B------:R-:W-:Y:S02]  /*a2e0*/  IMAD.U32 R11, RZ, RZ, UR5 ;  /* 0x00000005ff0b7e24 */ /* 0x000fe4000f8e00ff */
[----:B------:R-:W-:Y:S02]  /*a2f0*/  IMAD.MOV.U32 R8, RZ, RZ, 0x70 ;  /* 0x00000070ff087424 */ /* 0x000fe400078e00ff */
[----:B------:R-:W-:Y:S02]  /*a300*/  IMAD.MOV.U32 R12, RZ, RZ, 0x1 ;  /* 0x00000001ff0c7424 */ /* 0x000fe400078e00ff */
[----:B0-----:R-:W-:-:S07]  /*a310*/  IMAD.MOV.U32 R13, RZ, RZ, RZ ;  /* 0x000000ffff0d7224 */ /* 0x001fce00078e00ff */
[----:B------:R-:W-:-:S07]  /*a320*/  LEPC R20, `(.L_x_36) ;  /* 0x000000001014794e */ /* 0x000fce0000000000 */
[----:B-1----:R-:W-:Y:S05]  /*a330*/  CALL.ABS.NOINC R2 ;  /* 0x0000000002007343 */ /* 0x002fea0003c00000 */
.L_x_36:
[----:B------:R-:W-:Y:S01]  /*a340*/  ULDC.64 UR4, c[0x0][0x9f8] ;  /* 0x00027e0000047ab9 */ /* 0x000fe20000000a00 */
[----:B------:R-:W-:Y:S01]  /*a350*/  IMAD.MOV.U32 R22, RZ, RZ, R27 ;  /* 0x000000ffff167224 */ /* 0x000fe200078e001b */
[----:B------:R-:W-:-:S04]  /*a360*/  ISETP.NE.U32.AND P0, PT, RZ, UR4, PT ;  /* 0x00000004ff007c0c */ /* 0x000fc8000bf05070 */
[----:B------:R-:W-:-:S13]  /*a370*/  ISETP.NE.AND.EX P0, PT, RZ, UR5, PT, P0 ;  /* 0x00000005ff007c0c */ /* 0x000fda000bf05300 */
[----:B------:R-:W1:Y:S02]  /*a380*/  @P0 LDC.64 R2, c[0x0][0x9f8] ;  /* 0x00027e00ff020b82 */ /* 0x000e640000000a00 */
[----:B-1----:R-:W-:-:S05]  /*a390*/  @P0 IMAD.WIDE R2, R27, 0x4, R2 ;  /* 0x000000041b020825 */ /* 0x002fca00078e0202 */
[----:B------:R1:W0:Y:S01]  /*a3a0*/  @P0 LDG.E R22, desc[UR60][R2.64] ;  /* 0x0000003c02160981 */ /* 0x000222000c1e1900 */
[----:B------:R-:W-:Y:S01]  /*a3b0*/  UMOV UR4, 0xffffffff ;  /* 0xffffffff00047882 */ /* 0x000fe20000000000 */
[----:B------:R-:W-:Y:S01]  /*a3c0*/  LOP3.LUT R19, R19, 0xfffffffe, RZ, 0xc0, !PT ;  /* 0xfffffffe13137812 */ /* 0x000fe200078ec0ff */
[----:B------:R-:W-:Y:S01]  /*a3d0*/  VIADD R28, R25, 0xffffffff ;  /* 0xffffffff191c7836 */ /* 0x000fe20000000000 */
[----:B-1----:R-:W1:Y:S02]  /*a3e0*/  LDC.64 R2, c[0x0][0x418] ;  /* 0x00010600ff027b82 */ /* 0x002e640000000a00 */
[----:B-1----:R-:W-:-:S04]  /*a3f0*/  ISETP.NE.U32.AND P0, PT, R2, RZ, PT ;  /* 0x000000ff0200720c */ /* 0x002fc80003f05070 */
[----:B------:R-:W-:-:S13]  /*a400*/  ISETP.NE.AND.EX P1, PT, R3, RZ, PT, P0 ;  /* 0x000000ff0300720c */ /* 0x000fda0003f25300 */
[----:B------:R-:W-:Y:S02]  /*a410*/  @P1 LOP3.LUT R19, R19, 0x1, RZ, 0xfc, !PT ;  /* 0x0000000113131812 */ /* 0x000fe400078efcff */
[----:B0-----:R-:W-:Y:S02]  /*a420*/  SHF.R.S32.HI R25, RZ, 0x1f, R22 ;  /* 0x0000001fff197819 */ /* 0x001fe40000011416 */
[----:B------:R-:W-:Y:S01]  /*a430*/  SEL R18, R22, RZ, !P1 ;  /* 0x000000ff16127207 */ /* 0x000fe20004800000 */
[----:B------:R-:W-:Y:S06]  /*a440*/  BRA.DIV UR4, `(.L_x_38) ;  /* 0x0000003e046c7947 */ /* 0x000fec000b800000 */
[----:B------:R-:W0:Y:S02]  /*a450*/  S2R R0, SR_TID.X ;  /* 0x0000000000007919 */ /* 0x000e240000002100 */
[----:B0-----:R-:W-:-:S04]  /*a460*/  SHF.R.U32.HI R0, RZ, 0x5, R0 ;  /* 0x00000005ff007819 */ /* 0x001fc80000011600 */
[----:B------:R-:W-:-:S05]  /*a470*/  LOP3.LUT R0, R0, 0x3, RZ, 0xc0, !PT ;  /* 0x0000000300007812 */ /* 0x000fca00078ec0ff */
[----:B------:R0:W1:Y:S02]  /*a480*/  SHFL.IDX PT, R14, R0, RZ, 0x1f ;  /* 0x00001fff000e7589 */ /* 0x00006400000e0000 */
.L_x_128:
[----:B-1----:R-:W-:Y:S02]  /*a490*/  ISETP.NE.AND P0, PT, R14, RZ, PT ;  /* 0x000000ff0e00720c */ /* 0x002fe40003f05270 */
[----:B------:R-:W-:Y:S02]  /*a4a0*/  PLOP3.LUT P2, PT, PT, PT, PT, 0x8, 0x0 ;  /* 0x000000000000781c */ /* 0x000fe40003f4e170 */
[----:B------:R-:W-:-:S11]  /*a4b0*/  LOP3.LUT R19, R19, 0xfffffffd, RZ, 0xc0, !PT ;  /* 0xfffffffd13137812 */ /* 0x000fd600078ec0ff */
[----:B------:R-:W-:Y:S01]  /*a4c0*/  @P2 LOP3.LUT R19, R19, 0x2, RZ, 0xfc, !PT ;  /* 0x0000000213132812 */ /* 0x000fe200078efcff */
[----:B------:R-:W-:Y:S06]  /*a4d0*/  @P0 BRA `(.L_x_39) ;  /* 0x0000000400140947 */ /* 0x000fec0003800000 */
[----:B------:R-:W-:-:S03]  /*a4e0*/  UMOV UR4, 0xffffffff ;  /* 0xffffffff00047882 */ /* 0x000fc60000000000 */
[----:B------:R-:W-:Y:S05]  /*a4f0*/  BRA.DIV UR4, `(.L_x_40) ;  /* 0x0000003e04747947 */ /* 0x000fea000b800000 */
[----:B------:R-:W-:-:S13]  /*a500*/  ELECT P6, URZ, PT ;  /* 0x00000000003f782f */ /* 0x000fda00038c0000 */
.L_x_131:
[----:B------:R-:W-:Y:S05]  /*a510*/  @!P6 BRA `(.L_x_39) ;  /* 0x000000040004e947 */ /* 0x000fea0003800000 */
[----:B------:R-:W-:Y:S02]  /*a520*/  IMAD.MOV.U32 R24, RZ, RZ, R28 ;  /* 0x000000ffff187224 */ /* 0x000fe400078e001c */
[----:B------:R-:W-:Y:S01]  /*a530*/  IMAD.MOV.U32 R18, RZ, RZ, R22 ;  /* 0x000000ffff127224 */ /* 0x000fe200078e0016 */
[----:B------:R-:W-:Y:S06]  /*a540*/  @!P1 BRA `(.L_x_41) ;  /* 0x0000000000449947 */ /* 0x000fec0003800000 */
[----:B------:R-:W1:Y:S01]  /*a550*/  LDC R7, c[0x0][0x43c] ;  /* 0x00010f00ff077b82 */ /* 0x000e620000000800 */
[----:B------:R-:W-:Y:S01]  /*a560*/  ULDC.64 UR4, c[0x0][0x428] ;  /* 0x00010a0000047ab9 */ /* 0x000fe20000000a00 */
[----:B-1----:R-:W-:-:S13]  /*a570*/  ISETP.NE.AND P0, PT, R7, 0x1, PT ;  /* 0x000000010700780c */ /* 0x002fda0003f05270 */
[----:B------:R-:W0:Y:S02]  /*a580*/  @P0 LDC.64 R4, c[0x0][0x440] ;  /* 0x00011000ff040b82 */ /* 0x000e240000000a00 */
[----:B0-----:R-:W-:-:S04]  /*a590*/  @P0 IMAD.HI.U32 R0, R28, R4, RZ ;  /* 0x000000041c000227 */ /* 0x001fc800078e00ff */
[----:B------:R-:W-:Y:S01]  /*a5a0*/  IMAD.MOV.U32 R4, RZ, RZ, R28 ;  /* 0x000000ffff047224 */ /* 0x000fe200078e001c */
[----:B------:R-:W-:Y:S01]  /*a5b0*/  @P0 SHF.R.U32.HI R4, RZ, R5, R0 ;  /* 0x00000005ff040219 */ /* 0x000fe20000011600 */
[----:B------:R-:W-:-:S03]  /*a5c0*/  IMAD R0, R25, UR4, RZ ;  /* 0x0000000419007c24 */ /* 0x000fc6000f8e02ff */
[--C-:B------:R-:W-:Y:S01]  /*a5d0*/  SHF.R.S32.HI R5, RZ, 0x1f, R4.reuse ;  /* 0x0000001fff057819 */ /* 0x100fe20000011404 */
[----:B------:R-:W-:Y:S02]  /*a5e0*/  IMAD.MOV R24, RZ, RZ, -R4 ;  /* 0x000000ffff187224 */ /* 0x000fe400078e0a04 */
[C---:B------:R-:W-:Y:S02]  /*a5f0*/  IMAD R0, R22.reuse, UR5, R0 ;  /* 0x0000000516007c24 */ /* 0x040fe4000f8e0200 */
[----:B------:R-:W-:-:S04]  /*a600*/  IMAD.WIDE.U32 R4, R22, UR4, R4 ;  /* 0x0000000416047c25 */ /* 0x000fc8000f8e0004 */
[----:B------:R-:W-:Y:S01]  /*a610*/  IMAD.IADD R0, R5, 0x1, R0 ;  /* 0x0000000105007824 */ /* 0x000fe200078e0200 */
[----:B------:R-:W-:Y:S01]  /*a620*/  LEA R2, P0, R4, R2, 0x2 ;  /* 0x0000000204027211 */ /* 0x000fe200078010ff */
[----:B------:R-:W-:-:S03]  /*a630*/  IMAD R24, R7, R24, R28 ;  /* 0x0000001807187224 */ /* 0x000fc600078e021c */
[----:B------:R-:W-:-:S05]  /*a640*/  LEA.HI.X R3, R4, R3, R0, 0x2, P0 ;  /* 0x0000000304037211 */ /* 0x000fca00000f1400 */
[----:B------:R1:W5:Y:S04]  /*a650*/  LDG.E R18, desc[UR60][R2.64] ;  /* 0x0000003c02127981 */ /* 0x000368000c1e1900 */
.L_x_41:
[----:B0-----:R-:W0:Y:S01]  /*a660*/  S2R R0, SR_TID.X ;  /* 0x0000000000007919 */ /* 0x001e220000002100 */
[----:B-1----:R-:W-:Y:S02]  /*a670*/  LEA R3, R16, UR36, 0x3 ;  /* 0x0000002410037c11 */ /* 0x002fe4000f8e18ff */
[----:B0-----:R-:W-:Y:S02]  /*a680*/  LOP3.LUT R2, R0, 0x7f, RZ, 0xc0, !PT ;  /* 0x0000007f00027812 */ /* 0x001fe400078ec0ff */
[----:B------:R-:W-:Y:S02]  /*a690*/  SHF.L.U32 R0, R23, 0x1f, RZ ;  /* 0x0000001f17007819 */ /* 0x000fe400000006ff */
[----:B------:R-:W-:Y:S02]  /*a6a0*/  ISETP.NE.AND P1, PT, R2, RZ, PT ;  /* 0x000000ff0200720c */ /* 0x000fe40003f25270 */
[----:B------:R-:W0:Y:S02]  /*a6b0*/  SYNCS.PHASECHK.TRANS64.TRYWAIT P0, [R3+URZ+0x31c40], R0 ;  /* 0x031c4000030075a7 */ /* 0x000e24000800017f */
[----:B0-----:R-:W-:Y:S09]  /*a6c0*/  @!P0 BRA `(.L_x_42) ;  /* 0x0000003c00208947 */ /* 0x001ff20003800000 */
.L_x_132:
[----:B------:R-:W-:Y:S05]  /*a6d0*/  @P1 BRA `(.L_x_43) ;  /* 0x00000000001c1947 */ /* 0x000fea0003800000 */
[----:B------:R-:W1:Y:S01]  /*a6e0*/  S2R R2, SR_TID.X ;  /* 0x0000000000027919 */ /* 0x000e620000002100 */
[----:B0-----:R-:W-:-:S04]  /*a6f0*/  IMAD.MOV.U32 R0, RZ, RZ, 0x6c00 ;  /* 0x00006c00ff007424 */ /* 0x001fc800078e00ff */
[----:B------:R2:W-:Y:S01]  /*a700*/  SYNCS.ARRIVE.TRANS64 RZ, [R3+URZ+0x31c30], R0 ;  /* 0x031c300003ff79a7 */ /* 0x0005e2000800003f */
[----:B-1----:R-:W-:-:S04]  /*a710*/  LOP3.LUT R2, R2, 0x1f, RZ, 0xc0, !PT ;  /* 0x0000001f02027812 */ /* 0x002fc800078ec0ff */
[----:B------:R-:W-:-:S13]  /*a720*/  ISETP.NE.AND P0, PT, R2, RZ, PT ;  /* 0x000000ff0200720c */ /* 0x000fda0003f05270 */
[----:B--2---:R-:W-:Y:S05]  /*a730*/  @!P0 BRA `(.L_x_43) ;  /* 0x0000000000048947 */ /* 0x004fea0003800000 */
[----:B------:R-:W-:Y:S01]  /*a740*/  BPT.TRAP 0x1 ;  /* 0x000000040000795c */ /* 0x000fe20000300000 */
.L_x_43:
[----:B------:R-:W-:Y:S01]  /*a750*/  R2UR UR8, R16 ;  /* 0x00000000100872ca */ /* 0x000fe200000e0000 */
[----:B------:R-:W-:Y:S01]  /*a760*/  UIADD3 UR4, UP0, UR38, 0x370, URZ ;  /* 0x0000037026047890 */ /* 0x000fe2000ff1e03f */
[----:B------:R-:W-:Y:S01]  /*a770*/  R2UR UR9, R3 ;  /* 0x00000000030972ca */ /* 0x000fe200000e0000 */
[----:B------:R-:W-:Y:S01]  /*a780*/  UMOV UR10, URZ ;  /* 0x0000003f000a7c82 */ /* 0x000fe20008000000 */
[----:B------:R-:W-:Y:S01]  /*a790*/  R2UR UR11, R24 ;  /* 0x00000000180b72ca */ /* 0x000fe200000e0000 */
[----:B------:R-:W-:Y:S01]  /*a7a0*/  UIADD3.X UR5, URZ, UR39, URZ, UP0, !UPT ;  /* 0x000000273f057290 */ /* 0x000fe200087fe43f */
[----:B------:R-:W-:Y:S01]  /*a7b0*/  R2UR UR12, R17 ;  /* 0x00000000110c72ca */ /* 0x000fe200000e0000 */
[----:B------:R-:W-:Y:S01]  /*a7c0*/  UMOV UR6, 0x0 ;  /* 0x0000000000067882 */ /* 0x000fe20000000000 */
[----:B-----5:R-:W-:Y:S01]  /*a7d0*/  R2UR UR13, R18 ;  /* 0x00000000120d72ca */ /* 0x020fe200000e0000 */
[----:B------:R-:W-:Y:S01]  /*a7e0*/  UMOV UR7, 0x14f00000 ;  /* 0x14f0000000077882 */ /* 0x000fe20000000000 */
[----:B------:R-:W-:Y:S01]  /*a7f0*/  UMOV UR16, 0x20 ;  /* 0x0000002000107882 */ /* 0x000fe20000000000 */
[----:B------:R-:W-:-:S02]  /*a800*/  PLOP3.LUT P0, PT, PT, PT, PT, 0x80, 0x0 ;  /* 0x000000000000781c */ /* 0x000fc40003f0f070 */
[----:B------:R-:W-:Y:S01]  /*a810*/  UIMAD UR8, UR8, 0x6c00, UR36 ;  /* 0x00006c00080878a4 */ /* 0x000fe2000f8e0224 */
[----:B------:R-:W-:Y:S01]  /*a820*/  LOP3.LUT R19, R19, 0xfffffffd, RZ, 0xc0, !PT ;  /* 0xfffffffd13137812 */ /* 0x000fe200078ec0ff */
[----:B------:R-:W-:Y:S02]  /*a830*/  UIADD3 UR9, UR9, 0x31c30, URZ ;  /* 0x00031c3009097890 */ /* 0x000fe4000fffe03f */
[----:B------:R-:W-:Y:S02]  /*a840*/  UIMAD UR11, UR11, 0x90, URZ ;  /* 0x000000900b0b78a4 */ /* 0x000fe4000f8e023f */
[----:B------:R-:W-:Y:S02]  /*a850*/  UIADD3 UR14, UR8, 0x16a00, URZ ;  /* 0x00016a00080e7890 */ /* 0x000fe4000fffe03f */
[----:B------:R-:W-:Y:S02]  /*a860*/  UIADD3 UR15, UR8, 0x18e00, URZ ;  /* 0x00018e00080f7890 */ /* 0x000fe4000fffe03f */
[----:B------:R-:W-:Y:S01]  /*a870*/  UIADD3 UR17, UR8, 0x1b200, URZ ;  /* 0x0001b20008117890 */ /* 0x000fe2000fffe03f */
[----:B------:R-:W-:-:S02]  /*a880*/  @P0 LOP3.LUT R19, R19, 0x2, RZ, 0xfc, !PT ;  /* 0x0000000213130812 */ /* 0x000fc400078efcff */
[----:B------:R-:W-:Y:S01]  /*a890*/  UMOV UR8, UR14 ;  /* 0x0000000e00087c82 */ /* 0x000fe20008000000 */
[----:B------:R-:W-:Y:S01]  /*a8a0*/  UMOV UR14, 0x40 ;  /* 0x00000040000e7882 */ /* 0x000fe20000000000 */
[----:B------:R1:W-:Y:S02]  /*a8b0*/  UTMALDG.4D [UR8], [UR4], desc[UR6] ;  /* 0x00000608040075b4 */ /* 0x0003e40008019000 */
[----:B-1----:R-:W-:Y:S01]  /*a8c0*/  UMOV UR8, UR15 ;  /* 0x0000000f00087c82 */ /* 0x002fe20008000000 */
[----:B------:R-:W-:Y:S02]  /*a8d0*/  UMOV UR10, UR16 ;  /* 0x00000010000a7c82 */ /* 0x000fe40008000000 */
[----:B------:R1:W-:Y:S02]  /*a8e0*/  UTMALDG.4D [UR8], [UR4], desc[UR6] ;  /* 0x00000608040075b4 */ /* 0x0003e40008019000 */
[----:B-1----:R-:W-:Y:S01]  /*a8f0*/  UMOV UR8, UR17 ;  /* 0x0000001100087c82 */ /* 0x002fe20008000000 */
[----:B------:R-:W-:-:S02]  /*a900*/  UMOV UR10, UR14 ;  /* 0x0000000e000a7c82 */ /* 0x000fc40008000000 */
[----:B------:R1:W-:Y:S02]  /*a910*/  UTMALDG.4D [UR8], [UR4], desc[UR6] ;  /* 0x00000608040075b4 */ /* 0x0003e40008019000 */
[----:B-1----:R-:W-:Y:S01]  /*a920*/  NOP ;  /* 0x0000000000007918 */ /* 0x002fe20000000000 */
.L_x_39:
[----:B------:R-:W-:Y:S05]  /*a930*/  WARPSYNC.ALL ;  /* 0x0000000000007948 */ /* 0x000fea0003800000 */
[----:B------:R-:W-:Y:S01]  /*a940*/  UIADD3 UR4, UR36, 0xda00, URZ ;  /* 0x0000da0024047890 */ /* 0x000fe2000fffe03f */
[----:B0-----:R-:W-:Y:S01]  /*a950*/  SHF.R.S32.HI R0, RZ, 0x1f, R17 ;  /* 0x0000001fff007819 */ /* 0x001fe20000011411 */
[----:B------:R-:W-:Y:S02]  /*a960*/  BAR.SYNC.DEFER_BLOCKING 0x8, 0x200 ;  /* 0x0208000000007b1d */ /* 0x000fe40000010000 */
[----:B------:R-:W-:-:S04]  /*a970*/  ULOP3.LUT UP0, URZ, UR4, 0x1bf, URZ, 0xc0, !UPT ;  /* 0x000001bf043f7892 */ /* 0x000fc8000f80c03f */
[----:B------:R-:W-:Y:S02]  /*a980*/  ULDC.64 UR4, c[0x0][0x2d8] ;  /* 0x0000b60000047ab9 */ /* 0x000fe40000000a00 */
[----:B------:R-:W-:Y:S01]  /*a990*/  IMAD R0, R0, UR4, RZ ;  /* 0x0000000400007c24 */ /* 0x000fe2000f8e02ff */
[----:B------:R-:W-:Y:S01]  /*a9a0*/  PLOP3.LUT P0, PT, PT, PT, UP0, 0x80, 0x0 ;  /* 0x000000000000781c */ /* 0x000fe20003f0f008 */
[----:B------:R-:W-:-:S04]  /*a9b0*/  IMAD.WIDE.U32 R2, R17, UR4, RZ ;  /* 0x0000000411027c25 */ /* 0x000fc8000f8e00ff */
[----:B------:R-:W-:Y:S01]  /*a9c0*/  IMAD R0, R17, UR5, R0 ;  /* 0x0000000511007c24 */ /* 0x000fe2000f8e0200 */
[----:B------:R0:W-:Y:S03]  /*a9d0*/  STL.64 [R1+0x10], R2 ;  /* 0x0000100201007387 */ /* 0x0001e60000100a00 */
[----:B0-----:R-:W-:Y:S01]  /*a9e0*/  IMAD.IADD R2, R3, 0x1, R0 ;  /* 0x0000000103027824 */ /* 0x001fe200078e0200 */
[----:B------:R-:W-:-:S05]  /*a9f0*/  SHF.R.S32.HI R0, RZ, 0x1f, R27 ;  /* 0x0000001fff007819 */ /* 0x000fca000001141b */
[----:B------:R0:W-:Y:S04]  /*aa00*/  STL [R1+0x20], R0 ;  /* 0x0000200001007387 */ /* 0x0001e80000100800 */
[----:B------:R0:W-:Y:S01]  /*aa10*/  STL [R1+0x1c], R2 ;  /* 0x00001c0201007387 */ /* 0x0001e20000100800 */
[----:B------:R-:W-:Y:S05]  /*aa20*/  @!P0 BRA `(.L_x_44) ;  /* 0x0000000000408947 */ /* 0x000fea0003800000 */
[----:B0-----:R-:W-:Y:S01]  /*aa30*/  MOV R2, 0x0 ;  /* 0x0000000000027802 */ /* 0x001fe20000000f00 */
[----:B------:R-:W-:Y:S01]  /*aa40*/  ULDC.64 UR6, c[0x4][0xa8] ;  /* 0x01002a0000067ab9 */ /* 0x000fe20000000a00 */
[----:B------:R-:W-:Y:S01]  /*aa50*/  ULDC.64 UR8, c[0x4][0xb0] ;  /* 0x01002c0000087ab9 */ /* 0x000fe20000000a00 */
[----:B------:R-:W-:Y:S01]  /*aa60*/  ULDC.64 UR4, c[0x4][0x20] ;  /* 0x0100080000047ab9 */ /* 0x000fe20000000a00 */
[----:B------:R-:W-:Y:S02]  /*aa70*/  IMAD.U32 R4, RZ, RZ, UR6 ;  /* 0x00000006ff047e24 */ /* 0x000fe4000f8e00ff */
[----:B------:R-:W0:Y:S01]  /*aa80*/  LDC.64 R2, c[0x4][R2] ;  /* 0x0100000002027b82 */ /* 0x000e220000000a00 */
[----:B------:R-:W-:Y:S02]  /*aa90*/  IMAD.U32 R5, RZ, RZ, UR7 ;  /* 0x00000007ff057e24 */ /* 0x000fe4000f8e00ff */
[----:B------:R-:W-:Y:S02]  /*aaa0*/  IMAD.U32 R6, RZ, RZ, UR8 ;  /* 0x00000008ff067e24 */ /* 0x000fe4000f8e00ff */
[----:B------:R-:W-:-:S02]  /*aab0*/  IMAD.U32 R7, RZ, RZ, UR9 ;  /* 0x00000009ff077e24 */ /* 0x000fc4000f8e00ff */
[----:B------:R-:W-:Y:S02]  /*aac0*/  IMAD.U32 R10, RZ, RZ, UR4 ;  /* 0x00000004ff0a7e24 */ /* 0x000fe4000f8e00ff */
[----:B------:R-:W-:Y:S02]  /*aad0*/  IMAD.U32 R11, RZ, RZ, UR5 ;  /* 0x00000005ff0b7e24 */ /* 0x000fe4000f8e00ff */
[----:B------:R-:W-:Y:S02]  /*aae0*/  IMAD.MOV.U32 R8, RZ, RZ, 0x70 ;  /* 0x00000070ff087424 */ /* 0x000fe400078e00ff */
[----:B------:R-:W-:Y:S02]  /*aaf0*/  IMAD.MOV.U32 R12, RZ, RZ, 0x1 ;  /* 0x00000001ff0c7424 */ /* 0x000fe400078e00ff */
[----:B------:R-:W-:-:S07]  /*ab00*/  IMAD.MOV.U32 R13, RZ, RZ, RZ ;  /* 0x000000ffff0d7224 */ /* 0x000fce00078e00ff */
[----:B------:R-:W-:-:S07]  /*ab10*/  LEPC R20, `(.L_x_44) ;  /* 0x000000001014794e */ /* 0x000fce0000000000 */
[----:B0-----:R-:W-:Y:S05]  /*ab20*/  CALL.ABS.NOINC R2 ;  /* 0x0000000002007343 */ /* 0x001fea0003c00000 */
.L_x_44:
[----:B------:R-:W2:Y:S01]  /*ab30*/  LDL.LU R20, [R1+0x1c] ;  /* 0x00001c0001147983 */ /* 0x000ea20000300800 */
[----:B------:R-:W1:Y:S01]  /*ab40*/  LDC R10, c[0x0][0x448] ;  /* 0x00011200ff0a7b82 */ /* 0x000e620000000800 */
[----:B------:R-:W-:Y:S01]  /*ab50*/  ULDC.64 UR4, c[0x0][0x2e0] ;  /* 0x0000b80000047ab9 */ /* 0x000fe20000000a00 */
[----:B------:R-:W-:Y:S01]  /*ab60*/  ULDC.64 UR6, c[0x0][0x2c8] ;  /* 0x0000b20000067ab9 */ /* 0x000fe20000000a00 */
[----:B0-----:R-:W2:Y:S01]  /*ab70*/  LDL.LU.64 R2, [R1+0x10] ;  /* 0x0000100001027983 */ /* 0x001ea20000300a00 */
[----:B------:R-:W-:-:S03]  /*ab80*/  ULDC.64 UR8, c[0x0][0x280] ;  /* 0x0000a00000087ab9 */ /* 0x000fc60000000a00 */
[----:B------:R-:W3:Y:S04]  /*ab90*/  LDL.LU R0, [R1+0x20] ;  /* 0x0000200001007983 */ /* 0x000ee80000300800 */
[----:B------:R-:W4:Y:S01]  /*aba0*/  LDL R21, [R1+0x4] ;  /* 0x0000040001157983 */ /* 0x000f220000100800 */
[----:B------:R-:W0:Y:S01]  /*abb0*/  S2R R12, SR_TID.X ;  /* 0x00000000000c7919 */ /* 0x000e220000002100 */
[----:B------:R-:W5:Y:S01]  /*abc0*/  S2R R11, SR_TID.X ;  /* 0x00000000000b7919 */ /* 0x000f620000002100 */
[----:B-1----:R-:W-:-:S13]  /*abd0*/  ISETP.NE.AND P0, PT, R10, 0x1, PT ;  /* 0x000000010a00780c */ /* 0x002fda0003f05270 */
[----:B------:R-:W1:Y:S08]  /*abe0*/  @P0 LDC R4, c[0x0][0x450] ;  /* 0x00011400ff040b82 */ /* 0x000e700000000800 */
[----:B------:R-:W1:Y:S01]  /*abf0*/  @P0 LDC R9, c[0x0][0x44c] ;  /* 0x00011300ff090b82 */ /* 0x000e620000000800 */
[----:B--2---:R-:W-:Y:S02]  /*ac00*/  IMAD.MOV.U32 R3, RZ, RZ, R20 ;  /* 0x000000ffff037224 */ /* 0x004fe400078e0014 */
[----:B------:R-:W2:Y:S01]  /*ac10*/  S2R R20, SR_TID.X ;  /* 0x0000000000147919 */ /* 0x000ea20000002100 */
[----:B---3--:R-:W-:-:S02]  /*ac20*/  IMAD R0, R0, UR4, RZ ;  /* 0x0000000400007c24 */ /* 0x008fc4000f8e02ff */
[----:B------:R-:W-:Y:S01]  /*ac30*/  IMAD.WIDE.U32 R2, R27, UR4, R2 ;  /* 0x000000041b027c25 */ /* 0x000fe2000f8e0002 */
[----:B------:R-:W-:-:S03]  /*ac40*/  ULDC UR4, c[0x0][0xc38] ;  /* 0x00030e0000047ab9 */ /* 0x000fc60000000800 */
[----:B------:R-:W-:Y:S02]  /*ac50*/  IMAD R5, R27, UR5, R0 ;  /* 0x000000051b057c24 */ /* 0x000fe4000f8e0200 */
[----:B------:R-:W3:Y:S02]  /*ac60*/  @P0 LDC R0, c[0x0][0x44c] ;  /* 0x00011300ff000b82 */ /* 0x000ee40000000800 */
[----:B------:R-:W-:Y:S01]  /*ac70*/  IMAD.IADD R3, R3, 0x1, R5 ;  /* 0x0000000103037824 */ /* 0x000fe200078e0205 */
[C---:B--2---:R-:W-:Y:S01]  /*ac80*/  LOP3.LUT R6, R20.reuse, 0x7f, RZ, 0xc0, !PT ;  /* 0x0000007f14067812 */ /* 0x044fe200078ec0ff */
[----:B------:R-:W-:-:S03]  /*ac90*/  IMAD.SHL.U32 R20, R20, 0x20, RZ ;  /* 0x0000002014147824 */ /* 0x000fc600078e00ff */
[----:B------:R-:W-:Y:S01]  /*aca0*/  SHF.R.U32.HI R7, RZ, 0x2, R6 ;  /* 0x00000002ff077819 */ /* 0x000fe20000011606 */
[----:B------:R-:W-:-:S03]  /*acb0*/  IMAD.MOV R6, RZ, RZ, -R29 ;  /* 0x000000ffff067224 */ /* 0x000fc600078e0a1d */
[----:B------:R-:W-:Y:S01]  /*acc0*/  LOP3.LUT R20, R7, 0x60, R20, 0xf8, !PT ;  /* 0x0000006007147812 */ /* 0x000fe200078ef814 */
[----:B----4-:R-:W-:Y:S01]  /*acd0*/  IMAD R6, R6, UR4, R21 ;  /* 0x0000000406067c24 */ /* 0x010fe2000f8e0215 */
[----:B------:R-:W-:Y:S01]  /*ace0*/  ULDC.64 UR4, c[0x0][0x2d0] ;  /* 0x0000b40000047ab9 */ /* 0x000fe20000000a00 */
[----:B0-----:R-:W-:Y:S02]  /*acf0*/  IMAD.SHL.U32 R21, R12, 0x8, RZ ;  /* 0x000000080c157824 */ /* 0x001fe400078e00ff */
[----:B------:R-:W-:Y:S02]  /*ad00*/  IMAD R7, R6, 0xc0, R20 ;  /* 0x000000c006077824 */ /* 0x000fe400078e0214 */
[----:B-----5:R-:W-:Y:S01]  /*ad10*/  IMAD.SHL.U32 R20, R11, 0x8, RZ ;  /* 0x000000080b147824 */ /* 0x020fe200078e00ff */
[----:B------:R-:W-:Y:S01]  /*ad20*/  LOP3.LUT R21, R21, 0x18, RZ, 0xc0, !PT ;  /* 0x0000001815157812 */ /* 0x000fe200078ec0ff */
[----:B---3--:R-:W-:-:S03]  /*ad30*/  @P0 IMAD.HI.U32 R0, R7, R0, RZ ;  /* 0x0000000007000227 */ /* 0x008fc600078e00ff */
[----:B------:R-:W-:Y:S01]  /*ad40*/  LOP3.LUT R20, R20, 0x18, RZ, 0xc0, !PT ;  /* 0x0000001814147812 */ /* 0x000fe200078ec0ff */
[----:B------:R-:W-:Y:S01]  /*ad50*/  IMAD.MOV.U32 R5, RZ, RZ, R7 ;  /* 0x000000ffff057224 */ /* 0x000fe200078e0007 */
[----:B-1----:R-:W-:Y:S02]  /*ad60*/  @P0 SHF.R.U32.HI R5, RZ, R4, R0 ;  /* 0x00000004ff050219 */ /* 0x002fe40000011600 */
[C---:B------:R-:W-:Y:S02]  /*ad70*/  LOP3.LUT R13, R21.reuse, 0x20, RZ, 0xfc, !PT ;  /* 0x00000020150d7812 */ /* 0x040fe400078efcff */
[----:B------:R-:W-:Y:S02]  /*ad80*/  SHF.R.S32.HI R0, RZ, 0x1f, R5 ;  /* 0x0000001fff007819 */ /* 0x000fe40000011405 */
[----:B------:R-:W-:Y:S02]  /*ad90*/  LOP3.LUT R12, R21, 0x40, RZ, 0xfc, !PT ;  /* 0x00000040150c7812 */ /* 0x000fe400078efcff */
[----:B------:R-:W-:Y:S01]  /*ada0*/  LOP3.LUT R21, R11, 0x7f, RZ, 0xc0, !PT ;  /* 0x0000007f0b157812 */ /* 0x000fe200078ec0ff */
[----:B------:R-:W-:-:S04]  /*adb0*/  IMAD R0, R0, UR4, RZ ;  /* 0x0000000400007c24 */ /* 0x000fc8000f8e02ff */
[C---:B------:R-:W-:Y:S02]  /*adc0*/  IMAD R8, R5.reuse, UR5, R0 ;  /* 0x0000000505087c24 */ /* 0x040fe4000f8e0200 */
[----:B------:R-:W-:Y:S02]  /*add0*/  IMAD.MOV R0, RZ, RZ, -R5 ;  /* 0x000000ffff007224 */ /* 0x000fe400078e0a05 */
[----:B------:R-:W-:-:S04]  /*ade0*/  IMAD.WIDE.U32 R4, R5, UR4, R2 ;  /* 0x0000000405047c25 */ /* 0x000fc8000f8e0002 */
[----:B------:R-:W-:Y:S02]  /*adf0*/  IMAD R0, R10, R0, R7 ;  /* 0x000000000a007224 */ /* 0x000fe400078e0207 */
[----:B------:R-:W-:-:S03]  /*ae00*/  IMAD.IADD R5, R5, 0x1, R8 ;  /* 0x0000000105057824 */ /* 0x000fc600078e0208 */
[----:B------:R-:W-:Y:S01]  /*ae10*/  SHF.R.S32.HI R8, RZ, 0x1f, R0 ;  /* 0x0000001fff087819 */ /* 0x000fe20000011400 */
[----:B------:R-:W-:-:S04]  /*ae20*/  IMAD.WIDE.U32 R4, R0, UR6, R4 ;  /* 0x0000000600047c25 */ /* 0x000fc8000f8e0004 */
[----:B------:R-:W-:-:S04]  /*ae30*/  IMAD R8, R8, UR6, RZ ;  /* 0x0000000608087c24 */ /* 0x000fc8000f8e02ff */
[----:B------:R-:W-:Y:S01]  /*ae40*/  IMAD R8, R0, UR7, R8 ;  /* 0x0000000700087c24 */ /* 0x000fe2000f8e0208 */
[----:B------:R-:W-:-:S03]  /*ae50*/  LEA R0, P1, R4, UR8, 0x1 ;  /* 0x0000000804007c11 */ /* 0x000fc6000f8208ff */
[----:B------:R-:W-:Y:S02]  /*ae60*/  IMAD.IADD R5, R5, 0x1, R8 ;  /* 0x0000000105057824 */ /* 0x000fe400078e0208 */
[----:B------:R-:W-:-:S03]  /*ae70*/  VIADD R8, R7, 0x80 ;  /* 0x0000008007087836 */ /* 0x000fc60000000000 */
[----:B------:R-:W-:Y:S01]  /*ae80*/  LEA.HI.X R4, R4, UR9, R5, 0x1, P1 ;  /* 0x0000000904047c11 */ /* 0x000fe200088f0c05 */
[----:B------:R-:W-:Y:S01]  /*ae90*/  @P0 IMAD.HI.U32 R9, R8, R9, RZ ;  /* 0x0000000908090227 */ /* 0x000fe200078e00ff */
[----:B------:R-:W0:Y:S03]  /*aea0*/  @P0 LDC R5, c[0x0][0x450] ;  /* 0x00011400ff050b82 */ /* 0x000e260000000800 */
[----:B------:R-:W-:Y:S01]  /*aeb0*/  IMAD.MOV.U32 R7, RZ, RZ, R8 ;  /* 0x000000ffff077224 */ /* 0x000fe200078e0008 */
[----:B0-----:R-:W-:Y:S02]  /*aec0*/  @P0 SHF.R.U32.HI R7, RZ, R5, R9 ;  /* 0x00000005ff070219 */ /* 0x001fe40000011609 */
[----:B------:R-:W-:-:S03]  /*aed0*/  SHF.R.U32.HI R9, RZ, 0x2, R21 ;  /* 0x00000002ff097819 */ /* 0x000fc60000011615 */
[----:B------:R-:W-:Y:S02]  /*aee0*/  IMAD.MOV R5, RZ, RZ, -R7 ;  /* 0x000000ffff057224 */ /* 0x000fe400078e0a07 */
[----:B------:R-:W-:-:S04]  /*aef0*/  IMAD.WIDE.U32 R2, R7, UR4, R2 ;  /* 0x0000000407027c25 */ /* 0x000fc8000f8e0002 */
[----:B------:R-:W-:Y:S01]  /*af00*/  IMAD R5, R10, R5, R8 ;  /* 0x000000050a057224 */ /* 0x000fe200078e0208 */
[----:B------:R-:W-:-:S05]  /*af10*/  SHF.R.S32.HI R8, RZ, 0x1f, R7 ;  /* 0x0000001fff087819 */ /* 0x000fca0000011407 */
[----:B------:R-:W-:Y:S01]  /*af20*/  IMAD R8, R8, UR4, RZ ;  /* 0x0000000408087c24 */ /* 0x000fe2000f8e02ff */
[----:B------:R-:W-:Y:S02]  /*af30*/  ULDC UR4, c[0x0][0x2b8] ;  /* 0x0000ae0000047ab9 */ /* 0x000fe40000000800 */
[----:B------:R-:W-:Y:S01]  /*af40*/  ISETP.GE.AND P0, PT, R20, UR4, PT ;  /* 0x0000000414007c0c */ /* 0x000fe2000bf06270 */
[----:B------:R-:W-:Y:S01]  /*af50*/  IMAD R8, R7, UR5, R8 ;  /* 0x0000000507087c24 */ /* 0x000fe2000f8e0208 */
[----:B------:R-:W-:Y:S02]  /*af60*/  SHF.R.S32.HI R7, RZ, 0x1f, R5 ;  /* 0x0000001fff077819 */ /* 0x000fe40000011405 */
[----:B------:R-:W-:Y:S01]  /*af70*/  ISETP.GE.AND P1, PT, R13, UR4, PT ;  /* 0x000000040d007c0c */ /* 0x000fe2000bf26270 */
[----:B------:R-:W-:Y:S01]  /*af80*/  IMAD.IADD R3, R3, 0x1, R8 ;  /* 0x0000000103037824 */ /* 0x000fe200078e0208 */
[----:B------:R-:W-:Y:S01]  /*af90*/  ISETP.GE.AND P2, PT, R12, UR4, PT ;  /* 0x000000040c007c0c */ /* 0x000fe2000bf46270 */
[----:B------:R-:W-:Y:S01]  /*afa0*/  IMAD R7, R7, UR6, RZ ;  /* 0x0000000607077c24 */ /* 0x000fe2000f8e02ff */
[----:B------:R-:W-:Y:S01]  /*afb0*/  UMOV UR4, 0xffffffff ;  /* 0xffffffff00047882 */ /* 0x000fe20000000000 */
[----:B------:R-:W-:-:S04]  /*afc0*/  IMAD.WIDE.U32 R2, R5, UR6, R2 ;  /* 0x0000000605027c25 */ /* 0x000fc8000f8e0002 */
[----:B------:R-:W-:Y:S01]  /*afd0*/  IMAD R7, R5, UR7, R7 ;  /* 0x0000000705077c24 */ /* 0x000fe2000f8e0207 */
[----:B------:R-:W-:-:S03]  /*afe0*/  LEA R8, P3, R2, UR8, 0x1 ;  /* 0x0000000802087c11 */ /* 0x000fc6000f8608ff */
[----:B------:R-:W-:-:S05]  /*aff0*/  IMAD.IADD R7, R3, 0x1, R7 ;  /* 0x0000000103077824 */ /* 0x000fca00078e0207 */
[----:B------:R-:W-:Y:S01]  /*b000*/  LEA.HI.X R7, R2, UR9, R7, 0x1, P3 ;  /* 0x0000000902077c11 */ /* 0x000fe200098f0c07 */
[----:B------:R-:W-:Y:S06]  /*b010*/  BRA.DIV UR4, `(.L_x_45) ;  /* 0x0000003204e07947 */ /* 0x000fec000b800000 */
[----:B------:R-:W0:Y:S01]  /*b020*/  SHFL.IDX PT, R3, R0, RZ, 0x1c1f ;  /* 0x001c1fff00037589 */ /* 0x000e2200000e0000 */
[----:B------:R-:W-:Y:S01]  /*b030*/  ULDC UR4, c[0x0][0x288] ;  /* 0x0000a20000047ab9 */ /* 0x000fe20000000800 */
[----:B------:R-:W-:Y:S02]  /*b040*/  IMAD R6, R6, 0xc0, R9 ;  /* 0x000000c006067824 */ /* 0x000fe400078e0209 */
[----:B------:R-:W1:Y:S01]  /*b050*/  SHFL.IDX PT, R2, R4, RZ, 0x1c1f ;  /* 0x001c1fff04027589 */ /* 0x000e6200000e0000 */
[----:B------:R-:W-:-:S03]  /*b060*/  IMAD R5, R10, UR4, RZ ;  /* 0x000000040a057c24 */ /* 0x000fc6000f8e02ff */
[----:B------:R-:W-:Y:S02]  /*b070*/  SHFL.IDX PT, R14, R8, 0x1, 0x1c1f ;  /* 0x003c1f00080e7f89 */ /* 0x000fe400000e0000 */
[----:B------:R-:W-:-:S13]  /*b080*/  ISETP.GE.AND P4, PT, R6, R5, PT ;  /* 0x000000050600720c */ /* 0x000fda0003f86270 */
[----:B0-----:R-:W-:-:S05]  /*b090*/  @!P4 LEA R3, P3, R20, R3, 0x1 ;  /* 0x000000031403c211 */ /* 0x001fca00078608ff */
[----:B-1----:R-:W-:-:S05]  /*b0a0*/  @!P4 IMAD.X R2, RZ, RZ, R2, P3 ;  /* 0x000000ffff02c224 */ /* 0x002fca00018e0602 */
[----:B------:R-:W-:-:S04]  /*b0b0*/  @!P4 LOP3.LUT R3, R3, R2, RZ, 0x3c, !PT ;  /* 0x000000020303c212 */ /* 0x000fc800078e3cff */
[----:B------:R-:W-:-:S04]  /*b0c0*/  @!P4 LOP3.LUT R2, R3, R2, RZ, 0x3c, !PT ;  /* 0x000000020302c212 */ /* 0x000fc800078e3cff */
[----:B------:R-:W-:-:S05]  /*b0d0*/  @!P4 LOP3.LUT R3, R3, R2, RZ, 0x3c, !PT ;  /* 0x000000020303c212 */ /* 0x000fca00078e3cff */
[----:B------:R-:W-:Y:S04]  /*b0e0*/  @!P4 LDGSTS.E.BYPASS.LTC128B.128 [R26+0xda00], desc[UR60][R2.64], !P0 ;  /* 0x0da00000021acfae */ /* 0x000fe8000c101d7c */
[----:B------:R-:W-:Y:S04]  /*b0f0*/  @!P4 LDGSTS.E.BYPASS.LTC128B.128 [R26+0x10a00], desc[UR60][R2.64+0x40], !P1 ;  /* 0x10a00040021acfae */ /* 0x000fe8000c901d7c */
[----:B------:R0:W-:Y:S02]  /*b100*/  @!P4 LDGSTS.E.BYPASS.LTC128B.128 [R26+0x13a00], desc[UR60][R2.64+0x80], !P2 ;  /* 0x13a00080021acfae */ /* 0x0001e4000d101d7c */
[----:B0-----:R-:W-:-:S02]  /*b110*/  VIADD R2, R6, 0x20 ;  /* 0x0000002006027836 */ /* 0x001fc40000000000 */
[----:B------:R-:W0:Y:S03]  /*b120*/  SHFL.IDX PT, R3, R0, 0x1, 0x1c1f ;  /* 0x003c1f0000037f89 */ /* 0x000e2600000e0000 */
[----:B------:R-:W-:Y:S02]  /*b130*/  ISETP.GE.AND P3, PT, R2, R5, PT ;  /* 0x000000050200720c */ /* 0x000fe40003f66270 */
[----:B------:R-:W1:Y:S11]  /*b140*/  SHFL.IDX PT, R2, R4, 0x1, 0x1c1f ;  /* 0x003c1f0004027f89 */ /* 0x000e7600000e0000 */
        /* <DEDUP_REMOVED lines=11> */
[----:B------:R-:W1:Y:S04]  /*b200*/  SHFL.IDX PT, R2, R4, 0x2, 0x1c1f ;  /* 0x005c1f0004027f89 */ /* 0x000e6800000e0000 */
[----:B------:R-:W-:Y:S07]  /*b210*/  SHFL.IDX PT, R4, R4, 0x3, 0x1c1f ;  /* 0x007c1f0004047f89 */ /* 0x000fee00000e0000 */
[----:B0-----:R-:W-:-:S05]  /*b220*/  @!P3 LEA R3, P4, R20, R3, 0x1 ;  /* 0x000000031403b211 */ /* 0x001fca00078808ff */
[----:B-1----:R-:W-:-:S05]  /*b230*/  @!P3 IMAD.X R2, RZ, RZ, R2, P4 ;  /* 0x000000ffff02b224 */ /* 0x002fca00020e0602 */
[----:B------:R-:W-:-:S04]  /*b240*/  @!P3 LOP3.LUT R3, R3, R2, RZ, 0x3c, !PT ;  /* 0x000000020303b212 */ /* 0x000fc800078e3cff */
[----:B------:R-:W-:-:S04]  /*b250*/  @!P3 LOP3.LUT R2, R3, R2, RZ, 0x3c, !PT ;  /* 0x000000020302b212 */ /* 0x000fc800078e3cff */
[----:B------:R-:W-:-:S05]  /*b260*/  @!P3 LOP3.LUT R3, R3, R2, RZ, 0x3c, !PT ;  /* 0x000000020303b212 */ /* 0x000fca00078e3cff */
[----:B------:R-:W-:Y:S04]  /*b270*/  @!P3 LDGSTS.E.BYPASS.LTC128B.128 [R26+0xea00], desc[UR60][R2.64], !P0 ;  /* 0x0ea00000021abfae */ /* 0x000fe8000c101d7c */
[----:B------:R-:W-:Y:S04]  /*b280*/  @!P3 LDGSTS.E.BYPASS.LTC128B.128 [R26+0x11a00], desc[UR60][R2.64+0x40], !P1 ;  /* 0x11a00040021abfae */ /* 0x000fe8000c901d7c */
[----:B------:R0:W-:Y:S04]  /*b290*/  @!P3 LDGSTS.E.BYPASS.LTC128B.128 [R26+0x14a00], desc[UR60][R2.64+0x80], !P2 ;  /* 0x14a00080021abfae */ /* 0x0001e8000d101d7c */
[----:B0-----:R0:W1:Y:S02]  /*b2a0*/  SHFL.IDX PT, R2, R0, 0x3, 0x1c1f ;  /* 0x007c1f0000027f89 */ /* 0x00106400000e0000 */
[----:B0-----:R-:W-:-:S05]  /*b2b0*/  VIADD R0, R6, 0x80 ;  /* 0x0000008006007836 */ /* 0x001fca0000000000 */
[----:B------:R-:W-:Y:S01]  /*b2c0*/  ISETP.GE.AND P3, PT, R0, R5, PT ;  /* 0x000000050000720c */ /* 0x000fe20003f66270 */
[----:B------:R-:W-:-:S05]  /*b2d0*/  VIADD R0, R6, 0x60 ;  /* 0x0000006006007836 */ /* 0x000fca0000000000 */
[----:B------:R-:W-:Y:S02]  /*b2e0*/  ISETP.GE.AND P4, PT, R0, R5, PT ;  /* 0x000000050000720c */ /* 0x000fe40003f86270 */
[----:B------:R-:W-:Y:S04]  /*b2f0*/  SHFL.IDX PT, R0, R7, RZ, 0x1c1f ;  /* 0x001c1fff07007589 */ /* 0x000fe800000e0000 */
[----:B------:R-:W-:Y:S07]  /*b300*/  SHFL.IDX PT, R7, R7, 0x1, 0x1c1f ;  /* 0x003c1f0007077f89 */ /* 0x000fee00000e0000 */
[----:B-1----:R-:W-:-:S05]  /*b310*/  @!P4 LEA R2, P5, R20, R2, 0x1 ;  /* 0x000000021402c211 */ /* 0x002fca00078a08ff */
[----:B------:R-:W-:Y:S02]  /*b320*/  @!P4 IMAD.X R3, RZ, RZ, R4, P5 ;  /* 0x000000ffff03c224 */ /* 0x000fe400028e0604 */
[----:B------:R-:W0:Y:S04]  /*b330*/  SHFL.IDX PT, R4, R8, RZ, 0x1c1f ;  /* 0x001c1fff08047589 */ /* 0x000e2800000e0000 */
[----:B------:R-:W-:Y:S04]  /*b340*/  @!P4 LDGSTS.E.BYPASS.LTC128B.128 [R26+0xf200], desc[UR60][R2.64], !P0 ;  /* 0x0f200000021acfae */ /* 0x000fe8000c101d7c */
[----:B------:R-:W-:Y:S04]  /*b350*/  @!P4 LDGSTS.E.BYPASS.LTC128B.128 [R26+0x12200], desc[UR60][R2.64+0x40], !P1 ;  /* 0x12200040021acfae */ /* 0x000fe8000c901d7c */
[----:B------:R1:W-:Y:S01]  /*b360*/  @!P4 LDGSTS.E.BYPASS.LTC128B.128 [R26+0x15200], desc[UR60][R2.64+0x80], !P2 ;  /* 0x15200080021acfae */ /* 0x0003e2000d101d7c */
[----:B0-----:R-:W-:-:S05]  /*b370*/  @!P3 LEA R4, P5, R20, R4, 0x1 ;  /* 0x000000041404b211 */ /* 0x001fca00078a08ff */
[----:B------:R-:W-:Y:S02]  /*b380*/  @!P3 IMAD.X R0, RZ, RZ, R0, P5 ;  /* 0x000000ffff00b224 */ /* 0x000fe400028e0600 */
[----:B-1----:R-:W-:Y:S02]  /*b390*/  @!P3 IMAD.MOV.U32 R2, RZ, RZ, R4 ;  /* 0x000000ffff02b224 */ /* 0x002fe400078e0004 */
[----:B------:R-:W-:-:S05]  /*b3a0*/  @!P3 IMAD.MOV.U32 R3, RZ, RZ, R0 ;  /* 0x000000ffff03b224 */ /* 0x000fca00078e0000 */
[----:B------:R0:W-:Y:S04]  /*b3b0*/  @!P3 LDGSTS.E.BYPASS.LTC128B.128 [R26+0xfa00], desc[UR60][R2.64], !P0 ;  /* 0x0fa00000021abfae */ /* 0x0001e8000c101d7c */
[----:B------:R0:W-:Y:S04]  /*b3c0*/  @!P3 LDGSTS.E.BYPASS.LTC128B.128 [R26+0x12a00], desc[UR60][R2.64+0x40], !P1 ;  /* 0x12a00040021abfae */ /* 0x0001e8000c901d7c */
[----:B------:R0:W-:Y:S02]  /*b3d0*/  @!P3 LDGSTS.E.BYPASS.LTC128B.128 [R26+0x15a00], desc[UR60][R2.64+0x80], !P2 ;  /* 0x15a00080021abfae */ /* 0x0001e4000d101d7c */
.L_x_145:
[----:B------:R-:W2:Y:S01]  /*b3e0*/  LDL R0, [R1+0x18] ;  /* 0x0000180001007983 */ /* 0x000ea20000100800 */
[----:B------:R-:W-:-:S05]  /*b3f0*/  VIADD R6, R6, 0xa0 ;  /* 0x000000a006067836 */ /* 0x000fca0000000000 */
[----:B------:R-:W-:-:S13]  /*b400*/  ISETP.GE.AND P3, PT, R6, R5, PT ;  /* 0x000000050600720c */ /* 0x000fda0003f66270 */
[----:B0-----:R-:W-:-:S05]  /*b410*/  @!P3 LEA R2, P4, R20, R14, 0x1 ;  /* 0x0000000e1402b211 */ /* 0x001fca00078808ff */
[----:B------:R-:W-:-:S05]  /*b420*/  @!P3 IMAD.X R3, RZ, RZ, R7, P4 ;  /* 0x000000ffff03b224 */ /* 0x000fca00020e0607 */
[----:B------:R-:W-:Y:S01]  /*b430*/  @!PT LDS RZ, [RZ] ;  /* 0x00000000fffff984 */ /* 0x000fe20000000800 */
[----:B------:R-:W-:Y:S01]  /*b440*/  @!PT LDS RZ, [RZ] ;  /* 0x00000000fffff984 */ /* 0x000fe20000000800 */
[----:B------:R-:W-:Y:S01]  /*b450*/  @!PT LDS RZ, [RZ] ;  /* 0x00000000fffff984 */ /* 0x000fe20000000800 */
[----:B------:R0:W-:Y:S04]  /*b460*/  @!P3 LDGSTS.E.BYPASS.LTC128B.128 [R26+0x10200], desc[UR60][R2.64], !P0 ;  /* 0x10200000021abfae */ /* 0x0001e8000c101d7c */
[----:B------:R0:W-:Y:S04]  /*b470*/  @!P3 LDGSTS.E.BYPASS.LTC128B.128 [R26+0x13200], desc[UR60][R2.64+0x40], !P1 ;  /* 0x13200040021abfae */ /* 0x0001e8000c901d7c */
[----:B------:R0:W-:Y:S01]  /*b480*/  @!P3 LDGSTS.E.BYPASS.LTC128B.128 [R26+0x16200], desc[UR60][R2.64+0x80], !P2 ;  /* 0x16200080021abfae */ /* 0x0001e2000d101d7c */
[----:B------:R-:W-:Y:S01]  /*b490*/  NOP ;  /* 0x0000000000007918 */ /* 0x000fe20000000000 */
[----:B------:R-:W-:Y:S02]  /*b4a0*/  SYNCS.ARRIVE.TRANS64.RED.A0T1 RZ, [UR36+0x31c00], RZ ;  /* 0x031c00ffffff79a7 */ /* 0x000fe40008200424 */
[----:B------:R-:W-:Y:S01]  /*b4b0*/  ARRIVES.LDGSTSBAR.64.TRANSCNT [UR36+0x31c00] ;  /* 0x031c0000ff0079b0 */ /* 0x000fe20008000aa4 */
[----:B--2---:R-:W-:-:S04]  /*b4c0*/  LOP3.LUT R0, R0, 0x1, RZ, 0xc, !PT ;  /* 0x0000000100007812 */ /* 0x004fc800078e0cff */
[----:B------:R-:W-:Y:S01]  /*b4d0*/  SHF.L.U32 R0, R0, 0x1f, RZ ;  /* 0x0000001f00007819 */ /* 0x000fe200000006ff */
[----:B------:R-:W-:Y:S01]  /*b4e0*/  NOP ;  /* 0x0000000000007918 */ /* 0x000fe20000000000 */
[----:B------:R-:W2:Y:S01]  /*b4f0*/  LDL.LU R8, [R1+0x8] ;  /* 0x0000080001087983 */ /* 0x000ea20000300800 */
[----:B------:R-:W-:Y:S01]  /*b500*/  SYNCS.ARRIVE.TRANS64.A1T0 RZ, [UR36+0x31c00], RZ ;  /* 0x031c00ffffff79a7 */ /* 0x000fe20008100024 */
[----:B------:R-:W-:Y:S01]  /*b510*/  BSSY B0, `(.L_x_46) ;  /* 0x0000005000007945 */ /* 0x000fe20003800000 */
[----:B------:R-:W-:Y:S01]  /*b520*/  IMAD.U32 R9, RZ, RZ, UR36 ;  /* 0x00000024ff097e24 */ /* 0x000fe2000f8e00ff */
[----:B------:R-:W1:Y:S01]  /*b530*/  SYNCS.PHASECHK.TRANS64.TRYWAIT P0, [UR36+0x31c20], R0 ;  /* 0x031c2000ff0075a7 */ /* 0x000e620008000164 */
[----:B--2---:R-:W-:Y:S01]  /*b540*/  ISETP.GE.AND P1, PT, R8, 0x91, PT ;  /* 0x000000910800780c */ /* 0x004fe20003f26270 */
[----:B01----:R-:W-:-:S12]  /*b550*/  @!P0 BRA `(.L_x_47) ;  /* 0x00000034009c8947 */ /* 0x003fd80003800000 */
.L_x_146:
[----:B------:R-:W-:Y:S05]  /*b560*/  BSYNC B0 ;  /* 0x0000000000007941 */ /* 0x000fea0003800000 */
.L_x_46:
[----:B------:R-:W-:Y:S01]  /*b570*/  VIADD R8, R9, 0x31c00 ;  /* 0x00031c0009087836 */ /* 0x000fe20000000000 */
[----:B------:R-:W-:Y:S06]  /*b580*/  @!P1 BRA `(.L_x_48) ;  /* 0x0000002000749947 */ /* 0x000fec0003800000 */
[----:B------:R-:W2:Y:S01]  /*b590*/  LDL R2, [R1] ;  /* 0x0000000001027983 */ /* 0x000ea20000100800 */
[----:B------:R-:W-:Y:S02]  /*b5a0*/  IMAD.MOV.U32 R3, RZ, RZ, 0x1 ;  /* 0x00000001ff037424 */ /* 0x000fe400078e00ff */
[----:B--2---:R-:W-:-:S05]  /*b5b0*/  IMAD.MOV R6, RZ, RZ, -R2 ;  /* 0x000000ffff067224 */ /* 0x004fca00078e0a02 */
[----:B------:R-:W-:-:S05]  /*b5c0*/  VIADDMNMX R6, R6, R3, 0xffffffff, !PT ;  /* 0xffffffff06067446 */ /* 0x000fca0007800103 */
[----:B0-----:R-:W-:-:S05]  /*b5d0*/  IMAD.IADD R0, R2, 0x1, R6 ;  /* 0x0000000102007824 */ /* 0x001fca00078e0206 */
[----:B------:R-:W-:-:S04]  /*b5e0*/  LOP3.LUT R0, R0, 0x1, RZ, 0xc0, !PT ;  /* 0x0000000100007812 */ /* 0x000fc800078ec0ff */
[----:B------:R-:W-:Y:S01]  /*b5f0*/  ISETP.NE.U32.AND P0, PT, R0, 0x1, PT ;  /* 0x000000010000780c */ /* 0x000fe20003f05070 */
[----:B------:R-:W-:-:S12]  /*b600*/  VIADD R0, R2, 0xfffffffe ;  /* 0xfffffffe02007836 */ /* 0x000fd80000000000 */
[----:B------:R-:W-:Y:S05]  /*b610*/  @P0 BRA `(.L_x_49) ;  /* 0x0000000800c80947 */ /* 0x000fea0003800000 */
[----:B------:R-:W-:Y:S01]  /*b620*/  LOP3.LUT P2, RZ, R19, 0x2, RZ, 0xc0, !PT ;  /* 0x0000000213ff7812 */ /* 0x000fe2000784c0ff */
[----:B------:R-:W-:Y:S01]  /*b630*/  VIADD R7, R16, 0x1 ;  /* 0x0000000110077836 */ /* 0x000fe20000000000 */
[----:B------:R-:W-:Y:S04]  /*b640*/  BSSY B0, `(.L_x_50) ;  /* 0x00000ab000007945 */ /* 0x000fe80003800000 */
[----:B------:R-:W-:-:S04]  /*b650*/  ISETP.NE.AND P0, PT, R7, 0x2, PT ;  /* 0x000000020700780c */ /* 0x000fc80003f05270 */
[----:B------:R-:W-:Y:S02]  /*b660*/  SEL R10, RZ, 0x1, P0 ;  /* 0x00000001ff0a7807 */ /* 0x000fe40000000000 */
[----:B------:R-:W-:Y:S02]  /*b670*/  SEL R7, R7, RZ, P0 ;  /* 0x000000ff07077207 */ /* 0x000fe40000000000 */
[----:B------:R-:W-:Y:S01]  /*b680*/  LOP3.LUT R10, R23, R10, RZ, 0x3c, !PT ;  /* 0x0000000a170a7212 */ /* 0x000fe200078e3cff */
[----:B------:R-:W-:Y:S06]  /*b690*/  @!P2 BRA `(.L_x_51) ;  /* 0x000000080094a947 */ /* 0x000fec0003800000 */
[----:B------:R-:W-:Y:S01]  /*b6a0*/  LOP3.LUT P2, RZ, R19, 0x1, RZ, 0xc0, !PT ;  /* 0x0000000113ff7812 */ /* 0x000fe2000784c0ff */
[----:B------:R-:W-:-:S12]  /*b6b0*/  IMAD.MOV.U32 R5, RZ, RZ, R18 ;  /* 0x000000ffff057224 */ /* 0x000fd800078e0012 */
[----:B------:R-:W-:Y:S05]  /*b6c0*/  @!P2 BRA `(.L_x_52) ;  /* 0x000000000048a947 */ /* 0x000fea0003800000 */
[----:B------:R-:W0:Y:S01]  /*b6d0*/  LDC R5, c[0x0][0x43c] ;  /* 0x00010f00ff057b82 */ /* 0x000e220000000800 */
[----:B------:R-:W-:Y:S01]  /*b6e0*/  ULDC.64 UR4, c[0x0][0x428] ;  /* 0x00010a0000047ab9 */ /* 0x000fe20000000a00 */
[----:B0-----:R-:W-:-:S13]  /*b6f0*/  ISETP.NE.AND P0, PT, R5, 0x1, PT ;  /* 0x000000010500780c */ /* 0x001fda0003f05270 */
[----:B------:R-:W0:Y:S02]  /*b700*/  @P0 LDC.64 R2, c[0x0][0x440] ;  /* 0x00011000ff020b82 */ /* 0x000e240000000a00 */
[----:B0-----:R-:W-:-:S04]  /*b710*/  @P0 IMAD.HI.U32 R4, R0, R2, RZ ;  /* 0x0000000200040227 */ /* 0x001fc800078e00ff */
[----:B------:R-:W-:Y:S01]  /*b720*/  IMAD.MOV.U32 R2, RZ, RZ, R0 ;  /* 0x000000ffff027224 */ /* 0x000fe200078e0000 */
[----:B------:R-:W-:Y:S01]  /*b730*/  @P0 SHF.R.U32.HI R2, RZ, R3, R4 ;  /* 0x00000003ff020219 */ /* 0x000fe20000011604 */
[----:B------:R-:W-:-:S04]  /*b740*/  IMAD R4, R25, UR4, RZ ;  /* 0x0000000419047c24 */ /* 0x000fc8000f8e02ff */
[----:B------:R-:W-:Y:S02]  /*b750*/  IMAD.MOV R3, RZ, RZ, -R2 ;  /* 0x000000ffff037224 */ /* 0x000fe400078e0a02 */
[----:B------:R-:W-:Y:S02]  /*b760*/  IMAD R4, R22, UR5, R4 ;  /* 0x0000000516047c24 */ /* 0x000fe4000f8e0204 */
[----:B------:R-:W-:Y:S01]  /*b770*/  IMAD R0, R5, R3, R0 ;  /* 0x0000000305007224 */ /* 0x000fe200078e0200 */
[----:B------:R-:W-:-:S03]  /*b780*/  SHF.R.S32.HI R3, RZ, 0x1f, R2 ;  /* 0x0000001fff037819 */ /* 0x000fc60000011402 */
[----:B------:R-:W-:Y:S01]  /*b790*/  IMAD.WIDE.U32 R2, R22, UR4, R2 ;  /* 0x0000000416027c25 */ /* 0x000fe2000f8e0002 */
[----:B------:R-:W-:-:S03]  /*b7a0*/  ULDC.64 UR4, c[0x0][0x418] ;  /* 0x0001060000047ab9 */ /* 0x000fc60000000a00 */
[----:B------:R-:W-:Y:S01]  /*b7b0*/  IMAD.IADD R3, R4, 0x1, R3 ;  /* 0x0000000104037824 */ /* 0x000fe200078e0203 */
[----:B------:R-:W-:-:S04]  /*b7c0*/  LEA R4, P0, R2, UR4, 0x2 ;  /* 0x0000000402047c11 */ /* 0x000fc8000f8010ff */
[----:B------:R-:W-:-:S06]  /*b7d0*/  LEA.HI.X R5, R2, UR5, R3, 0x2, P0 ;  /* 0x0000000502057c11 */ /* 0x000fcc00080f1403 */
[----:B------:R0:W5:Y:S03]  /*b7e0*/  LDG.E R5, desc[UR60][R4.64] ;  /* 0x0000003c04057981 */ /* 0x000166000c1e1900 */
.L_x_52:
[----:B------:R-:W-:Y:S01]  /*b7f0*/  LEA R3, R7, UR36, 0x3 ;  /* 0x0000002407037c11 */ /* 0x000fe2000f8e18ff */
[----:B------:R-:W-:Y:S01]  /*b800*/  BSSY B1, `(.L_x_53) ;  /* 0x0000004000017945 */ /* 0x000fe20003800000 */
[----:B------:R-:W-:-:S04]  /*b810*/  SHF.L.U32 R2, R10, 0x1f, RZ ;  /* 0x0000001f0a027819 */ /* 0x000fc800000006ff */
[----:B------:R-:W1:Y:S02]  /*b820*/  SYNCS.PHASECHK.TRANS64.TRYWAIT P0, [R3+URZ+0x31c40], R2 ;  /* 0x031c4002030075a7 */ /* 0x000e64000800017f */
[----:B-1----:R-:W-:Y:S05]  /*b830*/  @!P0 BRA `(.L_x_54) ;  /* 0x0000003000f88947 */ /* 0x002fea0003800000 */
.L_x_147:
[----:B------:R-:W-:Y:S05]  /*b840*/  BSYNC B1 ;  /* 0x0000000000017941 */ /* 0x000fea0003800000 */
.L_x_53:
[----:B0-----:R-:W0:Y:S01]  /*b850*/  S2R R4, SR_TID.X ;  /* 0x0000000000047919 */ /* 0x001e220000002100 */
[----:B------:R-:W-:Y:S01]  /*b860*/  BSSY B1, `(.L_x_55) ;  /* 0x000000b000017945 */ /* 0x000fe20003800000 */
[----:B0-----:R-:W-:-:S04]  /*b870*/  LOP3.LUT R4, R4, 0x7f, RZ, 0xc0, !PT ;  /* 0x0000007f04047812 */ /* 0x001fc800078ec0ff */
[----:B------:R-:W-:-:S13]  /*b880*/  ISETP.NE.AND P1, PT, R4, RZ, PT ;  /* 0x000000ff0400720c */ /* 0x000fda0003f25270 */
[----:B------:R-:W-:Y:S05]  /*b890*/  @P1 BRA `(.L_x_56) ;  /* 0x00000000001c1947 */ /* 0x000fea0003800000 */
[----:B------:R-:W0:Y:S01]  /*b8a0*/  S2R R4, SR_TID.X ;  /* 0x0000000000047919 */ /* 0x000e220000002100 */
[----:B-1----:R-:W-:-:S04]  /*b8b0*/  IMAD.MOV.U32 R2, RZ, RZ, 0x6c00 ;  /* 0x00006c00ff027424 */ /* 0x002fc800078e00ff */
[----:B------:R2:W-:Y:S01]  /*b8c0*/  SYNCS.ARRIVE.TRANS64 RZ, [R3+URZ+0x31c30], R2 ;  /* 0x031c300203ff79a7 */ /* 0x0005e2000800003f */
[----:B0-----:R-:W-:-:S04]  /*b8d0*/  LOP3.LUT R4, R4, 0x1f, RZ, 0xc0, !PT ;  /* 0x0000001f04047812 */ /* 0x001fc800078ec0ff */
[----:B------:R-:W-:-:S13]  /*b8e0*/  ISETP.NE.AND P0, PT, R4, RZ, PT ;  /* 0x000000ff0400720c */ /* 0x000fda0003f05270 */
[----:B--2---:R-:W-:Y:S05]  /*b8f0*/  @!P0 BRA `(.L_x_56) ;  /* 0x0000000000048947 */ /* 0x004fea0003800000 */
[----:B------:R-:W-:Y:S01]  /*b900*/  BPT.TRAP 0x1 ;  /* 0x000000040000795c */ /* 0x000fe20000300000 */
.L_x_56:
[----:B------:R-:W-:Y:S05]  /*b910*/  BSYNC B1 ;  /* 0x0000000000017941 */ /* 0x000fea0003800000 */
.L_x_55:
[----:B------:R-:W-:Y:S01]  /*b920*/  IMAD.MOV.U32 R12, RZ, RZ, RZ ;  /* 0x000000ffff0c7224 */ /* 0x000fe200078e00ff */
[----:B------:R-:W-:Y:S01]  /*b930*/  UIADD3 UR4, UP0, UR38, 0x370, URZ ;  /* 0x0000037026047890 */ /* 0x000fe2000ff1e03f */
[----:B------:R-:W-:Y:S01]  /*b940*/  IMAD R4, R7, 0x6c00, R9 ;  /* 0x00006c0007047824 */ /* 0x000fe200078e0209 */
[----:B------:R-:W-:Y:S01]  /*b950*/  PLOP3.LUT P0, PT, PT, PT, PT, 0x80, 0x0 ;  /* 0x000000000000781c */ /* 0x000fe20003f0f070 */
[----:B-1----:R-:W-:Y:S01]  /*b960*/  VIADD R3, R3, 0x31c30 ;  /* 0x00031c3003037836 */ /* 0x002fe20000000000 */
[----:B------:R-:W-:Y:S01]  /*b970*/  R2UR UR10, R12 ;  /* 0x000000000c0a72ca */ /* 0x000fe200000e0000 */
[----:B------:R-:W-:Y:S01]  /*b980*/  IMAD R2, R0, 0x90, RZ ;  /* 0x0000009000027824 */ /* 0x000fe200078e02ff */
[----:B------:R-:W-:Y:S01]  /*b990*/  UIADD3.X UR5, URZ, UR39, URZ, UP0, !UPT ;  /* 0x000000273f057290 */ /* 0x000fe200087fe43f */
[----:B------:R-:W-:Y:S01]  /*b9a0*/  VIADD R11, R4, 0x16a00 ;  /* 0x00016a00040b7836 */ /* 0x000fe20000000000 */
[----:B------:R-:W-:Y:S01]  /*b9b0*/  UMOV UR6, 0x0 ;  /* 0x0000000000067882 */ /* 0x000fe20000000000 */
[----:B------:R-:W-:-:S10]  /*b9c0*/  UMOV UR7, 0x14f00000 ;  /* 0x14f0000000077882 */ /* 0x000fd40000000000 */
.L_x_57:
[----:B------:R-:W-:-:S13]  /*b9d0*/  @P0 ELECT P2, URZ, PT ;  /* 0x00000000003f082f */ /* 0x000fda0003840000 */
[----:B-----5:R-:W-:Y:S02]  /*b9e0*/  @P2 R2UR UR13, R5 ;  /* 0x00000000050d22ca */ /* 0x020fe400000e0000 */
[----:B------:R-:W-:Y:S02]  /*b9f0*/  @P2 R2UR UR12, R17 ;  /* 0x00000000110c22ca */ /* 0x000fe400000e0000 */
[----:B------:R-:W-:Y:S02]  /*ba00*/  @P2 R2UR UR11, R2 ;  /* 0x00000000020b22ca */ /* 0x000fe400000e0000 */
[----:B------:R-:W-:Y:S02]  /*ba10*/  @P2 R2UR UR9, R3 ;  /* 0x00000000030922ca */ /* 0x000fe400000e0000 */
[----:B------:R-:W-:Y:S02]  /*ba20*/  @P2 R2UR UR8, R11 ;  /* 0x000000000b0822ca */ /* 0x000fe400000e0000 */
[----:B------:R-:W-:-:S02]  /*ba30*/  @P2 PLOP3.LUT P0, PT, P2, PT, PT, 0x8, 0x0 ;  /* 0x000000000000281c */ /* 0x000fc4000170e170 */
[----:B------:R-:W-:-:S09]  /*ba40*/  PLOP3.LUT P2, PT, PT, PT, PT, 0x8, 0x0 ;  /* 0x000000000000781c */ /* 0x000fd20003f4e170 */
[----:B------:R0:W-:Y:S02]  /*ba50*/  UTMALDG.4D [UR8], [UR4], desc[UR6] ;  /* 0x00000608040075b4 */ /* 0x0001e40008019000 */
[----:B0-----:R-:W-:Y:S05]  /*ba60*/  @P0 BRA.U.ANY `(.L_x_57) ;  /* 0xfffffffd00d80947 */ /* 0x001fea000393ffff */
[----:B------:R-:W-:Y:S01]  /*ba70*/  IMAD.MOV.U32 R15, RZ, RZ, 0x20 ;  /* 0x00000020ff0f7424 */ /* 0x000fe200078e00ff */
[----:B------:R-:W-:Y:S01]  /*ba80*/  PLOP3.LUT P0, PT, PT, PT, PT, 0x80, 0x0 ;  /* 0x000000000000781c */ /* 0x000fe20003f0f070 */
[----:B------:R-:W-:Y:S01]  /*ba90*/  VIADD R11, R4, 0x18e00 ;  /* 0x00018e00040b7836 */ /* 0x000fe20000000000 */
[----:B------:R-:W-:Y:S01]  /*baa0*/  UMOV UR6, 0x0 ;  /* 0x0000000000067882 */ /* 0x000fe20000000000 */
[----:B------:R-:W-:Y:S01]  /*bab0*/  UMOV UR7, 0x14f00000 ;  /* 0x14f0000000077882 */ /* 0x000fe20000000000 */
[----:B------:R-:W-:-:S15]  /*bac0*/  R2UR UR10, R15 ;  /* 0x000000000f0a72ca */ /* 0x000fde00000e0000 */
.L_x_58:
[----:B------:R-:W-:-:S13]  /*bad0*/  @P0 ELECT P2, URZ, PT ;  /* 0x00000000003f082f */ /* 0x000fda0003840000 */
[----:B------:R-:W-:Y:S02]  /*bae0*/  @P2 R2UR UR13, R5 ;  /* 0x00000000050d22ca */ /* 0x000fe400000e0000 */
        /* <DEDUP_REMOVED lines=14> */
.L_x_59:
        /* <DEDUP_REMOVED lines=10> */
[----:B------:R-:W-:Y:S01]  /*bc70*/  SHF.L.U32 R2, R23, 0x1f, RZ ;  /* 0x0000001f17027819 */ /* 0x000fe200000006ff */
[----:B------:R-:W-:Y:S01]  /*bc80*/  IMAD R3, R16, 0x8, R8 ;  /* 0x0000000810037824 */ /* 0x000fe200078e0208 */
[----:B------:R-:W-:Y:S03]  /*bc90*/  BSSY B1, `(.L_x_60) ;  /* 0x0000003000017945 */ /* 0x000fe60003800000 */
[----:B------:R-:W0:Y:S02]  /*bca0*/  SYNCS.PHASECHK.TRANS64.TRYWAIT P0, [R3+URZ+0x60], R2 ;  /* 0x00006002030075a7 */ /* 0x000e24000800017f */
[----:B0-----:R-:W-:Y:S05]  /*bcb0*/  @!P0 BRA `(.L_x_61) ;  /* 0x0000002c00ec8947 */ /* 0x001fea0003800000 */
.L_x_148:
[----:B------:R-:W-:Y:S05]  /*bcc0*/  BSYNC B1 ;  /* 0x0000000000017941 */ /* 0x000fea0003800000 */
.L_x_60:
[----:B------:R-:W-:Y:S01]  /*bcd0*/  BSSY B1, `(.L_x_62) ;  /* 0x000000c000017945 */ /* 0x000fe20003800000 */
[----:B0-----:R-:W-:Y:S02]  /*bce0*/  IMAD.MOV.U32 R2, RZ, RZ, 0x0 ;  /* 0x00000000ff027424 */ /* 0x001fe400078e00ff */
[----:B------:R-:W-:Y:S01]  /*bcf0*/  IMAD.MOV.U32 R3, RZ, RZ, 0x14f00000 ;  /* 0x14f00000ff037424 */ /* 0x000fe200078e00ff */
[----:B------:R-:W-:Y:S06]  /*bd00*/  @P1 BRA `(.L_x_63) ;  /* 0x0000000000201947 */ /* 0x000fec0003800000 */
[----:B------:R-:W0:Y:S01]  /*bd10*/  S2R R4, SR_TID.X ;  /* 0x0000000000047919 */ /* 0x000e220000002100 */
[----:B------:R-:W-:Y:S01]  /*bd20*/  IMAD.MOV.U32 R11, RZ, RZ, 0x6c00 ;  /* 0x00006c00ff0b7424 */ /* 0x000fe200078e00ff */
[----:B0-----:R-:W-:Y:S02]  /*bd30*/  LOP3.LUT R13, R4, 0x1f, RZ, 0xc0, !PT ;  /* 0x0000001f040d7812 */ /* 0x001fe400078ec0ff */
[----:B------:R-:W-:Y:S02]  /*bd40*/  LEA R4, R16, UR36, 0x3 ;  /* 0x0000002410047c11 */ /* 0x000fe4000f8e18ff */
[----:B------:R-:W-:Y:S02]  /*bd50*/  ISETP.NE.AND P0, PT, R13, RZ, PT ;  /* 0x000000ff0d00720c */ /* 0x000fe40003f05270 */
[----:B------:R0:W-:Y:S11]  /*bd60*/  SYNCS.ARRIVE.TRANS64 RZ, [R4+URZ+0x31c50], R11 ;  /* 0x031c500b04ff79a7 */ /* 0x0001f6000800003f */
[----:B0-----:R-:W-:Y:S05]  /*bd70*/  @!P0 BRA `(.L_x_63) ;  /* 0x0000000000048947 */ /* 0x001fea0003800000 */
[----:B------:R-:W-:Y:S01]  /*bd80*/  BPT.TRAP 0x1 ;  /* 0x000000040000795c */ /* 0x000fe20000300000 */
.L_x_63:
[----:B------:R-:W-:Y:S05]  /*bd90*/  BSYNC B1 ;  /* 0x0000000000017941 */ /* 0x000fea0003800000 */
.L_x_62:
[----:B------:R-:W-:Y:S01]  /*bda0*/  R2UR UR6, R2 ;  /* 0x00000000020672ca */ /* 0x000fe200000e0000 */
[C---:B------:R-:W-:Y:S01]  /*bdb0*/  IMAD R11, R16.reuse, 0x6c00, R9 ;  /* 0x00006c00100b7824 */ /* 0x040fe200078e0209 */
[----:B------:R-:W-:Y:S01]  /*bdc0*/  R2UR UR7, R3 ;  /* 0x00000000030772ca */ /* 0x000fe200000e0000 */
[----:B------:R-:W-:Y:S01]  /*bdd0*/  UIADD3 UR4, UP0, UR38, 0x470, URZ ;  /* 0x0000047026047890 */ /* 0x000fe2000ff1e03f */
[----:B------:R-:W-:Y:S01]  /*bde0*/  LEA R4, R16, UR36, 0x3 ;  /* 0x0000002410047c11 */ /* 0x000fe2000f8e18ff */
[----:B------:R-:W-:Y:S01]  /*bdf0*/  VIADD R13, R11, 0x200 ;  /* 0x000002000b0d7836 */ /* 0x000fe20000000000 */
[----:B------:R-:W-:Y:S01]  /*be00*/  R2UR UR10, R12 ;  /* 0x000000000c0a72ca */ /* 0x000fe200000e0000 */
[----:B------:R-:W-:Y:S01]  /*be10*/  IMAD R12, R24, 0x90, RZ ;  /* 0x00000090180c7824 */ /* 0x000fe200078e02ff */
[----:B------:R-:W-:Y:S01]  /*be20*/  PLOP3.LUT P0, PT, PT, PT, PT, 0x80, 0x0 ;  /* 0x000000000000781c */ /* 0x000fe20003f0f070 */
[----:B------:R-:W-:Y:S01]  /*be30*/  VIADD R4, R4, 0x31c50 ;  /* 0x00031c5004047836 */ /* 0x000fe20000000000 */
[----:B------:R-:W-:-:S12]  /*be40*/  UIADD3.X UR5, URZ, UR39, URZ, UP0, !UPT ;  /* 0x000000273f057290 */ /* 0x000fd800087fe43f */
.L_x_64:
        /* <DEDUP_REMOVED lines=10> */
[----:B------:R-:W-:Y:S01]  /*bef0*/  R2UR UR10, R15 ;  /* 0x000000000f0a72ca */ /* 0x000fe200000e0000 */
[----:B------:R-:W-:Y:S01]  /*bf00*/  VIADD R13, R11, 0x2600 ;  /* 0x000026000b0d7836 */ /* 0x000fe20000000000 */
[----:B------:R-:W-:Y:S02]  /*bf10*/  R2UR UR6, R2 ;  /* 0x00000000020672ca */ /* 0x000fe400000e0000 */
[----:B------:R-:W-:Y:S02]  /*bf20*/  R2UR UR7, R3 ;  /* 0x00000000030772ca */ /* 0x000fe400000e0000 */
[----:B------:R-:W-:-:S13]  /*bf30*/  PLOP3.LUT P0, PT, PT, PT, PT, 0x80, 0x0 ;  /* 0x000000000000781c */ /* 0x000fda0003f0f070 */
.L_x_65:
        /* <DEDUP_REMOVED lines=15> */
.L_x_66:
        /* <DEDUP_REMOVED lines=10> */
[----:B------:R-:W-:Y:S02]  /*c0d0*/  IMAD.MOV.U32 R18, RZ, RZ, R5 ;  /* 0x000000ffff127224 */ /* 0x000fe400078e0005 */
[----:B------:R-:W-:-:S07]  /*c0e0*/  IMAD.MOV.U32 R24, RZ, RZ, R0 ;  /* 0x000000ffff187224 */ /* 0x000fce00078e0000 */
.L_x_51:
[----:B------:R-:W-:Y:S05]  /*c0f0*/  BSYNC B0 ;  /* 0x0000000000007941 */ /* 0x000fea0003800000 */
.L_x_50:
[----:B------:R-:W2:Y:S01]  /*c100*/  LDL.LU R0, [R1] ;  /* 0x0000000001007983 */ /* 0x000ea20000300800 */
[----:B------:R-:W-:Y:S02]  /*c110*/  IMAD.MOV.U32 R16, RZ, RZ, R7 ;  /* 0x000000ffff107224 */ /* 0x000fe400078e0007 */
[----:B------:R-:W-:Y:S02]  /*c120*/  IMAD.MOV.U32 R23, RZ, RZ, R10 ;  /* 0x000000ffff177224 */ /* 0x000fe400078e000a */
[----:B--2---:R-:W-:-:S07]  /*c130*/  VIADD R0, R0, 0xfffffffd ;  /* 0xfffffffd00007836 */ /* 0x004fce0000000000 */
.L_x_49:
[----:B------:R-:W-:Y:S01]  /*c140*/  IMAD.MOV R3, RZ, RZ, -R6 ;  /* 0x000000ffff037224 */ /* 0x000fe200078e0a06 */
[----:B------:R-:W-:Y:S04]  /*c150*/  BSSY B0, `(.L_x_48) ;  /* 0x0000160000007945 */ /* 0x000fe80003800000 */
[----:B------:R-:W-:-:S13]  /*c160*/  ISETP.NE.AND P0, PT, R28, R3, PT ;  /* 0x000000031c00720c */ /* 0x000fda0003f05270 */
[----:B------:R-:W-:Y:S05]  /*c170*/  @!P0 BRA `(.L_x_67) ;  /* 0x0000001400748947 */ /* 0x000fea0003800000 */
[----:B------:R-:W-:-:S07]  /*c180*/  IMAD.MOV.U32 R4, RZ, RZ, R18 ;  /* 0x000000ffff047224 */ /* 0x000fce00078e0012 */
.L_x_102:
        /* <DEDUP_REMOVED lines=22> */
[----:B------:R-:W-:Y:S01]  /*c2f0*/  IMAD.WIDE.U32 R2, R22, UR4, R2 ;  /* 0x0000000416027c25 */ /* 0x000fe2000f8e0002 */
[----:B------:R-:W-:-:S03]  /*c300*/  ULDC.64 UR4, c[0x0][0x418] ;  /* 0x0001060000047ab9 */ /* 0x000fc60000000a00 */
[----:B------:R-:W-:Y:S01]  /*c310*/  IMAD.IADD R3, R4, 0x1, R3 ;  /* 0x0000000104037824 */ /* 0x000fe200078e0203 */
[----:B------:R-:W-:Y:S01]  /*c320*/  LEA R4, P0, R2, UR4, 0x2 ;  /* 0x0000000402047c11 */ /* 0x000fe2000f8010ff */
[----:B------:R-:W-:-:S03]  /*c330*/  IMAD R10, R5, R10, R0 ;  /* 0x0000000a050a7224 */ /* 0x000fc600078e0200 */
[----:B------:R-:W-:-:S05]  /*c340*/  LEA.HI.X R5, R2, UR5, R3, 0x2, P0 ;  /* 0x0000000502057c11 */ /* 0x000fca00080f1403 */
[----:B------:R0:W5:Y:S04]  /*c350*/  LDG.E R4, desc[UR60][R4.64] ;  /* 0x0000003c04047981 */ /* 0x000168000c1e1900 */
.L_x_70:
[----:B------:R-:W-:Y:S01]  /*c360*/  LEA R3, R6, UR36, 0x3 ;  /* 0x0000002406037c11 */ /* 0x000fe2000f8e18ff */
[----:B------:R-:W-:Y:S01]  /*c370*/  BSSY B2, `(.L_x_71) ;  /* 0x0000004000027945 */ /* 0x000fe20003800000 */
[----:B------:R-:W-:-:S04]  /*c380*/  SHF.L.U32 R2, R7, 0x1f, RZ ;  /* 0x0000001f07027819 */ /* 0x000fc800000006ff */
[----:B------:R-:W1:Y:S02]  /*c390*/  SYNCS.PHASECHK.TRANS64.TRYWAIT P0, [R3+URZ+0x31c40], R2 ;  /* 0x031c4002030075a7 */ /* 0x000e64000800017f */
[----:B-1----:R-:W-:Y:S05]  /*c3a0*/  @!P0 BRA `(.L_x_72) ;  /* 0x0000002800448947 */ /* 0x002fea0003800000 */
.L_x_149:
[----:B------:R-:W-:Y:S05]  /*c3b0*/  BSYNC B2 ;  /* 0x0000000000027941 */ /* 0x000fea0003800000 */
.L_x_71:
        /* <DEDUP_REMOVED lines=12> */
.L_x_74:
[----:B------:R-:W-:Y:S05]  /*c480*/  BSYNC B2 ;  /* 0x0000000000027941 */ /* 0x000fea0003800000 */
.L_x_73:
        /* <DEDUP_REMOVED lines=11> */
.L_x_75:
        /* <DEDUP_REMOVED lines=16> */
.L_x_76:
        /* <DEDUP_REMOVED lines=16> */
.L_x_77:
        /* <DEDUP_REMOVED lines=15> */
.L_x_150:
[----:B------:R-:W-:Y:S05]  /*c830*/  BSYNC B2 ;  /* 0x0000000000027941 */ /* 0x000fea0003800000 */
.L_x_78:
[----:B------:R-:W-:Y:S01]  /*c840*/  BSSY B2, `(.L_x_80) ;  /* 0x000000b000027945 */ /* 0x000fe20003800000 */
[----:B------:R-:W-:Y:S02]  /*c850*/  IMAD.MOV.U32 R2, RZ, RZ, 0x0 ;  /* 0x00000000ff027424 */ /* 0x000fe400078e00ff */
[----:B------:R-:W-:Y:S01]  /*c860*/  IMAD.MOV.U32 R3, RZ, RZ, 0x14f00000 ;  /* 0x14f00000ff037424 */ /* 0x000fe200078e00ff */
[----:B------:R-:W-:Y:S06]  /*c870*/  @P1 BRA `(.L_x_81) ;  /* 0x00000000001c1947 */ /* 0x000fec0003800000 */
[----:B------:R-:W1:Y:S02]  /*c880*/  S2R R14, SR_TID.X ;  /* 0x00000000000e7919 */ /* 0x000e640000002100 */
[----:B-1----:R-:W-:Y:S01]  /*c890*/  LOP3.LUT R15, R14, 0x1f, RZ, 0xc0, !PT ;  /* 0x0000001f0e0f7812 */ /* 0x002fe200078ec0ff */
[----:B------:R-:W-:-:S03]  /*c8a0*/  IMAD.MOV.U32 R14, RZ, RZ, 0x6c00 ;  /* 0x00006c00ff0e7424 */ /* 0x000fc600078e00ff */
[----:B------:R-:W-:Y:S01]  /*c8b0*/  ISETP.NE.AND P0, PT, R15, RZ, PT ;  /* 0x000000ff0f00720c */ /* 0x000fe20003f05270 */
[----:B------:R1:W-:-:S12]  /*c8c0*/  SYNCS.ARRIVE.TRANS64 RZ, [R13+URZ+0x50], R14 ;  /* 0x0000500e0dff79a7 */ /* 0x0003d8000800003f */
[----:B-1----:R-:W-:Y:S05]  /*c8d0*/  @!P0 BRA `(.L_x_81) ;  /* 0x0000000000048947 */ /* 0x002fea0003800000 */
[----:B------:R-:W-:Y:S01]  /*c8e0*/  BPT.TRAP 0x1 ;  /* 0x000000040000795c */ /* 0x000fe20000300000 */
.L_x_81:
[----:B------:R-:W-:Y:S05]  /*c8f0*/  BSYNC B2 ;  /* 0x0000000000027941 */ /* 0x000fea0003800000 */
.L_x_80:
[----:B------:R-:W-:Y:S01]  /*c900*/  R2UR UR6, R2 ;  /* 0x00000000020672ca */ /* 0x000fe200000e0000 */
[----:B------:R-:W-:Y:S01]  /*c910*/  IMAD R16, R16, 0x6c00, R9 ;  /* 0x00006c0010107824 */ /* 0x000fe200078e0209 */
[----:B------:R-:W-:Y:S01]  /*c920*/  R2UR UR7, R3 ;  /* 0x00000000030772ca */ /* 0x000fe200000e0000 */
[----:B------:R-:W-:Y:S01]  /*c930*/  UIADD3 UR4, UP0, UR38, 0x470, URZ ;  /* 0x0000047026047890 */ /* 0x000fe2000ff1e03f */
[----:B------:R-:W-:Y:S01]  /*c940*/  R2UR UR10, R5 ;  /* 0x00000000050a72ca */ /* 0x000fe200000e0000 */
[----:B------:R-:W-:Y:S01]  /*c950*/  IMAD R5, R24, 0x90, RZ ;  /* 0x0000009018057824 */ /* 0x000fe200078e02ff */
[----:B------:R-:W-:Y:S01]  /*c960*/  PLOP3.LUT P0, PT, PT, PT, PT, 0x80, 0x0 ;  /* 0x000000000000781c */ /* 0x000fe20003f0f070 */
[----:B0-----:R-:W-:Y:S01]  /*c970*/  VIADD R13, R13, 0x50 ;  /* 0x000000500d0d7836 */ /* 0x001fe20000000000 */
[----:B------:R-:W-:Y:S01]  /*c980*/  UIADD3.X UR5, URZ, UR39, URZ, UP0, !UPT ;  /* 0x000000273f057290 */ /* 0x000fe200087fe43f */
[----:B------:R-:W-:-:S11]  /*c990*/  VIADD R14, R16, 0x200 ;  /* 0x00000200100e7836 */ /* 0x000fd60000000000 */
.L_x_82:
        /* <DEDUP_REMOVED lines=10> */
[----:B------:R-:W-:Y:S02]  /*ca40*/  R2UR UR6, R2 ;  /* 0x00000000020672ca */ /* 0x000fe400000e0000 */
[----:B------:R-:W-:Y:S02]  /*ca50*/  R2UR UR7, R3 ;  /* 0x00000000030772ca */ /* 0x000fe400000e0000 */
[----:B------:R-:W-:Y:S01]  /*ca60*/  R2UR UR10, R11 ;  /* 0x000000000b0a72ca */ /* 0x000fe200000e0000 */
[----:B------:R-:W-:Y:S01]  /*ca70*/  VIADD R11, R16, 0x2600 ;  /* 0x00002600100b7836 */ /* 0x000fe20000000000 */
[----:B------:R-:W-:-:S13]  /*ca80*/  PLOP3.LUT P0, PT, PT, PT, PT, 0x80, 0x0 ;  /* 0x000000000000781c */ /* 0x000fda0003f0f070 */
.L_x_83:
        /* <DEDUP_REMOVED lines=15> */
.L_x_84:
        /* <DEDUP_REMOVED lines=12> */
.L_x_69:
[----:B------:R-:W-:Y:S05]  /*cc40*/  BSYNC B1 ;  /* 0x0000000000017941 */ /* 0x000fea0003800000 */
.L_x_68:
        /* <DEDUP_REMOVED lines=9> */
[----:B------:R-:W-:-:S12]  /*cce0*/  VIADD R10, R0, 0xffffffff ;  /* 0xffffffff000a7836 */ /* 0x000fd80000000000 */
[----:B------:R-:W-:Y:S05]  /*ccf0*/  @!P1 BRA `(.L_x_87) ;  /* 0x0000000000489947 */ /* 0x000fea0003800000 */
[----:B------:R-:W0:Y:S01]  /*cd00*/  LDC R4, c[0x0][0x43c] ;  /* 0x00010f00ff047b82 */ /* 0x000e220000000800 */
[----:B------:R-:W-:Y:S01]  /*cd10*/  ULDC.64 UR4, c[0x0][0x428] ;  /* 0x00010a0000047ab9 */ /* 0x000fe20000000a00 */
[----:B0-----:R-:W-:-:S13]  /*cd20*/  ISETP.NE.AND P0, PT, R4, 0x1, PT ;  /* 0x000000010400780c */ /* 0x001fda0003f05270 */
[----:B------:R-:W0:Y:S02]  /*cd30*/  @P0 LDC.64 R2, c[0x0][0x440] ;  /* 0x00011000ff020b82 */ /* 0x000e240000000a00 */
[----:B0-----:R-:W-:-:S04]  /*cd40*/  @P0 IMAD.HI.U32 R5, R10, R2, RZ ;  /* 0x000000020a050227 */ /* 0x001fc800078e00ff */
[----:B------:R-:W-:Y:S01]  /*cd50*/  IMAD.MOV.U32 R2, RZ, RZ, R10 ;  /* 0x000000ffff027224 */ /* 0x000fe200078e000a */
[----:B------:R-:W-:-:S05]  /*cd60*/  @P0 SHF.R.U32.HI R2, RZ, R3, R5 ;  /* 0x00000003ff020219 */ /* 0x000fca0000011605 */
[----:B------:R-:W-:-:S04]  /*cd70*/  IMAD.MOV R3, RZ, RZ, -R2 ;  /* 0x000000ffff037224 */ /* 0x000fc800078e0a02 */
[----:B------:R-:W-:Y:S01]  /*cd80*/  IMAD R10, R4, R3, R10 ;  /* 0x00000003040a7224 */ /* 0x000fe200078e020a */
[----:B------:R-:W-:Y:S01]  /*cd90*/  SHF.R.S32.HI R3, RZ, 0x1f, R2 ;  /* 0x0000001fff037819 */ /* 0x000fe20000011402 */
[----:B------:R-:W-:-:S04]  /*cda0*/  IMAD R4, R25, UR4, RZ ;  /* 0x0000000419047c24 */ /* 0x000fc8000f8e02ff */
[C---:B------:R-:W-:Y:S02]  /*cdb0*/  IMAD R4, R22.reuse, UR5, R4 ;  /* 0x0000000516047c24 */ /* 0x040fe4000f8e0204 */
[----:B------:R-:W-:Y:S01]  /*cdc0*/  IMAD.WIDE.U32 R2, R22, UR4, R2 ;  /* 0x0000000416027c25 */ /* 0x000fe2000f8e0002 */
[----:B------:R-:W-:-:S03]  /*cdd0*/  ULDC.64 UR4, c[0x0][0x418] ;  /* 0x0001060000047ab9 */ /* 0x000fc60000000a00 */
[----:B------:R-:W-:Y:S01]  /*cde0*/  IMAD.IADD R3, R4, 0x1, R3 ;  /* 0x0000000104037824 */ /* 0x000fe200078e0203 */
[----:B------:R-:W-:-:S04]  /*cdf0*/  LEA R4, P0, R2, UR4, 0x2 ;  /* 0x0000000402047c11 */ /* 0x000fc8000f8010ff */
[----:B------:R-:W-:-:S05]  /*ce00*/  LEA.HI.X R5, R2, UR5, R3, 0x2, P0 ;  /* 0x0000000502057c11 */ /* 0x000fca00080f1403 */
[----:B------:R0:W5:Y:S04]  /*ce10*/  LDG.E R4, desc[UR60][R4.64] ;  /* 0x0000003c04047981 */ /* 0x000168000c1e1900 */
.L_x_87:
[----:B------:R-:W-:Y:S01]  /*ce20*/  LEA R2, R16, UR36, 0x3 ;  /* 0x0000002410027c11 */ /* 0x000fe2000f8e18ff */
[----:B------:R-:W-:Y:S01]  /*ce30*/  BSSY B2, `(.L_x_88) ;  /* 0x0000004000027945 */ /* 0x000fe20003800000 */
[----:B------:R-:W-:-:S04]  /*ce40*/  SHF.L.U32 R3, R23, 0x1f, RZ ;  /* 0x0000001f17037819 */ /* 0x000fc800000006ff */
[----:B------:R-:W1:Y:S02]  /*ce50*/  SYNCS.PHASECHK.TRANS64.TRYWAIT P0, [R2+URZ+0x31c40], R3 ;  /* 0x031c4003020075a7 */ /* 0x000e64000800017f */
[----:B-1----:R-:W-:Y:S05]  /*ce60*/  @!P0 BRA `(.L_x_89) ;  /* 0x0000001c00bc8947 */ /* 0x002fea0003800000 */
.L_x_151:
[----:B------:R-:W-:Y:S05]  /*ce70*/  BSYNC B2 ;  /* 0x0000000000027941 */ /* 0x000fea0003800000 */
.L_x_88:
        /* <DEDUP_REMOVED lines=12> */
.L_x_91:
[----:B------:R-:W-:Y:S05]  /*cf40*/  BSYNC B2 ;  /* 0x0000000000027941 */ /* 0x000fea0003800000 */
.L_x_90:
[----:B------:R-:W-:Y:S01]  /*cf50*/  IMAD.MOV.U32 R5, RZ, RZ, RZ ;  /* 0x000000ffff057224 */ /* 0x000fe200078e00ff */
[----:B------:R-:W-:Y:S01]  /*cf60*/  UIADD3 UR4, UP0, UR38, 0x370, URZ ;  /* 0x0000037026047890 */ /* 0x000fe2000ff1e03f */
[C---:B-1----:R-:W-:Y:S01]  /*cf70*/  IMAD R3, R16.reuse, 0x8, R8 ;  /* 0x0000000810037824 */ /* 0x042fe200078e0208 */
[----:B------:R-:W-:Y:S01]  /*cf80*/  PLOP3.LUT P0, PT, PT, PT, PT, 0x80, 0x0 ;  /* 0x000000000000781c */ /* 0x000fe20003f0f070 */
[----:B------:R-:W-:Y:S01]  /*cf90*/  IMAD R13, R16, 0x6c00, R9 ;  /* 0x00006c00100d7824 */ /* 0x000fe200078e0209 */
[----:B------:R-:W-:Y:S01]  /*cfa0*/  R2UR UR10, R5 ;  /* 0x00000000050a72ca */ /* 0x000fe200000e0000 */
[----:B------:R-:W-:Y:S01]  /*cfb0*/  VIADD R3, R3, 0x30 ;  /* 0x0000003003037836 */ /* 0x000fe20000000000 */
[----:B------:R-:W-:Y:S01]  /*cfc0*/  UIADD3.X UR5, URZ, UR39, URZ, UP0, !UPT ;  /* 0x000000273f057290 */ /* 0x000fe200087fe43f */
[----:B------:R-:W-:Y:S01]  /*cfd0*/  IMAD R2, R10, 0x90, RZ ;  /* 0x000000900a027824 */ /* 0x000fe200078e02ff */
[----:B------:R-:W-:Y:S01]  /*cfe0*/  UMOV UR6, 0x0 ;  /* 0x0000000000067882 */ /* 0x000fe20000000000 */
[----:B------:R-:W-:Y:S01]  /*cff0*/  VIADD R11, R13, 0x16a00 ;  /* 0x00016a000d0b7836 */ /* 0x000fe20000000000 */
[----:B------:R-:W-:-:S09]  /*d000*/  UMOV UR7, 0x14f00000 ;  /* 0x14f0000000077882 */ /* 0x000fd20000000000 */
.L_x_92:
        /* <DEDUP_REMOVED lines=16> */
.L_x_93:
        /* <DEDUP_REMOVED lines=16> */
.L_x_94:
        /* <DEDUP_REMOVED lines=15> */
.L_x_152:
[----:B------:R-:W-:Y:S05]  /*d300*/  BSYNC B2 ;  /* 0x0000000000027941 */ /* 0x000fea0003800000 */
.L_x_95:
[----:B------:R-:W-:Y:S01]  /*d310*/  BSSY B2, `(.L_x_97) ;  /* 0x000000b000027945 */ /* 0x000fe20003800000 */
[----:B0-----:R-:W-:Y:S02]  /*d320*/  IMAD.MOV.U32 R2, RZ, RZ, 0x0 ;  /* 0x00000000ff027424 */ /* 0x001fe400078e00ff */
[----:B------:R-:W-:Y:S01]  /*d330*/  IMAD.MOV.U32 R3, RZ, RZ, 0x14f00000 ;  /* 0x14f00000ff037424 */ /* 0x000fe200078e00ff */
[----:B------:R-:W-:Y:S06]  /*d340*/  @P1 BRA `(.L_x_98) ;  /* 0x00000000001c1947 */ /* 0x000fec0003800000 */
[----:B------:R-:W0:Y:S02]  /*d350*/  S2R R13, SR_TID.X ;  /* 0x00000000000d7919 */ /* 0x000e240000002100 */
[----:B0-----:R-:W-:Y:S01]  /*d360*/  LOP3.LUT R14, R13, 0x1f, RZ, 0xc0, !PT ;  /* 0x0000001f0d0e7812 */ /* 0x001fe200078ec0ff */
[----:B------:R-:W-:-:S03]  /*d370*/  IMAD.MOV.U32 R13, RZ, RZ, 0x6c00 ;  /* 0x00006c00ff0d7424 */ /* 0x000fc600078e00ff */
[----:B------:R-:W-:Y:S01]  /*d380*/  ISETP.NE.AND P0, PT, R14, RZ, PT ;  /* 0x000000ff0e00720c */ /* 0x000fe20003f05270 */
[----:B------:R0:W-:-:S12]  /*d390*/  SYNCS.ARRIVE.TRANS64 RZ, [R7+URZ+0x50], R13 ;  /* 0x0000500d07ff79a7 */ /* 0x0001d8000800003f */
[----:B0-----:R-:W-:Y:S05]  /*d3a0*/  @!P0 BRA `(.L_x_98) ;  /* 0x0000000000048947 */ /* 0x001fea0003800000 */
[----:B------:R-:W-:Y:S01]  /*d3b0*/  BPT.TRAP 0x1 ;  /* 0x000000040000795c */ /* 0x000fe20000300000 */
.L_x_98:
[----:B------:R-:W-:Y:S05]  /*d3c0*/  BSYNC B2 ;  /* 0x0000000000027941 */ /* 0x000fea0003800000 */
.L_x_97:
[----:B------:R-:W-:Y:S01]  /*d3d0*/  R2UR UR6, R2 ;  /* 0x00000000020672ca */ /* 0x000fe200000e0000 */
[----:B------:R-:W-:Y:S01]  /*d3e0*/  IMAD R6, R6, 0x6c00, R9 ;  /* 0x00006c0006067824 */ /* 0x000fe200078e0209 */
[----:B------:R-:W-:Y:S01]  /*d3f0*/  R2UR UR7, R3 ;  /* 0x00000000030772ca */ /* 0x000fe200000e0000 */
[----:B------:R-:W-:Y:S01]  /*d400*/  UIADD3 UR4, UP0, UR38, 0x470, URZ ;  /* 0x0000047026047890 */ /* 0x000fe2000ff1e03f */
[----:B------:R-:W-:Y:S01]  /*d410*/  R2UR UR10, R5 ;  /* 0x00000000050a72ca */ /* 0x000fe200000e0000 */
[----:B------:R-:W-:Y:S01]  /*d420*/  IMAD R5, R24, 0x90, RZ ;  /* 0x0000009018057824 */ /* 0x000fe200078e02ff */
[----:B------:R-:W-:Y:S01]  /*d430*/  PLOP3.LUT P0, PT, PT, PT, PT, 0x80, 0x0 ;  /* 0x000000000000781c */ /* 0x000fe20003f0f070 */
[----:B------:R-:W-:Y:S01]  /*d440*/  VIADD R7, R7, 0x50 ;  /* 0x0000005007077836 */ /* 0x000fe20000000000 */
[----:B------:R-:W-:Y:S01]  /*d450*/  UIADD3.X UR5, URZ, UR39, URZ, UP0, !UPT ;  /* 0x000000273f057290 */ /* 0x000fe200087fe43f */
[----:B------:R-:W-:-:S11]  /*d460*/  VIADD R13, R6, 0x200 ;  /* 0x00000200060d7836 */ /* 0x000fd60000000000 */
.L_x_99:
        /* <DEDUP_REMOVED lines=15> */
.L_x_100:
        /* <DEDUP_REMOVED lines=15> */
.L_x_101:
        /* <DEDUP_REMOVED lines=12> */
.L_x_86:
[----:B------:R-:W-:Y:S05]  /*d710*/  BSYNC B1 ;  /* 0x0000000000017941 */ /* 0x000fea0003800000 */
.L_x_85:
[C---:B------:R-:W-:Y:S01]  /*d720*/  ISETP.GT.AND P0, PT, R0.reuse, 0x1, PT ;  /* 0x000000010000780c */ /* 0x040fe20003f04270 */
[----:B------:R-:W-:-:S12]  /*d730*/  VIADD R0, R0, 0xfffffffe ;  /* 0xfffffffe00007836 */ /* 0x000fd80000000000 */
[----:B------:R-:W-:Y:S05]  /*d740*/  @P0 BRA `(.L_x_102) ;  /* 0xffffffe800900947 */ /* 0x000fea000383ffff */
.L_x_67:
[----:B------:R-:W-:Y:S05]  /*d750*/  BSYNC B0 ;  /* 0x0000000000007941 */ /* 0x000fea0003800000 */
.L_x_48:
[----:B------:R-:W-:Y:S01]  /*d760*/  LOP3.LUT P0, RZ, R19, 0x2, RZ, 0xc0, !PT ;  /* 0x0000000213ff7812 */ /* 0x000fe2000780c0ff */
[----:B------:R-:W-:-:S12]  /*d770*/  BSSY B0, `(.L_x_103) ;  /* 0x0000047000007945 */ /* 0x000fd80003800000 */
[----:B------:R-:W-:Y:S05]  /*d780*/  @!P0 BRA `(.L_x_104) ;  /* 0x0000000400148947 */ /* 0x000fea0003800000 */
[----:B0-----:R-:W0:Y:S01]  /*d790*/  S2R R0, SR_TID.X ;  /* 0x0000000000007919 */ /* 0x001e220000002100 */
[----:B------:R-:W-:Y:S01]  /*d7a0*/  LEA R3, R16, UR36, 0x3 ;  /* 0x0000002410037c11 */ /* 0x000fe2000f8e18ff */
[----:B------:R-:W-:Y:S01]  /*d7b0*/  BSSY B1, `(.L_x_105) ;  /* 0x0000006000017945 */ /* 0x000fe20003800000 */
[----:B0-----:R-:W-:Y:S02]  /*d7c0*/  LOP3.LUT R2, R0, 0x7f, RZ, 0xc0, !PT ;  /* 0x0000007f00027812 */ /* 0x001fe400078ec0ff */
[----:B------:R-:W-:Y:S02]  /*d7d0*/  SHF.L.U32 R0, R23, 0x1f, RZ ;  /* 0x0000001f17007819 */ /* 0x000fe400000006ff */
[----:B------:R-:W-:Y:S02]  /*d7e0*/  ISETP.NE.AND P1, PT, R2, RZ, PT ;  /* 0x000000ff0200720c */ /* 0x000fe40003f25270 */
[----:B------:R-:W0:Y:S02]  /*d7f0*/  SYNCS.PHASECHK.TRANS64.TRYWAIT P0, [R3+URZ+0x31c60], R0 ;  /* 0x031c6000030075a7 */ /* 0x000e24000800017f */
[----:B0-----:R-:W-:Y:S09]  /*d800*/  @!P0 BRA `(.L_x_106) ;  /* 0x00000014007c8947 */ /* 0x001ff20003800000 */
.L_x_153:
[----:B------:R-:W-:Y:S05]  /*d810*/  BSYNC B1 ;  /* 0x0000000000017941 */ /* 0x000fea0003800000 */
.L_x_105:
[----:B------:R-:W-:Y:S04]  /*d820*/  BSSY B1, `(.L_x_107) ;  /* 0x0000009000017945 */ /* 0x000fe80003800000 */
        /* <DEDUP_REMOVED lines=8> */
.L_x_108:
[----:B------:R-:W-:Y:S05]  /*d8b0*/  BSYNC B1 ;  /* 0x0000000000017941 */ /* 0x000fea0003800000 */
.L_x_107:
[----:B------:R-:W-:Y:S01]  /*d8c0*/  IMAD R9, R16, 0x6c00, R9 ;  /* 0x00006c0010097824 */ /* 0x000fe200078e0209 */
[----:B------:R-:W-:Y:S01]  /*d8d0*/  UIADD3 UR4, UP0, UR38, 0x470, URZ ;  /* 0x0000047026047890 */ /* 0x000fe2000ff1e03f */
[----:B0-----:R-:W-:Y:S01]  /*d8e0*/  VIADD R0, R3, 0x31c50 ;  /* 0x00031c5003007836 */ /* 0x001fe20000000000 */
[----:B------:R-:W-:Y:S01]  /*d8f0*/  PLOP3.LUT P0, PT, PT, PT, PT, 0x80, 0x0 ;  /* 0x000000000000781c */ /* 0x000fe20003f0f070 */
[----:B------:R-:W-:Y:S01]  /*d900*/  IMAD R3, R24, 0x90, RZ ;  /* 0x0000009018037824 */ /* 0x000fe200078e02ff */
[----:B------:R-:W-:Y:S01]  /*d910*/  UIADD3.X UR5, URZ, UR39, URZ, UP0, !UPT ;  /* 0x000000273f057290 */ /* 0x000fe200087fe43f */
[----:B------:R-:W-:Y:S01]  /*d920*/  VIADD R2, R9, 0x200 ;  /* 0x0000020009027836 */ /* 0x000fe20000000000 */
[----:B------:R-:W-:Y:S01]  /*d930*/  UMOV UR6, 0x0 ;  /* 0x0000000000067882 */ /* 0x000fe20000000000 */
[----:B------:R-:W-:Y:S01]  /*d940*/  UMOV UR7, 0x14f00000 ;  /* 0x14f0000000077882 */ /* 0x000fe20000000000 */
[----:B------:R-:W-:-:S08]  /*d950*/  UMOV UR10, URZ ;  /* 0x0000003f000a7c82 */ /* 0x000fd00008000000 */
.L_x_109:
        /* <DEDUP_REMOVED lines=10> */
[----:B------:R-:W-:Y:S01]  /*da00*/  PLOP3.LUT P0, PT, PT, PT, PT, 0x80, 0x0 ;  /* 0x000000000000781c */ /* 0x000fe20003f0f070 */
[----:B------:R-:W-:Y:S01]  /*da10*/  VIADD R2, R9, 0x2600 ;  /* 0x0000260009027836 */ /* 0x000fe20000000000 */
[----:B------:R-:W-:Y:S01]  /*da20*/  UMOV UR6, 0x0 ;  /* 0x0000000000067882 */ /* 0x000fe20000000000 */
[----:B------:R-:W-:Y:S01]  /*da30*/  UMOV UR7, 0x14f00000 ;  /* 0x14f0000000077882 */ /* 0x000fe20000000000 */
[----:B------:R-:W-:-:S09]  /*da40*/  UMOV UR10, 0x20 ;  /* 0x00000020000a7882 */ /* 0x000fd20000000000 */
.L_x_110:
        /* <DEDUP_REMOVED lines=15> */
.L_x_111:
        /* <DEDUP_REMOVED lines=9> */
[----:B-1----:R-:W-:Y:S05]  /*dbd0*/  @P0 BRA.U.ANY `(.L_x_111) ;  /* 0xfffffffd00d80947 */ /* 0x002fea000393ffff */
.L_x_104:
[----:B------:R-:W-:Y:S05]  /*dbe0*/  BSYNC B0 ;  /* 0x0000000000007941 */ /* 0x000fea0003800000 */
.L_x_103:
[----:B------:R-:W2:Y:S01]  /*dbf0*/  LDL.LU R4, [R1+0x4] ;  /* 0x0000040001047983 */ /* 0x000ea20000300800 */
[----:B------:R-:W-:-:S03]  /*dc00*/  ULDC UR4, c[0x0][0xc34] ;  /* 0x00030d0000047ab9 */ /* 0x000fc60000000800 */
[----:B------:R-:W3:Y:S01]  /*dc10*/  LDL.LU R2, [R1+0x18] ;  /* 0x0000180001027983 */ /* 0x000ee20000300800 */
[----:B------:R-:W-:-:S05]  /*dc20*/  VIADD R16, R16, 0x1 ;  /* 0x0000000110107836 */ /* 0x000fca0000000000 */
[----:B------:R-:W-:-:S04]  /*dc30*/  ISETP.NE.AND P0, PT, R16, 0x2, PT ;  /* 0x000000021000780c */ /* 0x000fc80003f05270 */
[----:B0-----:R-:W-:Y:S02]  /*dc40*/  SEL R0, RZ, 0x1, P0 ;  /* 0x00000001ff007807 */ /* 0x001fe40000000000 */
[----:B------:R-:W-:Y:S02]  /*dc50*/  SEL R16, R16, RZ, P0 ;  /* 0x000000ff10107207 */ /* 0x000fe40000000000 */
[----:B------:R-:W-:Y:S01]  /*dc60*/  LOP3.LUT R23, R23, R0, RZ, 0x3c, !PT ;  /* 0x0000000017177212 */ /* 0x000fe200078e3cff */
[----:B--2---:R-:W-:Y:S02]  /*dc70*/  VIADD R4, R4, UR37 ;  /* 0x0000002504047c36 */ /* 0x004fe40008000000 */
[----:B---3--:R-:W-:-:S03]  /*dc80*/  VIADD R2, R2, 0x1 ;  /* 0x0000000102027836 */ /* 0x008fc60000000000 */
[----:B------:R1:W-:Y:S01]  /*dc90*/  STL [R1+0x4], R4 ;  /* 0x0000040401007387 */ /* 0x0003e20000100800 */
[----:B------:R-:W-:-:S03]  /*dca0*/  ISETP.GE.AND P1, PT, R4, UR4, PT ;  /* 0x0000000404007c0c */ /* 0x000fc6000bf26270 */
[----:B------:R1:W-:Y:S10]  /*dcb0*/  STL [R1+0x18], R2 ;  /* 0x0000180201007387 */ /* 0x0003f40000100800 */
[----:B-1----:R-:W-:Y:S05]  /*dcc0*/  @!P1 BRA `(.L_x_112) ;  /* 0xffffffc000489947 */ /* 0x002fea000383ffff */
[----:B------:R-:W-:-:S07]  /*dcd0*/  LOP3.LUT R0, R2, 0x1, RZ, 0xc, !PT ;  /* 0x0000000102007812 */ /* 0x000fce00078e0cff */
.L_x_34:
[----:B------:R-:W0:Y:S01]  /*dce0*/  S2R R3, SR_CgaCtaId ;  /* 0x0000000000037919 */ /* 0x000e220000008800 */
[----:B------:R-:W-:Y:S01]  /*dcf0*/  MOV R2, 0x400 ;  /* 0x0000040000027802 */ /* 0x000fe20000000f00 */
[----:B------:R-:W-:Y:S01]  /*dd00*/  BSSY B0, `(.L_x_113) ;  /* 0x0000005000007945 */ /* 0x000fe20003800000 */
[----:B------:R-:W-:Y:S02]  /*dd10*/  SHF.L.U32 R0, R0, 0x1f, RZ ;  /* 0x0000001f00007819 */ /* 0x000fe400000006ff */
[----:B0-----:R-:W-:-:S04]  /*dd20*/  LEA R7, R3, R2, 0x18 ;  /* 0x0000000203077211 */ /* 0x001fc800078ec0ff */
[----:B------:R-:W0:Y:S02]  /*dd30*/  SYNCS.PHASECHK.TRANS64.TRYWAIT P0, [R7+URZ+0x31c20], R0 ;  /* 0x031c2000070075a7 */ /* 0x000e24000800017f */
[----:B0-----:R-:W-:Y:S05]  /*dd40*/  @!P0 BRA `(.L_x_114) ;  /* 0x0000001000408947 */ /* 0x001fea0003800000 */
.L_x_154:
[----:B------:R-:W-:Y:S05]  /*dd50*/  BSYNC B0 ;  /* 0x0000000000007941 */ /* 0x000fea0003800000 */
.L_x_113:
[----:B------:R-:W-:-:S03]  /*dd60*/  UMOV UR4, 0xffffffff ;  /* 0xffffffff00047882 */ /* 0x000fc60000000000 */
[----:B------:R-:W-:Y:S05]  /*dd70*/  BRA.DIV UR4, `(.L_x_115) ;  /* 0x0000001204487947 */ /* 0x000fea000b800000 */
[----:B0-----:R-:W0:Y:S02]  /*dd80*/  S2R R0, SR_TID.X ;  /* 0x0000000000007919 */ /* 0x001e240000002100 */
[----:B0-----:R-:W-:-:S04]  /*dd90*/  SHF.R.U32.HI R0, RZ, 0x5, R0 ;  /* 0x00000005ff007819 */ /* 0x001fc80000011600 */
[----:B------:R-:W-:-:S05]  /*dda0*/  LOP3.LUT R0, R0, 0x3, RZ, 0xc0, !PT ;  /* 0x0000000300007812 */ /* 0x000fca00078ec0ff */
[----:B------:R0:W1:Y:S02]  /*ddb0*/  SHFL.IDX PT, R14, R0, RZ, 0x1f ;  /* 0x00001fff000e7589 */ /* 0x00006400000e0000 */
.L_x_157:
[----:B-1----:R-:W-:Y:S01]  /*ddc0*/  ISETP.NE.AND P0, PT, R14, RZ, PT ;  /* 0x000000ff0e00720c */ /* 0x002fe20003f05270 */
[----:B------:R-:W-:-:S12]  /*ddd0*/  BSSY B0, `(.L_x_116) ;  /* 0x0000024000007945 */ /* 0x000fd80003800000 */
[----:B------:R-:W-:Y:S05]  /*dde0*/  @P0 BRA `(.L_x_117) ;  /* 0x0000000000880947 */ /* 0x000fea0003800000 */
[----:B------:R-:W-:-:S03]  /*ddf0*/  UMOV UR4, 0xffffffff ;  /* 0xffffffff00047882 */ /* 0x000fc60000000000 */
[----:B------:R-:W-:Y:S05]  /*de00*/  BRA.DIV UR4, `(.L_x_118) ;  /* 0x0000001204587947 */ /* 0x000fea000b800000 */
[----:B------:R-:W-:-:S13]  /*de10*/  ELECT P6, URZ, PT ;  /* 0x00000000003f782f */ /* 0x000fda00038c0000 */
.L_x_160:
[----:B------:R-:W-:Y:S05]  /*de20*/  @!P6 BRA `(.L_x_117) ;  /* 0x000000000078e947 */ /* 0x000fea0003800000 */
[----:B0-----:R-:W2:Y:S02]  /*de30*/  LDL.LU R0, [R1+0x24] ;  /* 0x0000240001007983 */ /* 0x001ea40000300800 */
[----:B--2---:R-:W-:-:S04]  /*de40*/  LOP3.LUT R0, R0, 0x2, RZ, 0xfc, !PT ;  /* 0x0000000200007812 */ /* 0x004fc800078efcff */
[----:B------:R-:W-:-:S13]  /*de50*/  ISETP.NE.AND P2, PT, R0, 0x3, PT ;  /* 0x000000030000780c */ /* 0x000fda0003f45270 */
[----:B------:R-:W-:Y:S05]  /*de60*/  @!P2 BRA `(.L_x_119) ;  /* 0x000000000004a947 */ /* 0x000fea0003800000 */
[----:B------:R-:W-:Y:S01]  /*de70*/  BPT.TRAP 0x1 ;  /* 0x000000040000795c */ /* 0x000fe20000300000 */
.L_x_119:
[----:B------:R-:W-:Y:S01]  /*de80*/  VIADD R3, R7, 0x31c40 ;  /* 0x00031c4007037836 */ /* 0x000fe20000000000 */
[----:B------:R-:W-:Y:S01]  /*de90*/  SHF.L.U32 R4, R23, 0x1f, RZ ;  /* 0x0000001f17047819 */ /* 0x000fe200000006ff */
[C---:B------:R-:W-:Y:S02]  /*dea0*/  VIADD R0, R16.reuse, 0x1 ;  /* 0x0000000110007836 */ /* 0x040fe40000000000 */
[----:B------:R-:W-:-:S03]  /*deb0*/  IMAD R5, R16, 0x8, R3 ;  /* 0x0000000810057824 */ /* 0x000fc600078e0203 */
[C---:B------:R-:W-:Y:S01]  /*dec0*/  ISETP.NE.AND P1, PT, R0.reuse, 0x2, PT ;  /* 0x000000020000780c */ /* 0x040fe20003f25270 */
[----:B------:R-:W0:Y:S03]  /*ded0*/  SYNCS.PHASECHK.TRANS64.TRYWAIT P0, [R5+URZ], R4 ;  /* 0x00000004050075a7 */ /* 0x000e26000800017f */
[----:B------:R-:W-:Y:S02]  /*dee0*/  SEL R2, RZ, 0x1, P1 ;  /* 0x00000001ff027807 */ /* 0x000fe40000800000 */
[----:B------:R-:W-:Y:S02]  /*def0*/  SEL R6, R0, RZ, P1 ;  /* 0x000000ff00067207 */ /* 0x000fe40000800000 */
[----:B------:R-:W-:-:S03]  /*df00*/  LOP3.LUT R0, R23, R2, RZ, 0x3c, !PT ;  /* 0x0000000217007212 */ /* 0x000fc600078e3cff */
[----:B------:R-:W-:Y:S01]  /*df10*/  IMAD R3, R6, 0x8, R3 ;  /* 0x0000000806037824 */ /* 0x000fe200078e0203 */
[----:B------:R-:W-:Y:S01]  /*df20*/  SHF.L.U32 R0, R0, 0x1f, RZ ;  /* 0x0000001f00007819 */ /* 0x000fe200000006ff */
[----:B0-----:R-:W-:Y:S06]  /*df30*/  @!P0 BRA `(.L_x_120) ;  /* 0x00000010002c8947 */ /* 0x001fec0003800000 */
.L_x_161:
[----:B------:R-:W1:Y:S02]  /*df40*/  SYNCS.PHASECHK.TRANS64.TRYWAIT P0, [R3+URZ], R0 ;  /* 0x00000000030075a7 */ /* 0x000e64000800017f */
[----:B-1----:R-:W-:Y:S05]  /*df50*/  @!P0 BRA `(.L_x_121) ;  /* 0x0000001000388947 */ /* 0x002fea0003800000 */
.L_x_162:
[----:B------:R-:W-:Y:S05]  /*df60*/  @!P2 BRA `(.L_x_122) ;  /* 0x000000000004a947 */ /* 0x000fea0003800000 */
[----:B------:R-:W-:Y:S01]  /*df70*/  BPT.TRAP 0x1 ;  /* 0x000000040000795c */ /* 0x000fe20000300000 */
.L_x_122:
[----:B-1----:R-:W-:-:S04]  /*df80*/  VIADD R3, R7, 0x31c60 ;  /* 0x00031c6007037836 */ /* 0x002fc80000000000 */
[----:B0-----:R-:W-:-:S04]  /*df90*/  IMAD R5, R16, 0x8, R3 ;  /* 0x0000000810057824 */ /* 0x001fc800078e0203 */
[----:B------:R-:W0:Y:S02]  /*dfa0*/  SYNCS.PHASECHK.TRANS64.TRYWAIT P0, [R5+URZ], R4 ;  /* 0x00000004050075a7 */ /* 0x000e24000800017f */
[----:B0-----:R-:W-:Y:S05]  /*dfb0*/  @!P0 BRA `(.L_x_123) ;  /* 0x0000001000348947 */ /* 0x001fea0003800000 */
.L_x_163:
[----:B------:R-:W-:-:S07]  /*dfc0*/  IMAD R3, R6, 0x8, R3 ;  /* 0x0000000806037824 */ /* 0x000fce00078e0203 */
.L_x_124:
[----:B-1----:R1:W2:Y:S02]  /*dfd0*/  SYNCS.PHASECHK.TRANS64.TRYWAIT P0, [R3+URZ], R0 ;  /* 0x00000000030075a7 */ /* 0x0022a4000800017f */
[----:B--2---:R-:W-:Y:S05]  /*dfe0*/  @!P0 NANOSLEEP.SYNCS 0x989680 ;  /* 0x009896800000895d */ /* 0x004fea0003900000 */
[----:B------:R-:W2:Y:S02]  /*dff0*/  @!P0 SYNCS.PHASECHK.TRANS64 P0, [R3+URZ], R0 ;  /* 0x00000000030085a7 */ /* 0x000ea4000800007f */
[----:B--2---:R-:W-:Y:S05]  /*e000*/  @!P0 BRA `(.L_x_124) ;  /* 0xfffffffc00f08947 */ /* 0x004fea000383ffff */
.L_x_117:
[----:B------:R-:W-:Y:S05]  /*e010*/  BSYNC B0 ;  /* 0x0000000000007941 */ /* 0x000fea0003800000 */
.L_x_116:
[----:B------:R-:W-:Y:S05]  /*e020*/  EXIT ;  /* 0x000000000000794d */ /* 0x000fea0003800000 */
.L_x_10:
[----:B0-----:R-:W-:-:S04]  /*e030*/  IMAD.U32 R3, RZ, RZ, UR37 ;  /* 0x00000025ff037e24 */ /* 0x001fc8000f8e00ff */
[----:B------:R0:W1:Y:S03]  /*e040*/  SYNCS.PHASECHK.TRANS64.TRYWAIT P1, [R3+URZ+0x31c00], R0 ;  /* 0x031c0000030075a7 */ /* 0x000066000802017f */
[----:B-1----:R-:W-:Y:S05]  /*e050*/  @!P1 NANOSLEEP.SYNCS 0x989680 ;  /* 0x009896800000995d */ /* 0x002fea0003900000 */
[----:B------:R-:W1:Y:S02]  /*e060*/  @!P1 SYNCS.PHASECHK.TRANS64 P1, [R3+URZ+0x31c00], R0 ;  /* 0x031c0000030095a7 */ /* 0x000e64000802007f */
[----:B-1----:R-:W-:Y:S05]  /*e070*/  @!P1 BRA `(.L_x_10) ;  /* 0xfffffffc00ec9947 */ /* 0x002fea000383ffff */
[----:B------:R-:W-:Y:S05]  /*e080*/  BRA `(.L_x_125) ;  /* 0xffffff3000907947 */ /* 0x000fea000383ffff */
.L_x_14:
[----:B-1----:R1:W2:Y:S02]  /*e090*/  SYNCS.PHASECHK.TRANS64.TRYWAIT P2, [R4+URZ+0x31c30], R3 ;  /* 0x031c3003040075a7 */ /* 0x0022a4000804017f */
[----:B--2---:R-:W-:Y:S05]  /*e0a0*/  @!P2 NANOSLEEP.SYNCS 0x989680 ;  /* 0x009896800000a95d */ /* 0x004fea0003900000 */
[----:B------:R-:W2:Y:S02]  /*e0b0*/  @!P2 SYNCS.PHASECHK.TRANS64 P2, [R4+URZ+0x31c30], R3 ;  /* 0x031c30030400a5a7 */ /* 0x000ea4000804007f */
[----:B--2---:R-:W-:Y:S05]  /*e0c0*/  @!P2 BRA `(.L_x_14) ;  /* 0xfffffffc00f0a947 */ /* 0x004fea000383ffff */
[----:B------:R-:W-:Y:S05]  /*e0d0*/  BRA `(.L_x_13) ;  /* 0xffffff3000b47947 */ /* 0x000fea000383ffff */
.L_x_19:
[----:B-1----:R-:W-:-:S04]  /*e0e0*/  IMAD.U32 R3, RZ, RZ, UR4 ;  /* 0x00000004ff037e24 */ /* 0x002fc8000f8e00ff */
[----:B------:R1:W2:Y:S03]  /*e0f0*/  SYNCS.PHASECHK.TRANS64.TRYWAIT P2, [R3+URZ+0x31c30], R0 ;  /* 0x031c3000030075a7 */ /* 0x0002a6000804017f */
[----:B--2---:R-:W-:Y:S05]  /*e100*/  @!P2 NANOSLEEP.SYNCS 0x989680 ;  /* 0x009896800000a95d */ /* 0x004fea0003900000 */
[----:B------:R-:W2:Y:S02]  /*e110*/  @!P2 SYNCS.PHASECHK.TRANS64 P2, [R3+URZ+0x31c30], R0 ;  /* 0x031c30000300a5a7 */ /* 0x000ea4000804007f */
[----:B--2---:R-:W-:Y:S05]  /*e120*/  @!P2 BRA `(.L_x_19) ;  /* 0xfffffffc00eca947 */ /* 0x004fea000383ffff */
[----:B------:R-:W-:Y:S05]  /*e130*/  BRA `(.L_x_16) ;  /* 0xffffff68009c7947 */ /* 0x000fea000383ffff */
.L_x_23:
[----:B-1----:R-:W-:-:S04]  /*e140*/  IMAD.U32 R3, RZ, RZ, UR4 ;  /* 0x00000004ff037e24 */ /* 0x002fc8000f8e00ff */
[----:B------:R1:W2:Y:S03]  /*e150*/  SYNCS.PHASECHK.TRANS64.TRYWAIT P2, [R3+URZ+0x31c50], R0 ;  /* 0x031c5000030075a7 */ /* 0x0002a6000804017f */
[----:B--2---:R-:W-:Y:S05]  /*e160*/  @!P2 NANOSLEEP.SYNCS 0x989680 ;  /* 0x009896800000a95d */ /* 0x004fea0003900000 */
[----:B------:R-:W2:Y:S02]  /*e170*/  @!P2 SYNCS.PHASECHK.TRANS64 P2, [R3+URZ+0x31c50], R0 ;  /* 0x031c50000300a5a7 */ /* 0x000ea4000804007f */
[----:B--2---:R-:W-:Y:S05]  /*e180*/  @!P2 BRA `(.L_x_23) ;  /* 0xfffffffc00eca947 */ /* 0x004fea000383ffff */
[----:B------:R-:W-:Y:S05]  /*e190*/  BRA `(.L_x_20) ;  /* 0xffffff8000347947 */ /* 0x000fea000383ffff */
.L_x_28:
[----:B--2---:R-:W-:-:S04]  /*e1a0*/  IMAD.U32 R5, RZ, RZ, UR12 ;  /* 0x0000000cff057e24 */ /* 0x004fc8000f8e00ff */
[----:B------:R2:W3:Y:S03]  /*e1b0*/  SYNCS.PHASECHK.TRANS64.TRYWAIT P0, [R5+URZ+0x31c50], R4 ;  /* 0x031c5004050075a7 */ /* 0x0004e6000800017f */
[----:B---3--:R-:W-:Y:S05]  /*e1c0*/  @!P0 NANOSLEEP.SYNCS 0x989680 ;  /* 0x009896800000895d */ /* 0x008fea0003900000 */
[----:B------:R-:W3:Y:S02]  /*e1d0*/  @!P0 SYNCS.PHASECHK.TRANS64 P0, [R5+URZ+0x31c50], R4 ;  /* 0x031c5004050085a7 */ /* 0x000ee4000800007f */
[----:B---3--:R-:W-:Y:S05]  /*e1e0*/  @!P0 BRA `(.L_x_28) ;  /* 0xfffffffc00ec8947 */ /* 0x008fea000383ffff */
[----:B------:R-:W-:Y:S05]  /*e1f0*/  BRA `(.L_x_27) ;  /* 0xffffffa0000c7947 */ /* 0x000fea000383ffff */
.L_x_38:
[----:B------:R-:W0:Y:S01]  /*e200*/  S2R R20, SR_TID.X ;  /* 0x0000000000147919 */ /* 0x000e220000002100 */
[----:B------:R-:W-:Y:S01]  /*e210*/  BSSY B0, `(.L_x_126) ;  /* 0x000000a000007945 */ /* 0x000fe20003800000 */
[----:B------:R-:W-:Y:S02]  /*e220*/  IMAD.MOV.U32 R12, RZ, RZ, RZ ;  /* 0x000000ffff0c7224 */ /* 0x000fe400078e00ff */
[----:B------:R-:W-:Y:S02]  /*e230*/  IMAD.MOV.U32 R11, RZ, RZ, 0x1f ;  /* 0x0000001fff0b7424 */ /* 0x000fe400078e00ff */
[----:B------:R-:W-:Y:S01]  /*e240*/  IMAD.MOV.U32 R15, RZ, RZ, -0x1 ;  /* 0xffffffffff0f7424 */ /* 0x000fe200078e00ff */
[----:B0-----:R-:W-:-:S04]  /*e250*/  SHF.R.U32.HI R20, RZ, 0x5, R20 ;  /* 0x00000005ff147819 */ /* 0x001fc80000011614 */
[----:B------:R-:W-:-:S05]  /*e260*/  LOP3.LUT R20, R20, 0x3, RZ, 0xc0, !PT ;  /* 0x0000000314147812 */ /* 0x000fca00078ec0ff */
[----:B------:R-:W-:-:S07]  /*e270*/  IMAD.MOV.U32 R13, RZ, RZ, R20 ;  /* 0x000000ffff0d7224 */ /* 0x000fce00078e0014 */
[----:B------:R-:W-:Y:S05]  /*e280*/  WARPSYNC.COLLECTIVE R15, `(.L_x_127) ;  /* 0x000000000f087348 */ /* 0x000fea0003c00000 */
[----:B------:R0:W1:Y:S02]  /*e290*/  SHFL.IDX P6, R14, R13, R12, R11 ;  /* 0x0000000c0d0e7389 */ /* 0x00006400000c000b */
[----:B01----:R-:W-:Y:S01]  /*e2a0*/  ENDCOLLECTIVE ;  /* 0x000000000000791b */ /* 0x003fe20003800000 */
.L_x_127:
[----:B------:R-:W-:Y:S05]  /*e2b0*/  BSYNC B0 ;  /* 0x0000000000007941 */ /* 0x000fea0003800000 */
.L_x_126:
[----:B------:R-:W-:Y:S05]  /*e2c0*/  BRA `(.L_x_128) ;  /* 0xffffffc000707947 */ /* 0x000fea000383ffff */
.L_x_40:
[----:B------:R-:W-:Y:S01]  /*e2d0*/  BSSY B0, `(.L_x_129) ;  /* 0x0000006000007945 */ /* 0x000fe20003800000 */
[----:B------:R-:W-:-:S07]  /*e2e0*/  IMAD.MOV.U32 R15, RZ, RZ, -0x1 ;  /* 0xffffffffff0f7424 */ /* 0x000fce00078e00ff */
[----:B0-----:R-:W-:Y:S05]  /*e2f0*/  WARPSYNC.COLLECTIVE R15, `(.L_x_130) ;  /* 0x000000000f0c7348 */ /* 0x001fea0003c00000 */
[----:B------:R-:W-:Y:S02]  /*e300*/  ELECT P6, UR62, PT ;  /* 0x00000000003e782f */ /* 0x000fe400038c0000 */
[----:B------:R-:W-:Y:S01]  /*e310*/  MOV R14, UR62 ;  /* 0x0000003e000e7c02 */ /* 0x000fe20008000f00 */
[----:B0-----:R-:W-:Y:S10]  /*e320*/  ENDCOLLECTIVE ;  /* 0x000000000000791b */ /* 0x001ff40003800000 */
.L_x_130:
[----:B------:R-:W-:Y:S05]  /*e330*/  BSYNC B0 ;  /* 0x0000000000007941 */ /* 0x000fea0003800000 */
.L_x_129:
[----:B------:R-:W-:Y:S05]  /*e340*/  BRA `(.L_x_131) ;  /* 0xffffffc000707947 */ /* 0x000fea000383ffff */
.L_x_42:
[----:B0-----:R0:W1:Y:S02]  /*e350*/  SYNCS.PHASECHK.TRANS64.TRYWAIT P0, [R3+URZ+0x31c40], R0 ;  /* 0x031c4000030075a7 */ /* 0x001064000800017f */
[----:B-1----:R-:W-:Y:S05]  /*e360*/  @!P0 NANOSLEEP.SYNCS 0x989680 ;  /* 0x009896800000895d */ /* 0x002fea0003900000 */
[----:B------:R-:W1:Y:S02]  /*e370*/  @!P0 SYNCS.PHASECHK.TRANS64 P0, [R3+URZ+0x31c40], R0 ;  /* 0x031c4000030085a7 */ /* 0x000e64000800007f */
[----:B-1----:R-:W-:Y:S05]  /*e380*/  @!P0 BRA `(.L_x_42) ;  /* 0xfffffffc00f08947 */ /* 0x002fea000383ffff */
[----:B------:R-:W-:Y:S05]  /*e390*/  BRA `(.L_x_132) ;  /* 0xffffffc000cc7947 */ /* 0x000fea000383ffff */
.L_x_45:
[----:B------:R-:W-:Y:S02]  /*e3a0*/  IMAD.MOV.U32 R13, RZ, RZ, R4 ;  /* 0x000000ffff0d7224 */ /* 0x000fe400078e0004 */
[----:B------:R-:W-:Y:S02]  /*e3b0*/  IMAD.MOV.U32 R12, RZ, RZ, RZ ;  /* 0x000000ffff0c7224 */ /* 0x000fe400078e00ff */
[----:B------:R-:W-:Y:S02]  /*e3c0*/  IMAD.MOV.U32 R11, RZ, RZ, 0x1c1f ;  /* 0x00001c1fff0b7424 */ /* 0x000fe400078e00ff */
[----:B------:R-:W-:Y:S02]  /*e3d0*/  IMAD.MOV.U32 R15, RZ, RZ, -0x1 ;  /* 0xffffffffff0f7424 */ /* 0x000fe400078e00ff */
[----:B------:R-:W-:-:S07]  /*e3e0*/  IMAD R6, R6, 0xc0, R9 ;  /* 0x000000c006067824 */ /* 0x000fce00078e0209 */
[----:B------:R-:W-:Y:S05]  /*e3f0*/  WARPSYNC.COLLECTIVE R15, `(.L_x_133) ;  /* 0x000000000f087348 */ /* 0x000fea0003c00000 */
[----:B------:R0:W1:Y:S02]  /*e400*/  SHFL.IDX P6, R14, R13, R12, R11 ;  /* 0x0000000c0d0e7389 */ /* 0x00006400000c000b */
[----:B01----:R-:W-:Y:S01]  /*e410*/  ENDCOLLECTIVE ;  /* 0x000000000000791b */ /* 0x003fe20003800000 */
.L_x_133:
[----:B------:R-:W-:Y:S02]  /*e420*/  IMAD.MOV.U32 R13, RZ, RZ, R0 ;  /* 0x000000ffff0d7224 */ /* 0x000fe400078e0000 */
[----:B------:R-:W-:-:S07]  /*e430*/  IMAD.MOV.U32 R2, RZ, RZ, R14 ;  /* 0x000000ffff027224 */ /* 0x000fce00078e000e */
[----:B------:R-:W-:Y:S05]  /*e440*/  WARPSYNC.COLLECTIVE R15, `(.L_x_134) ;  /* 0x000000000f087348 */ /* 0x000fea0003c00000 */
[----:B------:R0:W1:Y:S02]  /*e450*/  SHFL.IDX P6, R14, R13, R12, R11 ;  /* 0x0000000c0d0e7389 */ /* 0x00006400000c000b */
[----:B01----:R-:W-:Y:S01]  /*e460*/  ENDCOLLECTIVE ;  /* 0x000000000000791b */ /* 0x003fe20003800000 */
.L_x_134:
[----:B------:R-:W-:Y:S02]  /*e470*/  ULDC UR4, c[0x0][0x288] ;  /* 0x0000a20000047ab9 */ /* 0x000fe40000000800 */
[----:B------:R-:W-:Y:S02]  /*e480*/  IMAD R5, R10, UR4, RZ ;  /* 0x000000040a057c24 */ /* 0x000fe4000f8e02ff */
[----:B------:R-:W-:-:S03]  /*e490*/  VIADD R10, R6, 0x20 ;  /* 0x00000020060a7836 */ /* 0x000fc60000000000 */
[----:B------:R-:W-:Y:S01]  /*e4a0*/  ISETP.GE.AND P4, PT, R6, R5, PT ;  /* 0x000000050600720c */ /* 0x000fe20003f86270 */
[----:B------:R-:W-:Y:S02]  /*e4b0*/  IMAD.MOV.U32 R13, RZ, RZ, R4 ;  /* 0x000000ffff0d7224 */ /* 0x000fe400078e0004 */
[----:B------:R-:W-:Y:S02]  /*e4c0*/  IMAD.MOV.U32 R12, RZ, RZ, 0x1 ;  /* 0x00000001ff0c7424 */ /* 0x000fe400078e00ff */
[----:B------:R-:W-:-:S08]  /*e4d0*/  IMAD.MOV.U32 R3, RZ, RZ, R14 ;  /* 0x000000ffff037224 */ /* 0x000fd000078e000e */
[----:B------:R-:W-:Y:S05]  /*e4e0*/  WARPSYNC.COLLECTIVE R15, `(.L_x_135) ;  /* 0x000000000f087348 */ /* 0x000fea0003c00000 */
[----:B------:R0:W1:Y:S02]  /*e4f0*/  SHFL.IDX P6, R14, R13, R12, R11 ;  /* 0x0000000c0d0e7389 */ /* 0x00006400000c000b */
[----:B01----:R-:W-:Y:S01]  /*e500*/  ENDCOLLECTIVE ;  /* 0x000000000000791b */ /* 0x003fe20003800000 */
.L_x_135:
[----:B------:R-:W-:-:S05]  /*e510*/  @!P4 LEA R3, P3, R20, R3, 0x1 ;  /* 0x000000031403c211 */ /* 0x000fca00078608ff */
[----:B------:R-:W-:Y:S01]  /*e520*/  @!P4 IMAD.X R2, RZ, RZ, R2, P3 ;  /* 0x000000ffff02c224 */ /* 0x000fe200018e0602 */
[----:B------:R-:W-:-:S04]  /*e530*/  ISETP.GE.AND P3, PT, R10, R5, PT ;  /* 0x000000050a00720c */ /* 0x000fc80003f66270 */
[----:B------:R-:W-:Y:S01]  /*e540*/  @!P4 LOP3.LUT R3, R3, R2, RZ, 0x3c, !PT ;  /* 0x000000020303c212 */ /* 0x000fe200078e3cff */
[----:B------:R-:W-:-:S03]  /*e550*/  IMAD.MOV.U32 R13, RZ, RZ, R0 ;  /* 0x000000ffff0d7224 */ /* 0x000fc600078e0000 */
[----:B------:R-:W-:-:S04]  /*e560*/  @!P4 LOP3.LUT R2, R3, R2, RZ, 0x3c, !PT ;  /* 0x000000020302c212 */ /* 0x000fc800078e3cff */
[----:B------:R-:W-:-:S05]  /*e570*/  @!P4 LOP3.LUT R3, R3, R2, RZ, 0x3c, !PT ;  /* 0x000000020303c212 */ /* 0x000fca00078e3cff */
[----:B------:R-:W-:Y:S01]  /*e580*/  @!PT LDS RZ, [RZ] ;  /* 0x00000000fffff984 */ /* 0x000fe20000000800 */
[----:B------:R-:W-:Y:S01]  /*e590*/  @!PT LDS RZ, [RZ] ;  /* 0x00000000fffff984 */ /* 0x000fe20000000800 */
[----:B------:R-:W-:Y:S01]  /*e5a0*/  @!PT LDS RZ, [RZ] ;  /* 0x00000000fffff984 */ /* 0x000fe20000000800 */
[----:B------:R-:W-:Y:S04]  /*e5b0*/  @!P4 LDGSTS.E.BYPASS.LTC128B.128 [R26+0xda00], desc[UR60][R2.64], !P0 ;  /* 0x0da00000021acfae */ /* 0x000fe8000c101d7c */
[----:B------:R-:W-:Y:S04]  /*e5c0*/  @!P4 LDGSTS.E.BYPASS.LTC128B.128 [R26+0x10a00], desc[UR60][R2.64+0x40], !P1 ;  /* 0x10a00040021acfae */ /* 0x000fe8000c901d7c */
[----:B------:R0:W-:Y:S02]  /*e5d0*/  @!P4 LDGSTS.E.BYPASS.LTC128B.128 [R26+0x13a00], desc[UR60][R2.64+0x80], !P2 ;  /* 0x13a00080021acfae */ /* 0x0001e4000d101d7c */
[----:B0-----:R-:W-:-:S07]  /*e5e0*/  IMAD.MOV.U32 R2, RZ, RZ, R14 ;  /* 0x000000ffff027224 */ /* 0x001fce00078e000e */
[----:B------:R-:W-:Y:S05]  /*e5f0*/  WARPSYNC.COLLECTIVE R15, `(.L_x_136) ;  /* 0x000000000f087348 */ /* 0x000fea0003c00000 */
[----:B------:R0:W1:Y:S02]  /*e600*/  SHFL.IDX P6, R14, R13, R12, R11 ;  /* 0x0000000c0d0e7389 */ /* 0x00006400000c000b */
[----:B01----:R-:W-:Y:S01]  /*e610*/  ENDCOLLECTIVE ;  /* 0x000000000000791b */ /* 0x003fe20003800000 */
.L_x_136:
[----:B------:R-:W-:Y:S02]  /*e620*/  IMAD.MOV.U32 R13, RZ, RZ, R4 ;  /* 0x000000ffff0d7224 */ /* 0x000fe400078e0004 */
[----:B------:R-:W-:Y:S02]  /*e630*/  IMAD.MOV.U32 R12, RZ, RZ, 0x2 ;  /* 0x00000002ff0c7424 */ /* 0x000fe400078e00ff */
[----:B------:R-:W-:-:S07]  /*e640*/  IMAD.MOV.U32 R3, RZ, RZ, R14 ;  /* 0x000000ffff037224 */ /* 0x000fce00078e000e */
[----:B------:R-:W-:Y:S05]  /*e650*/  WARPSYNC.COLLECTIVE R15, `(.L_x_137) ;  /* 0x000000000f087348 */ /* 0x000fea0003c00000 */
[----:B------:R0:W1:Y:S02]  /*e660*/  SHFL.IDX P6, R14, R13, R12, R11 ;  /* 0x0000000c0d0e7389 */ /* 0x00006400000c000b */
[----:B01----:R-:W-:Y:S01]  /*e670*/  ENDCOLLECTIVE ;  /* 0x000000000000791b */ /* 0x003fe20003800000 */
.L_x_137:
[----:B------:R-:W-:-:S05]  /*e680*/  @!P3 LEA R3, P4, R20, R3, 0x1 ;  /* 0x000000031403b211 */ /* 0x000fca00078808ff */
[----:B------:R-:W-:-:S05]  /*e690*/  @!P3 IMAD.X R2, RZ, RZ, R2, P4 ;  /* 0x000000ffff02b224 */ /* 0x000fca00020e0602 */
        /* <DEDUP_REMOVED lines=10> */
[----:B0-----:R-:W-:-:S05]  /*e740*/  VIADD R2, R6, 0x40 ;  /* 0x0000004006027836 */ /* 0x001fca0000000000 */
[----:B------:R-:W-:Y:S01]  /*e750*/  ISETP.GE.AND P3, PT, R2, R5, PT ;  /* 0x000000050200720c */ /* 0x000fe20003f66270 */
[----:B------:R-:W-:-:S12]  /*e760*/  IMAD.MOV.U32 R2, RZ, RZ, R14 ;  /* 0x000000ffff027224 */ /* 0x000fd800078e000e */
[----:B------:R-:W-:Y:S05]  /*e770*/  WARPSYNC.COLLECTIVE R15, `(.L_x_138) ;  /* 0x000000000f087348 */ /* 0x000fea0003c00000 */
[----:B------:R0:W1:Y:S02]  /*e780*/  SHFL.IDX P6, R14, R13, R12, R11 ;  /* 0x0000000c0d0e7389 */ /* 0x00006400000c000b */
[----:B01----:R-:W-:Y:S01]  /*e790*/  ENDCOLLECTIVE ;  /* 0x000000000000791b */ /* 0x003fe20003800000 */
.L_x_138:
[----:B------:R-:W-:Y:S02]  /*e7a0*/  IMAD.MOV.U32 R13, RZ, RZ, R4 ;  /* 0x000000ffff0d7224 */ /* 0x000fe400078e0004 */
[----:B------:R-:W-:Y:S02]  /*e7b0*/  IMAD.MOV.U32 R12, RZ, RZ, 0x3 ;  /* 0x00000003ff0c7424 */ /* 0x000fe400078e00ff */
[----:B------:R-:W-:-:S07]  /*e7c0*/  IMAD.MOV.U32 R3, RZ, RZ, R14 ;  /* 0x000000ffff037224 */ /* 0x000fce00078e000e */
[----:B------:R-:W-:Y:S05]  /*e7d0*/  WARPSYNC.COLLECTIVE R15, `(.L_x_139) ;  /* 0x000000000f087348 */ /* 0x000fea0003c00000 */
[----:B------:R0:W1:Y:S02]  /*e7e0*/  SHFL.IDX P6, R14, R13, R12, R11 ;  /* 0x0000000c0d0e7389 */ /* 0x00006400000c000b */
[----:B01----:R-:W-:Y:S01]  /*e7f0*/  ENDCOLLECTIVE ;  /* 0x000000000000791b */ /* 0x003fe20003800000 */
.L_x_139:
[----:B------:R-:W-:-:S05]  /*e800*/  @!P3 LEA R3, P4, R20, R3, 0x1 ;  /* 0x000000031403b211 */ /* 0x000fca00078808ff */
[----:B------:R-:W-:-:S05]  /*e810*/  @!P3 IMAD.X R2, RZ, RZ, R2, P4 ;  /* 0x000000ffff02b224 */ /* 0x000fca00020e0602 */
[-C--:B------:R-:W-:Y:S01]  /*e820*/  @!P3 LOP3.LUT R3, R3, R2.reuse, RZ, 0x3c, !PT ;  /* 0x000000020303b212 */ /* 0x080fe200078e3cff */
[----:B------:R-:W-:Y:S02]  /*e830*/  IMAD.MOV.U32 R13, RZ, RZ, R0 ;  /* 0x000000ffff0d7224 */ /* 0x000fe400078e0000 */
[----:B------:R-:W-:Y:S01]  /*e840*/  VIADD R0, R6, 0x60 ;  /* 0x0000006006007836 */ /* 0x000fe20000000000 */
[----:B------:R-:W-:-:S04]  /*e850*/  @!P3 LOP3.LUT R2, R3, R2, RZ, 0x3c, !PT ;  /* 0x000000020302b212 */ /* 0x000fc800078e3cff */
[----:B------:R-:W-:Y:S01]  /*e860*/  @!P3 LOP3.LUT R3, R3, R2, RZ, 0x3c, !PT ;  /* 0x000000020303b212 */ /* 0x000fe200078e3cff */
[----:B------:R-:W-:-:S07]  /*e870*/  IMAD.MOV.U32 R4, RZ, RZ, R14 ;  /* 0x000000ffff047224 */ /* 0x000fce00078e000e */
[----:B------:R-:W-:Y:S05]  /*e880*/  WARPSYNC.COLLECTIVE R15, `(.L_x_140) ;  /* 0x000000000f087348 */ /* 0x000fea0003c00000 */
[----:B------:R0:W1:Y:S02]  /*e890*/  SHFL.IDX P6, R14, R13, R12, R11 ;  /* 0x0000000c0d0e7389 */ /* 0x00006400000c000b */
[----:B01----:R-:W-:Y:S01]  /*e8a0*/  ENDCOLLECTIVE ;  /* 0x000000000000791b */ /* 0x003fe20003800000 */
.L_x_140:
[----:B------:R-:W-:Y:S01]  /*e8b0*/  @!PT LDS RZ, [RZ] ;  /* 0x00000000fffff984 */ /* 0x000fe20000000800 */
[----:B------:R-:W-:Y:S01]  /*e8c0*/  @!PT LDS RZ, [RZ] ;  /* 0x00000000fffff984 */ /* 0x000fe20000000800 */
[----:B------:R-:W-:Y:S01]  /*e8d0*/  @!PT LDS RZ, [RZ] ;  /* 0x00000000fffff984 */ /* 0x000fe20000000800 */
[----:B------:R-:W-:Y:S04]  /*e8e0*/  @!P3 LDGSTS.E.BYPASS.LTC128B.128 [R26+0xea00], desc[UR60][R2.64], !P0 ;  /* 0x0ea00000021abfae */ /* 0x000fe8000c101d7c */
[----:B------:R-:W-:Y:S04]  /*e8f0*/  @!P3 LDGSTS.E.BYPASS.LTC128B.128 [R26+0x11a00], desc[UR60][R2.64+0x40], !P1 ;  /* 0x11a00040021abfae */ /* 0x000fe8000c901d7c */
[----:B------:R0:W-:Y:S01]  /*e900*/  @!P3 LDGSTS.E.BYPASS.LTC128B.128 [R26+0x14a00], desc[UR60][R2.64+0x80], !P2 ;  /* 0x14a00080021abfae */ /* 0x0001e2000d101d7c */
[----:B------:R-:W-:Y:S01]  /*e910*/  ISETP.GE.AND P3, PT, R0, R5, PT ;  /* 0x000000050000720c */ /* 0x000fe20003f66270 */
[----:B------:R-:W-:-:S02]  /*e920*/  IMAD.MOV.U32 R13, RZ, RZ, R7 ;  /* 0x000000ffff0d7224 */ /* 0x000fc400078e0007 */
[----:B------:R-:W-:Y:S02]  /*e930*/  IMAD.MOV.U32 R12, RZ, RZ, RZ ;  /* 0x000000ffff0c7224 */ /* 0x000fe400078e00ff */
[----:B0-----:R-:W-:-:S08]  /*e940*/  IMAD.MOV.U32 R2, RZ, RZ, R14 ;  /* 0x000000ffff027224 */ /* 0x001fd000078e000e */
[----:B------:R-:W-:Y:S05]  /*e950*/  WARPSYNC.COLLECTIVE R15, `(.L_x_141) ;  /* 0x000000000f087348 */ /* 0x000fea0003c00000 */
[----:B------:R0:W1:Y:S02]  /*e960*/  SHFL.IDX P6, R14, R13, R12, R11 ;  /* 0x0000000c0d0e7389 */ /* 0x00006400000c000b */
[----:B01----:R-:W-:Y:S01]  /*e970*/  ENDCOLLECTIVE ;  /* 0x000000000000791b */ /* 0x003fe20003800000 */
.L_x_141:
[----:B------:R-:W-:-:S05]  /*e980*/  @!P3 LEA R2, P5, R20, R2, 0x1 ;  /* 0x000000021402b211 */ /* 0x000fca00078a08ff */
[----:B------:R-:W-:-:S05]  /*e990*/  @!P3 IMAD.X R3, RZ, RZ, R4, P5 ;  /* 0x000000ffff03b224 */ /* 0x000fca00028e0604 */
[----:B------:R-:W-:Y:S01]  /*e9a0*/  @!PT LDS RZ, [RZ] ;  /* 0x00000000fffff984 */ /* 0x000fe20000000800 */
[----:B------:R-:W-:Y:S01]  /*e9b0*/  @!PT LDS RZ, [RZ] ;  /* 0x00000000fffff984 */ /* 0x000fe20000000800 */
[----:B------:R-:W-:Y:S01]  /*e9c0*/  @!PT LDS RZ, [RZ] ;  /* 0x00000000fffff984 */ /* 0x000fe20000000800 */
[----:B------:R0:W-:Y:S01]  /*e9d0*/  @!P3 LDGSTS.E.BYPASS.LTC128B.128 [R26+0xf200], desc[UR60][R2.64], !P0 ;  /* 0x0f200000021abfae */ /* 0x0001e2000c101d7c */
[----:B------:R-:W-:-:S03]  /*e9e0*/  IMAD.MOV.U32 R13, RZ, RZ, R8 ;  /* 0x000000ffff0d7224 */ /* 0x000fc600078e0008 */
[----:B------:R0:W-:Y:S04]  /*e9f0*/  @!P3 LDGSTS.E.BYPASS.LTC128B.128 [R26+0x12200], desc[UR60][R2.64+0x40], !P1 ;  /* 0x12200040021abfae */ /* 0x0001e8000c901d7c */
[----:B------:R0:W-:Y:S01]  /*ea00*/  @!P3 LDGSTS.E.BYPASS.LTC128B.128 [R26+0x15200], desc[UR60][R2.64+0x80], !P2 ;  /* 0x15200080021abfae */ /* 0x0001e2000d101d7c */
[----:B------:R-:W-:-:S07]  /*ea10*/  IMAD.MOV.U32 R0, RZ, RZ, R14 ;  /* 0x000000ffff007224 */ /* 0x000fce00078e000e */
[----:B0-----:R-:W-:Y:S05]  /*ea20*/  WARPSYNC.COLLECTIVE R15, `(.L_x_142) ;  /* 0x000000000f087348 */ /* 0x001fea0003c00000 */
[----:B------:R1:W2:Y:S02]  /*ea30*/  SHFL.IDX P6, R14, R13, R12, R11 ;  /* 0x0000000c0d0e7389 */ /* 0x0002a400000c000b */
[----:B012---:R-:W-:Y:S01]  /*ea40*/  ENDCOLLECTIVE ;  /* 0x000000000000791b */ /* 0x007fe20003800000 */
.L_x_142:
[----:B------:R-:W-:-:S05]  /*ea50*/  VIADD R2, R6, 0x80 ;  /* 0x0000008006027836 */ /* 0x000fca0000000000 */
[----:B------:R-:W-:Y:S01]  /*ea60*/  ISETP.GE.AND P3, PT, R2, R5, PT ;  /* 0x000000050200720c */ /* 0x000fe20003f66270 */
[----:B------:R-:W-:Y:S02]  /*ea70*/  IMAD.MOV.U32 R13, RZ, RZ, R7 ;  /* 0x000000ffff0d7224 */ /* 0x000fe400078e0007 */
[----:B------:R-:W-:Y:S02]  /*ea80*/  IMAD.MOV.U32 R12, RZ, RZ, 0x1 ;  /* 0x00000001ff0c7424 */ /* 0x000fe400078e00ff */
[----:B------:R-:W-:-:S08]  /*ea90*/  IMAD.MOV.U32 R4, RZ, RZ, R14 ;  /* 0x000000ffff047224 */ /* 0x000fd000078e000e */
[----:B------:R-:W-:Y:S05]  /*eaa0*/  WARPSYNC.COLLECTIVE R15, `(.L_x_143) ;  /* 0x000000000f087348 */ /* 0x000fea0003c00000 */
[----:B------:R0:W1:Y:S02]  /*eab0*/  SHFL.IDX P6, R14, R13, R12, R11 ;  /* 0x0000000c0d0e7389 */ /* 0x00006400000c000b */
[----:B01----:R-:W-:Y:S01]  /*eac0*/  ENDCOLLECTIVE ;  /* 0x000000000000791b */ /* 0x003fe20003800000 */
.L_x_143:
[----:B------:R-:W-:-:S05]  /*ead0*/  @!P3 LEA R4, P5, R20, R4, 0x1 ;  /* 0x000000041404b211 */ /* 0x000fca00078a08ff */
[----:B------:R-:W-:Y:S02]  /*eae0*/  @!P3 IMAD.X R0, RZ, RZ, R0, P5 ;  /* 0x000000ffff00b224 */ /* 0x000fe400028e0600 */
[----:B------:R-:W-:Y:S02]  /*eaf0*/  @!P3 IMAD.MOV.U32 R2, RZ, RZ, R4 ;  /* 0x000000ffff02b224 */ /* 0x000fe400078e0004 */
[----:B------:R-:W-:Y:S02]  /*eb00*/  @!P3 IMAD.MOV.U32 R3, RZ, RZ, R0 ;  /* 0x000000ffff03b224 */ /* 0x000fe400078e0000 */
[----:B------:R-:W-:-:S03]  /*eb10*/  IMAD.MOV.U32 R13, RZ, RZ, R8 ;  /* 0x000000ffff0d7224 */ /* 0x000fc600078e0008 */
[----:B------:R-:W-:Y:S01]  /*eb20*/  @!PT LDS RZ, [RZ] ;  /* 0x00000000fffff984 */ /* 0x000fe20000000800 */
[----:B------:R-:W-:Y:S01]  /*eb30*/  @!PT LDS RZ, [RZ] ;  /* 0x00000000fffff984 */ /* 0x000fe20000000800 */
[----:B------:R-:W-:Y:S01]  /*eb40*/  @!PT LDS RZ, [RZ] ;  /* 0x00000000fffff984 */ /* 0x000fe20000000800 */
[----:B------:R0:W-:Y:S04]  /*eb50*/  @!P3 LDGSTS.E.BYPASS.LTC128B.128 [R26+0xfa00], desc[UR60][R2.64], !P0 ;  /* 0x0fa00000021abfae */ /* 0x0001e8000c101d7c */
[----:B------:R0:W-:Y:S01]  /*eb60*/  @!P3 LDGSTS.E.BYPASS.LTC128B.128 [R26+0x12a00], desc[UR60][R2.64+0x40], !P1 ;  /* 0x12a00040021abfae */ /* 0x0001e2000c901d7c */
[----:B------:R-:W-:-:S03]  /*eb70*/  IMAD.MOV.U32 R7, RZ, RZ, R14 ;  /* 0x000000ffff077224 */ /* 0x000fc600078e000e */
[----:B------:R0:W-:Y:S04]  /*eb80*/  @!P3 LDGSTS.E.BYPASS.LTC128B.128 [R26+0x15a00], desc[UR60][R2.64+0x80], !P2 ;  /* 0x15a00080021abfae */ /* 0x0001e8000d101d7c */
[----:B0-----:R-:W-:Y:S05]  /*eb90*/  WARPSYNC.COLLECTIVE R15, `(.L_x_144) ;  /* 0x000000000f087348 */ /* 0x001fea0003c00000 */
[----:B------:R1:W2:Y:S02]  /*eba0*/  SHFL.IDX P6, R14, R13, R12, R11 ;  /* 0x0000000c0d0e7389 */ /* 0x0002a400000c000b */
[----:B012---:R-:W-:Y:S01]  /*ebb0*/  ENDCOLLECTIVE ;  /* 0x000000000000791b */ /* 0x007fe20003800000 */
.L_x_144:
[----:B------:R-:W-:Y:S05]  /*ebc0*/  BRA `(.L_x_145) ;  /* 0xffffffc800047947 */ /* 0x000fea000383ffff */
.L_x_47:
[----:B0-----:R0:W1:Y:S02]  /*ebd0*/  SYNCS.PHASECHK.TRANS64.TRYWAIT P0, [R9+URZ+0x31c20], R0 ;  /* 0x031c2000090075a7 */ /* 0x001064000800017f */
[----:B-1----:R-:W-:Y:S05]  /*ebe0*/  @!P0 NANOSLEEP.SYNCS 0x989680 ;  /* 0x009896800000895d */ /* 0x002fea0003900000 */
[----:B------:R-:W1:Y:S02]  /*ebf0*/  @!P0 SYNCS.PHASECHK.TRANS64 P0, [R9+URZ+0x31c20], R0 ;  /* 0x031c2000090085a7 */ /* 0x000e64000800007f */
[----:B-1----:R-:W-:Y:S05]  /*ec00*/  @!P0 BRA `(.L_x_47) ;  /* 0xfffffffc00f08947 */ /* 0x002fea000383ffff */
[----:B------:R-:W-:Y:S05]  /*ec10*/  BRA `(.L_x_146) ;  /* 0xffffffc800507947 */ /* 0x000fea000383ffff */
.L_x_54:
[----:B-1----:R1:W2:Y:S02]  /*ec20*/  SYNCS.PHASECHK.TRANS64.TRYWAIT P0, [R3+URZ+0x31c40], R2 ;  /* 0x031c4002030075a7 */ /* 0x0022a4000800017f */
[----:B--2---:R-:W-:Y:S05]  /*ec30*/  @!P0 NANOSLEEP.SYNCS 0x989680 ;  /* 0x009896800000895d */ /* 0x004fea0003900000 */
[----:B------:R-:W2:Y:S02]  /*ec40*/  @!P0 SYNCS.PHASECHK.TRANS64 P0, [R3+URZ+0x31c40], R2 ;  /* 0x031c4002030085a7 */ /* 0x000ea4000800007f */
[----:B--2---:R-:W-:Y:S05]  /*ec50*/  @!P0 BRA `(.L_x_54) ;  /* 0xfffffffc00f08947 */ /* 0x004fea000383ffff */
[----:B------:R-:W-:Y:S05]  /*ec60*/  BRA `(.L_x_147) ;  /* 0xffffffc800f47947 */ /* 0x000fea000383ffff */
.L_x_61:
[----:B0-----:R0:W1:Y:S02]  /*ec70*/  SYNCS.PHASECHK.TRANS64.TRYWAIT P0, [R3+URZ+0x60], R2 ;  /* 0x00006002030075a7 */ /* 0x001064000800017f */
[----:B-1----:R-:W-:Y:S05]  /*ec80*/  @!P0 NANOSLEEP.SYNCS 0x989680 ;  /* 0x009896800000895d */ /* 0x002fea0003900000 */
[----:B------:R-:W1:Y:S02]  /*ec90*/  @!P0 SYNCS.PHASECHK.TRANS64 P0, [R3+URZ+0x60], R2 ;  /* 0x00006002030085a7 */ /* 0x000e64000800007f */
[----:B-1----:R-:W-:Y:S05]  /*eca0*/  @!P0 BRA `(.L_x_61) ;  /* 0xfffffffc00f08947 */ /* 0x002fea000383ffff */
[----:B------:R-:W-:Y:S05]  /*ecb0*/  BRA `(.L_x_148) ;  /* 0xffffffd000007947 */ /* 0x000fea000383ffff */
.L_x_72:
[----:B-1----:R1:W2:Y:S02]  /*ecc0*/  SYNCS.PHASECHK.TRANS64.TRYWAIT P0, [R3+URZ+0x31c40], R2 ;  /* 0x031c4002030075a7 */ /* 0x0022a4000800017f */
[----:B--2---:R-:W-:Y:S05]  /*ecd0*/  @!P0 NANOSLEEP.SYNCS 0x989680 ;  /* 0x009896800000895d */ /* 0x004fea0003900000 */
[----:B------:R-:W2:Y:S02]  /*ece0*/  @!P0 SYNCS.PHASECHK.TRANS64 P0, [R3+URZ+0x31c40], R2 ;  /* 0x031c4002030085a7 */ /* 0x000ea4000800007f */
[----:B--2---:R-:W-:Y:S05]  /*ecf0*/  @!P0 BRA `(.L_x_72) ;  /* 0xfffffffc00f08947 */ /* 0x004fea000383ffff */
[----:B------:R-:W-:Y:S05]  /*ed00*/  BRA `(.L_x_149) ;  /* 0xffffffd400a87947 */ /* 0x000fea000383ffff */
.L_x_79:
[----:B0-----:R0:W1:Y:S02]  /*ed10*/  SYNCS.PHASECHK.TRANS64.TRYWAIT P0, [R13+URZ+0x60], R23 ;  /* 0x000060170d0075a7 */ /* 0x001064000800017f */
[----:B-1----:R-:W-:Y:S05]  /*ed20*/  @!P0 NANOSLEEP.SYNCS 0x989680 ;  /* 0x009896800000895d */ /* 0x002fea0003900000 */
[----:B------:R-:W1:Y:S02]  /*ed30*/  @!P0 SYNCS.PHASECHK.TRANS64 P0, [R13+URZ+0x60], R23 ;  /* 0x000060170d0085a7 */ /* 0x000e64000800007f */
[----:B-1----:R-:W-:Y:S05]  /*ed40*/  @!P0 BRA `(.L_x_79) ;  /* 0xfffffffc00f08947 */ /* 0x002fea000383ffff */
[----:B------:R-:W-:Y:S05]  /*ed50*/  BRA `(.L_x_150) ;  /* 0xffffffd800b47947 */ /* 0x000fea000383ffff */
.L_x_89:
[----:B-1----:R1:W2:Y:S02]  /*ed60*/  SYNCS.PHASECHK.TRANS64.TRYWAIT P0, [R2+URZ+0x31c40], R3 ;  /* 0x031c4003020075a7 */ /* 0x0022a4000800017f */
[----:B--2---:R-:W-:Y:S05]  /*ed70*/  @!P0 NANOSLEEP.SYNCS 0x989680 ;  /* 0x009896800000895d */ /* 0x004fea0003900000 */
[----:B------:R-:W2:Y:S02]  /*ed80*/  @!P0 SYNCS.PHASECHK.TRANS64 P0, [R2+URZ+0x31c40], R3 ;  /* 0x031c4003020085a7 */ /* 0x000ea4000800007f */
[----:B--2---:R-:W-:Y:S05]  /*ed90*/  @!P0 BRA `(.L_x_89) ;  /* 0xfffffffc00f08947 */ /* 0x004fea000383ffff */
[----:B------:R-:W-:Y:S05]  /*eda0*/  BRA `(.L_x_151) ;  /* 0xffffffe000307947 */ /* 0x000fea000383ffff */
.L_x_96:
[----:B0-----:R0:W1:Y:S02]  /*edb0*/  SYNCS.PHASECHK.TRANS64.TRYWAIT P0, [R7+URZ+0x60], R2 ;  /* 0x00006002070075a7 */ /* 0x001064000800017f */
[----:B-1----:R-:W-:Y:S05]  /*edc0*/  @!P0 NANOSLEEP.SYNCS 0x989680 ;  /* 0x009896800000895d */ /* 0x002fea0003900000 */
[----:B------:R-:W1:Y:S02]  /*edd0*/  @!P0 SYNCS.PHASECHK.TRANS64 P0, [R7+URZ+0x60], R2 ;  /* 0x00006002070085a7 */ /* 0x000e64000800007f */
[----:B-1----:R-:W-:Y:S05]  /*ede0*/  @!P0 BRA `(.L_x_96) ;  /* 0xfffffffc00f08947 */ /* 0x002fea000383ffff */
[----:B------:R-:W-:Y:S05]  /*edf0*/  BRA `(.L_x_152) ;  /* 0xffffffe400407947 */ /* 0x000fea000383ffff */
.L_x_106:
[----:B0-----:R0:W1:Y:S02]  /*ee00*/  SYNCS.PHASECHK.TRANS64.TRYWAIT P0, [R3+URZ+0x31c60], R0 ;  /* 0x031c6000030075a7 */ /* 0x001064000800017f */
[----:B-1----:R-:W-:Y:S05]  /*ee10*/  @!P0 NANOSLEEP.SYNCS 0x989680 ;  /* 0x009896800000895d */ /* 0x002fea0003900000 */
[----:B------:R-:W1:Y:S02]  /*ee20*/  @!P0 SYNCS.PHASECHK.TRANS64 P0, [R3+URZ+0x31c60], R0 ;  /* 0x031c6000030085a7 */ /* 0x000e64000800007f */
[----:B-1----:R-:W-:Y:S05]  /*ee30*/  @!P0 BRA `(.L_x_106) ;  /* 0xfffffffc00f08947 */ /* 0x002fea000383ffff */
[----:B------:R-:W-:Y:S05]  /*ee40*/  BRA `(.L_x_153) ;  /* 0xffffffe800707947 */ /* 0x000fea000383ffff */
.L_x_114:
[----:B0-----:R0:W1:Y:S02]  /*ee50*/  SYNCS.PHASECHK.TRANS64.TRYWAIT P0, [R7+URZ+0x31c20], R0 ;  /* 0x031c2000070075a7 */ /* 0x001064000800017f */
[----:B-1----:R-:W-:Y:S05]  /*ee60*/  @!P0 NANOSLEEP.SYNCS 0x989680 ;  /* 0x009896800000895d */ /* 0x002fea0003900000 */
[----:B------:R-:W1:Y:S02]  /*ee70*/  @!P0 SYNCS.PHASECHK.TRANS64 P0, [R7+URZ+0x31c20], R0 ;  /* 0x031c2000070085a7 */ /* 0x000e64000800007f */
[----:B-1----:R-:W-:Y:S05]  /*ee80*/  @!P0 BRA `(.L_x_114) ;  /* 0xfffffffc00f08947 */ /* 0x002fea000383ffff */
[----:B------:R-:W-:Y:S05]  /*ee90*/  BRA `(.L_x_154) ;  /* 0xffffffec00ac7947 */ /* 0x000fea000383ffff */
.L_x_115:
[----:B------:R-:W1:Y:S01]  /*eea0*/  S2R R2, SR_TID.X ;  /* 0x0000000000027919 */ /* 0x000e620000002100 */
[----:B------:R-:W-:Y:S01]  /*eeb0*/  BSSY B0, `(.L_x_155) ;  /* 0x000000a000007945 */ /* 0x000fe20003800000 */
[----:B------:R-:W-:Y:S02]  /*eec0*/  IMAD.MOV.U32 R12, RZ, RZ, RZ ;  /* 0x000000ffff0c7224 */ /* 0x000fe400078e00ff */
[----:B------:R-:W-:Y:S02]  /*eed0*/  IMAD.MOV.U32 R11, RZ, RZ, 0x1f ;  /* 0x0000001fff0b7424 */ /* 0x000fe400078e00ff */
[----:B------:R-:W-:Y:S01]  /*eee0*/  IMAD.MOV.U32 R15, RZ, RZ, -0x1 ;  /* 0xffffffffff0f7424 */ /* 0x000fe200078e00ff */
[----:B-1----:R-:W-:-:S04]  /*eef0*/  SHF.R.U32.HI R2, RZ, 0x5, R2 ;  /* 0x00000005ff027819 */ /* 0x002fc80000011602 */
[----:B------:R-:W-:-:S05]  /*ef00*/  LOP3.LUT R2, R2, 0x3, RZ, 0xc0, !PT ;  /* 0x0000000302027812 */ /* 0x000fca00078ec0ff */
[----:B------:R-:W-:-:S07]  /*ef10*/  IMAD.MOV.U32 R13, RZ, RZ, R2 ;  /* 0x000000ffff0d7224 */ /* 0x000fce00078e0002 */
[----:B0-----:R-:W-:Y:S05]  /*ef20*/  WARPSYNC.COLLECTIVE R15, `(.L_x_156) ;  /* 0x000000000f087348 */ /* 0x001fea0003c00000 */
[----:B------:R1:W2:Y:S02]  /*ef30*/  SHFL.IDX P6, R14, R13, R12, R11 ;  /* 0x0000000c0d0e7389 */ /* 0x0002a400000c000b */
[----:B012---:R-:W-:Y:S01]  /*ef40*/  ENDCOLLECTIVE ;  /* 0x000000000000791b */ /* 0x007fe20003800000 */
.L_x_156:
[----:B------:R-:W-:Y:S05]  /*ef50*/  BSYNC B0 ;  /* 0x0000000000007941 */ /* 0x000fea0003800000 */
.L_x_155:
[----:B------:R-:W-:Y:S05]  /*ef60*/  BRA `(.L_x_157) ;  /* 0xffffffec00947947 */ /* 0x000fea000383ffff */
.L_x_118:
[----:B------:R-:W-:Y:S01]  /*ef70*/  BSSY B1, `(.L_x_158) ;  /* 0x0000006000017945 */ /* 0x000fe20003800000 */
[----:B------:R-:W-:-:S07]  /*ef80*/  IMAD.MOV.U32 R15, RZ, RZ, -0x1 ;  /* 0xffffffffff0f7424 */ /* 0x000fce00078e00ff */
[----:B0-----:R-:W-:Y:S05]  /*ef90*/  WARPSYNC.COLLECTIVE R15, `(.L_x_159) ;  /* 0x000000000f0c7348 */ /* 0x001fea0003c00000 */
[----:B------:R-:W-:Y:S02]  /*efa0*/  ELECT P6, UR62, PT ;  /* 0x00000000003e782f */ /* 0x000fe400038c0000 */
[----:B------:R-:W-:Y:S01]  /*efb0*/  MOV R14, UR62 ;  /* 0x0000003e000e7c02 */ /* 0x000fe20008000f00 */
[----:B0-----:R-:W-:Y:S10]  /*efc0*/  ENDCOLLECTIVE ;  /* 0x000000000000791b */ /* 0x001ff40003800000 */
.L_x_159:
[----:B------:R-:W-:Y:S05]  /*efd0*/  BSYNC B1 ;  /* 0x0000000000017941 */ /* 0x000fea0003800000 */
.L_x_158:
[----:B------:R-:W-:Y:S05]  /*efe0*/  BRA `(.L_x_160) ;  /* 0xffffffec008c7947 */ /* 0x000fea000383ffff */
.L_x_120:
[----:B0-----:R0:W1:Y:S02]  /*eff0*/  SYNCS.PHASECHK.TRANS64.TRYWAIT P0, [R5+URZ], R4 ;  /* 0x00000004050075a7 */ /* 0x001064000800017f */
[----:B-1----:R-:W-:Y:S05]  /*f000*/  @!P0 NANOSLEEP.SYNCS 0x989680 ;  /* 0x009896800000895d */ /* 0x002fea0003900000 */
[----:B------:R-:W1:Y:S02]  /*f010*/  @!P0 SYNCS.PHASECHK.TRANS64 P0, [R5+URZ], R4 ;  /* 0x00000004050085a7 */ /* 0x000e64000800007f */
[----:B-1----:R-:W-:Y:S05]  /*f020*/  @!P0 BRA `(.L_x_120) ;  /* 0xfffffffc00f08947 */ /* 0x002fea000383ffff */
[----:B------:R-:W-:Y:S05]  /*f030*/  BRA `(.L_x_161) ;  /* 0xffffffec00c07947 */ /* 0x000fea000383ffff */
.L_x_121:
[----:B-1----:R1:W2:Y:S02]  /*f040*/  SYNCS.PHASECHK.TRANS64.TRYWAIT P0, [R3+URZ], R0 ;  /* 0x00000000030075a7 */ /* 0x0022a4000800017f */
[----:B--2---:R-:W-:Y:S05]  /*f050*/  @!P0 NANOSLEEP.SYNCS 0x989680 ;  /* 0x009896800000895d */ /* 0x004fea0003900000 */
[----:B------:R-:W2:Y:S02]  /*f060*/  @!P0 SYNCS.PHASECHK.TRANS64 P0, [R3+URZ], R0 ;  /* 0x00000000030085a7 */ /* 0x000ea4000800007f */
[----:B--2---:R-:W-:Y:S05]  /*f070*/  @!P0 BRA `(.L_x_121) ;  /* 0xfffffffc00f08947 */ /* 0x004fea000383ffff */
[----:B------:R-:W-:Y:S05]  /*f080*/  BRA `(.L_x_162) ;  /* 0xffffffec00b47947 */ /* 0x000fea000383ffff */
.L_x_123:
[----:B0-----:R0:W1:Y:S02]  /*f090*/  SYNCS.PHASECHK.TRANS64.TRYWAIT P0, [R5+URZ], R4 ;  /* 0x00000004050075a7 */ /* 0x001064000800017f */
[----:B-1----:R-:W-:Y:S05]  /*f0a0*/  @!P0 NANOSLEEP.SYNCS 0x989680 ;  /* 0x009896800000895d */ /* 0x002fea0003900000 */
[----:B------:R-:W1:Y:S02]  /*f0b0*/  @!P0 SYNCS.PHASECHK.TRANS64 P0, [R5+URZ], R4 ;  /* 0x00000004050085a7 */ /* 0x000e64000800007f */
[----:B-1----:R-:W-:Y:S05]  /*f0c0*/  @!P0 BRA `(.L_x_123) ;  /* 0xfffffffc00f08947 */ /* 0x002fea000383ffff */
[----:B------:R-:W-:Y:S05]  /*f0d0*/  BRA `(.L_x_163) ;  /* 0xffffffec00b87947 */ /* 0x000fea000383ffff */
.L_x_164:
[----:B------:R-:W-:-:S00]  /*f0e0*/  BRA `(.L_x_164) ;  /* 0xfffffffc00fc7947 */ /* 0x000fc0000383ffff */
[----:B------:R-:W-:-:S00]  /*f0f0*/  NOP ;  /* 0x0000000000007918 */ /* 0x000fc00000000000 */
        /* <DEDUP_REMOVED lines=8> */
.L_x_2724:


//--------------------- .text._ZN7cutlass13device_kernelIN5flash11enable_sm90INS1_16FlashAttnFwdSm90INS1_25CollectiveMainloopFwdSm90ILi2EN4cute5tupleIJNS5_1CILi1EEES8_S8_EEENS6_IJNS7_ILi192EEENS7_ILi144EEENS7_ILi96EEEEEELi96ENS_10bfloat16_tEfNS_4arch4Sm90ELb0ELb0ELb0ELb1ELb0ELb0ELb0ELb0ELb1ELb1ELb0ELb0EEENS1_21CollectiveEpilogueFwdINS6_IJSA_SC_SB_EEES9_SE_SG_Li384ELb1ELb1ELb0ELb0EEENS1_36VarlenDynamicPersistentTileSchedulerILi192ELi144ELi384ELi128ELb0ELb1ELb1ELb0ELb1ELb1EEEEEEEEEvNT_6ParamsE --------------------------
	.section	.text._ZN7cutlass13device_kernelIN5flash11enable_sm90INS1_16FlashAttnFwdSm90INS1_25CollectiveMainloopFwdSm90ILi2EN4cute5tupleIJNS5_1CILi1EEES8_S8_EEENS6_IJNS7_ILi192EEENS7_ILi144EEENS7_ILi96EEEEEELi96ENS_10bfloat16_tEfNS_4arch4Sm90ELb0ELb0ELb0ELb1ELb0ELb0ELb0ELb0ELb1ELb1ELb0ELb0EEENS1_21CollectiveEpilogueFwdINS6_IJSA_SC_SB_EEES9_SE_SG_Li384ELb1ELb1ELb0ELb0EEENS1_36VarlenDynamicPersistentTileSchedulerILi192ELi144ELi384ELi128ELb0ELb1ELb1ELb0ELb1ELb1EEEEEEEEEvNT_6ParamsE,"ax",@progbits
	.align	128
.text._ZN7cutlass13device_kernelIN5flash11enable_sm90INS1_16FlashAttnFwdSm90INS1_25CollectiveMainloopFwdSm90ILi2EN4cute5tupleIJNS5_1CILi1EEES8_S8_EEENS6_IJNS7_ILi192EEENS7_ILi144EEENS7_ILi96EEEEEELi96ENS_10bfloat16_tEfNS_4arch4Sm90ELb0ELb0ELb0ELb1ELb0ELb0ELb0ELb0ELb1ELb1ELb0ELb0EEENS1_21CollectiveEpilogueFwdINS6_IJSA_SC_SB_EEES9_SE_SG_Li384ELb1ELb1ELb0ELb0EEENS1_36VarlenDynamicPersistentTileSchedulerILi192ELi144ELi384ELi128ELb0ELb1ELb1ELb0ELb1ELb1EEEEEEEEEvNT_6ParamsE:
        .type           _ZN7cutlass13device_kernelIN5flash11enable_sm90INS1_16FlashAttnFwdSm90INS1_25CollectiveMainloopFwdSm90ILi2EN4cute5tupleIJNS5_1CILi1EEES8_S8_EEENS6_IJNS7_ILi192EEENS7_ILi144EEENS7_ILi96EEEEEELi96ENS_10bfloat16_tEfNS_4arch4Sm90ELb0ELb0ELb0ELb1ELb0ELb0ELb0ELb0ELb1ELb1ELb0ELb0EEENS1_21CollectiveEpilogueFwdINS6_IJSA_SC_SB_EEES9_SE_SG_Li384ELb1ELb1ELb0ELb0EEENS1_36VarlenDynamicPersistentTileSchedulerILi192ELi144ELi384ELi128ELb0ELb1ELb1ELb0ELb1ELb1EEEEEEEEEvNT_6ParamsE,@function
        .size           _ZN7cutlass13device_kernelIN5flash11enable_sm90INS1_16FlashAttnFwdSm90INS1_25CollectiveMainloopFwdSm90ILi2EN4cute5tupleIJNS5_1CILi1EEES8_S8_EEENS6_IJNS7_ILi192EEENS7_ILi144EEENS7_ILi96EEEEEELi96ENS_10bfloat16_tEfNS_4arch4Sm90ELb0ELb0ELb0ELb1ELb0ELb0ELb0ELb0ELb1ELb1ELb0ELb0EEENS1_21CollectiveEpilogueFwdINS6_IJSA_SC_SB_EEES9_SE_SG_Li384ELb1ELb1ELb0ELb0EEENS1_36VarlenDynamicPersistentTileSchedulerILi192ELi144ELi384ELi128ELb0ELb1ELb1ELb0ELb1ELb1EEEEEEEEEvNT_6ParamsE,(.L_x_2725 - _ZN7cutlass13device_kernelIN5flash11enable_sm90INS1_16FlashAttnFwdSm90INS1_25CollectiveMainloopFwdSm90ILi2EN4cute5tupleIJNS5_1CILi1EEES8_S8_EEENS6_IJNS7_ILi192EEENS7_ILi144EEENS7_ILi96EEEEEELi96ENS_10bfloat16_tEfNS_4arch4Sm90ELb0ELb0ELb0ELb1ELb0ELb0ELb0ELb0ELb1ELb1ELb0ELb0EEENS1_21CollectiveEpilogueFwdINS6_IJSA_SC_SB_EEES9_SE_SG_Li384ELb1ELb1ELb0ELb0EEENS1_36VarlenDynamicPersistentTileSchedulerILi192ELi144ELi384ELi128ELb0ELb1ELb1ELb0ELb1ELb1EEEEEEEEEvNT_6ParamsE)
        .other          _ZN7cutlass13device_kernelIN5flash11enable_sm90INS1_16FlashAttnFwdSm90INS1_25CollectiveMainloopFwdSm90ILi2EN4cute5tupleIJNS5_1CILi1EEES8_S8_EEENS6_IJNS7_ILi192EEENS7_ILi144EEENS7_ILi96EEEEEELi96ENS_10bfloat16_tEfNS_4arch4Sm90ELb0ELb0ELb0ELb1ELb0ELb0ELb0ELb0ELb1ELb1ELb0ELb0EEENS1_21CollectiveEpilogueFwdINS6_IJSA_SC_SB_EEES9_SE_SG_Li384ELb1ELb1ELb0ELb0EEENS1_36VarlenDynamicPersistentTileSchedulerILi192ELi144ELi384ELi128ELb0ELb1ELb1ELb0ELb1ELb1EEEEEEEEEvNT_6ParamsE,@"STO_CUDA_ENTRY STV_DEFAULT"
_ZN7cutlass13device_kernelIN5flash11enable_sm90INS1_16FlashAttnFwdSm90INS1_25CollectiveMainloopFwdSm90ILi2EN4cute5tupleIJNS5_1CILi1EEES8_S8_EEENS6_IJNS7_ILi192EEENS7_ILi144EEENS7_ILi96EEEEEELi96ENS_10bfloat16_tEfNS_4arch4Sm90ELb0ELb0ELb0ELb1ELb0ELb0ELb0ELb0ELb1ELb1ELb0ELb0EEENS1_21CollectiveEpilogueFwdINS6_IJSA_SC_SB_EEES9_SE_SG_Li384ELb1ELb1ELb0ELb0EEENS1_36VarlenDynamicPersistentTileSchedulerILi192ELi144ELi384ELi128ELb0ELb1ELb1ELb0ELb1ELb1EEEEEEEEEvNT_6ParamsE:
        /* <DEDUP_REMOVED lines=17> */
.L_x_166:
[----:B------:R-:W-:Y:S05]  /*0110*/  BSYNC B0 ;  /* 0x0000000000007941 */ /* 0x000fea0003800000 */
.L_x_165:
        /* <DEDUP_REMOVED lines=40> */
.L_x_167:
        /* <DEDUP_REMOVED lines=22> */
.L_x_168:
        /* <DEDUP_REMOVED lines=18> */
.L_x_169:
        /* <DEDUP_REMOVED lines=22> */
.L_x_170:
        /* <DEDUP_REMOVED lines=22> */
.L_x_171:
        /* <DEDUP_REMOVED lines=8> */
.L_x_173:
[----:B------:R-:W-:-:S08]  /*0960*/  NOP ;  /* 0x0000000000007918 */ /* 0x000fd00000000000 */
[----:B------:R-:W0:Y:S02]  /*0970*/  USETMAXREG.TRY_ALLOC.CTAPOOL UP0, 0xa0 ;  /* 0x000000a0000079c8 */ /* 0x000e240008000600 */
[----:B0-----:R-:W-:-:S13]  /*0980*/  PLOP3.LUT P0, PT, PT, PT, UP0, 0x80, 0x0 ;  /* 0x000000000000781c */ /* 0x001fda0003f0f008 */
[----:B------:R-:W-:Y:S05]  /*0990*/  @!P0 BRA `(.L_x_173) ;  /* 0xfffffffc00f08947 */ /* 0x000fea000383ffff */
[----:B------:R-:W0:Y:S01]  /*09a0*/  S2R R0, SR_TID.X ;  /* 0x0000000000007919 */ /* 0x000e220000002100 */
[----:B------:R-:W1:Y:S01]  /*09b0*/  S2UR UR4, SR_CgaCtaId ;  /* 0x00000000000479c3 */ /* 0x000e620000008800 */
[----:B------:R-:W-:-:S07]  /*09c0*/  UMOV UR36, 0x400 ;  /* 0x0000040000247882 */ /* 0x000fce0000000000 */
[----:B------:R-:W-:Y:S06]  /*09d0*/  BAR.ARV 0x8, 0x200 ;  /* 0x0208000000007b1d */ /* 0x000fec0000002000 */
[----:B-1----:R-:W-:-:S03]  /*09e0*/  ULEA UR36, UR4, UR36, 0x18 ;  /* 0x0000002404247291 */ /* 0x002fc6000f8ec03f */
[----:B------:R-:W-:Y:S01]  /*09f0*/  ULDC UR4, c[0x0][0xc3c] ;  /* 0x00030f0000047ab9 */ /* 0x000fe20000000800 */
[----:B0-----:R-:W-:-:S04]  /*0a00*/  SHF.R.U32.HI R0, RZ, 0x7, R0 ;  /* 0x00000007ff007819 */ /* 0x001fc80000011600 */
[----:B------:R-:W-:-:S13]  /*0a10*/  ISETP.NE.AND P0, PT, R0, 0x1, PT ;  /* 0x000000010000780c */ /* 0x000fda0003f05270 */
[----:B------:R-:W-:Y:S08]  /*0a20*/  @!P0 BAR.ARV 0x9, 0x100 ;  /* 0x0244000000008b1d */ /* 0x000ff00000002000 */
[----:B------:R-:W-:Y:S06]  /*0a30*/  BAR.SYNC.DEFER_BLOCKING 0x5, 0x200 ;  /* 0x0148000000007b1d */ /* 0x000fec0000010000 */
[----:B------:R-:W0:Y:S02]  /*0a40*/  LDS.128 R32, [UR36+0x31cd0] ;  /* 0x031cd024ff207984 */ /* 0x000e240008000c00 */
[----:B------:R-:W-:Y:S06]  /*0a50*/  BAR.ARV 0x4, 0x200 ;  /* 0x0108000000007b1d */ /* 0x000fec0000002000 */
[----:B0-----:R-:W-:-:S13]  /*0a60*/  ISETP.GE.AND P0, PT, R35, UR4, PT ;  /* 0x0000000423007c0c */ /* 0x001fda000bf06270 */
[----:B------:R-:W-:Y:S05]  /*0a70*/  @P0 EXIT ;  /* 0x000000000000094d */ /* 0x000fea0003800000 */
[----:B------:R-:W3:Y:S01]  /*0a80*/  LDL.LU R13, [R1+0x38] ;  /* 0x00003800010d7983 */ /* 0x000ee20000300800 */
[----:B------:R-:W0:Y:S02]  /*0a90*/  S2R R0, SR_TID.X ;  /* 0x0000000000007919 */ /* 0x000e240000002100 */
[----:B0-----:R-:W-:-:S05]  /*0aa0*/  VIADD R15, R0, 0xffffff80 ;  /* 0xffffff80000f7836 */ /* 0x001fca0000000000 */
[----:B------:R-:W-:-:S04]  /*0ab0*/  SHF.R.S32.HI R0, RZ, 0x1f, R15 ;  /* 0x0000001fff007819 */ /* 0x000fc8000001140f */
[----:B--2---:R-:W-:-:S04]  /*0ac0*/  LEA.HI R2, R0, R15, RZ, 0x4 ;  /* 0x0000000f00027211 */ /* 0x004fc800078f20ff */
[----:B------:R-:W-:Y:S02]  /*0ad0*/  SHF.R.S32.HI R5, RZ, 0x4, R2 ;  /* 0x00000004ff057819 */ /* 0x000fe40000011402 */
[C---:B------:R-:W-:Y:S02]  /*0ae0*/  LOP3.LUT R3, R2.reuse, 0xfffffff0, RZ, 0xc0, !PT ;  /* 0xfffffff002037812 */ /* 0x040fe400078ec0ff */
[----:B------:R-:W-:Y:S02]  /*0af0*/  LEA.HI R2, R2, R5, RZ, 0x1 ;  /* 0x0000000502027211 */ /* 0x000fe400078f08ff */
[----:B------:R-:W-:Y:S01]  /*0b00*/  LEA.HI R151, R0, R15, RZ, 0x7 ;  /* 0x0000000f00977211 */ /* 0x000fe200078f38ff */
[----:B------:R-:W-:Y:S01]  /*0b10*/  IMAD.IADD R3, R15, 0x1, -R3 ;  /* 0x000000010f037824 */ /* 0x000fe200078e0a03 */
[----:B------:R-:W-:Y:S02]  /*0b20*/  LOP3.LUT R4, R2, 0x1ffffffe, RZ, 0xc0, !PT ;  /* 0x1ffffffe02047812 */ /* 0x000fe400078ec0ff */
[----:B------:R-:W-:-:S02]  /*0b30*/  LOP3.LUT R150, R151, 0xffffff80, RZ, 0xc0, !PT ;  /* 0xffffff8097967812 */ /* 0x000fc400078ec0ff */
[----:B------:R-:W-:Y:S01]  /*0b40*/  SHF.R.S32.HI R2, RZ, 0x1f, R3 ;  /* 0x0000001fff027819 */ /* 0x000fe20000011403 */
[----:B------:R-:W-:Y:S02]  /*0b50*/  IMAD.IADD R4, R5, 0x1, -R4 ;  /* 0x0000000105047824 */ /* 0x000fe400078e0a04 */
[----:B------:R-:W-:Y:S01]  /*0b60*/  IMAD.IADD R150, R15, 0x1, -R150 ;  /* 0x000000010f967824 */ /* 0x000fe200078e0a96 */
[CC--:B------:R-:W-:Y:S02]  /*0b70*/  LEA.HI R5, R2.reuse, R3.reuse, RZ, 0x3 ;  /* 0x0000000302057211 */ /* 0x0c0fe400078f18ff */
[----:B------:R-:W-:Y:S02]  /*0b80*/  LEA.HI R2, R2, R3, RZ, 0x2 ;  /* 0x0000000302027211 */ /* 0x000fe400078f10ff */
[----:B------:R-:W-:Y:S01]  /*0b90*/  LEA.HI R7, R0, R15, RZ, 0x5 ;  /* 0x0000000f00077211 */ /* 0x000fe200078f28ff */
[----:B------:R-:W-:Y:S01]  /*0ba0*/  IMAD.SHL.U32 R5, R5, 0x10, RZ ;  /* 0x0000001005057824 */ /* 0x000fe200078e00ff */
[----:B------:R-:W-:-:S02]  /*0bb0*/  LOP3.LUT R6, R2, 0x7fffffc, RZ, 0xc0, !PT ;  /* 0x07fffffc02067812 */ /* 0x000fc400078ec0ff */
[----:B------:R-:W-:Y:S02]  /*0bc0*/  SHF.R.S32.HI R9, RZ, 0x1f, R150 ;  /* 0x0000001fff097819 */ /* 0x000fe40000011496 */
[----:B------:R-:W-:Y:S02]  /*0bd0*/  SHF.R.S32.HI R2, RZ, 0x2, R2 ;  /* 0x00000002ff027819 */ /* 0x000fe40000011402 */
[----:B------:R-:W-:Y:S02]  /*0be0*/  SHF.R.S32.HI R8, RZ, 0x5, R7 ;  /* 0x00000005ff087819 */ /* 0x000fe40000011407 */
[----:B------:R-:W-:Y:S01]  /*0bf0*/  LEA.HI R10, R9, R150, RZ, 0x2 ;  /* 0x00000096090a7211 */ /* 0x000fe200078f10ff */
[----:B------:R-:W-:Y:S01]  /*0c00*/  IMAD.SHL.U32 R2, R2, 0x40, RZ ;  /* 0x0000004002027824 */ /* 0x000fe200078e00ff */
[----:B------:R-:W-:Y:S02]  /*0c10*/  LOP3.LUT R5, R5, 0x7fffff80, RZ, 0xc0, !PT ;  /* 0x7fffff8005057812 */ /* 0x000fe400078ec0ff */
[----:B------:R-:W-:Y:S01]  /*0c20*/  LEA.HI R0, R0, R15, RZ, 0x2 ;  /* 0x0000000f00007211 */ /* 0x000fe200078f10ff */
[----:B------:R-:W-:Y:S01]  /*0c30*/  IMAD.IADD R6, R3, 0x1, -R6 ;  /* 0x0000000103067824 */ /* 0x000fe200078e0a06 */
[--C-:B------:R-:W-:Y:S01]  /*0c40*/  SHF.R.S32.HI R11, RZ, 0x2, R10.reuse ;  /* 0x00000002ff0b7819 */ /* 0x100fe2000001140a */
[----:B------:R-:W-:Y:S01]  /*0c50*/  IMAD R14, R8, 0x10, R3 ;  /* 0x00000010080e7824 */ /* 0x000fe200078e0203 */
[----:B------:R-:W-:Y:S01]  /*0c60*/  SHF.R.S32.HI R12, RZ, 0x1f, R10 ;  /* 0x0000001fff0c7819 */ /* 0x000fe2000001140a */
[----:B------:R-:W-:Y:S01]  /*0c70*/  IMAD.SHL.U32 R3, R4, 0x8, RZ ;  /* 0x0000000804037824 */ /* 0x000fe200078e00ff */
[----:B------:R-:W-:Y:S01]  /*0c80*/  SHF.R.S32.HI R151, RZ, 0x7, R151 ;  /* 0x00000007ff977819 */ /* 0x000fe20000011497 */
[----:B------:R-:W-:Y:S01]  /*0c90*/  IMAD R5, R8, 0x100, R5 ;  /* 0x0000010008057824 */ /* 0x000fe200078e0205 */
[----:B------:R-:W-:-:S02]  /*0ca0*/  LOP3.LUT R2, R2, 0x40, RZ, 0xc0, !PT ;  /* 0x0000004002027812 */ /* 0x000fc400078ec0ff */
[----:B------:R-:W-:Y:S01]  /*0cb0*/  LOP3.LUT R147, R0, 0xfffffffc, RZ, 0xc0, !PT ;  /* 0xfffffffc00937812 */ /* 0x000fe200078ec0ff */
[----:B------:R-:W-:Y:S01]  /*0cc0*/  IMAD.U32 R155, R14, 0x20, R3 ;  /* 0x000000200e9b7824 */ /* 0x000fe200078e0003 */
[----:B------:R-:W-:Y:S01]  /*0cd0*/  LEA.HI R12, R12, R11, RZ, 0x3 ;  /* 0x0000000b0c0c7211 */ /* 0x000fe200078f18ff */
[----:B------:R-:W-:Y:S01]  /*0ce0*/  IMAD R5, R6, 0x10, R5 ;  /* 0x0000001006057824 */ /* 0x000fe200078e0205 */
[----:B------:R-:W-:Y:S01]  /*0cf0*/  LOP3.LUT R3, R2, 0x8, R3, 0xf8, !PT ;  /* 0x0000000802037812 */ /* 0x000fe200078ef803 */
[----:B------:R-:W-:Y:S01]  /*0d00*/  IMAD.HI R6, R151, 0x55555556, RZ ;  /* 0x5555555697067827 */ /* 0x000fe200078e02ff */
[----:B------:R-:W-:Y:S02]  /*0d10*/  SHF.R.U32.HI R2, RZ, 0x3, R2 ;  /* 0x00000003ff027819 */ /* 0x000fe40000011602 */
[----:B------:R-:W-:Y:S01]  /*0d20*/  LOP3.LUT R12, R12, 0xfffffff8, RZ, 0xc0, !PT ;  /* 0xfffffff80c0c7812 */ /* 0x000fe200078ec0ff */
[----:B------:R-:W-:Y:S01]  /*0d30*/  IMAD.IADD R147, R15, 0x1, -R147 ;  /* 0x000000010f937824 */ /* 0x000fe200078e0a93 */
[----:B------:R-:W-:-:S02]  /*0d40*/  LEA.HI R9, R9, R150, RZ, 0x5 ;  /* 0x0000009609097211 */ /* 0x000fc400078f28ff */
[----:B------:R-:W-:Y:S01]  /*0d50*/  LOP3.LUT R2, R3, R2, RZ, 0x3c, !PT ;  /* 0x0000000203027212 */ /* 0x000fe200078e3cff */
[----:B------:R-:W-:Y:S01]  /*0d60*/  IMAD.IADD R12, R11, 0x1, -R12 ;  /* 0x000000010b0c7824 */ /* 0x000fe200078e0a0c */
[----:B------:R-:W-:Y:S02]  /*0d70*/  LEA.HI R6, R6, R6, RZ, 0x1 ;  /* 0x0000000606067211 */ /* 0x000fe400078f08ff */
[----:B------:R-:W-:Y:S02]  /*0d80*/  SHF.R.S32.HI R9, RZ, 0x5, R9 ;  /* 0x00000005ff097819 */ /* 0x000fe40000011409 */
[C---:B------:R-:W-:Y:S01]  /*0d90*/  LEA.HI R3, R147.reuse, R147, RZ, 0x1 ;  /* 0x0000009393037211 */ /* 0x040fe200078f08ff */
[----:B------:R-:W-:Y:S01]  /*0da0*/  IMAD.SHL.U32 R18, R147, 0x8, RZ ;  /* 0x0000000893127824 */ /* 0x000fe200078e00ff */
[----:B------:R-:W-:Y:S01]  /*0db0*/  LOP3.LUT R7, R10, 0x7ffffffc, RZ, 0xc0, !PT ;  /* 0x7ffffffc0a077812 */ /* 0x000fe200078ec0ff */
[----:B------:R-:W-:Y:S01]  /*0dc0*/  IMAD R6, R6, -0x3, R151 ;  /* 0xfffffffd06067824 */ /* 0x000fe200078e0297 */
[----:B------:R-:W-:Y:S01]  /*0dd0*/  LOP3.LUT R4, R3, 0x1ffffffe, RZ, 0xc0, !PT ;  /* 0x1ffffffe03047812 */ /* 0x000fe200078ec0ff */
[----:B------:R-:W-:-:S02]  /*0de0*/  IMAD R9, R9, 0x10, R12 ;  /* 0x0000001009097824 */ /* 0x000fc400078e020c */
[----:B------:R-:W-:Y:S02]  /*0df0*/  IMAD.IADD R2, R2, 0x1, R5 ;  /* 0x0000000102027824 */ /* 0x000fe400078e0205 */
[C---:B------:R-:W-:Y:S02]  /*0e00*/  VIADD R144, R18.reuse, 0x20 ;  /* 0x0000002012907836 */ /* 0x040fe40000000000 */
[----:B------:R-:W-:Y:S02]  /*0e10*/  VIADD R145, R18, 0x40 ;  /* 0x0000004012917836 */ /* 0x000fe40000000000 */
[----:B------:R-:W-:Y:S02]  /*0e20*/  IMAD.MOV.U32 R8, RZ, RZ, -0x2 ;  /* 0xfffffffeff087424 */ /* 0x000fe400078e00ff */
[----:B------:R-:W-:Y:S02]  /*0e30*/  IMAD.IADD R7, R150, 0x1, -R7 ;  /* 0x0000000196077824 */ /* 0x000fe400078e0a07 */
[----:B------:R-:W-:-:S02]  /*0e40*/  IMAD R152, R6, 0x40, R9 ;  /* 0x0000004006987824 */ /* 0x000fc400078e0209 */
        /* <DEDUP_REMOVED lines=8> */
[----:B------:R-:W-:Y:S01]  /*0ed0*/  IMAD R154, R3, 0x8, R152 ;  /* 0x00000008039a7824 */ /* 0x000fe200078e0298 */
[----:B------:R-:W-:Y:S01]  /*0ee0*/  UMOV UR39, URZ ;  /* 0x0000003f00277c82 */ /* 0x000fe20008000000 */
[----:B---3--:R-:W-:-:S07]  /*0ef0*/  LOP3.LUT R17, R13, 0x1, RZ, 0xfc, !PT ;  /* 0x000000010d117812 */ /* 0x008fce00078efcff */
.L_x_207:
[----:B0-2---:R-:W0:Y:S01]  /*0f00*/  LDC.64 R4, c[0x0][0xc88] ;  /* 0x00032200ff047b82 */ /* 0x005e220000000a00 */
[----:B------:R-:W-:Y:S01]  /*0f10*/  ULDC.64 UR4, c[0x0][0xa28] ;  /* 0x00028a0000047ab9 */ /* 0x000fe20000000a00 */
[----:B------:R-:W-:Y:S01]  /*0f20*/  IMAD.MOV.U32 R3, RZ, RZ, RZ ;  /* 0x000000ffff037224 */ /* 0x000fe200078e00ff */
[----:B------:R-:W-:Y:S01]  /*0f30*/  ULDC.64 UR6, c[0x0][0xa20] ;  /* 0x0002880000067ab9 */ /* 0x000fe20000000a00 */
[----:B0-----:R-:W-:-:S05]  /*0f40*/  IMAD.WIDE R4, R35, 0x4, R4 ;  /* 0x0000000423047825 */ /* 0x001fca00078e0204 */
[----:B------:R-:W2:Y:S01]  /*0f50*/  LDG.E R19, desc[UR56][R4.64] ;  /* 0x0000003804137981 */ /* 0x000ea2000c1e1900 */
[----:B------:R-:W-:-:S04]  /*0f60*/  ISETP.NE.U32.AND P0, PT, RZ, UR4, PT ;  /* 0x00000004ff007c0c */ /* 0x000fc8000bf05070 */
[----:B------:R-:W-:Y:S02]  /*0f70*/  ISETP.NE.AND.EX P0, PT, RZ, UR5, PT, P0 ;  /* 0x00000005ff007c0c */ /* 0x000fe4000bf05300 */
[----:B--2---:R-:W-:-:S11]  /*0f80*/  SHF.R.S32.HI R146, RZ, 0x1f, R19 ;  /* 0x0000001fff927819 */ /* 0x004fd60000011413 */
[----:B---3--:R-:W-:-:S04]  /*0f90*/  @P0 LEA R6, P1, R19, UR4, 0x2 ;  /* 0x0000000413060c11 */ /* 0x008fc8000f8210ff */
[----:B----4-:R-:W-:Y:S01]  /*0fa0*/  @P0 LEA.HI.X R7, R19, UR5, R146, 0x2, P1 ;  /* 0x0000000513070c11 */ /* 0x010fe200088f1492 */
[----:B------:R-:W-:-:S04]  /*0fb0*/  ULDC.64 UR4, c[0x0][0x418] ;  /* 0x0001060000047ab9 */ /* 0x000fc80000000a00 */
[----:B------:R0:W5:Y:S01]  /*0fc0*/  @P0 LDG.E R3, desc[UR56][R6.64] ;  /* 0x0000003806030981 */ /* 0x000162000c1e1900 */
[----:B------:R-:W-:Y:S01]  /*0fd0*/  ISETP.NE.U32.AND P0, PT, RZ, UR6, PT ;  /* 0x00000006ff007c0c */ /* 0x000fe2000bf05070 */
[----:B------:R-:W-:-:S03]  /*0fe0*/  UISETP.NE.U32.AND UP0, UPT, UR4, URZ, UPT ;  /* 0x0000003f0400728c */ /* 0x000fc6000bf05070 */
[----:B------:R-:W-:Y:S01]  /*0ff0*/  ISETP.NE.AND.EX P0, PT, RZ, UR7, PT, P0 ;  /* 0x00000007ff007c0c */ /* 0x000fe2000bf05300 */
[----:B------:R-:W-:Y:S01]  /*1000*/  UISETP.NE.AND.EX UP0, UPT, UR5, URZ, UPT, UP0 ;  /* 0x0000003f0500728c */ /* 0x000fe2000bf05300 */
[----:B------:R-:W-:Y:S02]  /*1010*/  ULDC UR4, c[0x0][0x424] ;  /* 0x0001090000047ab9 */ /* 0x000fe40000000800 */
[----:B------:R-:W-:Y:S01]  /*1020*/  ULDC UR5, c[0x0][0x2f0] ;  /* 0x0000bc0000057ab9 */ /* 0x000fe20000000800 */
[----:B------:R-:W-:-:S04]  /*1030*/  USEL UR4, UR4, 0x1, UP0 ;  /* 0x0000000104047887 */ /* 0x000fc80008000000 */
[----:B------:R-:W-:-:S04]  /*1040*/  UIMAD UR4, UR4, UR5, URZ ;  /* 0x00000005040472a4 */ /* 0x000fc8000f8e023f */
[C---:B------:R-:W-:Y:S02]  /*1050*/  @P0 LEA R4, P1, R19.reuse, UR6, 0x2 ;  /* 0x0000000613040c11 */ /* 0x040fe4000f8210ff */
[----:B------:R-:W-:Y:S02]  /*1060*/  IMAD.U32 R64, RZ, RZ, UR4 ;  /* 0x00000004ff407e24 */ /* 0x000fe4000f8e00ff */
[----:B------:R-:W-:-:S05]  /*1070*/  @P0 LEA.HI.X R5, R19, UR7, R146, 0x2, P1 ;  /* 0x0000000713050c11 */ /* 0x000fca00088f1492 */
[----:B------:R0:W5:Y:S01]  /*1080*/  @P0 LDG.E R64, desc[UR56][R4.64] ;  /* 0x0000003804400981 */ /* 0x000162000c1e1900 */
[----:B------:R-:W-:Y:S05]  /*1090*/  @P0 BRA `(.L_x_174) ;  /* 0x0000000000240947 */ /* 0x000fea0003800000 */
[----:B------:R-:W-:Y:S02]  /*10a0*/  ULDC.64 UR4, c[0x0][0xa08] ;  /* 0x0002820000047ab9 */ /* 0x000fe40000000a00 */
[----:B------:R-:W-:-:S04]  /*10b0*/  ISETP.NE.U32.AND P0, PT, RZ, UR4, PT ;  /* 0x00000004ff007c0c */ /* 0x000fc8000bf05070 */
[----:B------:R-:W-:-:S13]  /*10c0*/  ISETP.NE.AND.EX P0, PT, RZ, UR5, PT, P0 ;  /* 0x00000005ff007c0c */ /* 0x000fda000bf05300 */
[----:B------:R-:W-:Y:S05]  /*10d0*/  @!P0 BRA `(.L_x_174) ;  /* 0x0000000000148947 */ /* 0x000fea0003800000 */
[----:B0-----:R-:W0:Y:S02]  /*10e0*/  LDC.64 R4, c[0x0][0xa08] ;  /* 0x00028200ff047b82 */ /* 0x001e240000000a00 */
[----:B0-----:R-:W-:-:S05]  /*10f0*/  IMAD.WIDE R4, R19, 0x4, R4 ;  /* 0x0000000413047825 */ /* 0x001fca00078e0204 */
[----:B-----5:R-:W2:Y:S04]  /*1100*/  LDG.E R64, desc[UR56][R4.64] ;  /* 0x0000003804407981 */ /* 0x020ea8000c1e1900 */
[----:B------:R-:W2:Y:S02]  /*1110*/  LDG.E R7, desc[UR56][R4.64+0x4] ;  /* 0x0000043804077981 */ /* 0x000ea4000c1e1900 */
[----:B--2---:R-:W-:-:S07]  /*1120*/  IMAD.IADD R64, R7, 0x1, -R64 ;  /* 0x0000000107407824 */ /* 0x004fce00078e0a40 */
.L_x_174:
[----:B-----5:R-:W-:Y:S01]  /*1130*/  IMAD.IADD R64, R64, 0x1, -R3 ;  /* 0x0000000140407824 */ /* 0x020fe200078e0a03 */
[----:B------:R-:W-:Y:S01]  /*1140*/  PLOP3.LUT P0, PT, PT, PT, PT, 0x80, 0x0 ;  /* 0x000000000000781c */ /* 0x000fe20003f0f070 */
[----:B------:R-:W-:Y:S01]  /*1150*/  IMAD.MOV.U32 R23, RZ, RZ, R33 ;  /* 0x000000ffff177224 */ /* 0x000fe200078e0021 */
[----:B------:R-:W-:Y:S01]  /*1160*/  CS2R R20, SRZ ;  /* 0x0000000000147805 */ /* 0x000fe2000001ff00 */
[C---:B------:R-:W-:Y:S01]  /*1170*/  VIADD R0, R64.reuse, 0x8f ;  /* 0x0000008f40007836 */ /* 0x040fe20000000000 */
[----:B------:R-:W-:Y:S01]  /*1180*/  ISETP.GE.AND P1, PT, R64, 0x1, PT ;  /* 0x000000014000780c */ /* 0x000fe20003f26270 */
[----:B------:R-:W-:Y:S01]  /*1190*/  IMAD.MOV.U32 R22, RZ, RZ, R34 ;  /* 0x000000ffff167224 */ /* 0x000fe200078e0022 */
[----:B------:R-:W-:Y:S01]  /*11a0*/  CS2R R38, SRZ ;  /* 0x0000000000267805 */ /* 0x000fe2000001ff00 */
[----:B------:R-:W-:Y:S01]  /*11b0*/  IMAD.HI R0, R0, 0x38e38e39, RZ ;  /* 0x38e38e3900007827 */ /* 0x000fe200078e02ff */
[----:B------:R-:W-:Y:S02]  /*11c0*/  CS2R R42, SRZ ;  /* 0x00000000002a7805 */ /* 0x000fe4000001ff00 */
[----:B------:R-:W-:-:S02]  /*11d0*/  CS2R R44, SRZ ;  /* 0x00000000002c7805 */ /* 0x000fc4000001ff00 */
[----:B------:R-:W-:Y:S01]  /*11e0*/  CS2R R36, SRZ ;  /* 0x0000000000247805 */ /* 0x000fe2000001ff00 */
[----:B------:R-:W-:Y:S01]  /*11f0*/  IMAD.MOV.U32 R71, RZ, RZ, RZ ;  /* 0x000000ffff477224 */ /* 0x000fe200078e00ff */
[----:B------:R-:W-:Y:S02]  /*1200*/  SHF.R.U32.HI R3, RZ, 0x1f, R0 ;  /* 0x0000001fff037819 */ /* 0x000fe40000011600 */
[----:B------:R-:W-:Y:S02]  /*1210*/  CS2R R46, SRZ ;  /* 0x00000000002e7805 */ /* 0x000fe4000001ff00 */
[----:B------:R-:W-:Y:S02]  /*1220*/  CS2R R48, SRZ ;  /* 0x0000000000307805 */ /* 0x000fe4000001ff00 */
[----:B------:R-:W-:Y:S02]  /*1230*/  CS2R R50, SRZ ;  /* 0x0000000000327805 */ /* 0x000fe4000001ff00 */
[----:B------:R-:W-:Y:S01]  /*1240*/  LEA.HI.SX32 R104, R0, R3, 0x1b ;  /* 0x0000000300687211 */ /* 0x000fe200078fdaff */
[----:B------:R-:W-:Y:S01]  /*1250*/  IMAD.MOV.U32 R3, RZ, RZ, RZ ;  /* 0x000000ffff037224 */ /* 0x000fe200078e00ff */
[----:B------:R-:W-:Y:S01]  /*1260*/  CS2R R40, SRZ ;  /* 0x0000000000287805 */ /* 0x000fe2000001ff00 */
[----:B------:R-:W-:Y:S01]  /*1270*/  IMAD.MOV.U32 R0, RZ, RZ, RZ ;  /* 0x000000ffff007224 */ /* 0x000fe200078e00ff */
[----:B------:R-:W-:Y:S01]  /*1280*/  CS2R R52, SRZ ;  /* 0x0000000000347805 */ /* 0x000fe2000001ff00 */
[----:B------:R-:W-:Y:S01]  /*1290*/  IMAD.MOV.U32 R54, RZ, RZ, RZ ;  /* 0x000000ffff367224 */ /* 0x000fe200078e00ff */
[----:B------:R-:W-:-:S02]  /*12a0*/  CS2R R56, SRZ ;  /* 0x0000000000387805 */ /* 0x000fc4000001ff00 */
[----:B------:R-:W-:Y:S02]  /*12b0*/  CS2R R72, SRZ ;  /* 0x0000000000487805 */ /* 0x000fe4000001ff00 */
[----:B------:R-:W-:Y:S02]  /*12c0*/  CS2R R60, SRZ ;  /* 0x00000000003c7805 */ /* 0x000fe4000001ff00 */
[----:B------:R-:W-:Y:S02]  /*12d0*/  CS2R R76, SRZ ;  /* 0x00000000004c7805 */ /* 0x000fe4000001ff00 */
[----:B------:R-:W-:Y:S02]  /*12e0*/  CS2R R14, SRZ ;  /* 0x00000000000e7805 */ /* 0x000fe4000001ff00 */
[----:B------:R-:W-:Y:S02]  /*12f0*/  CS2R R68, SRZ ;  /* 0x0000000000447805 */ /* 0x000fe4000001ff00 */
[----:B------:R-:W-:Y:S01]  /*1300*/  CS2R R78, SRZ ;  /* 0x00000000004e7805 */ /* 0x000fe2000001ff00 */
[----:B------:R-:W-:Y:S01]  /*1310*/  IMAD.MOV.U32 R65, RZ, RZ, RZ ;  /* 0x000000ffff417224 */ /* 0x000fe200078e00ff */
[----:B------:R-:W-:-:S02]  /*1320*/  CS2R R74, SRZ ;  /* 0x00000000004a7805 */ /* 0x000fc4000001ff00 */
[----:B------:R-:W-:Y:S01]  /*1330*/  CS2R R80, SRZ ;  /* 0x0000000000507805 */ /* 0x000fe2000001ff00 */
[----:B------:R-:W-:Y:S01]  /*1340*/  IMAD.MOV.U32 R24, RZ, RZ, RZ ;  /* 0x000000ffff187224 */ /* 0x000fe200078e00ff */
[----:B0-----:R-:W-:Y:S01]  /*1350*/  CS2R R6, SRZ ;  /* 0x0000000000067805 */ /* 0x001fe2000001ff00 */
[----:B------:R-:W-:Y:S02]  /*1360*/  IMAD.MOV.U32 R26, RZ, RZ, RZ ;  /* 0x000000ffff1a7224 */ /* 0x000fe400078e00ff */
[----:B------:R-:W-:Y:S02]  /*1370*/  IMAD.MOV.U32 R83, RZ, RZ, RZ ;  /* 0x000000ffff537224 */ /* 0x000fe400078e00ff */
[----:B------:R-:W-:Y:S02]  /*1380*/  IMAD.MOV.U32 R85, RZ, RZ, RZ ;  /* 0x000000ffff557224 */ /* 0x000fe400078e00ff */
[----:B------:R-:W-:Y:S01]  /*1390*/  IMAD.MOV.U32 R8, RZ, RZ, RZ ;  /* 0x000000ffff087224 */ /* 0x000fe200078e00ff */
[----:B------:R-:W-:Y:S06]  /*13a0*/  @!P1 BRA `(.L_x_175) ;  /* 0x0000007c000c9947 */ /* 0x000fec0003800000 */
[----:B------:R-:W0:Y:S01]  /*13b0*/  SHFL.IDX PT, R0, R151, RZ, 0x1f ;  /* 0x00001fff97007589 */ /* 0x000e2200000e0000 */
[----:B------:R-:W-:-:S04]  /*13c0*/  UIADD3 UR6, UR36, 0x24300, URZ ;  /* 0x0002430024067890 */ /* 0x000fc8000fffe03f */
[----:B------:R-:W-:-:S06]  /*13d0*/  ULOP3.LUT UP0, URZ, UR6, 0x9f, URZ, 0xc0, !UPT ;  /* 0x0000009f063f7892 */ /* 0x000fcc000f80c03f */
[----:B------:R-:W-:Y:S02]  /*13e0*/  PLOP3.LUT P0, PT, PT, PT, UP0, 0x80, 0x0 ;  /* 0x000000000000781c */ /* 0x000fe40003f0f008 */
[----:B0-----:R-:W-:-:S13]  /*13f0*/  R2UR UR38, R0 ;  /* 0x00000000002672ca */ /* 0x001fda00000e0000 */
[----:B------:R-:W-:-:S04]  /*1400*/  UIMAD.WIDE UR4, UR38, 0x55555556, URZ ;  /* 0x55555556260478a5 */ /* 0x000fc8000f8e023f */
[----:B------:R-:W-:-:S04]  /*1410*/  ULEA.HI UR5, UR5, UR5, URZ, 0x1 ;  /* 0x0000000505057291 */ /* 0x000fc8000f8f083f */
[----:B------:R-:W-:-:S04]  /*1420*/  UIMAD UR40, UR5, -0x3, UR38 ;  /* 0xfffffffd052878a4 */ /* 0x000fc8000f8e0226 */
[----:B------:R-:W-:-:S04]  /*1430*/  ULEA UR4, UR40, UR6, 0xb ;  /* 0x0000000628047291 */ /* 0x000fc8000f8e583f */
[----:B------:R-:W-:-:S04]  /*1440*/  USHF.R.U32.HI UR4, URZ, 0x4, UR4 ;  /* 0x000000043f047899 */ /* 0x000fc80008011604 */
[----:B------:R-:W-:Y:S01]  /*1450*/  ULOP3.LUT UR37, UR4, 0x3fff, URZ, 0xc0, !UPT ;  /* 0x00003fff04257892 */ /* 0x000fe2000f8ec03f */
[----:B------:R-:W-:Y:S11]  /*1460*/  @!P0 BRA `(.L_x_176) ;  /* 0x0000000000408947 */ /* 0x000ff60003800000 */
        /* <DEDUP_REMOVED lines=16> */
.L_x_176:
[----:B------:R-:W-:Y:S02]  /*1570*/  LEA.HI R0, R149, R149, RZ, 0x1 ;  /* 0x0000009595007211 */ /* 0x000fe400078f08ff */
[----:B------:R-:W-:Y:S02]  /*1580*/  ISETP.NE.AND P0, PT, R17, 0x3, PT ;  /* 0x000000031100780c */ /* 0x000fe40003f05270 */
[----:B------:R-:W-:-:S05]  /*1590*/  LOP3.LUT R0, R0, 0xfffffffe, RZ, 0xc0, !PT ;  /* 0xfffffffe00007812 */ /* 0x000fca00078ec0ff */
[----:B------:R-:W-:-:S05]  /*15a0*/  IMAD.IADD R0, R149, 0x1, -R0 ;  /* 0x0000000195007824 */ /* 0x000fca00078e0a00 */
[----:B------:R-:W-:-:S04]  /*15b0*/  SHF.L.U32 R0, R0, 0x1f, RZ ;  /* 0x0000001f00007819 */ /* 0x000fc800000006ff */
[----:B------:R-:W0:Y:S02]  /*15c0*/  SYNCS.PHASECHK.TRANS64.TRYWAIT P1, [UR36+0x31c00], R0 ;  /* 0x031c0000ff0075a7 */ /* 0x000e240008020164 */
[----:B0-----:R-:W-:Y:S05]  /*15d0*/  @!P1 BRA `(.L_x_177) ;  /* 0x000000f000d49947 */ /* 0x001fea0003800000 */
.L_x_334:
[----:B------:R-:W-:Y:S05]  /*15e0*/  @!P0 BRA `(.L_x_178) ;  /* 0x0000000000048947 */ /* 0x000fea0003800000 */
[----:B------:R-:W-:Y:S01]  /*15f0*/  BPT.TRAP 0x1 ;  /* 0x000000040000795c */ /* 0x000fe20000300000 */
.L_x_178:
[----:B------:R-:W-:Y:S01]  /*1600*/  IMAD.U32 R4, RZ, RZ, UR39 ;  /* 0x00000027ff047e24 */ /* 0x000fe2000f8e00ff */
[----:B0-----:R-:W-:-:S04]  /*1610*/  SHF.L.U32 R3, R16, 0x1f, RZ ;  /* 0x0000001f10037819 */ /* 0x001fc800000006ff */
[----:B------:R-:W-:-:S04]  /*1620*/  LEA R4, R4, UR36, 0x3 ;  /* 0x0000002404047c11 */ /* 0x000fc8000f8e18ff */
[----:B------:R0:W1:Y:S01]  /*1630*/  SYNCS.PHASECHK.TRANS64.TRYWAIT P2, [R4+URZ+0x31c30], R3 ;  /* 0x031c3003040075a7 */ /* 0x000062000804017f */
[----:B------:R-:W-:Y:S05]  /*1640*/  @!P0 BRA `(.L_x_179) ;  /* 0x0000000000048947 */ /* 0x000fea0003800000 */
[----:B------:R-:W-:Y:S01]  /*1650*/  BPT.TRAP 0x1 ;  /* 0x000000040000795c */ /* 0x000fe20000300000 */
.L_x_179:
[----:B------:R-:W2:Y:S01]  /*1660*/  S2R R0, SR_TID.X ;  /* 0x0000000000007919 */ /* 0x000ea20000002100 */
[----:B------:R-:W-:Y:S01]  /*1670*/  IMAD.MOV.U32 R71, RZ, RZ, RZ ;  /* 0x000000ffff477224 */ /* 0x000fe200078e00ff */
[----:B--2---:R-:W-:Y:S01]  /*1680*/  LOP3.LUT P1, RZ, R0, 0x7f, RZ, 0xc0, !PT ;  /* 0x0000007f00ff7812 */ /* 0x004fe2000782c0ff */
[----:B-1----:R-:W-:-:S12]  /*1690*/  @P2 BRA `(.L_x_180) ;  /* 0x0000000000082947 */ /* 0x002fd80003800000 */
[----:B------:R-:W1:Y:S02]  /*16a0*/  SYNCS.PHASECHK.TRANS64.TRYWAIT P2, [R4+URZ+0x31c30], R3 ;  /* 0x031c3003040075a7 */ /* 0x000e64000804017f */
[----:B-1----:R-:W-:Y:S05]  /*16b0*/  @!P2 BRA `(.L_x_181) ;  /* 0x000000f000b4a947 */ /* 0x002fea0003800000 */
.L_x_180:
        /* <DEDUP_REMOVED lines=26> */
[----:B------:R-:W-:Y:S01]  /*1860*/  UMOV UR7, 0x80000020 ;  /* 0x8000002000077882 */ /* 0x000fe20000000000 */
[----:B------:R-:W-:Y:S01]  /*1870*/  HGMMA.64x16x16.F32.BF16 R96, gdesc[UR24], RZ, !UPT, gsb0 ;  /* 0x00200000186079f0 */ /* 0x000fe2000c0018ff */
[----:B------:R-:W-:Y:S01]  /*1880*/  UIADD3 UR8, UR26, 0xc0, URZ ;  /* 0x000000c01a087890 */ /* 0x000fe2000fffe03f */
[C---:B------:R-:W-:Y:S01]  /*1890*/  ISETP.GT.AND P1, PT, R5.reuse, 0x69, PT ;  /* 0x000000690500780c */ /* 0x040fe20003f24270 */
[----:B------:R-:W-:Y:S01]  /*18a0*/  UIADD3 UR9, UR26, 0x100, URZ ;  /* 0x000001001a097890 */ /* 0x000fe2000fffe03f */
[----:B------:R-:W-:Y:S01]  /*18b0*/  ISETP.GT.AND P0, PT, R5, 0x70, PT ;  /* 0x000000700500780c */ /* 0x000fe20003f04270 */
[----:B------:R-:W-:-:S02]  /*18c0*/  UIADD3 UR10, UR26, 0x140, URZ ;  /* 0x000001401a0a7890 */ /* 0x000fc4000fffe03f */
[----:B------:R-:W-:Y:S02]  /*18d0*/  UIADD3 UR11, UR26, 0x180, URZ ;  /* 0x000001801a0b7890 */ /* 0x000fe4000fffe03f */
[----:B------:R-:W-:Y:S02]  /*18e0*/  UIADD3 UR12, UR26, 0x240, URZ ;  /* 0x000002401a0c7890 */ /* 0x000fe4000fffe03f */
[----:B------:R-:W-:Y:S02]  /*18f0*/  UIADD3 UR13, UR26, 0x3c0, URZ ;  /* 0x000003c01a0d7890 */ /* 0x000fe4000fffe03f */
[----:B------:R-:W-:Y:S01]  /*1900*/  UIADD3 UR14, UR26, 0x242, URZ ;  /* 0x000002421a0e7890 */ /* 0x000fe2000fffe03f */
[----:B------:R-:W-:Y:S01]  /*1910*/  UMOV UR15, 0x80000020 ;  /* 0x80000020000f7882 */ /* 0x000fe20000000000 */
[----:B------:R-:W-:Y:S02]  /*1920*/  UIADD3 UR16, UR24, 0x600, URZ ;  /* 0x0000060018107890 */ /* 0x000fe4000fffe03f */
[----:B------:R-:W-:Y:S01]  /*1930*/  UIADD3 UR18, UR26, 0x480, URZ ;  /* 0x000004801a127890 */ /* 0x000fe2000fffe03f */
[----:B------:R-:W-:Y:S01]  /*1940*/  UMOV UR17, 0x80000020 ;  /* 0x8000002000117882 */ /* 0x000fe20000000000 */
[----:B------:R-:W-:Y:S01]  /*1950*/  UMOV UR19, 0x80000020 ;  /* 0x8000002000137882 */ /* 0x000fe20000000000 */
[----:B------:R-:W-:-:S02]  /*1960*/  UIADD3 UR20, UR24, 0x602, URZ ;  /* 0x0000060218147890 */ /* 0x000fc4000fffe03f */
[----:B------:R-:W-:Y:S01]  /*1970*/  UIADD3 UR22, UR26, 0x482, URZ ;  /* 0x000004821a167890 */ /* 0x000fe2000fffe03f */
[----:B------:R-:W-:Y:S01]  /*1980*/  UMOV UR21, 0x80000020 ;  /* 0x8000002000157882 */ /* 0x000fe20000000000 */
        /* <DEDUP_REMOVED lines=12> */
[----:B------:R-:W-:Y:S01]  /*1a50*/  UMOV UR5, UR25 ;  /* 0x0000001900057c82 */ /* 0x000fe20008000000 */
[----:B------:R-:W-:Y:S01]  /*1a60*/  UMOV UR6, UR8 ;  /* 0x0000000800067c82 */ /* 0x000fe20008000000 */
[----:B------:R-:W-:Y:S01]  /*1a70*/  UMOV UR7, 0x80000020 ;  /* 0x8000002000077882 */ /* 0x000fe20000000000 */
[----:B------:R-:W-:Y:S01]  /*1a80*/  UIADD3 UR8, UR26, 0x1c0, URZ ;  /* 0x000001c01a087890 */ /* 0x000fe2000fffe03f */
        /* <DEDUP_REMOVED lines=88> */
[----:B------:R-:W-:Y:S01]  /*2010*/  UMOV UR8, UR10 ;  /* 0x0000000a00087c82 */ /* 0x000fe20008000000 */
[----:B------:R-:W-:Y:S01]  /*2020*/  UMOV UR10, UR12 ;  /* 0x0000000c000a7c82 */ /* 0x000fe20008000000 */
        /* <DEDUP_REMOVED lines=272> */
[----:B------:R-:W-:Y:S01]  /*3130*/  FSEL R60, R49, -INF , P2 ;  /* 0xff800000313c7808 */ /* 0x000fe20001000000 */
[----:B------:R-:W-:Y:S01]  /*3140*/  ULDC UR6, c[0x0][0x988] ;  /* 0x0002620000067ab9 */ /* 0x000fe20000000800 */
[----:B------:R-:W-:-:S02]  /*3150*/  FMNMX.FTZ R3, R116, R3, !PT ;  /* 0x0000000374037209 */ /* 0x000fc40007810000 */
[----:B------:R-:W-:Y:S02]  /*3160*/  FSEL R76, R52, -INF , P6 ;  /* 0xff800000344c7808 */ /* 0x000fe40003000000 */
[----:B------:R-:W-:Y:S02]  /*3170*/  FMNMX.FTZ R3, R60, R3, !PT ;  /* 0x000000033c037209 */ /* 0x000fe40007810000 */
[----:B------:R-:W-:Y:S02]  /*3180*/  FSEL R52, R63, -INF , P4 ;  /* 0xff8000003f347808 */ /* 0x000fe40002000000 */
[----:B------:R-:W-:Y:S02]  /*3190*/  ISETP.GT.AND P4, PT, R5, 0x60, PT ;  /* 0x000000600500780c */ /* 0x000fe40003f84270 */
[----:B------:R-:W-:Y:S02]  /*31a0*/  FSEL R118, R53, -INF , P5 ;  /* 0xff80000035767808 */ /* 0x000fe40002800000 */
[----:B------:R-:W-:-:S02]  /*31b0*/  FMNMX.FTZ R3, R76, R3, !PT ;  /* 0x000000034c037209 */ /* 0x000fc40007810000 */
[----:B------:R-:W-:Y:S02]  /*31c0*/  FSEL R50, R50, -INF , P3 ;  /* 0xff80000032327808 */ /* 0x000fe40001800000 */
[----:B------:R-:W-:Y:S02]  /*31d0*/  ISETP.GT.AND P3, PT, R5, 0x61, PT ;  /* 0x000000610500780c */ /* 0x000fe40003f64270 */
[----:B------:R-:W-:Y:S02]  /*31e0*/  FMNMX.FTZ R3, R118, R3, !PT ;  /* 0x0000000376037209 */ /* 0x000fe40007810000 */
[----:B------:R-:W-:Y:S02]  /*31f0*/  FSEL R56, R51, -INF , P2 ;  /* 0xff80000033387808 */ /* 0x000fe40001000000 */
[----:B------:R-:W-:Y:S02]  /*3200*/  ISETP.GT.AND P2, PT, R5, 0x68, PT ;  /* 0x000000680500780c */ /* 0x000fe40003f44270 */
[----:B------:R-:W-:-:S02]  /*3210*/  FSEL R54, R54, -INF , P6 ;  /* 0xff80000036367808 */ /* 0x000fc40003000000 */
[----:B------:R-:W-:Y:S01]  /*3220*/  ISETP.GT.AND P6, PT, R5, 0x89, PT ;  /* 0x000000890500780c */ /* 0x000fe20003fc4270 */
[----:B------:R-:W-:Y:S02]  /*3230*/  WARPGROUP.DEPBAR.LE gsb0, 0x0 ;  /* 0x00008000000079c5 */ /* 0x000fe40000010000 */
[----:B------:R-:W-:Y:S01]  /*3240*/  WARPGROUP.ARRIVE ;  /* 0x00000000000079c5 */ /* 0x000fe20000000000 */
[----:B------:R-:W-:Y:S02]  /*3250*/  FSEL R138, R45, -INF , P1 ;  /* 0xff8000002d8a7808 */ /* 0x000fe40000800000 */
[----:B------:R-:W-:Y:S02]  /*3260*/  ISETP.GT.AND P1, PT, R5, 0x71, PT ;  /* 0x000000710500780c */ /* 0x000fe40003f24270 */
[----:B------:R-:W-:Y:S01]  /*3270*/  FSEL R124, R40, -INF , P4 ;  /* 0xff800000287c7808 */ /* 0x000fe20002000000 */
[----:B------:R-:W-:Y:S01]  /*3280*/  HGMMA.64x16x16.F32.BF16 R32, gdesc[UR20], R32, gsb0 ;  /* 0x00200000142079f0 */ /* 0x000fe20008001820 */
[----:B------:R-:W-:Y:S01]  /*3290*/  UIADD3 UR22, UR26, 0x682, URZ ;  /* 0x000006821a167890 */ /* 0x000fe2000fffe03f */
[----:B------:R-:W-:Y:S01]  /*32a0*/  FSEL R40, R55, -INF , P5 ;  /* 0xff80000037287808 */ /* 0x000fe20002800000 */
[----:B------:R-:W-:Y:S01]  /*32b0*/  UMOV UR23, 0x80000020 ;  /* 0x8000002000177882 */ /* 0x000fe20000000000 */
[----:B------:R-:W-:-:S02]  /*32c0*/  ISETP.GT.AND P5, PT, R5, 0x88, PT ;  /* 0x000000880500780c */ /* 0x000fc40003fa4270 */
[----:B------:R-:W-:Y:S02]  /*32d0*/  FSEL R134, R41, -INF , P3 ;  /* 0xff80000029867808 */ /* 0x000fe40001800000 */
[----:B------:R-:W-:Y:S02]  /*32e0*/  FMNMX.FTZ R3, R124, R3, !PT ;  /* 0x000000037c037209 */ /* 0x000fe40007810000 */
[----:B------:R-:W-:Y:S02]  /*32f0*/  FSEL R136, R44, -INF , P2 ;  /* 0xff8000002c887808 */ /* 0x000fe40001000000 */
[----:B------:R-:W-:Y:S02]  /*3300*/  FMNMX.FTZ R3, R134, R3, !PT ;  /* 0x0000000386037209 */ /* 0x000fe40007810000 */
[----:B------:R-:W-:Y:S02]  /*3310*/  FSEL R46, R46, -INF , P2 ;  /* 0xff8000002e2e7808 */ /* 0x000fe40001000000 */
[----:B------:R-:W-:-:S02]  /*3320*/  FMNMX.FTZ R3, R136, R3, !PT ;  /* 0x0000000388037209 */ /* 0x000fc40007810000 */
[C---:B------:R-:W-:Y:S02]  /*3330*/  ISETP.GT.AND P2, PT, R5.reuse, 0x79, PT ;  /* 0x000000790500780c */ /* 0x040fe40003f44270 */
[----:B------:R-:W-:Y:S02]  /*3340*/  FMNMX.FTZ R3, R138, R3, !PT ;  /* 0x000000038a037209 */ /* 0x000fe40007810000 */
[----:B------:R-:W-:Y:S02]  /*3350*/  FSEL R42, R42, -INF , P4 ;  /* 0xff8000002a2a7808 */ /* 0x000fe40002000000 */
[----:B------:R-:W-:Y:S02]  /*3360*/  ISETP.GT.AND P4, PT, R5, 0x81, PT ;  /* 0x000000810500780c */ /* 0x000fe40003f84270 */
[----:B------:R-:W-:Y:S01]  /*3370*/  P2R R15, PR, RZ, 0x4 ;  /* 0x00000004ff0f7803 */ /* 0x000fe20000000000 */
[----:B------:R-:W-:Y:S02]  /*3380*/  WARPGROUP.DEPBAR.LE gsb0, 0x0 ;  /* 0x00008000000079c5 */ /* 0x000fe40000010000 */
[----:B------:R-:W-:Y:S01]  /*3390*/  WARPGROUP.ARRIVE ;  /* 0x00000000000079c5 */ /* 0x000fe20000000000 */
[----:B------:R-:W-:-:S02]  /*33a0*/  FSEL R142, R33, -INF , P1 ;  /* 0xff800000218e7808 */ /* 0x000fc40000800000 */
[----:B------:R-:W-:Y:S02]  /*33b0*/  P2R R33, PR, RZ, 0x2 ;  /* 0x00000002ff217803 */ /* 0x000fe40000000000 */
[----:B------:R-:W-:Y:S01]  /*33c0*/  ISETP.GT.AND P1, PT, R5, 0x70, PT ;  /* 0x000000700500780c */ /* 0x000fe20003f24270 */
[----:B------:R-:W-:Y:S01]  /*33d0*/  HGMMA.64x16x16.F32.BF16 R24, gdesc[UR20], R24, gsb0 ;  /* 0x00200000141879f0 */ /* 0x000fe20008001818 */
[----:B------:R-:W-:Y:S02]  /*33e0*/  FSEL R140, R32, -INF , P0 ;  /* 0xff800000208c7808 */ /* 0x000fe40000000000 */
[----:B------:R-:W-:Y:S02]  /*33f0*/  FSEL R34, R34, -INF , P1 ;  /* 0xff80000022227808 */ /* 0x000fe40000800000 */
[----:B------:R-:W-:Y:S02]  /*3400*/  ISETP.NE.AND P1, PT, R33, RZ, PT ;  /* 0x000000ff2100720c */ /* 0x000fe40003f25270 */
[----:B------:R-:W-:-:S02]  /*3410*/  ISETP.GT.AND P0, PT, R5, 0x78, PT ;  /* 0x000000780500780c */ /* 0x000fc40003f04270 */
[----:B------:R-:W-:Y:S02]  /*3420*/  FMNMX.FTZ R3, R140, R3, !PT ;  /* 0x000000038c037209 */ /* 0x000fe40007810000 */
[----:B------:R-:W-:Y:S02]  /*3430*/  FSEL R53, R36, -INF , P0 ;  /* 0xff80000024357808 */ /* 0x000fe40000000000 */
[----:B------:R-:W-:Y:S01]  /*3440*/  FMNMX.FTZ R0, R142, R3, !PT ;  /* 0x000000038e007209 */ /* 0x000fe20007810000 */
[----:B------:R-:W-:Y:S01]  /*3450*/  IMAD.U32 R3, RZ, RZ, UR6 ;  /* 0x00000006ff037e24 */ /* 0x000fe2000f8e00ff */
[----:B------:R-:W-:Y:S02]  /*3460*/  FSEL R32, R43, -INF , P3 ;  /* 0xff8000002b207808 */ /* 0x000fe40001800000 */
[----:B------:R-:W-:Y:S02]  /*3470*/  FSEL R59, R37, -INF , P2 ;  /* 0xff800000253b7808 */ /* 0x000fe40001000000 */
[----:B------:R-:W-:-:S02]  /*3480*/  FMNMX.FTZ R0, R53, R0, !PT ;  /* 0x0000000035007209 */ /* 0x000fc40007810000 */
[----:B------:R-:W-:Y:S02]  /*3490*/  ISETP.GT.AND P3, PT, R5, 0x80, PT ;  /* 0x000000800500780c */ /* 0x000fe40003f64270 */
[----:B------:R-:W-:Y:S02]  /*34a0*/  FMNMX.FTZ R0, R59, R0, !PT ;  /* 0x000000003b007209 */ /* 0x000fe40007810000 */
[----:B------:R-:W-:Y:S02]  /*34b0*/  P2R R21, PR, RZ, 0x1 ;  /* 0x00000001ff157803 */ /* 0x000fe40000000000 */
[----:B------:R-:W-:Y:S01]  /*34c0*/  ISETP.GT.AND P0, PT, R5, 0x69, PT ;  /* 0x000000690500780c */ /* 0x000fe20003f04270 */
[----:B------:R-:W-:Y:S02]  /*34d0*/  WARPGROUP.DEPBAR.LE gsb0, 0x0 ;  /* 0x00008000000079c5 */ /* 0x000fe40000010000 */
[----:B------:R-:W-:Y:S02]  /*34e0*/  FSEL R49, R28, -INF , P5 ;  /* 0xff8000001c317808 */ /* 0x000fe40002800000 */
[----:B------:R-:W-:-:S02]  /*34f0*/  FSEL R28, R35, -INF , P1 ;  /* 0xff800000231c7808 */ /* 0x000fc40000800000 */
[----:B------:R-:W-:Y:S02]  /*3500*/  ISETP.NE.AND P1, PT, R9, RZ, PT ;  /* 0x000000ff0900720c */ /* 0x000fe40003f25270 */
[----:B------:R-:W-:Y:S02]  /*3510*/  FMNMX.FTZ R9, R98, R99, !PT ;  /* 0x0000006362097209 */ /* 0x000fe40007810000 */
[----:B------:R-:W-:Y:S02]  /*3520*/  FSEL R37, R24, -INF , P3 ;  /* 0xff80000018257808 */ /* 0x000fe40001800000 */
[----:B------:R-:W-:Y:S02]  /*3530*/  FMNMX.FTZ R9, R102, R9, !PT ;  /* 0x0000000966097209 */ /* 0x000fe40007810000 */
[----:B------:R-:W-:Y:S02]  /*3540*/  FSEL R57, R25, -INF , P4 ;  /* 0xff80000019397808 */ /* 0x000fe40002000000 */
[----:B------:R-:W-:-:S02]  /*3550*/  FMNMX.FTZ R9, R6, R9, !PT ;  /* 0x0000000906097209 */ /* 0x000fc40007810000 */
[----:B------:R-:W-:Y:S01]  /*3560*/  FMNMX.FTZ R0, R37, R0, !PT ;  /* 0x0000000025007209 */ /* 0x000fe20007810000 */
[----:B------:R-:W-:Y:S01]  /*3570*/  @!P1 VIADD R4, R4, 0x31c40 ;  /* 0x00031c4004049836 */ /* 0x000fe20000000000 */
[----:B------:R-:W-:Y:S02]  /*3580*/  FMNMX.FTZ R9, R90, R9, !PT ;  /* 0x000000095a097209 */ /* 0x000fe40007810000 */
[----:B------:R-:W-:Y:S02]  /*3590*/  FMNMX.FTZ R0, R57, R0, !PT ;  /* 0x0000000039007209 */ /* 0x000fe40007810000 */
[----:B------:R-:W-:Y:S02]  /*35a0*/  FMNMX.FTZ R9, R8, R9, !PT ;  /* 0x0000000908097209 */ /* 0x000fe40007810000 */
[----:B------:R-:W-:Y:S02]  /*35b0*/  FSEL R51, R29, -INF , P6 ;  /* 0xff8000001d337808 */ /* 0x000fe40003000000 */
[----:B------:R-:W-:-:S02]  /*35c0*/  FMNMX.FTZ R9, R94, R9, !PT ;  /* 0x000000095e097209 */ /* 0x000fc40007810000 */
[----:B------:R-:W-:Y:S02]  /*35d0*/  FMNMX.FTZ R0, R49, R0, !PT ;  /* 0x0000000031007209 */ /* 0x000fe40007810000 */
[----:B------:R-:W-:Y:S02]  /*35e0*/  FMNMX.FTZ R9, R12, R9, !PT ;  /* 0x000000090c097209 */ /* 0x000fe40007810000 */
[----:B------:R-:W-:Y:S02]  /*35f0*/  FMNMX.FTZ R11, R51, R0, !PT ;  /* 0x00000000330b7209 */ /* 0x000fe40007810000 */
[----:B------:R-:W-:Y:S02]  /*3600*/  FMNMX.FTZ R9, R82, R9, !PT ;  /* 0x0000000952097209 */ /* 0x000fe40007810000 */
[----:B------:R-:W-:Y:S01]  /*3610*/  FSEL R24, R47, -INF , P0 ;  /* 0xff8000002f187808 */ /* 0x000fe20000000000 */
[----:B------:R-:W0:Y:S01]  /*3620*/  SHFL.BFLY PT, R0, R11, 0x2, 0x1f ;  /* 0x0c401f000b007f89 */ /* 0x000e2200000e0000 */
[----:B------:R-:W-:-:S02]  /*3630*/  FMNMX.FTZ R9, R14, R9, !PT ;  /* 0x000000090e097209 */ /* 0x000fc40007810000 */
[----:B------:R-:W-:Y:S02]  /*3640*/  ISETP.NE.AND P0, PT, R21, RZ, PT ;  /* 0x000000ff1500720c */ /* 0x000fe40003f05270 */
[----:B------:R-:W-:Y:S02]  /*3650*/  FMNMX.FTZ R9, R86, R9, !PT ;  /* 0x0000000956097209 */ /* 0x000fe40007810000 */
[----:B------:R-:W-:Y:S02]  /*3660*/  FSEL R38, R38, -INF , P0 ;  /* 0xff80000026267808 */ /* 0x000fe40000000000 */
[----:B------:R-:W-:Y:S02]  /*3670*/  FMNMX.FTZ R9, R20, R9, !PT ;  /* 0x0000000914097209 */ /* 0x000fe40007810000 */
[----:B------:R-:W-:Y:S02]  /*3680*/  FSEL R26, R26, -INF , P3 ;  /* 0xff8000001a1a7808 */ /* 0x000fe40001800000 */
[----:B------:R-:W-:-:S02]  /*3690*/  FMNMX.FTZ R9, R74, R9, !PT ;  /* 0x000000094a097209 */ /* 0x000fc40007810000 */
[----:B------:R-:W-:Y:S02]  /*36a0*/  FSEL R30, R30, -INF , P5 ;  /* 0xff8000001e1e7808 */ /* 0x000fe40002800000 */
[----:B------:R-:W-:Y:S02]  /*36b0*/  FMNMX.FTZ R9, R66, R9, !PT ;  /* 0x0000000942097209 */ /* 0x000fe40007810000 */
[----:B------:R-:W-:Y:S02]  /*36c0*/  ISETP.NE.AND P0, PT, R7, RZ, PT ;  /* 0x000000ff0700720c */ /* 0x000fe40003f05270 */
[----:B------:R-:W-:Y:S02]  /*36d0*/  FMNMX.FTZ R9, R78, R9, !PT ;  /* 0x000000094e097209 */ /* 0x000fe40007810000 */
[----:B------:R-:W-:Y:S02]  /*36e0*/  @!P1 PRMT R4, RZ, 0x654, R4 ;  /* 0x00000654ff049816 */ /* 0x000fe40000000004 */
[----:B------:R-:W-:-:S02]  /*36f0*/  FMNMX.FTZ R9, R68, R9, !PT ;  /* 0x0000000944097209 */ /* 0x000fc40007810000 */
[----:B0-----:R-:W-:Y:S01]  /*3700*/  FMNMX.FTZ R13, R11, R0, !PT ;  /* 0x000000000b0d7209 */ /* 0x001fe20007810000 */
[----:B------:R0:W-:Y:S01]  /*3710*/  @!P1 SYNCS.ARRIVE.TRANS64.RED.A1T0 RZ, [R4+URZ], RZ ;  /* 0x000000ff04ff99a7 */ /* 0x0001e2000810043f */
[----:B------:R-:W-:-:S03]  /*3720*/  FMNMX.FTZ R9, R58, R9, !PT ;  /* 0x000000093a097209 */ /* 0x000fc60007810000 */
[----:B------:R-:W1:Y:S01]  /*3730*/  SHFL.BFLY PT, R0, R13, 0x1, 0x1f ;  /* 0x0c201f000d007f89 */ /* 0x000e6200000e0000 */
[----:B------:R-:W-:-:S04]  /*3740*/  FMNMX.FTZ R9, R48, R9, !PT ;  /* 0x0000000930097209 */ /* 0x000fc80007810000 */
[----:B------:R-:W-:-:S04]  /*3750*/  FMNMX.FTZ R9, R62, R9, !PT ;  /* 0x000000093e097209 */ /* 0x000fc80007810000 */
[----:B------:R-:W-:-:S04]  /*3760*/  FMNMX.FTZ R9, R52, R9, !PT ;  /* 0x0000000934097209 */ /* 0x000fc80007810000 */
[----:B------:R-:W-:-:S04]  /*3770*/  FMNMX.FTZ R9, R50, R9, !PT ;  /* 0x0000000932097209 */ /* 0x000fc80007810000 */
[----:B------:R-:W-:-:S04]  /*3780*/  FMNMX.FTZ R9, R56, R9, !PT ;  /* 0x0000000938097209 */ /* 0x000fc80007810000 */
[----:B------:R-:W-:Y:S02]  /*3790*/  FMNMX.FTZ R9, R54, R9, !PT ;  /* 0x0000000936097209 */ /* 0x000fe40007810000 */
[----:B-1----:R-:W-:Y:S02]  /*37a0*/  FMNMX.FTZ R0, R13, R0, !PT ;  /* 0x000000000d007209 */ /* 0x002fe40007810000 */
        /* <DEDUP_REMOVED lines=44> */
[-CC-:B------:R-:W-:Y:S01]  /*3a70*/  FFMA.FTZ R128, R128, R3.reuse, -R55.reuse ;  /* 0x0000000380807223 */ /* 0x180fe20000010837 */
[-CC-:B------:R-:W-:Y:S01]  /*3a80*/  FFMA.FTZ R84, R132, R3.reuse, -R55.reuse ;  /* 0x0000000384547223 */ /* 0x180fe20000010837 */
[----:B------:R-:W1:Y:S01]  /*3a90*/  SHFL.BFLY PT, R10, R39, 0x2, 0x1f ;  /* 0x0c401f00270a7f89 */ /* 0x000e6200000e0000 */
        /* <DEDUP_REMOVED lines=12> */
[----:B------:R-:W-:Y:S01]  /*3b60*/  FFMA.FTZ R49, R49, R3, -R55 ;  /* 0x0000000331317223 */ /* 0x000fe20000010837 */
[----:B0-----:R-:W-:-:S04]  /*3b70*/  F2FP.BF16.F32.PACK_AB R4, R96, R5 ;  /* 0x000000056004723e */ /* 0x001fc800000010ff */
[----:B------:R-:W-:Y:S01]  /*3b80*/  MUFU.EX2 R100, R100 ;  /* 0x0000006400647308 */ /* 0x000fe20000000800 */
[----:B-1----:R-:W-:Y:S01]  /*3b90*/  FMNMX.FTZ R27, R39, R10, !PT ;  /* 0x0000000a271b7209 */ /* 0x002fe20007810000 */
[----:B------:R-:W-:-:S06]  /*3ba0*/  FFMA.FTZ R39, R53, R3, -R55 ;  /* 0x0000000335277223 */ /* 0x000fcc0000010837 */
[----:B------:R0:W-:Y:S01]  /*3bb0*/  MUFU.EX2 R35, R116 ;  /* 0x0000007400237308 */ /* 0x0001e20000000800 */
[----:B------:R-:W1:Y:S07]  /*3bc0*/  SHFL.BFLY PT, R10, R27, 0x1, 0x1f ;  /* 0x0c201f001b0a7f89 */ /* 0x000e6e00000e0000 */
[----:B------:R-:W-:Y:S01]  /*3bd0*/  MUFU.EX2 R15, R15 ;  /* 0x0000000f000f7308 */ /* 0x000fe20000000800 */
[----:B0-----:R-:W-:-:S07]  /*3be0*/  FFMA.FTZ R116, R51, R3, -R55 ;  /* 0x0000000333747223 */ /* 0x001fce0000010837 */
[----:B------:R-:W-:Y:S08]  /*3bf0*/  MUFU.EX2 R44, R44 ;  /* 0x0000002c002c7308 */ /* 0x000ff00000000800 */
[----:B------:R-:W-:Y:S01]  /*3c00*/  MUFU.EX2 R33, R33 ;  /* 0x0000002100217308 */ /* 0x000fe20000000800 */
[----:B-1----:R-:W-:-:S04]  /*3c10*/  FMNMX.FTZ R10, R27, R10, !PT ;  /* 0x0000000a1b0a7209 */ /* 0x002fc80007810000 */
[C---:B------:R-:W-:Y:S01]  /*3c20*/  FSETP.NEU.FTZ.AND P2, PT, R10.reuse, -INF , PT ;  /* 0xff8000000a00780b */ /* 0x040fe20003f5d000 */
[-C--:B------:R-:W-:Y:S02]  /*3c30*/  FMUL.FTZ R27, R10, R3.reuse ;  /* 0x000000030a1b7220 */ /* 0x080fe40000410000 */
[----:B------:R-:W-:Y:S03]  /*3c40*/  MUFU.EX2 R88, R88 ;  /* 0x0000005800587308 */ /* 0x000fe60000000800 */
[----:B------:R-:W-:Y:S02]  /*3c50*/  FSEL R27, R27, RZ, P2 ;  /* 0x000000ff1b1b7208 */ /* 0x000fe40001000000 */
[----:B------:R-:W-:Y:S01]  /*3c60*/  ISETP.GE.AND P2, PT, R64, 0x91, PT ;  /* 0x000000914000780c */ /* 0x000fe20003f46270 */
[----:B------:R-:W-:Y:S02]  /*3c70*/  IMAD.MOV.U32 R64, RZ, RZ, R71 ;  /* 0x000000ffff407224 */ /* 0x000fe400078e0047 */
        /* <DEDUP_REMOVED lines=43> */
[----:B------:R-:W-:Y:S01]  /*3f30*/  FFMA.FTZ R69, R32, R3, -R27 ;  /* 0x0000000320457223 */ /* 0x000fe2000001081b */
[----:B------:R-:W-:Y:S01]  /*3f40*/  F2FP.BF16.F32.PACK_AB R5, R99, R98 ;  /* 0x000000626305723e */ /* 0x000fe200000010ff */
[----:B------:R-:W-:Y:S01]  /*3f50*/  FADD.FTZ R73, R7, R6 ;  /* 0x0000000607497221 */ /* 0x000fe20000010000 */
[C---:B------:R-:W-:Y:S01]  /*3f60*/  F2FP.BF16.F32.PACK_AB R6, R114.reuse, R7 ;  /* 0x000000077206723e */ /* 0x040fe200000010ff */
[----:B------:R-:W-:Y:S01]  /*3f70*/  IMAD.MOV.U32 R62, RZ, RZ, R71 ;  /* 0x000000ffff3e7224 */ /* 0x000fe200078e0047 */
[----:B------:R-:W1:Y:S01]  /*3f80*/  MUFU.EX2 R90, R90 ;  /* 0x0000005a005a7308 */ /* 0x000e620000000800 */
[----:B------:R-:W-:Y:S01]  /*3f90*/  FADD.FTZ R14, R114, R73 ;  /* 0x00000049720e7221 */ /* 0x000fe20000010000 */
[C---:B---3--:R-:W-:Y:S01]  /*3fa0*/  FADD.FTZ R12, R67.reuse, R12 ;  /* 0x0000000c430c7221 */ /* 0x048fe20000010000 */
[----:B------:R-:W-:Y:S01]  /*3fb0*/  F2FP.BF16.F32.PACK_AB R7, R67, R102 ;  /* 0x000000664307723e */ /* 0x000fe200000010ff */
[----:B------:R-:W-:Y:S01]  /*3fc0*/  FFMA.FTZ R67, R40, R3, -R27 ;  /* 0x0000000328437223 */ /* 0x000fe2000001081b */
[----:B------:R-:W-:-:S03]  /*3fd0*/  FADD.FTZ R73, R13, R14 ;  /* 0x0000000e0d497221 */ /* 0x000fc60000010000 */
[----:B------:R-:W2:Y:S01]  /*3fe0*/  MUFU.EX2 R8, R8 ;  /* 0x0000000800087308 */ /* 0x000ea20000000800 */
[----:B0-----:R-:W-:Y:S01]  /*3ff0*/  FADD.FTZ R75, R31, R12 ;  /* 0x0000000c1f4b7221 */ /* 0x001fe20000010000 */
[----:B------:R-:W-:Y:S01]  /*4000*/  FADD.FTZ R12, R100, R73 ;  /* 0x00000049640c7221 */ /* 0x000fe20000010000 */
[----:B------:R0:W-:Y:S03]  /*4010*/  STSM.16.M88.4 [R2+0x24300], R4 ;  /* 0x0243000402007844 */ /* 0x0001e60000000200 */
[----:B------:R-:W-:Y:S02]  /*4020*/  FADD.FTZ R73, R15, R12 ;  /* 0x0000000c0f497221 */ /* 0x000fe40000010000 */
[----:B------:R-:W3:Y:S01]  /*4030*/  MUFU.EX2 R51, R51 ;  /* 0x0000003300337308 */ /* 0x000ee20000000800 */
[----:B-1----:R-:W-:Y:S01]  /*4040*/  FADD.FTZ R75, R90, R75 ;  /* 0x0000004b5a4b7221 */ /* 0x002fe20000010000 */
[----:B------:R-:W-:-:S04]  /*4050*/  FADD.FTZ R14, R44, R73 ;  /* 0x000000492c0e7221 */ /* 0x000fc80000010000 */
[----:B------:R-:W-:Y:S02]  /*4060*/  FADD.FTZ R73, R33, R14 ;  /* 0x0000000e21497221 */ /* 0x000fe40000010000 */
[----:B------:R-:W1:Y:S01]  /*4070*/  MUFU.EX2 R53, R53 ;  /* 0x0000003500357308 */ /* 0x000e620000000800 */
[----:B--2---:R-:W-:Y:S01]  /*4080*/  FADD.FTZ R12, R8, R75 ;  /* 0x0000004b080c7221 */ /* 0x004fe20000010000 */
[----:B0-----:R-:W-:-:S06]  /*4090*/  F2FP.BF16.F32.PACK_AB R4, R88, R33 ;  /* 0x000000215804723e */ /* 0x001fcc00000010ff */
[----:B------:R-:W0:Y:S01]  /*40a0*/  MUFU.EX2 R82, R82 ;  /* 0x0000005200527308 */ /* 0x000e220000000800 */
[----:B---3--:R-:W-:-:S07]  /*40b0*/  FADD.FTZ R12, R51, R12 ;  /* 0x0000000c330c7221 */ /* 0x008fce0000010000 */
[----:B------:R-:W2:Y:S01]  /*40c0*/  MUFU.EX2 R55, R55 ;  /* 0x0000003700377308 */ /* 0x000ea20000000800 */
[----:B-1----:R-:W-:Y:S01]  /*40d0*/  FADD.FTZ R75, R53, R12 ;  /* 0x0000000c354b7221 */ /* 0x002fe20000010000 */
[----:B------:R-:W-:-:S04]  /*40e0*/  FADD.FTZ R12, R88, R73 ;  /* 0x00000049580c7221 */ /* 0x000fc80000010000 */
[----:B------:R-:W-:Y:S02]  /*40f0*/  FADD.FTZ R73, R29, R12 ;  /* 0x0000000c1d497221 */ /* 0x000fe40000010000 */
[----:B------:R-:W1:Y:S01]  /*4100*/  MUFU.EX2 R80, R80 ;  /* 0x0000005000507308 */ /* 0x000e620000000800 */
[----:B0-----:R-:W-:-:S07]  /*4110*/  FADD.FTZ R14, R82, R75 ;  /* 0x0000004b520e7221 */ /* 0x001fce0000010000 */
[----:B------:R-:W0:Y:S01]  /*4120*/  MUFU.EX2 R86, R86 ;  /* 0x0000005600567308 */ /* 0x000e220000000800 */
[----:B--2---:R-:W-:Y:S01]  /*4130*/  FADD.FTZ R75, R55, R14 ;  /* 0x0000000e374b7221 */ /* 0x004fe20000010000 */
[----:B------:R-:W-:Y:S01]  /*4140*/  F2FP.BF16.F32.PACK_AB R14, R44, R15 ;  /* 0x0000000f2c0e723e */ /* 0x000fe200000010ff */
[--C-:B------:R-:W-:Y:S01]  /*4150*/  IMAD.MOV.U32 R44, RZ, RZ, R71.reuse ;  /* 0x000000ffff2c7224 */ /* 0x100fe200078e0047 */
[----:B------:R-:W-:Y:S01]  /*4160*/  F2FP.BF16.F32.PACK_AB R15, R51, R8 ;  /* 0x00000008330f723e */ /* 0x000fe200000010ff */
[----:B------:R-:W-:-:S03]  /*4170*/  IMAD.MOV.U32 R51, RZ, RZ, R71 ;  /* 0x000000ffff337224 */ /* 0x000fc600078e0047 */
[----:B------:R-:W-:Y:S01]  /*4180*/  MUFU.EX2 R25, R25 ;  /* 0x0000001900197308 */ /* 0x000fe20000000800 */
[----:B-1----:R-:W-:-:S07]  /*4190*/  FADD.FTZ R12, R80, R73 ;  /* 0x00000049500c7221 */ /* 0x002fce0000010000 */
[----:B------:R-:W1:Y:S01]  /*41a0*/  MUFU.EX2 R20, R20 ;  /* 0x0000001400147308 */ /* 0x000e620000000800 */
[----:B0-----:R-:W-:-:S07]  /*41b0*/  FADD.FTZ R75, R86, R75 ;  /* 0x0000004b564b7221 */ /* 0x001fce0000010000 */
[----:B------:R-:W-:Y:S08]  /*41c0*/  MUFU.EX2 R70, R70 ;  /* 0x0000004600467308 */ /* 0x000ff00000000800 */
[----:B------:R-:W0:Y:S01]  /*41d0*/  MUFU.EX2 R59, R59 ;  /* 0x0000003b003b7308 */ /* 0x000e220000000800 */
[----:B-1----:R-:W-:-:S07]  /*41e0*/  FADD.FTZ R26, R20, R75 ;  /* 0x0000004b141a7221 */ /* 0x002fce0000010000 */
[----:B------:R-:W-:Y:S08]  /*41f0*/  MUFU.EX2 R21, R21 ;  /* 0x0000001500157308 */ /* 0x000ff00000000800 */
[----:B------:R-:W1:Y:S01]  /*4200*/  MUFU.EX2 R61, R61 ;  /* 0x0000003d003d7308 */ /* 0x000e620000000800 */
[----:B0-----:R-:W-:-:S07]  /*4210*/  FADD.FTZ R26, R59, R26 ;  /* 0x0000001a3b1a7221 */ /* 0x001fce0000010000 */
[----:B------:R-:W0:Y:S08]  /*4220*/  MUFU.EX2 R36, R36 ;  /* 0x0000002400247308 */ /* 0x000e300000000800 */
[----:B------:R-:W2:Y:S01]  /*4230*/  MUFU.EX2 R66, R66 ;  /* 0x0000004200427308 */ /* 0x000ea20000000800 */
[----:B-1----:R-:W-:-:S07]  /*4240*/  FADD.FTZ R7, R61, R26 ;  /* 0x0000001a3d077221 */ /* 0x002fce0000010000 */
[----:B------:R1:W-:Y:S01]  /*4250*/  MUFU.EX2 R40, R54 ;  /* 0x0000003600287308 */ /* 0x0003e20000000800 */
[----:B0-----:R-:W-:-:S07]  /*4260*/  F2FP.BF16.F32.PACK_AB R26, R36, R21 ;  /* 0x00000015241a723e */ /* 0x001fce00000010ff */
[----:B------:R-:W0:Y:S01]  /*4270*/  MUFU.EX2 R11, R11 ;  /* 0x0000000b000b7308 */ /* 0x000e220000000800 */
[----:B-1----:R-:W-:Y:S01]  /*4280*/  FFMA.FTZ R54, R38, R3, -R27 ;  /* 0x0000000326367223 */ /* 0x002fe2000001081b */
[----:B------:R-:W-:Y:S01]  /*4290*/  FADD.FTZ R27, R25, R12 ;  /* 0x0000000c191b7221 */ /* 0x000fe20000010000 */
[----:B--2---:R-:W-:Y:S01]  /*42a0*/  FADD.FTZ R8, R66, R7 ;  /* 0x0000000742087221 */ /* 0x004fe20000010000 */
[----:B------:R-:W-:Y:S02]  /*42b0*/  F2FP.BF16.F32.PACK_AB R12, R100, R13 ;  /* 0x0000000d640c723e */ /* 0x000fe400000010ff */
[----:B------:R-:W-:Y:S01]  /*42c0*/  FADD.FTZ R30, R70, R27 ;  /* 0x0000001b461e7221 */ /* 0x000fe20000010000 */
[----:B------:R-:W-:Y:S01]  /*42d0*/  F2FP.BF16.F32.PACK_AB R13, R90, R31 ;  /* 0x0000001f5a0d723e */ /* 0x000fe200000010ff */
[----:B------:R-:W1:Y:S01]  /*42e0*/  MUFU.EX2 R57, R57 ;  /* 0x0000003900397308 */ /* 0x000e620000000800 */
[----:B------:R-:W-:Y:S01]  /*42f0*/  F2FP.BF16.F32.PACK_AB R7, R86, R55 ;  /* 0x000000375607723e */ /* 0x000fe200000010ff */
[----:B------:R-:W-:Y:S01]  /*4300*/  FADD.FTZ R5, R21, R30 ;  /* 0x0000001e15057221 */ /* 0x000fe20000010000 */
[----:B------:R-:W-:Y:S01]  /*4310*/  IMAD.MOV.U32 R55, RZ, RZ, R71 ;  /* 0x000000ffff377224 */ /* 0x000fe200078e0047 */
[----:B------:R-:W-:Y:S02]  /*4320*/  STSM.16.M88.4 [R2+0x25b00], R12 ;  /* 0x025b000c02007844 */ /* 0x000fe40000000200 */
[----:B------:R-:W-:Y:S01]  /*4330*/  FADD.FTZ R6, R36, R5 ;  /* 0x0000000524067221 */ /* 0x000fe20000010000 */
[----:B------:R-:W-:Y:S01]  /*4340*/  F2FP.BF16.F32.PACK_AB R5, R82, R53 ;  /* 0x000000355205723e */ /* 0x000fe200000010ff */
[----:B------:R-:W2:Y:S01]  /*4350*/  MUFU.EX2 R72, R72 ;  /* 0x0000004800487308 */ /* 0x000ea20000000800 */
[----:B------:R-:W-:-:S02]  /*4360*/  IMAD.MOV.U32 R53, RZ, RZ, R71 ;  /* 0x000000ffff357224 */ /* 0x000fc400078e0047 */
[----:B0-----:R-:W-:Y:S01]  /*4370*/  FADD.FTZ R27, R11, R6 ;  /* 0x000000060b1b7221 */ /* 0x001fe20000010000 */
[----:B------:R-:W-:Y:S01]  /*4380*/  F2FP.BF16.F32.PACK_AB R6, R80, R29 ;  /* 0x0000001d5006723e */ /* 0x000fe200000010ff */
[----:B------:R-:W-:-:S03]  /*4390*/  IMAD.MOV.U32 R36, RZ, RZ, R71 ;  /* 0x000000ffff247224 */ /* 0x000fc600078e0047 */
[----:B------:R-:W0:Y:S01]  /*43a0*/  MUFU.EX2 R58, R58 ;  /* 0x0000003a003a7308 */ /* 0x000e220000000800 */
[----:B-1----:R-:W-:Y:S01]  /*43b0*/  FADD.FTZ R29, R57, R8 ;  /* 0x00000008391d7221 */ /* 0x002fe20000010000 */
[----:B------:R1:W-:Y:S06]  /*43c0*/  STSM.16.M88.4 [R2+0x27300], R4 ;  /* 0x0273000402007844 */ /* 0x0003ec0000000200 */
[----:B------:R-:W3:Y:S01]  /*43d0*/  MUFU.EX2 R9, R128 ;  /* 0x0000008000097308 */ /* 0x000ee20000000800 */
[----:B--2---:R-:W-:-:S07]  /*43e0*/  FADD.FTZ R8, R72, R27 ;  /* 0x0000001b48087221 */ /* 0x004fce0000010000 */
[----:B------:R-:W2:Y:S01]  /*43f0*/  MUFU.EX2 R48, R48 ;  /* 0x0000003000307308 */ /* 0x000ea20000000800 */
[----:B0-----:R-:W-:-:S07]  /*4400*/  FADD.FTZ R29, R58, R29 ;  /* 0x0000001d3a1d7221 */ /* 0x001fce0000010000 */
[----:B------:R-:W0:Y:S01]  /*4410*/  MUFU.EX2 R84, R84 ;  /* 0x0000005400547308 */ /* 0x000e220000000800 */
[----:B---3--:R-:W-:-:S07]  /*4420*/  FADD.FTZ R27, R9, R8 ;  /* 0x00000008091b7221 */ /* 0x008fce0000010000 */
[----:B------:R-:W3:Y:S01]  /*4430*/  MUFU.EX2 R63, R63 ;  /* 0x0000003f003f7308 */ /* 0x000ee20000000800 */
[----:B--2---:R-:W-:-:S07]  /*4440*/  FADD.FTZ R8, R48, R29 ;  /* 0x0000001d30087221 */ /* 0x004fce0000010000 */
[----:B------:R-:W2:Y:S01]  /*4450*/  MUFU.EX2 R50, R50 ;  /* 0x0000003200327308 */ /* 0x000ea20000000800 */
[----:B0-----:R-:W-:-:S07]  /*4460*/  F2FP.BF16.F32.PACK_AB R30, R84, R9 ;  /* 0x00000009541e723e */ /* 0x001fce00000010ff */
[----:B------:R-:W1:Y:S01]  /*4470*/  MUFU.EX2 R112, R112 ;  /* 0x0000007000707308 */ /* 0x000e620000000800 */
[----:B---3--:R-:W-:-:S07]  /*4480*/  FADD.FTZ R21, R63, R8 ;  /* 0x000000083f157221 */ /* 0x008fce0000010000 */
[----:B------:R-:W0:Y:S01]  /*4490*/  MUFU.EX2 R65, R65 ;  /* 0x0000004100417308 */ /* 0x000e220000000800 */
[----:B--2---:R-:W-:-:S07]  /*44a0*/  FADD.FTZ R8, R50, R21 ;  /* 0x0000001532087221 */ /* 0x004fce0000010000 */
[----:B------:R-:W2:Y:S01]  /*44b0*/  MUFU.EX2 R47, R47 ;  /* 0x0000002f002f7308 */ /* 0x000ea20000000800 */
[----:B-1----:R-:W-:-:S07]  /*44c0*/  F2FP.BF16.F32.PACK_AB R4, R112, R35 ;  /* 0x000000237004723e */ /* 0x002fce00000010ff */
[----:B------:R1:W-:Y:S08]  /*44d0*/  MUFU.EX2 R73, R24 ;  /* 0x0000001800497308 */ /* 0x0003f00000000800 */
[----:B------:R-:W3:Y:S01]  /*44e0*/  MUFU.EX2 R110, R110 ;  /* 0x0000006e006e7308 */ /* 0x000ee20000000800 */
[----:B-1----:R-:W-:Y:S01]  /*44f0*/  F2FP.BF16.F32.PACK_AB R24, R70, R25 ;  /* 0x000000194618723e */ /* 0x002fe200000010ff */
[----:B------:R-:W-:Y:S01]  /*4500*/  IMAD.MOV.U32 R70, RZ, RZ, R71 ;  /* 0x000000ffff467224 */ /* 0x000fe200078e0047 */
[----:B------:R-:W-:Y:S01]  /*4510*/  F2FP.BF16.F32.PACK_AB R25, R59, R20 ;  /* 0x000000143b19723e */ /* 0x000fe200000010ff */
[----:B------:R-:W-:Y:S01]  /*4520*/  FADD.FTZ R20, R84, R27 ;  /* 0x0000001b54147221 */ /* 0x000fe20000010000 */
[----:B------:R-:W-:Y:S01]  /*4530*/  F2FP.BF16.F32.PACK_AB R27, R66, R61 ;  /* 0x0000003d421b723e */ /* 0x000fe200000010ff */
[----:B------:R-:W-:-:S02]  /*4540*/  IMAD.MOV.U32 R66, RZ, RZ, R71 ;  /* 0x000000ffff427224 */ /* 0x000fc400078e0047 */
[----:B------:R-:W1:Y:S01]  /*4550*/  MUFU.EX2 R67, R67 ;  /* 0x0000004300437308 */ /* 0x000e620000000800 */
[----:B------:R-:W-:Y:S01]  /*4560*/  FADD.FTZ R29, R35, R20 ;  /* 0x00000014231d7221 */ /* 0x000fe20000010000 */
[----:B------:R4:W-:Y:S01]  /*4570*/  STSM.16.M88.4 [R2+0x28b00], R24 ;  /* 0x028b001802007844 */ /* 0x0009e20000000200 */
[----:B------:R-:W-:Y:S02]  /*4580*/  IMAD.MOV.U32 R61, RZ, RZ, R71 ;  /* 0x000000ffff3d7224 */ /* 0x000fe400078e0047 */
[----:B------:R-:W-:Y:S01]  /*4590*/  FADD.FTZ R20, R112, R29 ;  /* 0x0000001d70147221 */ /* 0x000fe20000010000 */
[----:B0-----:R-:W-:Y:S01]  /*45a0*/  FADD.FTZ R29, R65, R8 ;  /* 0x00000008411d7221 */ /* 0x001fe20000010000 */
[----:B------:R-:W-:Y:S01]  /*45b0*/  IMAD.MOV.U32 R59, RZ, RZ, R71 ;  /* 0x000000ffff3b7224 */ /* 0x000fe200078e0047 */
[----:B------:R-:W0:Y:S01]  /*45c0*/  MUFU.EX2 R45, R45 ;  /* 0x0000002d002d7308 */ /* 0x000e220000000800 */
[----:B--2---:R-:W-:Y:S01]  /*45d0*/  FADD.FTZ R31, R47, R20 ;  /* 0x000000142f1f7221 */ /* 0x004fe20000010000 */
[----:B------:R-:W-:Y:S01]  /*45e0*/  FADD.FTZ R8, R40, R29 ;  /* 0x0000001d28087221 */ /* 0x000fe20000010000 */
[----:B------:R-:W-:Y:S01]  /*45f0*/  F2FP.BF16.F32.PACK_AB R29, R58, R57 ;  /* 0x000000393a1d723e */ /* 0x000fe200000010ff */
[----:B------:R-:W-:-:S02]  /*4600*/  IMAD.MOV.U32 R58, RZ, RZ, R71 ;  /* 0x000000ffff3a7224 */ /* 0x000fc400078e0047 */
[----:B---3--:R-:W-:Y:S01]  /*4610*/  FADD.FTZ R12, R110, R31 ;  /* 0x0000001f6e0c7221 */ /* 0x008fe20000010000 */
[----:B------:R-:W-:Y:S01]  /*4620*/  F2FP.BF16.F32.PACK_AB R31, R63, R48 ;  /* 0x000000303f1f723e */ /* 0x000fe200000010ff */
[--C-:B------:R-:W-:Y:S01]  /*4630*/  IMAD.MOV.U32 R63, RZ, RZ, R71.reuse ;  /* 0x000000ffff3f7224 */ /* 0x100fe200078e0047 */
[----:B------:R2:W3:Y:S01]  /*4640*/  MUFU.EX2 R32, R42 ;  /* 0x0000002a00207308 */ /* 0x0004e20000000800 */
[----:B-1----:R-:W-:Y:S01]  /*4650*/  FADD.FTZ R5, R67, R8 ;  /* 0x0000000843057221 */ /* 0x002fe20000010000 */
[--C-:B------:R-:W-:Y:S02]  /*4660*/  IMAD.MOV.U32 R57, RZ, RZ, R71.reuse ;  /* 0x000000ffff397224 */ /* 0x100fe400078e0047 */
[--C-:B------:R-:W-:Y:S02]  /*4670*/  IMAD.MOV.U32 R48, RZ, RZ, R71.reuse ;  /* 0x000000ffff307224 */ /* 0x100fe400078e0047 */
[--C-:B------:R-:W-:Y:S02]  /*4680*/  IMAD.MOV.U32 R35, RZ, RZ, R71.reuse ;  /* 0x000000ffff237224 */ /* 0x100fe400078e0047 */
[----:B------:R-:W1:Y:S01]  /*4690*/  MUFU.EX2 R76, R76 ;  /* 0x0000004c004c7308 */ /* 0x000e620000000800 */
[----:B0-----:R-:W-:Y:S01]  /*46a0*/  FADD.FTZ R7, R45, R12 ;  /* 0x0000000c2d077221 */ /* 0x001fe20000010000 */
[----:B--2---:R-:W-:-:S06]  /*46b0*/  IMAD.MOV.U32 R42, RZ, RZ, R71 ;  /* 0x000000ffff2a7224 */ /* 0x004fcc00078e0047 */
[----:B------:R-:W0:Y:S01]  /*46c0*/  MUFU.EX2 R69, R69 ;  /* 0x0000004500457308 */ /* 0x000e220000000800 */
[----:B---3--:R-:W-:Y:S01]  /*46d0*/  FADD.FTZ R6, R32, R5 ;  /* 0x0000000520067221 */ /* 0x008fe20000010000 */
[----:B------:R-:W-:Y:S01]  /*46e0*/  F2FP.BF16.F32.PACK_AB R5, R65, R50 ;  /* 0x000000324105723e */ /* 0x000fe200000010ff */
[--C-:B------:R-:W-:Y:S02]  /*46f0*/  IMAD.MOV.U32 R65, RZ, RZ, R71.reuse ;  /* 0x000000ffff417224 */ /* 0x100fe400078e0047 */
[----:B------:R-:W-:-:S03]  /*4700*/  IMAD.MOV.U32 R50, RZ, RZ, R71 ;  /* 0x000000ffff327224 */ /* 0x000fc600078e0047 */
[----:B------:R-:W2:Y:S01]  /*4710*/  MUFU.EX2 R43, R43 ;  /* 0x0000002b002b7308 */ /* 0x000ea20000000800 */
[----:B-1----:R-:W-:-:S07]  /*4720*/  FADD.FTZ R8, R76, R7 ;  /* 0x000000074c087221 */ /* 0x002fce0000010000 */
[----:B------:R1:W3:Y:S01]  /*4730*/  MUFU.EX2 R38, R46 ;  /* 0x0000002e00267308 */ /* 0x0002e20000000800 */
[C---:B0-----:R-:W-:Y:S01]  /*4740*/  FADD.FTZ R7, R69.reuse, R6 ;  /* 0x0000000645077221 */ /* 0x041fe20000010000 */
[----:B------:R-:W-:Y:S01]  /*4750*/  F2FP.BF16.F32.PACK_AB R6, R110, R47 ;  /* 0x0000002f6e06723e */ /* 0x000fe200000010ff */
[--C-:B------:R-:W-:Y:S01]  /*4760*/  IMAD.MOV.U32 R47, RZ, RZ, R71.reuse ;  /* 0x000000ffff2f7224 */ /* 0x100fe200078e0047 */
[----:B------:R-:W-:Y:S01]  /*4770*/  F2FP.BF16.F32.PACK_AB R13, R69, R32 ;  /* 0x00000020450d723e */ /* 0x000fe200000010ff */
[--C-:B------:R-:W-:Y:S02]  /*4780*/  IMAD.MOV.U32 R69, RZ, RZ, R71.reuse ;  /* 0x000000ffff457224 */ /* 0x100fe400078e0047 */
[--C-:B------:R-:W-:Y:S01]  /*4790*/  IMAD.MOV.U32 R32, RZ, RZ, R71.reuse ;  /* 0x000000ffff207224 */ /* 0x100fe200078e0047 */
[----:B------:R-:W0:Y:S01]  /*47a0*/  MUFU.EX2 R92, R92 ;  /* 0x0000005c005c7308 */ /* 0x000e220000000800 */
[----:B--2---:R-:W-:Y:S01]  /*47b0*/  FADD.FTZ R9, R43, R8 ;  /* 0x000000082b097221 */ /* 0x004fe20000010000 */
[----:B-1----:R-:W-:-:S06]  /*47c0*/  IMAD.MOV.U32 R46, RZ, RZ, R71 ;  /* 0x000000ffff2e7224 */ /* 0x002fcc00078e0047 */
[----:B------:R-:W-:Y:S01]  /*47d0*/  MUFU.EX2 R41, R41 ;  /* 0x0000002900297308 */ /* 0x000fe20000000800 */
[----:B---3--:R-:W-:Y:S01]  /*47e0*/  FADD.FTZ R8, R38, R7 ;  /* 0x0000000726087221 */ /* 0x008fe20000010000 */
[----:B------:R-:W-:Y:S01]  /*47f0*/  F2FP.BF16.F32.PACK_AB R7, R67, R40 ;  /* 0x000000284307723e */ /* 0x000fe200000010ff */
[--C-:B------:R-:W-:Y:S01]  /*4800*/  IMAD.MOV.U32 R67, RZ, RZ, R71.reuse ;  /* 0x000000ffff437224 */ /* 0x100fe200078e0047 */
[C---:B------:R-:W-:Y:S01]  /*4810*/  F2FP.BF16.F32.PACK_AB R15, R73.reuse, R38 ;  /* 0x00000026490f723e */ /* 0x040fe200000010ff */
[--C-:B------:R-:W-:Y:S02]  /*4820*/  IMAD.MOV.U32 R40, RZ, RZ, R71.reuse ;  /* 0x000000ffff287224 */ /* 0x100fe400078e0047 */
[----:B------:R-:W-:Y:S01]  /*4830*/  IMAD.MOV.U32 R38, RZ, RZ, R71 ;  /* 0x000000ffff267224 */ /* 0x000fe200078e0047 */
[----:B------:R-:W1:Y:S01]  /*4840*/  MUFU.EX2 R52, R52 ;  /* 0x0000003400347308 */ /* 0x000e620000000800 */
[----:B0-----:R-:W-:Y:S01]  /*4850*/  FADD.FTZ R12, R92, R9 ;  /* 0x000000095c0c7221 */ /* 0x001fe20000010000 */
[----:B------:R-:W-:-:S06]  /*4860*/  FADD.FTZ R9, R73, R8 ;  /* 0x0000000849097221 */ /* 0x000fcc0000010000 */
[----:B------:R-:W4:Y:S08]  /*4870*/  MUFU.EX2 R106, R106 ;  /* 0x0000006a006a7308 */ /* 0x000f300000000800 */
[----:B------:R0:W2:Y:S01]  /*4880*/  MUFU.EX2 R33, R28 ;  /* 0x0000001c00217308 */ /* 0x0000a20000000800 */
[----:B-1----:R-:W-:-:S07]  /*4890*/  FADD.FTZ R8, R52, R9 ;  /* 0x0000000934087221 */ /* 0x002fce0000010000 */
[----:B------:R-:W1:Y:S01]  /*48a0*/  MUFU.EX2 R39, R39 ;  /* 0x0000002700277308 */ /* 0x000e620000000800 */
[----:B0-----:R-:W-:Y:S01]  /*48b0*/  F2FP.BF16.F32.PACK_AB R28, R72, R11 ;  /* 0x0000000b481c723e */ /* 0x001fe200000010ff */
[----:B------:R-:W-:Y:S01]  /*48c0*/  FADD.FTZ R11, R41, R12 ;  /* 0x0000000c290b7221 */ /* 0x000fe20000010000 */
[----:B------:R-:W-:Y:S01]  /*48d0*/  F2FP.BF16.F32.PACK_AB R12, R76, R45 ;  /* 0x0000002d4c0c723e */ /* 0x000fe200000010ff */
[----:B------:R-:W-:Y:S01]  /*48e0*/  IMAD.MOV.U32 R45, RZ, RZ, R71 ;  /* 0x000000ffff2d7224 */ /* 0x000fe200078e0047 */
[C---:B----4-:R-:W-:Y:S01]  /*48f0*/  F2FP.BF16.F32.PACK_AB R24, R106.reuse, R41 ;  /* 0x000000296a18723e */ /* 0x050fe200000010ff */
[----:B------:R-:W-:Y:S01]  /*4900*/  FADD.FTZ R14, R106, R11 ;  /* 0x0000000b6a0e7221 */ /* 0x000fe20000010000 */
[----:B------:R0:W-:Y:S01]  /*4910*/  STSM.16.M88.4 [R2+0x2a300], R28 ;  /* 0x02a3001c02007844 */ /* 0x0001e20000000200 */
[----:B------:R-:W3:Y:S01]  /*4920*/  MUFU.EX2 R54, R54 ;  /* 0x0000003600367308 */ /* 0x000ee20000000800 */
[----:B--2---:R-:W-:Y:S01]  /*4930*/  FADD.FTZ R11, R33, R8 ;  /* 0x00000008210b7221 */ /* 0x004fe20000010000 */
[--C-:B------:R-:W-:Y:S01]  /*4940*/  IMAD.MOV.U32 R41, RZ, RZ, R71.reuse ;  /* 0x000000ffff297224 */ /* 0x100fe200078e0047 */
[----:B------:R2:W-:Y:S05]  /*4950*/  STSM.16.M88.4 [R2+0x2bb00], R4 ;  /* 0x02bb000402007844 */ /* 0x0005ea0000000200 */
[----:B------:R-:W2:Y:S01]  /*4960*/  MUFU.EX2 R60, R60 ;  /* 0x0000003c003c7308 */ /* 0x000ea20000000800 */
[----:B-1----:R-:W-:Y:S01]  /*4970*/  FADD.FTZ R25, R39, R14 ;  /* 0x0000000e27197221 */ /* 0x002fe20000010000 */
[----:B------:R-:W-:Y:S01]  /*4980*/  F2FP.BF16.F32.PACK_AB R14, R92, R43 ;  /* 0x0000002b5c0e723e */ /* 0x000fe200000010ff */
[----:B------:R-:W-:-:S04]  /*4990*/  IMAD.MOV.U32 R43, RZ, RZ, R71 ;  /* 0x000000ffff2b7224 */ /* 0x000fc800078e0047 */
[----:B------:R-:W-:Y:S01]  /*49a0*/  STSM.16.M88.4 [R2+0x2d300], R12 ;  /* 0x02d3000c02007844 */ /* 0x000fe20000000200 */
[----:B------:R-:W1:Y:S01]  /*49b0*/  MUFU.EX2 R21, R120 ;  /* 0x0000007800157308 */ /* 0x000e620000000800 */
[----:B---3--:R-:W-:Y:S01]  /*49c0*/  FADD.FTZ R8, R54, R11 ;  /* 0x0000000b36087221 */ /* 0x008fe20000010000 */
[--C-:B0-----:R-:W-:Y:S02]  /*49d0*/  IMAD.MOV.U32 R31, RZ, RZ, R71.reuse ;  /* 0x000000ffff1f7224 */ /* 0x101fe400078e0047 */
[--C-:B------:R-:W-:Y:S02]  /*49e0*/  IMAD.MOV.U32 R30, RZ, RZ, R71.reuse ;  /* 0x000000ffff1e7224 */ /* 0x100fe400078e0047 */
[----:B------:R-:W-:Y:S02]  /*49f0*/  IMAD.MOV.U32 R29, RZ, RZ, R71 ;  /* 0x000000ffff1d7224 */ /* 0x000fe400078e0047 */
[----:B------:R-:W0:Y:S01]  /*4a00*/  MUFU.EX2 R37, R37 ;  /* 0x0000002500257308 */ /* 0x000e220000000800 */
[C---:B--2---:R-:W-:Y:S01]  /*4a10*/  FADD.FTZ R4, R60.reuse, R25 ;  /* 0x000000193c047221 */ /* 0x044fe20000010000 */
[----:B------:R-:W-:Y:S01]  /*4a20*/  F2FP.BF16.F32.PACK_AB R25, R33, R52 ;  /* 0x000000342119723e */ /* 0x000fe200000010ff */
[--C-:B------:R-:W-:Y:S01]  /*4a30*/  IMAD.MOV.U32 R52, RZ, RZ, R71.reuse ;  /* 0x000000ffff347224 */ /* 0x100fe200078e0047 */
[----:B------:R-:W-:Y:S01]  /*4a40*/  F2FP.BF16.F32.PACK_AB R26, R60, R39 ;  /* 0x000000273c1a723e */ /* 0x000fe200000010ff */
[----:B------:R-:W-:-:S02]  /*4a50*/  IMAD.MOV.U32 R60, RZ, RZ, R71 ;  /* 0x000000ffff3c7224 */ /* 0x000fc400078e0047 */
[--C-:B------:R-:W-:Y:S01]  /*4a60*/  IMAD.MOV.U32 R39, RZ, RZ, R71.reuse ;  /* 0x000000ffff277224 */ /* 0x100fe200078e0047 */
[----:B------:R-:W2:Y:S01]  /*4a70*/  MUFU.EX2 R56, R56 ;  /* 0x0000003800387308 */ /* 0x000ea20000000800 */
[C---:B-1----:R-:W-:Y:S01]  /*4a80*/  FADD.FTZ R5, R21.reuse, R8 ;  /* 0x0000000815057221 */ /* 0x042fe20000010000 */
[----:B------:R-:W-:Y:S01]  /*4a90*/  F2FP.BF16.F32.PACK_AB R27, R21, R54 ;  /* 0x00000036151b723e */ /* 0x000fe200000010ff */
[--C-:B------:R-:W-:Y:S02]  /*4aa0*/  IMAD.MOV.U32 R54, RZ, RZ, R71.reuse ;  /* 0x000000ffff367224 */ /* 0x100fe400078e0047 */
[--C-:B------:R-:W-:Y:S02]  /*4ab0*/  IMAD.MOV.U32 R33, RZ, RZ, R71.reuse ;  /* 0x000000ffff217224 */ /* 0x100fe400078e0047 */
[----:B------:R1:W-:Y:S01]  /*4ac0*/  STSM.16.M88.4 [R2+0x2eb00], R24 ;  /* 0x02eb001802007844 */ /* 0x0003e20000000200 */
[----:B------:R-:W3:Y:S01]  /*4ad0*/  MUFU.EX2 R108, R108 ;  /* 0x0000006c006c7308 */ /* 0x000ee20000000800 */
[----:B0-----:R-:W-:Y:S01]  /*4ae0*/  FADD.FTZ R7, R37, R4 ;  /* 0x0000000425077221 */ /* 0x001fe20000010000 */
[----:B------:R-:W-:-:S06]  /*4af0*/  IMAD.MOV.U32 R28, RZ, RZ, R71 ;  /* 0x000000ffff1c7224 */ /* 0x000fcc00078e0047 */
[----:B------:R-:W0:Y:S01]  /*4b00*/  MUFU.EX2 R109, R122 ;  /* 0x0000007a006d7308 */ /* 0x000e220000000800 */
[----:B--2---:R-:W-:Y:S01]  /*4b10*/  FADD.FTZ R4, R56, R5 ;  /* 0x0000000538047221 */ /* 0x004fe20000010000 */
[----:B-1----:R-:W-:-:S06]  /*4b20*/  IMAD.MOV.U32 R27, RZ, RZ, R71 ;  /* 0x000000ffff1b7224 */ /* 0x002fcc00078e0047 */
[----:B------:R-:W-:Y:S01]  /*4b30*/  MUFU.EX2 R49, R49 ;  /* 0x0000003100317308 */ /* 0x000fe20000000800 */
[C---:B---3--:R-:W-:Y:S01]  /*4b40*/  FADD.FTZ R6, R108.reuse, R7 ;  /* 0x000000076c067221 */ /* 0x048fe20000010000 */
[----:B------:R-:W-:Y:S01]  /*4b50*/  F2FP.BF16.F32.PACK_AB R108, R108, R37 ;  /* 0x000000256c6c723e */ /* 0x000fe200000010ff */
[--C-:B------:R-:W-:Y:S02]  /*4b60*/  IMAD.MOV.U32 R37, RZ, RZ, R71.reuse ;  /* 0x000000ffff257224 */ /* 0x100fe400078e0047 */
[--C-:B------:R-:W-:Y:S02]  /*4b70*/  IMAD.MOV.U32 R26, RZ, RZ, R71.reuse ;  /* 0x000000ffff1a7224 */ /* 0x100fe400078e0047 */
[--C-:B------:R-:W-:Y:S01]  /*4b80*/  IMAD.MOV.U32 R25, RZ, RZ, R71.reuse ;  /* 0x000000ffff197224 */ /* 0x100fe200078e0047 */
[----:B------:R-:W1:Y:S01]  /*4b90*/  MUFU.EX2 R116, R116 ;  /* 0x0000007400747308 */ /* 0x000e620000000800 */
[C---:B0-----:R-:W-:Y:S01]  /*4ba0*/  FADD.FTZ R5, R109.reuse, R4 ;  /* 0x000000046d057221 */ /* 0x041fe20000010000 */
[----:B------:R-:W-:Y:S01]  /*4bb0*/  F2FP.BF16.F32.PACK_AB R109, R109, R56 ;  /* 0x000000386d6d723e */ /* 0x000fe200000010ff */
[----:B------:R-:W-:-:S02]  /*4bc0*/  IMAD.MOV.U32 R56, RZ, RZ, R71 ;  /* 0x000000ffff387224 */ /* 0x000fc400078e0047 */
[----:B------:R-:W-:-:S03]  /*4bd0*/  IMAD.MOV.U32 R24, RZ, RZ, R71 ;  /* 0x000000ffff187224 */ /* 0x000fc600078e0047 */
[----:B------:R-:W-:Y:S08]  /*4be0*/  MUFU.EX2 R34, R34 ;  /* 0x0000002200227308 */ /* 0x000ff00000000800 */
[----:B------:R-:W0:Y:S01]  /*4bf0*/  MUFU.EX2 R9, R126 ;  /* 0x0000007e00097308 */ /* 0x000e220000000800 */
[----:B-1----:R-:W-:Y:S01]  /*4c00*/  F2FP.BF16.F32.PACK_AB R110, R116, R49 ;  /* 0x00000031746e723e */ /* 0x002fe200000010ff */
[----:B------:R-:W-:-:S04]  /*4c10*/  FADD.FTZ R49, R49, R6 ;  /* 0x0000000631317221 */ /* 0x000fc80000010000 */
[----:B------:R-:W-:Y:S01]  /*4c20*/  FADD.FTZ R4, R116, R49 ;  /* 0x0000003174047221 */ /* 0x000fe20000010000 */
[----:B------:R-:W-:Y:S01]  /*4c30*/  IMAD.MOV.U32 R49, RZ, RZ, R71 ;  /* 0x000000ffff317224 */ /* 0x000fe200078e0047 */
[----:B0-----:R-:W-:Y:S01]  /*4c40*/  F2FP.BF16.F32.PACK_AB R111, R9, R34 ;  /* 0x00000022096f723e */ /* 0x001fe200000010ff */
[----:B------:R-:W-:-:S04]  /*4c50*/  FADD.FTZ R34, R34, R5 ;  /* 0x0000000522227221 */ /* 0x000fc80000010000 */
[----:B------:R0:W-:Y:S01]  /*4c60*/  STSM.16.M88.4 [R2+0x30300], R108 ;  /* 0x0303006c02007844 */ /* 0x0001e20000000200 */
[----:B------:R-:W-:Y:S01]  /*4c70*/  FADD.FTZ R5, R9, R34 ;  /* 0x0000002209057221 */ /* 0x000fe20000010000 */
[----:B------:R-:W-:Y:S01]  /*4c80*/  IMAD.MOV.U32 R34, RZ, RZ, R71 ;  /* 0x000000ffff227224 */ /* 0x000fe200078e0047 */
[----:B------:R1:W-:Y:S06]  /*4c90*/  MEMBAR.ALL.CTA ;  /* 0x0000000000007992 */ /* 0x0003ec0000008000 */
[----:B-1----:R-:W1:Y:S02]  /*4ca0*/  FENCE.VIEW.ASYNC.S ;  /* 0x00000000000073c6 */ /* 0x002e640000000000 */
[----:B-1----:R-:W-:Y:S01]  /*4cb0*/  NOP ;  /* 0x0000000000007918 */ /* 0x002fe20000000000 */
[----:B------:R-:W-:Y:S05]  /*4cc0*/  @!P2 BRA `(.L_x_182) ;  /* 0x000000380038a947 */ /* 0x000fea0003800000 */
[----:B------:R-:W-:Y:S01]  /*4cd0*/  VIADD R8, R104, 0xfffffffe ;  /* 0xfffffffe68087836 */ /* 0x000fe20000000000 */
[----:B------:R-:W-:Y:S01]  /*4ce0*/  CS2R R70, SRZ ;  /* 0x0000000000467805 */ /* 0x000fe2000001ff00 */
[----:B------:R-:W-:Y:S01]  /*4cf0*/  IMAD.MOV.U32 R13, RZ, RZ, R10 ;  /* 0x000000ffff0d7224 */ /* 0x000fe200078e000a */
        /* <DEDUP_REMOVED lines=26> */
.L_x_191:
[----:B------:R-:W-:Y:S01]  /*4ea0*/  UIADD3 UR39, UR59, 0x1, URZ ;  /* 0x000000013b277890 */ /* 0x000fe2000fffe03f */
[----:B------:R-:W-:-:S03]  /*4eb0*/  ISETP.NE.AND P3, PT, RZ, UR38, PT ;  /* 0x00000026ff007c0c */ /* 0x000fc6000bf65270 */
[----:B------:R-:W-:-:S04]  /*4ec0*/  UISETP.NE.AND UP0, UPT, UR39, 0x2, UPT ;  /* 0x000000022700788c */ /* 0x000fc8000bf05270 */
[----:B------:R-:W-:Y:S02]  /*4ed0*/  USEL UR6, URZ, 0x1, UP0 ;  /* 0x000000013f067887 */ /* 0x000fe40008000000 */
[----:B------:R-:W-:-:S04]  /*4ee0*/  USEL UR39, UR39, URZ, UP0 ;  /* 0x0000003f27277287 */ /* 0x000fc80008000000 */
[----:B------:R-:W-:Y:S01]  /*4ef0*/  LOP3.LUT R16, R6, UR6, RZ, 0x3c, !PT ;  /* 0x0000000606107c12 */ /* 0x000fe2000f8e3cff */
[----:B---3--:R-:W-:Y:S07]  /*4f00*/  @P3 BRA `(.L_x_183) ;  /* 0x0000000000283947 */ /* 0x008fee0003800000 */
[----:B------:R-:W-:Y:S05]  /*4f10*/  @!P0 BRA `(.L_x_184) ;  /* 0x0000000000048947 */ /* 0x000fea0003800000 */
[----:B------:R-:W-:Y:S01]  /*4f20*/  BPT.TRAP 0x1 ;  /* 0x000000040000795c */ /* 0x000fe20000300000 */
.L_x_184:
[----:B------:R-:W-:Y:S01]  /*4f30*/  ULEA UR6, UR39, UR36, 0x3 ;  /* 0x0000002427067291 */ /* 0x000fe2000f8e183f */
[----:B------:R-:W-:-:S08]  /*4f40*/  SHF.L.U32 R0, R16, 0x1f, RZ ;  /* 0x0000001f10007819 */ /* 0x000fd000000006ff */
[----:B------:R1:W2:Y:S01]  /*4f50*/  SYNCS.PHASECHK.TRANS64.TRYWAIT P2, [UR6+0x31c30], R0 ;  /* 0x031c3000ff0075a7 */ /* 0x0002a20008040146 */
[----:B------:R-:W-:Y:S05]  /*4f60*/  @!P0 BRA `(.L_x_185) ;  /* 0x0000000000048947 */ /* 0x000fea0003800000 */
[----:B------:R-:W-:Y:S01]  /*4f70*/  BPT.TRAP 0x1 ;  /* 0x000000040000795c */ /* 0x000fe20000300000 */
.L_x_185:
[----:B--2---:R-:W-:Y:S05]  /*4f80*/  @P2 BRA `(.L_x_183) ;  /* 0x0000000000082947 */ /* 0x004fea0003800000 */
[----:B------:R-:W2:Y:S02]  /*4f90*/  SYNCS.PHASECHK.TRANS64.TRYWAIT P2, [UR6+0x31c30], R0 ;  /* 0x031c3000ff0075a7 */ /* 0x000ea40008040146 */
[----:B--2---:R-:W-:Y:S05]  /*4fa0*/  @!P2 BRA `(.L_x_186) ;  /* 0x000000b8008ca947 */ /* 0x004fea0003800000 */
.L_x_183:
[----:B--2---:R-:W2:Y:S01]  /*4fb0*/  S2R R3, SR_TID.X ;  /* 0x0000000000037919 */ /* 0x004ea20000002100 */
[----:B------:R-:W-:Y:S01]  /*4fc0*/  UIMAD UR26, UR39, 0x6c0, UR58 ;  /* 0x000006c0271a78a4 */ /* 0x000fe2000f8e023a */
[----:B------:R-:W-:Y:S01]  /*4fd0*/  UMOV UR27, 0x80000020 ;  /* 0x80000020001b7882 */ /* 0x000fe20000000000 */
[----:B------:R-:W-:Y:S02]  /*4fe0*/  UMOV UR28, UR24 ;  /* 0x00000018001c7c82 */ /* 0x000fe40008000000 */
[----:B------:R-:W-:Y:S01]  /*4ff0*/  UIADD3 UR30, UR26, 0x40, URZ ;  /* 0x000000401a1e7890 */ /* 0x000fe2000fffe03f */
        /* <DEDUP_REMOVED lines=20> */
[----:B--2---:R-:W-:Y:S01]  /*5140*/  SHF.R.U32.HI R3, RZ, 0x7, R3 ;  /* 0x00000007ff037819 */ /* 0x004fe20000011603 */
[----:B------:R-:W-:Y:S01]  /*5150*/  UMOV UR53, UR25 ;  /* 0x0000001900357c82 */ /* 0x000fe20008000000 */
[----:B------:R-:W-:Y:S01]  /*5160*/  UMOV UR55, 0x80000020 ;  /* 0x8000002000377882 */ /* 0x000fe20000000000 */
[----:B------:R-:W-:-:S02]  /*5170*/  UIADD3 UR6, UR26, 0x200, URZ ;  /* 0x000002001a067890 */ /* 0x000fc4000fffe03f */
[----:B-1----:R-:W-:Y:S01]  /*5180*/  VIADD R0, R3, 0x8 ;  /* 0x0000000803007836 */ /* 0x002fe20000000000 */
[----:B------:R-:W-:Y:S01]  /*5190*/  UMOV UR7, 0x80000020 ;  /* 0x8000002000077882 */ /* 0x000fe20000000000 */
[----:B------:R-:W-:Y:S01]  /*51a0*/  UIADD3 UR10, UR26, 0x202, URZ ;  /* 0x000002021a0a7890 */ /* 0x000fe2000fffe03f */
[----:B------:R-:W-:Y:S02]  /*51b0*/  UMOV UR11, 0x80000020 ;  /* 0x80000020000b7882 */ /* 0x000fe40000000000 */
[----:B------:R1:W-:Y:S01]  /*51c0*/  BAR.SYNC.DEFER_BLOCKING R0, 0x100 ;  /* 0x000400000000751d */ /* 0x0003e20000010000 */
[----:B------:R-:W-:Y:S02]  /*51d0*/  UIADD3 UR14, UR26, 0x242, URZ ;  /* 0x000002421a0e7890 */ /* 0x000fe4000fffe03f */
[----:B------:R-:W-:Y:S02]  /*51e0*/  UIADD3 UR18, UR26, 0x480, URZ ;  /* 0x000004801a127890 */ /* 0x000fe4000fffe03f */
[----:B------:R-:W-:Y:S01]  /*51f0*/  UIADD3 UR22, UR26, 0x482, URZ ;  /* 0x000004821a167890 */ /* 0x000fe2000fffe03f */
[----:B------:R-:W-:Y:S01]  /*5200*/  UMOV UR15, 0x80000020 ;  /* 0x80000020000f7882 */ /* 0x000fe20000000000 */
[----:B------:R-:W-:Y:S01]  /*5210*/  UMOV UR19, 0x80000020 ;  /* 0x8000002000137882 */ /* 0x000fe20000000000 */
[----:B------:R-:W-:Y:S01]  /*5220*/  UMOV UR23, 0x80000020 ;  /* 0x8000002000177882 */ /* 0x000fe20000000000 */
[----:B------:R-:W-:-:S06]  /*5230*/  WARPGROUP.ARRIVE ;  /* 0x00000000000079c5 */ /* 0x000fcc0000000000 */
[----:B------:R-:W-:Y:S03]  /*5240*/  HGMMA.64x16x16.F32.BF16 R136, gdesc[UR24], RZ, !UPT, gsb0 ;  /* 0x00200000188879f0 */ /* 0x000fe6000c0018ff */
        /* <DEDUP_REMOVED lines=22> */
[----:B0-----:R-:W-:-:S06]  /*53b0*/  WARPGROUP.ARRIVE ;  /* 0x00000000000079c5 */ /* 0x001fcc0000000000 */
        /* <DEDUP_REMOVED lines=291> */
[----:B-1----:R-:W-:Y:S05]  /*65f0*/  @P3 BRA `(.L_x_187) ;  /* 0x0000000000283947 */ /* 0x002fea0003800000 */
[----:B------:R-:W-:Y:S05]  /*6600*/  @!P0 BRA `(.L_x_188) ;  /* 0x0000000000048947 */ /* 0x000fea0003800000 */
[----:B------:R-:W-:Y:S01]  /*6610*/  BPT.TRAP 0x1 ;  /* 0x000000040000795c */ /* 0x000fe20000300000 */
.L_x_188:
[----:B------:R-:W-:Y:S01]  /*6620*/  ULEA UR6, UR59, UR36, 0x3 ;  /* 0x000000243b067291 */ /* 0x000fe2000f8e183f */
[----:B------:R-:W-:-:S08]  /*6630*/  SHF.L.U32 R0, R6, 0x1f, RZ ;  /* 0x0000001f06007819 */ /* 0x000fd000000006ff */
[----:B------:R0:W1:Y:S01]  /*6640*/  SYNCS.PHASECHK.TRANS64.TRYWAIT P2, [UR6+0x31c50], R0 ;  /* 0x031c5000ff0075a7 */ /* 0x0000620008040146 */
[----:B------:R-:W-:Y:S05]  /*6650*/  @!P0 BRA `(.L_x_189) ;  /* 0x0000000000048947 */ /* 0x000fea0003800000 */
[----:B------:R-:W-:Y:S01]  /*6660*/  BPT.TRAP 0x1 ;  /* 0x000000040000795c */ /* 0x000fe20000300000 */
.L_x_189:
[----:B-1----:R-:W-:Y:S05]  /*6670*/  @P2 BRA `(.L_x_187) ;  /* 0x0000000000082947 */ /* 0x002fea0003800000 */
[----:B------:R-:W1:Y:S02]  /*6680*/  SYNCS.PHASECHK.TRANS64.TRYWAIT P2, [UR6+0x31c50], R0 ;  /* 0x031c5000ff0075a7 */ /* 0x000e640008040146 */
[----:B-1----:R-:W-:Y:S05]  /*6690*/  @!P2 BRA `(.L_x_190) ;  /* 0x000000a000e8a947 */ /* 0x002fea0003800000 */
.L_x_187:
[----:B------:R-:W-:Y:S01]  /*66a0*/  UIADD3 UR6, UR36, 0x200, URZ ;  /* 0x0000020024067890 */ /* 0x000fe2000fffe03f */
[----:B------:R-:W-:Y:S01]  /*66b0*/  WARPGROUP.ARRIVE ;  /* 0x00000000000079c5 */ /* 0x000fe20000000000 */
[----:B------:R-:W-:Y:S01]  /*66c0*/  ULOP3.LUT UR7, UR37, 0x10000, URZ, 0xfc, !UPT ;  /* 0x0001000025077892 */ /* 0x000fe2000f8efc3f */
[----:B01----:R-:W-:Y:S01]  /*66d0*/  FMNMX.FTZ R0, R136, R7, !PT ;  /* 0x0000000788007209 */ /* 0x003fe20007810000 */
[----:B------:R-:W-:-:S03]  /*66e0*/  USHF.R.U32.HI UR6, URZ, 0x4, UR6 ;  /* 0x000000043f067899 */ /* 0x000fc60008011606 */
[----:B------:R-:W0:Y:S01]  /*66f0*/  S2R R14, SR_TID.X ;  /* 0x00000000000e7919 */ /* 0x000e220000002100 */
[----:B------:R-:W-:Y:S01]  /*6700*/  UMOV UR29, 0xc0000010 ;  /* 0xc0000010001d7882 */ /* 0x000fe20000000000 */
[----:B------:R-:W-:Y:S01]  /*6710*/  UMOV UR31, 0x80000020 ;  /* 0x80000020001f7882 */ /* 0x000fe20000000000 */
[----:B------:R-:W-:Y:S01]  /*6720*/  ULOP3.LUT UR6, UR6, 0x3fff, URZ, 0xc0, !UPT ;  /* 0x00003fff06067892 */ /* 0x000fe2000f8ec03f */
[----:B------:R-:W-:Y:S01]  /*6730*/  FMNMX.FTZ R3, R137, R0, !PT ;  /* 0x0000000089037209 */ /* 0x000fe20007810000 */
[----:B------:R-:W-:Y:S01]  /*6740*/  UMOV UR28, UR7 ;  /* 0x00000007001c7c82 */ /* 0x000fe20008000000 */
[----:B------:R-:W-:Y:S01]  /*6750*/  IMAD.U32 R20, RZ, RZ, UR59 ;  /* 0x0000003bff147e24 */ /* 0x000fe2000f8e00ff */
[----:B------:R-:W-:Y:S01]  /*6760*/  ULOP3.LUT UR6, UR6, 0x2400000, URZ, 0xfc, !UPT ;  /* 0x0240000006067892 */ /* 0x000fe2000f8efc3f */
[----:B------:R-:W-:-:S03]  /*6770*/  FMNMX.FTZ R0, R140, R3, !PT ;  /* 0x000000038c007209 */ /* 0x000fc60007810000 */
[----:B------:R-:W-:Y:S01]  /*6780*/  UIMAD UR6, UR59, 0x6c0, UR6 ;  /* 0x000006c03b0678a4 */ /* 0x000fe2000f8e0206 */
[----:B------:R-:W-:Y:S02]  /*6790*/  FMNMX.FTZ R3, R141, R0, !PT ;  /* 0x000000008d037209 */ /* 0x000fe40007810000 */
[----:B------:R-:W-:Y:S01]  /*67a0*/  @!P1 LEA R20, R20, UR36, 0x3 ;  /* 0x0000002414149c11 */ /* 0x000fe2000f8e18ff */
[----:B------:R-:W-:Y:S01]  /*67b0*/  UMOV UR59, UR39 ;  /* 0x00000027003b7c82 */ /* 0x000fe20008000000 */
[----:B------:R-:W-:Y:S02]  /*67c0*/  FMNMX.FTZ R0, R128, R3, !PT ;  /* 0x0000000380007209 */ /* 0x000fe40007810000 */
[----:B------:R-:W-:Y:S01]  /*67d0*/  UMOV UR30, UR6 ;  /* 0x00000006001e7c82 */ /* 0x000fe20008000000 */
[----:B------:R-:W-:Y:S01]  /*67e0*/  @!P1 VIADD R20, R20, 0x31c60 ;  /* 0x00031c6014149836 */ /* 0x000fe20000000000 */
[----:B------:R-:W-:Y:S01]  /*67f0*/  HGMMA.64x96x16.F32.BF16 R24, gdesc[UR28].tnspB, R24, gsb0 ;  /* 0x416000001c1879f0 */ /* 0x000fe20008001818 */
[----:B------:R-:W-:Y:S01]  /*6800*/  UIADD3 UR28, UR7, 0x180, URZ ;  /* 0x00000180071c7890 */ /* 0x000fe2000fffe03f */
[----:B------:R-:W-:Y:S01]  /*6810*/  FMNMX.FTZ R3, R129, R0, !PT ;  /* 0x0000000081037209 */ /* 0x000fe20007810000 */
[----:B------:R-:W-:Y:S01]  /*6820*/  UIADD3 UR30, UR6, 0x40, URZ ;  /* 0x00000040061e7890 */ /* 0x000fe2000fffe03f */
[----:B------:R-:W-:Y:S01]  /*6830*/  @!P1 PRMT R20, RZ, 0x654, R20 ;  /* 0x00000654ff149816 */ /* 0x000fe20000000014 */
[----:B------:R-:W-:Y:S01]  /*6840*/  UMOV UR29, 0xc0000010 ;  /* 0xc0000010001d7882 */ /* 0x000fe20000000000 */
[----:B------:R-:W-:Y:S01]  /*6850*/  UMOV UR31, 0x80000020 ;  /* 0x80000020001f7882 */ /* 0x000fe20000000000 */
[----:B------:R-:W-:-:S04]  /*6860*/  FMNMX.FTZ R0, R132, R3, !PT ;  /* 0x0000000384007209 */ /* 0x000fc80007810000 */
[----:B------:R-:W-:Y:S02]  /*6870*/  FMNMX.FTZ R9, R133, R0, !PT ;  /* 0x0000000085097209 */ /* 0x000fe40007810000 */
[----:B------:R-:W-:Y:S02]  /*6880*/  FMNMX.FTZ R0, R138, R13, !PT ;  /* 0x0000000d8a007209 */ /* 0x000fe40007810000 */
[----:B------:R-:W-:Y:S02]  /*6890*/  FMNMX.FTZ R6, R120, R9, !PT ;  /* 0x0000000978067209 */ /* 0x000fe40007810000 */
[----:B------:R-:W-:Y:S02]  /*68a0*/  FMNMX.FTZ R3, R139, R0, !PT ;  /* 0x000000008b037209 */ /* 0x000fe40007810000 */
[----:B------:R-:W-:Y:S02]  /*68b0*/  FMNMX.FTZ R9, R121, R6, !PT ;  /* 0x0000000679097209 */ /* 0x000fe40007810000 */
[----:B------:R-:W-:-:S02]  /*68c0*/  FMNMX.FTZ R0, R142, R3, !PT ;  /* 0x000000038e007209 */ /* 0x000fc40007810000 */
        /* <DEDUP_REMOVED lines=39> */
[----:B------:R-:W-:Y:S01]  /*6b40*/  FMNMX.FTZ R0, R102, R3, !PT ;  /* 0x0000000366007209 */ /* 0x000fe20007810000 */
[----:B------:R-:W-:Y:S02]  /*6b50*/  WARPGROUP.DEPBAR.LE gsb0, 0x0 ;  /* 0x00008000000079c5 */ /* 0x000fe40000010000 */
[----:B------:R-:W-:Y:S01]  /*6b60*/  WARPGROUP.ARRIVE ;  /* 0x00000000000079c5 */ /* 0x000fe20000000000 */
[----:B------:R-:W-:-:S02]  /*6b70*/  FMNMX.FTZ R3, R103, R0, !PT ;  /* 0x0000000067037209 */ /* 0x000fc40007810000 */
[----:B------:R-:W-:Y:S02]  /*6b80*/  FMNMX.FTZ R6, R84, R9, !PT ;  /* 0x0000000954067209 */ /* 0x000fe40007810000 */
[----:B------:R-:W-:Y:S01]  /*6b90*/  FMNMX.FTZ R0, R90, R3, !PT ;  /* 0x000000035a007209 */ /* 0x000fe20007810000 */
[----:B------:R-:W-:Y:S01]  /*6ba0*/  HGMMA.64x96x16.F32.BF16 R24, gdesc[UR28].tnspB, R24, gsb0 ;  /* 0x416000001c1879f0 */ /* 0x000fe20008001818 */
[----:B------:R-:W-:Y:S01]  /*6bb0*/  UIADD3 UR28, UR7, 0x300, URZ ;  /* 0x00000300071c7890 */ /* 0x000fe2000fffe03f */
[----:B------:R-:W-:Y:S01]  /*6bc0*/  FMNMX.FTZ R9, R85, R6, !PT ;  /* 0x0000000655097209 */ /* 0x000fe20007810000 */
[----:B------:R-:W-:Y:S01]  /*6bd0*/  UIADD3 UR30, UR6, 0x80, URZ ;  /* 0x00000080061e7890 */ /* 0x000fe2000fffe03f */
[----:B------:R-:W-:Y:S01]  /*6be0*/  FMNMX.FTZ R3, R91, R0, !PT ;  /* 0x000000005b037209 */ /* 0x000fe20007810000 */
[----:B------:R-:W-:Y:S01]  /*6bf0*/  UMOV UR29, 0xc0000010 ;  /* 0xc0000010001d7882 */ /* 0x000fe20000000000 */
[----:B------:R-:W-:Y:S01]  /*6c00*/  UMOV UR31, 0x80000020 ;  /* 0x80000020001f7882 */ /* 0x000fe20000000000 */
        /* <DEDUP_REMOVED lines=8> */
[----:B0-----:R-:W-:Y:S01]  /*6c90*/  SHF.R.U32.HI R11, RZ, 0x7, R14 ;  /* 0x00000007ff0b7819 */ /* 0x001fe2000001160e */
[----:B------:R-:W0:Y:S01]  /*6ca0*/  SHFL.BFLY PT, R9, R0, 0x2, 0x1f ;  /* 0x0c401f0000097f89 */ /* 0x000e2200000e0000 */
[----:B------:R-:W-:Y:S02]  /*6cb0*/  FMNMX.FTZ R6, R86, R3, !PT ;  /* 0x0000000356067209 */ /* 0x000fe40007810000 */
[----:B------:R-:W-:Y:S02]  /*6cc0*/  ISETP.GE.U32.AND P2, PT, R14, 0x180, PT ;  /* 0x000001800e00780c */ /* 0x000fe40003f46070 */
[----:B------:R-:W-:-:S04]  /*6cd0*/  FMNMX.FTZ R3, R87, R6, !PT ;  /* 0x0000000657037209 */ /* 0x000fc80007810000 */
[----:B------:R-:W-:-:S04]  /*6ce0*/  FMNMX.FTZ R6, R74, R3, !PT ;  /* 0x000000034a067209 */ /* 0x000fc80007810000 */
[----:B------:R-:W-:-:S04]  /*6cf0*/  FMNMX.FTZ R3, R75, R6, !PT ;  /* 0x000000064b037209 */ /* 0x000fc80007810000 */
[----:B------:R-:W-:Y:S02]  /*6d00*/  FMNMX.FTZ R6, R78, R3, !PT ;  /* 0x000000034e067209 */ /* 0x000fe40007810000 */
[----:B0-----:R-:W-:Y:S02]  /*6d10*/  FMNMX.FTZ R12, R0, R9, !PT ;  /* 0x00000009000c7209 */ /* 0x001fe40007810000 */
[----:B------:R-:W-:Y:S01]  /*6d20*/  FMNMX.FTZ R9, R79, R6, !PT ;  /* 0x000000064f097209 */ /* 0x000fe20007810000 */
[----:B------:R-:W-:Y:S02]  /*6d30*/  VIADD R6, R11, 0x9 ;  /* 0x000000090b067836 */ /* 0x000fe40000000000 */
[----:B------:R-:W0:Y:S03]  /*6d40*/  SHFL.BFLY PT, R3, R12, 0x1, 0x1f ;  /* 0x0c201f000c037f89 */ /* 0x000e2600000e0000 */
[----:B------:R-:W-:Y:S01]  /*6d50*/  SEL R11, R6, 0x9, !P2 ;  /* 0x00000009060b7807 */ /* 0x000fe20005000000 */
[----:B------:R-:W1:Y:S01]  /*6d60*/  SHFL.BFLY PT, R10, R9, 0x2, 0x1f ;  /* 0x0c401f00090a7f89 */ /* 0x000e6200000e0000 */
[C---:B------:R-:W-:Y:S01]  /*6d70*/  ISETP.GT.AND P2, PT, R8.reuse, RZ, PT ;  /* 0x000000ff0800720c */ /* 0x040fe20003f44270 */
[----:B------:R-:W-:Y:S01]  /*6d80*/  VIADD R8, R8, 0xffffffff ;  /* 0xffffffff08087836 */ /* 0x000fe20000000000 */
[----:B0-----:R-:W-:Y:S01]  /*6d90*/  FMNMX.FTZ R0, R12, R3, !PT ;  /* 0x000000030c007209 */ /* 0x001fe20007810000 */
[----:B------:R-:W-:Y:S01]  /*6da0*/  IMAD.U32 R12, RZ, RZ, UR39 ;  /* 0x00000027ff0c7e24 */ /* 0x000fe2000f8e00ff */
[----:B------:R-:W0:Y:S01]  /*6db0*/  LDC R3, c[0x0][0x988] ;  /* 0x00026200ff037b82 */ /* 0x000e220000000800 */
[----:B-1----:R-:W-:-:S02]  /*6dc0*/  FMNMX.FTZ R10, R9, R10, !PT ;  /* 0x0000000a090a7209 */ /* 0x002fc40007810000 */
[----:B------:R-:W-:Y:S01]  /*6dd0*/  FADD.FTZ R6, -R0, R7 ;  /* 0x0000000700067221 */ /* 0x000fe20000010100 */
[----:B------:R-:W-:Y:S02]  /*6de0*/  @!P1 LEA R12, R12, UR36, 0x3 ;  /* 0x000000240c0c9c11 */ /* 0x000fe4000f8e18ff */
[----:B------:R-:W1:Y:S03]  /*6df0*/  SHFL.BFLY PT, R15, R10, 0x1, 0x1f ;  /* 0x0c201f000a0f7f89 */ /* 0x000e6600000e0000 */
[----:B------:R-:W-:-:S05]  /*6e00*/  @!P1 VIADD R12, R12, 0x31c40 ;  /* 0x00031c400c0c9836 */ /* 0x000fca0000000000 */
[----:B------:R-:W-:Y:S01]  /*6e10*/  @!P1 PRMT R12, RZ, 0x654, R12 ;  /* 0x00000654ff0c9816 */ /* 0x000fe2000000000c */
[----:B------:R-:W-:Y:S02]  /*6e20*/  WARPGROUP.DEPBAR.LE gsb0, 0x0 ;  /* 0x00008000000079c5 */ /* 0x000fe40000010000 */
[----:B------:R-:W-:Y:S01]  /*6e30*/  WARPGROUP.ARRIVE ;  /* 0x00000000000079c5 */ /* 0x000fe20000000000 */
[-C--:B0-----:R-:W-:Y:S01]  /*6e40*/  FMUL.FTZ R9, R6, R3.reuse ;  /* 0x0000000306097220 */ /* 0x081fe20000410000 */
[----:B------:R-:W-:-:S04]  /*6e50*/  FMUL.FTZ R6, R0, R3 ;  /* 0x0000000300067220 */ /* 0x000fc80000410000 */
[----:B------:R-:W-:Y:S01]  /*6e60*/  HGMMA.64x96x16.F32.BF16 R24, gdesc[UR28].tnspB, R24, gsb0 ;  /* 0x416000001c1879f0 */ /* 0x000fe20008001818 */
[----:B------:R-:W-:Y:S01]  /*6e70*/  UIADD3 UR28, UR7, 0x480, URZ ;  /* 0x00000480071c7890 */ /* 0x000fe2000fffe03f */
[----:B-1----:R-:W-:Y:S01]  /*6e80*/  FMNMX.FTZ R10, R10, R15, !PT ;  /* 0x0000000f0a0a7209 */ /* 0x002fe20007810000 */
[----:B------:R-:W-:Y:S01]  /*6e90*/  UIADD3 UR30, UR6, 0xc0, URZ ;  /* 0x000000c0061e7890 */ /* 0x000fe2000fffe03f */
[-CC-:B------:R-:W-:Y:S01]  /*6ea0*/  FFMA.FTZ R7, R136, R3.reuse, -R6.reuse ;  /* 0x0000000388077223 */ /* 0x180fe20000010806 */
[----:B------:R-:W-:Y:S01]  /*6eb0*/  UMOV UR29, 0xc0000010 ;  /* 0xc0000010001d7882 */ /* 0x000fe20000000000 */
[----:B------:R-:W-:Y:S01]  /*6ec0*/  UMOV UR31, 0x80000020 ;  /* 0x80000020001f7882 */ /* 0x000fe20000000000 */
[----:B------:R-:W-:Y:S01]  /*6ed0*/  FADD.FTZ R14, -R10, R13 ;  /* 0x0000000d0a0e7221 */ /* 0x000fe20000010100 */
[-CC-:B------:R-:W-:Y:S01]  /*6ee0*/  FFMA.FTZ R15, R141, R3.reuse, -R6.reuse ;  /* 0x000000038d0f7223 */ /* 0x180fe20000010806 */
[----:B------:R-:W-:Y:S01]  /*6ef0*/  MUFU.EX2 R9, R9 ;  /* 0x0000000900097308 */ /* 0x000fe20000000800 */
[-CC-:B------:R-:W-:Y:S01]  /*6f00*/  FFMA.FTZ R128, R128, R3.reuse, -R6.reuse ;  /* 0x0000000380807223 */ /* 0x180fe20000010806 */
[-C--:B------:R-:W-:Y:S01]  /*6f10*/  FMUL.FTZ R13, R14, R3.reuse ;  /* 0x000000030e0d7220 */ /* 0x080fe20000410000 */
[-C--:B------:R-:W-:Y:S01]  /*6f20*/  FMUL.FTZ R14, R10, R3.reuse ;  /* 0x000000030a0e7220 */ /* 0x080fe20000410000 */
[-CC-:B------:R-:W-:Y:S01]  /*6f30*/  FFMA.FTZ R129, R129, R3.reuse, -R6.reuse ;  /* 0x0000000381817223 */ /* 0x180fe20000010806 */
[-CC-:B------:R-:W-:Y:S01]  /*6f40*/  FFMA.FTZ R132, R132, R3.reuse, -R6.reuse ;  /* 0x0000000384847223 */ /* 0x180fe20000010806 */
[-C--:B------:R-:W-:Y:S01]  /*6f50*/  FFMA.FTZ R133, R133, R3.reuse, -R6 ;  /* 0x0000000385857223 */ /* 0x080fe20000010806 */
[-CC-:B------:R-:W-:Y:S01]  /*6f60*/  FFMA.FTZ R21, R139, R3.reuse, -R14.reuse ;  /* 0x000000038b157223 */ /* 0x180fe2000001080e */
[-CC-:B------:R-:W-:Y:S01]  /*6f70*/  FFMA.FTZ R136, R142, R3.reuse, -R14.reuse ;  /* 0x000000038e887223 */ /* 0x180fe2000001080e */
[-C--:B------:R-:W-:Y:S01]  /*6f80*/  FFMA.FTZ R143, R143, R3.reuse, -R14 ;  /* 0x000000038f8f7223 */ /* 0x080fe2000001080e */
        /* <DEDUP_REMOVED lines=42> */
[----:B------:R-:W-:-:S06]  /*7230*/  FFMA.FTZ R78, R78, R3, -R14 ;  /* 0x000000034e4e7223 */ /* 0x000fcc000001080e */
        /* <DEDUP_REMOVED lines=10> */
[----:B------:R-:W-:Y:S01]  /*72e0*/  UIADD3 UR30, UR6, 0x100, URZ ;  /* 0x00000100061e7890 */ /* 0x000fe2000fffe03f */
[----:B------:R-:W-:Y:S01]  /*72f0*/  UMOV UR29, 0xc0000010 ;  /* 0xc0000010001d7882 */ /* 0x000fe20000000000 */
[----:B------:R-:W-:Y:S02]  /*7300*/  UMOV UR31, 0x80000020 ;  /* 0x80000020001f7882 */ /* 0x000fe40000000000 */
        /* <DEDUP_REMOVED lines=64> */
[----:B------:R2:W-:Y:S01]  /*7710*/  @!P1 SYNCS.ARRIVE.TRANS64.RED.A1T0 RZ, [R12+URZ], RZ ;  /* 0x000000ff0cff99a7 */ /* 0x0005e2000810043f */
[----:B0-----:R-:W-:Y:S01]  /*7720*/  FMUL.FTZ R26, R26, R13 ;  /* 0x0000000d1a1a7220 */ /* 0x001fe20000410000 */
[--C-:B-1----:R-:W-:Y:S01]  /*7730*/  FFMA.FTZ R11, R137, R3, -R6.reuse ;  /* 0x00000003890b7223 */ /* 0x102fe20000010806 */
[----:B------:R-:W-:Y:S01]  /*7740*/  FFMA.FTZ R137, R9, R4, R7 ;  /* 0x0000000409897223 */ /* 0x000fe20000010007 */
[-C--:B------:R-:W-:Y:S01]  /*7750*/  FMUL.FTZ R27, R27, R13.reuse ;  /* 0x0000000d1b1b7220 */ /* 0x080fe20000410000 */
[-C--:B------:R-:W-:Y:S01]  /*7760*/  FMUL.FTZ R30, R30, R13.reuse ;  /* 0x0000000d1e1e7220 */ /* 0x080fe20000410000 */
[-C--:B------:R-:W-:Y:S01]  /*7770*/  FMUL.FTZ R31, R31, R13.reuse ;  /* 0x0000000d1f1f7220 */ /* 0x080fe20000410000 */
[----:B------:R-:W-:Y:S01]  /*7780*/  FMUL.FTZ R34, R34, R13 ;  /* 0x0000000d22227220 */ /* 0x000fe20000410000 */
[----:B------:R0:W-:Y:S01]  /*7790*/  @!P1 SYNCS.ARRIVE.TRANS64.RED.A1T0 RZ, [R20+URZ], RZ ;  /* 0x000000ff14ff99a7 */ /* 0x0001e2000810043f */
[----:B--2---:R-:W-:Y:S01]  /*77a0*/  FFMA.FTZ R12, R140, R3, -R6 ;  /* 0x000000038c0c7223 */ /* 0x004fe20000010806 */
[----:B------:R-:W1:Y:S01]  /*77b0*/  MUFU.EX2 R11, R11 ;  /* 0x0000000b000b7308 */ /* 0x000e620000000800 */
[-C--:B------:R-:W-:Y:S01]  /*77c0*/  FMUL.FTZ R35, R35, R13.reuse ;  /* 0x0000000d23237220 */ /* 0x080fe20000410000 */
[-C--:B------:R-:W-:Y:S01]  /*77d0*/  FMUL.FTZ R38, R38, R13.reuse ;  /* 0x0000000d26267220 */ /* 0x080fe20000410000 */
[-C--:B------:R-:W-:Y:S01]  /*77e0*/  FMUL.FTZ R39, R39, R13.reuse ;  /* 0x0000000d27277220 */ /* 0x080fe20000410000 */
[-C--:B------:R-:W-:Y:S01]  /*77f0*/  FMUL.FTZ R42, R42, R13.reuse ;  /* 0x0000000d2a2a7220 */ /* 0x080fe20000410000 */
[----:B------:R-:W-:Y:S01]  /*7800*/  FMUL.FTZ R43, R43, R13 ;  /* 0x0000000d2b2b7220 */ /* 0x000fe20000410000 */
[--C-:B0-----:R-:W-:Y:S01]  /*7810*/  FFMA.FTZ R20, R138, R3, -R14.reuse ;  /* 0x000000038a147223 */ /* 0x101fe2000001080e */
[-C--:B------:R-:W-:Y:S01]  /*7820*/  FMUL.FTZ R46, R46, R13.reuse ;  /* 0x0000000d2e2e7220 */ /* 0x080fe20000410000 */
[----:B------:R-:W0:Y:S01]  /*7830*/  MUFU.EX2 R12, R12 ;  /* 0x0000000c000c7308 */ /* 0x000e220000000800 */
[-C--:B------:R-:W-:Y:S01]  /*7840*/  FMUL.FTZ R47, R47, R13.reuse ;  /* 0x0000000d2f2f7220 */ /* 0x080fe20000410000 */
[-C--:B------:R-:W-:Y:S01]  /*7850*/  FMUL.FTZ R50, R50, R13.reuse ;  /* 0x0000000d32327220 */ /* 0x080fe20000410000 */
[-C--:B------:R-:W-:Y:S01]  /*7860*/  FMUL.FTZ R51, R51, R13.reuse ;  /* 0x0000000d33337220 */ /* 0x080fe20000410000 */
[-C--:B------:R-:W-:Y:S01]  /*7870*/  FMUL.FTZ R54, R54, R13.reuse ;  /* 0x0000000d36367220 */ /* 0x080fe20000410000 */
[-C--:B------:R-:W-:Y:S01]  /*7880*/  FMUL.FTZ R55, R55, R13.reuse ;  /* 0x0000000d37377220 */ /* 0x080fe20000410000 */
[-C--:B------:R-:W-:Y:S01]  /*7890*/  FMUL.FTZ R58, R58, R13.reuse ;  /* 0x0000000d3a3a7220 */ /* 0x080fe20000410000 */
[----:B------:R-:W-:Y:S01]  /*78a0*/  FMUL.FTZ R59, R59, R13 ;  /* 0x0000000d3b3b7220 */ /* 0x000fe20000410000 */
[----:B------:R-:W2:Y:S01]  /*78b0*/  MUFU.EX2 R20, R20 ;  /* 0x0000001400147308 */ /* 0x000ea20000000800 */
[C---:B-1----:R-:W-:Y:S01]  /*78c0*/  F2FP.BF16.F32.PACK_AB R4, R11.reuse, R7 ;  /* 0x000000070b04723e */ /* 0x042fe200000010ff */
[----:B------:R-:W-:Y:S01]  /*78d0*/  FADD.FTZ R137, R11, R137 ;  /* 0x000000890b897221 */ /* 0x000fe20000010000 */
[----:B------:R-:W-:Y:S01]  /*78e0*/  F2FP.BF16.F32.PACK_AB R7, R143, R136 ;  /* 0x000000888f07723e */ /* 0x000fe200000010ff */
[----:B------:R-:W-:Y:S01]  /*78f0*/  FFMA.FTZ R11, R111, R3, -R14 ;  /* 0x000000036f0b7223 */ /* 0x000fe2000001080e */
[-C--:B------:R-:W-:Y:S01]  /*7900*/  FMUL.FTZ R62, R62, R13.reuse ;  /* 0x0000000d3e3e7220 */ /* 0x080fe20000410000 */
[-C--:B------:R-:W-:Y:S01]  /*7910*/  FMUL.FTZ R63, R63, R13.reuse ;  /* 0x0000000d3f3f7220 */ /* 0x080fe20000410000 */
[-C--:B------:R-:W-:Y:S01]  /*7920*/  FMUL.FTZ R66, R66, R13.reuse ;  /* 0x0000000d42427220 */ /* 0x080fe20000410000 */
[-C--:B------:R-:W-:Y:S01]  /*7930*/  FMUL.FTZ R67, R67, R13.reuse ;  /* 0x0000000d43437220 */ /* 0x080fe20000410000 */
[----:B0-----:R-:W-:Y:S01]  /*7940*/  F2FP.BF16.F32.PACK_AB R6, R15, R12 ;  /* 0x0000000c0f06723e */ /* 0x001fe200000010ff */
[----:B------:R-:W-:Y:S01]  /*7950*/  FADD.FTZ R12, R12, R137 ;  /* 0x000000890c0c7221 */ /* 0x000fe20000010000 */
[----:B------:R-:W-:Y:S01]  /*7960*/  MUFU.EX2 R11, R11 ;  /* 0x0000000b000b7308 */ /* 0x000fe20000000800 */
[-C--:B------:R-:W-:Y:S01]  /*7970*/  FMUL.FTZ R70, R70, R13.reuse ;  /* 0x0000000d46467220 */ /* 0x080fe20000410000 */
[----:B------:R-:W-:Y:S01]  /*7980*/  FMUL.FTZ R71, R71, R13 ;  /* 0x0000000d47477220 */ /* 0x000fe20000410000 */
[-C--:B------:R-:W-:Y:S01]  /*7990*/  FMUL.FTZ R24, R24, R9.reuse ;  /* 0x0000000918187220 */ /* 0x080fe20000410000 */
[-C--:B------:R-:W-:Y:S01]  /*79a0*/  FMUL.FTZ R25, R25, R9.reuse ;  /* 0x0000000919197220 */ /* 0x080fe20000410000 */
[----:B------:R-:W-:Y:S01]  /*79b0*/  FMUL.FTZ R28, R28, R9 ;  /* 0x000000091c1c7220 */ /* 0x000fe20000410000 */
[----:B--2---:R-:W-:Y:S01]  /*79c0*/  FFMA.FTZ R138, R13, R5, R20 ;  /* 0x000000050d8a7223 */ /* 0x004fe20000010014 */
[----:B------:R-:W-:Y:S01]  /*79d0*/  F2FP.BF16.F32.PACK_AB R5, R21, R20 ;  /* 0x000000141505723e */ /* 0x000fe200000010ff */
[-CC-:B------:R-:W-:Y:S01]  /*79e0*/  FFMA.FTZ R20, R131, R3.reuse, -R14.reuse ;  /* 0x0000000383147223 */ /* 0x180fe2000001080e */
[-C--:B------:R-:W-:Y:S01]  /*79f0*/  FFMA.FTZ R131, R134, R3.reuse, -R14 ;  /* 0x0000000386837223 */ /* 0x080fe2000001080e */
[----:B------:R-:W-:Y:S01]  /*7a00*/  FADD.FTZ R21, R21, R138 ;  /* 0x0000008a15157221 */ /* 0x000fe20000010000 */
[----:B------:R-:W-:Y:S01]  /*7a10*/  FFMA.FTZ R134, R135, R3, -R14 ;  /* 0x0000000387867223 */ /* 0x000fe2000001080e */
[----:B------:R0:W-:Y:S01]  /*7a20*/  STSM.16.M88.4 [R2+0x24300], R4 ;  /* 0x0243000402007844 */ /* 0x0001e20000000200 */
[----:B------:R-:W-:Y:S01]  /*7a30*/  FMUL.FTZ R29, R29, R9 ;  /* 0x000000091d1d7220 */ /* 0x000fe20000410000 */
[----:B------:R-:W-:Y:S01]  /*7a40*/  MUFU.EX2 R20, R20 ;  /* 0x0000001400147308 */ /* 0x000fe20000000800 */
[----:B------:R-:W-:Y:S01]  /*7a50*/  FADD.FTZ R136, R136, R21 ;  /* 0x0000001588887221 */ /* 0x000fe20000010000 */
[----:B------:R-:W-:Y:S01]  /*7a60*/  FADD.FTZ R21, R15, R12 ;  /* 0x0000000c0f157221 */ /* 0x000fe20000010000 */
[-CC-:B------:R-:W-:Y:S01]  /*7a70*/  FFMA.FTZ R12, R98, R3.reuse, -R14.reuse ;  /* 0x00000003620c7223 */ /* 0x180fe2000001080e */
[-C--:B------:R-:W-:Y:S01]  /*7a80*/  FFMA.FTZ R98, R90, R3.reuse, -R14 ;  /* 0x000000035a627223 */ /* 0x080fe2000001080e */
[----:B------:R-:W-:Y:S01]  /*7a90*/  FADD.FTZ R136, R143, R136 ;  /* 0x000000888f887221 */ /* 0x000fe20000010000 */
[-CC-:B------:R-:W-:Y:S01]  /*7aa0*/  FFMA.FTZ R90, R82, R3.reuse, -R14.reuse ;  /* 0x00000003525a7223 */ /* 0x180fe2000001080e */
[-CC-:B------:R-:W-:Y:S01]  /*7ab0*/  FFMA.FTZ R82, R74, R3.reuse, -R14.reuse ;  /* 0x000000034a527223 */ /* 0x180fe2000001080e */
[----:B------:R-:W-:Y:S01]  /*7ac0*/  MUFU.EX2 R131, R131 ;  /* 0x0000008300837308 */ /* 0x000fe20000000800 */
[----:B------:R-:W-:Y:S01]  /*7ad0*/  FADD.FTZ R74, R128, R21 ;  /* 0x00000015804a7221 */ /* 0x000fe20000010000 */
[-CC-:B------:R-:W-:Y:S01]  /*7ae0*/  FFMA.FTZ R15, R99, R3.reuse, -R14.reuse ;  /* 0x00000003630f7223 */ /* 0x180fe2000001080e */
[-C--:B------:R-:W-:Y:S01]  /*7af0*/  FFMA.FTZ R99, R102, R3.reuse, -R14 ;  /* 0x0000000366637223 */ /* 0x080fe2000001080e */
[C---:B------:R-:W-:Y:S01]  /*7b00*/  F2FP.BF16.F32.PACK_AB R128, R129.reuse, R128 ;  /* 0x000000808180723e */ /* 0x040fe200000010ff */
[----:B------:R-:W-:Y:S01]  /*7b10*/  FADD.FTZ R111, R129, R74 ;  /* 0x0000004a816f7221 */ /* 0x000fe20000010000 */
[-CC-:B0-----:R-:W-:Y:S01]  /*7b20*/  FFMA.FTZ R7, R130, R3.reuse, -R14.reuse ;  /* 0x0000000382077223 */ /* 0x181fe2000001080e */
[-CC-:B------:R-:W-:Y:S01]  /*7b30*/  FFMA.FTZ R6, R122, R3.reuse, -R14.reuse ;  /* 0x000000037a067223 */ /* 0x180fe2000001080e */
[----:B------:R-:W-:Y:S01]  /*7b40*/  MUFU.EX2 R134, R134 ;  /* 0x0000008600867308 */ /* 0x000fe20000000800 */
[-CC-:B------:R-:W-:Y:S01]  /*7b50*/  FFMA.FTZ R122, R123, R3.reuse, -R14.reuse ;  /* 0x000000037b7a7223 */ /* 0x180fe2000001080e */
[-CC-:B------:R-:W-:Y:S01]  /*7b60*/  FFMA.FTZ R123, R126, R3.reuse, -R14.reuse ;  /* 0x000000037e7b7223 */ /* 0x180fe2000001080e */
[-CC-:B------:R-:W-:Y:S01]  /*7b70*/  FFMA.FTZ R126, R127, R3.reuse, -R14.reuse ;  /* 0x000000037f7e7223 */ /* 0x180fe2000001080e */
[----:B------:R-:W-:Y:S01]  /*7b80*/  FADD.FTZ R102, R132, R111 ;  /* 0x0000006f84667221 */ /* 0x000fe20000010000 */
[-CC-:B------:R-:W-:Y:S01]  /*7b90*/  FFMA.FTZ R5, R114, R3.reuse, -R14.reuse ;  /* 0x0000000372057223 */ /* 0x180fe2000001080e */
[-CC-:B------:R-:W-:Y:S01]  /*7ba0*/  FFMA.FTZ R114, R115, R3.reuse, -R14.reuse ;  /* 0x0000000373727223 */ /* 0x180fe2000001080e */
[-CC-:B------:R-:W-:Y:S01]  /*7bb0*/  FFMA.FTZ R115, R118, R3.reuse, -R14.reuse ;  /* 0x0000000376737223 */ /* 0x180fe2000001080e */
[----:B------:R-:W0:Y:S01]  /*7bc0*/  MUFU.EX2 R7, R7 ;  /* 0x0000000700077308 */ /* 0x000e220000000800 */
[-C--:B------:R-:W-:Y:S01]  /*7bd0*/  FFMA.FTZ R118, R119, R3.reuse, -R14 ;  /* 0x0000000377767223 */ /* 0x080fe2000001080e */
[----:B------:R-:W-:Y:S01]  /*7be0*/  FADD.FTZ R111, R133, R102 ;  /* 0x00000066856f7221 */ /* 0x000fe20000010000 */
[-CC-:B------:R-:W-:Y:S01]  /*7bf0*/  FFMA.FTZ R4, R106, R3.reuse, -R14.reuse ;  /* 0x000000036a047223 */ /* 0x180fe2000001080e */
[-CC-:B------:R-:W-:Y:S01]  /*7c00*/  FFMA.FTZ R106, R107, R3.reuse, -R14.reuse ;  /* 0x000000036b6a7223 */ /* 0x180fe2000001080e */
[-CC-:B------:R-:W-:Y:S01]  /*7c10*/  FFMA.FTZ R107, R110, R3.reuse, -R14.reuse ;  /* 0x000000036e6b7223 */ /* 0x180fe2000001080e */
[----:B------:R-:W-:Y:S01]  /*7c20*/  FFMA.FTZ R14, R79, R3, -R14 ;  /* 0x000000034f0e7223 */ /* 0x000fe2000001080e */
[----:B------:R-:W-:Y:S01]  /*7c30*/  F2FP.BF16.F32.PACK_AB R130, R133, R132 ;  /* 0x000000848582723e */ /* 0x000fe200000010ff */
[----:B------:R-:W1:Y:S01]  /*7c40*/  MUFU.EX2 R6, R6 ;  /* 0x0000000600067308 */ /* 0x000e620000000800 */
        /* <DEDUP_REMOVED lines=8> */
[----:B0-----:R-:W-:Y:S01]  /*7cd0*/  FADD.FTZ R21, R7, R136 ;  /* 0x0000008807157221 */ /* 0x001fe20000010000 */
[----:B------:R-:W-:Y:S01]  /*7ce0*/  F2FP.BF16.F32.PACK_AB R129, R20, R7 ;  /* 0x000000071481723e */ /* 0x000fe200000010ff */
[-C--:B------:R-:W-:Y:S01]  /*7cf0*/  FMUL.FTZ R45, R45, R9.reuse ;  /* 0x000000092d2d7220 */ /* 0x080fe20000410000 */
[-C--:B------:R-:W-:Y:S01]  /*7d00*/  FMUL.FTZ R48, R48, R9.reuse ;  /* 0x0000000930307220 */ /* 0x080fe20000410000 */
[----:B------:R-:W-:Y:S01]  /*7d10*/  FADD.FTZ R74, R20, R21 ;  /* 0x00000015144a7221 */ /* 0x000fe20000010000 */
[-C--:B------:R-:W-:Y:S01]  /*7d20*/  FMUL.FTZ R49, R49, R9.reuse ;  /* 0x0000000931317220 */ /* 0x080fe20000410000 */
[-C--:B------:R-:W-:Y:S01]  /*7d30*/  FMUL.FTZ R52, R52, R9.reuse ;  /* 0x0000000934347220 */ /* 0x080fe20000410000 */
[----:B------:R-:W0:Y:S01]  /*7d40*/  MUFU.EX2 R123, R123 ;  /* 0x0000007b007b7308 */ /* 0x000e220000000800 */
[----:B------:R-:W-:Y:S01]  /*7d50*/  FADD.FTZ R21, R131, R74 ;  /* 0x0000004a83157221 */ /* 0x000fe20000010000 */
[----:B------:R-:W-:Y:S01]  /*7d60*/  FADD.FTZ R74, R120, R111 ;  /* 0x0000006f784a7221 */ /* 0x000fe20000010000 */
[----:B------:R-:W-:Y:S01]  /*7d70*/  F2FP.BF16.F32.PACK_AB R120, R121, R120 ;  /* 0x000000787978723e */ /* 0x000fe200000010ff */
[----:B------:R-:W-:Y:S01]  /*7d80*/  FMUL.FTZ R53, R53, R9 ;  /* 0x0000000935357220 */ /* 0x000fe20000410000 */
[C---:B------:R-:W-:Y:S01]  /*7d90*/  FADD.FTZ R119, R134.reuse, R21 ;  /* 0x0000001586777221 */ /* 0x040fe20000010000 */
[----:B------:R-:W-:Y:S01]  /*7da0*/  FADD.FTZ R111, R121, R74 ;  /* 0x0000004a796f7221 */ /* 0x000fe20000010000 */
[----:B------:R-:W-:Y:S01]  /*7db0*/  F2FP.BF16.F32.PACK_AB R131, R134, R131 ;  /* 0x000000838683723e */ /* 0x000fe200000010ff */
[----:B------:R-:W3:Y:S01]  /*7dc0*/  MUFU.EX2 R126, R126 ;  /* 0x0000007e007e7308 */ /* 0x000ee20000000800 */
[----:B-1----:R-:W-:Y:S01]  /*7dd0*/  FADD.FTZ R119, R6, R119 ;  /* 0x0000007706777221 */ /* 0x002fe20000010000 */
[----:B------:R-:W-:Y:S01]  /*7de0*/  FADD.FTZ R110, R124, R111 ;  /* 0x0000006f7c6e7221 */ /* 0x000fe20000010000 */
[C---:B--2---:R-:W-:Y:S01]  /*7df0*/  F2FP.BF16.F32.PACK_AB R121, R122.reuse, R6 ;  /* 0x000000067a79723e */ /* 0x044fe200000010ff */
[----:B------:R1:W-:Y:S01]  /*7e00*/  STSM.16.M88.4 [R2+0x25b00], R128 ;  /* 0x025b008002007844 */ /* 0x0003e20000000200 */
[----:B------:R-:W-:Y:S01]  /*7e10*/  FADD.FTZ R102, R122, R119 ;  /* 0x000000777a667221 */ /* 0x000fe20000010000 */
[C---:B------:R-:W-:Y:S01]  /*7e20*/  FADD.FTZ R111, R125.reuse, R110 ;  /* 0x0000006e7d6f7221 */ /* 0x040fe20000010000 */
[----:B------:R-:W-:Y:S01]  /*7e30*/  F2FP.BF16.F32.PACK_AB R122, R125, R124 ;  /* 0x0000007c7d7a723e */ /* 0x000fe200000010ff */
[----:B------:R-:W2:Y:S01]  /*7e40*/  MUFU.EX2 R5, R5 ;  /* 0x0000000500057308 */ /* 0x000ea20000000800 */
[-C--:B------:R-:W-:Y:S01]  /*7e50*/  FMUL.FTZ R56, R56, R9.reuse ;  /* 0x0000000938387220 */ /* 0x080fe20000410000 */
[-C--:B------:R-:W-:Y:S01]  /*7e60*/  FMUL.FTZ R57, R57, R9.reuse ;  /* 0x0000000939397220 */ /* 0x080fe20000410000 */
[-C--:B------:R-:W-:Y:S01]  /*7e70*/  FMUL.FTZ R60, R60, R9.reuse ;  /* 0x000000093c3c7220 */ /* 0x080fe20000410000 */
[-C--:B------:R-:W-:Y:S01]  /*7e80*/  FMUL.FTZ R61, R61, R9.reuse ;  /* 0x000000093d3d7220 */ /* 0x080fe20000410000 */
[-C--:B------:R-:W-:Y:S01]  /*7e90*/  FMUL.FTZ R64, R64, R9.reuse ;  /* 0x0000000940407220 */ /* 0x080fe20000410000 */
[-C--:B------:R-:W-:Y:S01]  /*7ea0*/  FMUL.FTZ R65, R65, R9.reuse ;  /* 0x0000000941417220 */ /* 0x080fe20000410000 */
[-C--:B------:R-:W-:Y:S01]  /*7eb0*/  FMUL.FTZ R68, R68, R9.reuse ;  /* 0x0000000944447220 */ /* 0x080fe20000410000 */
[----:B------:R-:W4:Y:S01]  /*7ec0*/  MUFU.EX2 R114, R114 ;  /* 0x0000007200727308 */ /* 0x000f220000000800 */
[----:B------:R-:W-:Y:S01]  /*7ed0*/  FMUL.FTZ R69, R69, R9 ;  /* 0x0000000945457220 */ /* 0x000fe20000410000 */
[----:B------:R-:W-:-:S06]  /*7ee0*/  IMAD.MOV.U32 R13, RZ, RZ, R10 ;  /* 0x000000ffff0d7224 */ /* 0x000fcc00078e000a */
[----:B------:R-:W5:Y:S08]  /*7ef0*/  MUFU.EX2 R115, R115 ;  /* 0x0000007300737308 */ /* 0x000f700000000800 */
[----:B------:R0:W-:Y:S08]  /*7f00*/  MUFU.EX2 R79, R103 ;  /* 0x00000067004f7308 */ /* 0x0001f00000000800 */
[----:B------:R-:W1:Y:S01]  /*7f10*/  MUFU.EX2 R118, R118 ;  /* 0x0000007600767308 */ /* 0x000e620000000800 */
[----:B0-----:R-:W-:Y:S01]  /*7f20*/  FADD.FTZ R103, R123, R102 ;  /* 0x000000667b677221 */ /* 0x001fe20000010000 */
[----:B---3--:R-:W-:-:S03]  /*7f30*/  F2FP.BF16.F32.PACK_AB R123, R126, R123 ;  /* 0x0000007b7e7b723e */ /* 0x008fc600000010ff */
[----:B------:R-:W-:Y:S02]  /*7f40*/  FADD.FTZ R102, R126, R103 ;  /* 0x000000677e667221 */ /* 0x000fe40000010000 */
[----:B------:R3:W-:Y:S01]  /*7f50*/  STSM.16.M88.4 [R2+0x27300], R120 ;  /* 0x0273007802007844 */ /* 0x0007e20000000200 */
[----:B------:R0:W-:Y:S01]  /*7f60*/  MUFU.EX2 R21, R98 ;  /* 0x0000006200157308 */ /* 0x0001e20000000800 */
[----:B--2---:R-:W-:-:S04]  /*7f70*/  FADD.FTZ R103, R5, R102 ;  /* 0x0000006605677221 */ /* 0x004fc80000010000 */
[----:B----4-:R-:W-:-:S03]  /*7f80*/  FADD.FTZ R20, R114, R103 ;  /* 0x0000006772147221 */ /* 0x010fc60000010000 */
[----:B------:R-:W2:Y:S01]  /*7f90*/  MUFU.EX2 R4, R4 ;  /* 0x0000000400047308 */ /* 0x000ea20000000800 */
[----:B0-----:R-:W-:Y:S01]  /*7fa0*/  FADD.FTZ R98, R112, R111 ;  /* 0x0000006f70627221 */ /* 0x001fe20000010000 */
[----:B------:R-:W-:-:S03]  /*7fb0*/  F2FP.BF16.F32.PACK_AB R112, R113, R112 ;  /* 0x000000707170723e */ /* 0x000fc600000010ff */
[----:B------:R-:W-:Y:S01]  /*7fc0*/  FADD.FTZ R7, R113, R98 ;  /* 0x0000006271077221 */ /* 0x000fe20000010000 */
[----:B------:R-:W-:Y:S02]  /*7fd0*/  F2FP.BF16.F32.PACK_AB R113, R114, R5 ;  /* 0x000000057271723e */ /* 0x000fe400000010ff */
[----:B------:R-:W0:Y:S01]  /*7fe0*/  MUFU.EX2 R106, R106 ;  /* 0x0000006a006a7308 */ /* 0x000e220000000800 */
[----:B------:R-:W-:Y:S01]  /*7ff0*/  FADD.FTZ R98, R116, R7 ;  /* 0x0000000774627221 */ /* 0x000fe20000010000 */
[----:B-----5:R-:W-:Y:S01]  /*8000*/  FADD.FTZ R7, R115, R20 ;  /* 0x0000001473077221 */ /* 0x020fe20000010000 */
[C---:B------:R-:W-:Y:S02]  /*8010*/  F2FP.BF16.F32.PACK_AB R114, R117.reuse, R116 ;  /* 0x000000747572723e */ /* 0x040fe400000010ff */
[----:B------:R-:W-:Y:S01]  /*8020*/  FADD.FTZ R103, R117, R98 ;  /* 0x0000006275677221 */ /* 0x000fe20000010000 */
[C---:B-1----:R-:W-:Y:S01]  /*8030*/  FADD.FTZ R7, R118.reuse, R7 ;  /* 0x0000000776077221 */ /* 0x042fe20000010000 */
[----:B------:R-:W-:Y:S01]  /*8040*/  F2FP.BF16.F32.PACK_AB R115, R118, R115 ;  /* 0x000000737673723e */ /* 0x000fe200000010ff */
[----:B------:R-:W1:Y:S01]  /*8050*/  MUFU.EX2 R107, R107 ;  /* 0x0000006b006b7308 */ /* 0x000e620000000800 */
[----:B------:R-:W-:Y:S01]  /*8060*/  FADD.FTZ R20, R104, R103 ;  /* 0x0000006768147221 */ /* 0x000fe20000010000 */
[----:B--2---:R-:W-:Y:S01]  /*8070*/  FADD.FTZ R7, R4, R7 ;  /* 0x0000000704077221 */ /* 0x004fe20000010000 */
[C---:B------:R-:W-:Y:S01]  /*8080*/  F2FP.BF16.F32.PACK_AB R104, R105.reuse, R104 ;  /* 0x000000686968723e */ /* 0x040fe200000010ff */
[----:B------:R3:W-:Y:S01]  /*8090*/  STSM.16.M88.4 [R2+0x28b00], R112 ;  /* 0x028b007002007844 */ /* 0x0007e20000000200 */
[----:B------:R-:W-:Y:S01]  /*80a0*/  FADD.FTZ R103, R105, R20 ;  /* 0x0000001469677221 */ /* 0x000fe20000010000 */
[----:B------:R-:W-:-:S02]  /*80b0*/  F2FP.BF16.F32.PACK_AB R98, R101, R100 ;  /* 0x000000646562723e */ /* 0x000fc400000010ff */
[----:B------:R-:W-:Y:S01]  /*80c0*/  MUFU.EX2 R12, R12 ;  /* 0x0000000c000c7308 */ /* 0x000fe20000000800 */
[C---:B0-----:R-:W-:Y:S01]  /*80d0*/  FADD.FTZ R20, R106.reuse, R7 ;  /* 0x000000076a147221 */ /* 0x041fe20000010000 */
[----:B------:R-:W-:Y:S02]  /*80e0*/  F2FP.BF16.F32.PACK_AB R105, R106, R4 ;  /* 0x000000046a69723e */ /* 0x000fe400000010ff */
[----:B------:R-:W-:-:S04]  /*80f0*/  F2FP.BF16.F32.PACK_AB R106, R109, R108 ;  /* 0x0000006c6d6a723e */ /* 0x000fc800000010ff */
[----:B------:R-:W0:Y:S01]  /*8100*/  MUFU.EX2 R15, R15 ;  /* 0x0000000f000f7308 */ /* 0x000e220000000800 */
[----:B-1----:R-:W-:Y:S01]  /*8110*/  FADD.FTZ R20, R107, R20 ;  /* 0x000000146b147221 */ /* 0x002fe20000010000 */
[----:B------:R-:W-:-:S03]  /*8120*/  F2FP.BF16.F32.PACK_AB R107, R11, R107 ;  /* 0x0000006b0b6b723e */ /* 0x000fc600000010ff */
[----:B------:R-:W-:Y:S02]  /*8130*/  FADD.FTZ R7, R11, R20 ;  /* 0x000000140b077221 */ /* 0x000fe40000010000 */
[----:B------:R3:W-:Y:S01]  /*8140*/  STSM.16.M88.4 [R2+0x2a300], R104 ;  /* 0x02a3006802007844 */ /* 0x0007e20000000200 */
[----:B------:R-:W-:Y:S08]  /*8150*/  MUFU.EX2 R74, R91 ;  /* 0x0000005b004a7308 */ /* 0x000ff00000000800 */
[----:B------:R1:W-:Y:S08]  /*8160*/  MUFU.EX2 R91, R94 ;  /* 0x0000005e005b7308 */ /* 0x0003f00000000800 */
[----:B------:R-:W2:Y:S01]  /*8170*/  MUFU.EX2 R99, R99 ;  /* 0x0000006300637308 */ /* 0x000ea20000000800 */
[----:B-1----:R-:W-:-:S04]  /*8180*/  FADD.FTZ R94, R108, R103 ;  /* 0x000000676c5e7221 */ /* 0x002fc80000010000 */
[----:B------:R-:W-:-:S03]  /*8190*/  FADD.FTZ R5, R109, R94 ;  /* 0x0000005e6d057221 */ /* 0x000fc60000010000 */
[----:B------:R1:W4:Y:S01]  /*81a0*/  MUFU.EX2 R6, R90 ;  /* 0x0000005a00067308 */ /* 0x0003220000000800 */
[----:B------:R-:W-:Y:S01]  /*81b0*/  FADD.FTZ R20, R96, R5 ;  /* 0x0000000560147221 */ /* 0x000fe20000010000 */
[----:B------:R-:W-:-:S03]  /*81c0*/  F2FP.BF16.F32.PACK_AB R96, R97, R96 ;  /* 0x000000606160723e */ /* 0x000fc600000010ff */
[----:B------:R-:W-:Y:S01]  /*81d0*/  FADD.FTZ R5, R97, R20 ;  /* 0x0000001461057221 */ /* 0x000fe20000010000 */
[----:B0-----:R-:W-:Y:S02]  /*81e0*/  F2FP.BF16.F32.PACK_AB R97, R15, R12 ;  /* 0x0000000c0f61723e */ /* 0x001fe400000010ff */
[----:B------:R0:W5:Y:S01]  /*81f0*/  MUFU.EX2 R103, R82 ;  /* 0x0000005200677308 */ /* 0x0001620000000800 */
[----:B-1----:R-:W-:Y:S01]  /*8200*/  FADD.FTZ R90, R12, R7 ;  /* 0x000000070c5a7221 */ /* 0x002fe20000010000 */
[----:B------:R-:W-:-:S03]  /*8210*/  FADD.FTZ R20, R100, R5 ;  /* 0x0000000564147221 */ /* 0x000fc60000010000 */
[----:B------:R-:W-:Y:S01]  /*8220*/  FADD.FTZ R90, R15, R90 ;  /* 0x0000005a0f5a7221 */ /* 0x000fe20000010000 */
[----:B------:R-:W-:Y:S02]  /*8230*/  FADD.FTZ R5, R101, R20 ;  /* 0x0000001465057221 */ /* 0x000fe40000010000 */
[----:B------:R-:W-:Y:S01]  /*8240*/  MUFU.EX2 R11, R78 ;  /* 0x0000004e000b7308 */ /* 0x000fe20000000800 */
[----:B--2---:R-:W-:Y:S01]  /*8250*/  FADD.FTZ R90, R99, R90 ;  /* 0x0000005a635a7221 */ /* 0x004fe20000010000 */
[----:B------:R-:W-:Y:S01]  /*8260*/  FADD.FTZ R4, R88, R5 ;  /* 0x0000000558047221 */ /* 0x000fe20000010000 */
[C---:B------:R-:W-:Y:S02]  /*8270*/  F2FP.BF16.F32.PACK_AB R99, R79.reuse, R99 ;  /* 0x000000634f63723e */ /* 0x040fe400000010ff */
[----:B------:R-:W-:Y:S01]  /*8280*/  FADD.FTZ R90, R79, R90 ;  /* 0x0000005a4f5a7221 */ /* 0x000fe20000010000 */
[C---:B------:R-:W-:Y:S01]  /*8290*/  FADD.FTZ R7, R89.reuse, R4 ;  /* 0x0000000459077221 */ /* 0x040fe20000010000 */
[----:B------:R-:W-:Y:S01]  /*82a0*/  F2FP.BF16.F32.PACK_AB R88, R89, R88 ;  /* 0x000000585958723e */ /* 0x000fe200000010ff */
[----:B------:R-:W1:Y:S01]  /*82b0*/  MUFU.EX2 R14, R14 ;  /* 0x0000000e000e7308 */ /* 0x000e620000000800 */
[----:B------:R-:W-:Y:S01]  /*82c0*/  FADD.FTZ R5, R21, R90 ;  /* 0x0000005a15057221 */ /* 0x000fe20000010000 */
[----:B------:R-:W-:Y:S01]  /*82d0*/  FADD.FTZ R12, R92, R7 ;  /* 0x000000075c0c7221 */ /* 0x000fe20000010000 */
[C---:B------:R-:W-:Y:S01]  /*82e0*/  F2FP.BF16.F32.PACK_AB R89, R74.reuse, R21 ;  /* 0x000000154a59723e */ /* 0x040fe200000010ff */
[----:B------:R3:W-:Y:S01]  /*82f0*/  STSM.16.M88.4 [R2+0x2bb00], R96 ;  /* 0x02bb006002007844 */ /* 0x0007e20000000200 */
[----:B------:R-:W-:Y:S01]  /*8300*/  FADD.FTZ R4, R74, R5 ;  /* 0x000000054a047221 */ /* 0x000fe20000010000 */
[C---:B------:R-:W-:Y:S01]  /*8310*/  FADD.FTZ R5, R93.reuse, R12 ;  /* 0x0000000c5d057221 */ /* 0x040fe20000010000 */
[----:B------:R-:W-:-:S02]  /*8320*/  F2FP.BF16.F32.PACK_AB R90, R93, R92 ;  /* 0x0000005c5d5a723e */ /* 0x000fc400000010ff */
[----:B------:R-:W-:Y:S01]  /*8330*/  FADD.FTZ R4, R91, R4 ;  /* 0x000000045b047221 */ /* 0x000fe20000010000 */
[----:B------:R-:W-:Y:S02]  /*8340*/  F2FP.BF16.F32.PACK_AB R91, R95, R91 ;  /* 0x0000005b5f5b723e */ /* 0x000fe400000010ff */
[----:B0-----:R-:W-:Y:S01]  /*8350*/  F2FP.BF16.F32.PACK_AB R82, R85, R84 ;  /* 0x000000545552723e */ /* 0x001fe200000010ff */
[----:B------:R-:W-:Y:S01]  /*8360*/  FADD.FTZ R7, R95, R4 ;  /* 0x000000045f077221 */ /* 0x000fe20000010000 */
[----:B------:R-:W-:Y:S01]  /*8370*/  FADD.FTZ R4, R80, R5 ;  /* 0x0000000550047221 */ /* 0x000fe20000010000 */
[C---:B------:R-:W-:Y:S01]  /*8380*/  F2FP.BF16.F32.PACK_AB R80, R81.reuse, R80 ;  /* 0x000000505150723e */ /* 0x040fe200000010ff */
[----:B------:R3:W-:Y:S01]  /*8390*/  STSM.16.M88.4 [R2+0x2d300], R88 ;  /* 0x02d3005802007844 */ /* 0x0007e20000000200 */
[----:B----4-:R-:W-:Y:S01]  /*83a0*/  FADD.FTZ R12, R6, R7 ;  /* 0x00000007060c7221 */ /* 0x010fe20000010000 */
[----:B------:R-:W-:Y:S01]  /*83b0*/  FADD.FTZ R5, R81, R4 ;  /* 0x0000000451057221 */ /* 0x000fe20000010000 */
[----:B------:R-:W-:Y:S01]  /*83c0*/  F2FP.BF16.F32.PACK_AB R81, R83, R6 ;  /* 0x000000065351723e */ /* 0x000fe200000010ff */
[----:B------:R-:W-:-:S02]  /*83d0*/  IMAD.MOV.U32 R6, RZ, RZ, R16 ;  /* 0x000000ffff067224 */ /* 0x000fc400078e0010 */
[----:B------:R-:W-:Y:S01]  /*83e0*/  FADD.FTZ R7, R83, R12 ;  /* 0x0000000c53077221 */ /* 0x000fe20000010000 */
[----:B------:R-:W-:Y:S01]  /*83f0*/  FADD.FTZ R4, R84, R5 ;  /* 0x0000000554047221 */ /* 0x000fe20000010000 */
[----:B------:R-:W-:Y:S02]  /*8400*/  F2FP.BF16.F32.PACK_AB R83, R87, R86 ;  /* 0x000000565753723e */ /* 0x000fe400000010ff */
[----:B------:R-:W-:Y:S01]  /*8410*/  FADD.FTZ R12, R86, R7 ;  /* 0x00000007560c7221 */ /* 0x000fe20000010000 */
[----:B------:R-:W-:Y:S01]  /*8420*/  FADD.FTZ R5, R85, R4 ;  /* 0x0000000455057221 */ /* 0x000fe20000010000 */
[----:B------:R-:W-:Y:S01]  /*8430*/  F2FP.BF16.F32.PACK_AB R74, R77, R76 ;  /* 0x0000004c4d4a723e */ /* 0x000fe200000010ff */
[----:B------:R3:W-:Y:S01]  /*8440*/  STSM.16.M88.4 [R2+0x2eb00], R80 ;  /* 0x02eb005002007844 */ /* 0x0007e20000000200 */
[----:B------:R-:W-:Y:S01]  /*8450*/  FADD.FTZ R12, R87, R12 ;  /* 0x0000000c570c7221 */ /* 0x000fe20000010000 */
[----:B------:R-:W-:Y:S01]  /*8460*/  FADD.FTZ R4, R72, R5 ;  /* 0x0000000548047221 */ /* 0x000fe20000010000 */
[----:B------:R-:W-:Y:S01]  /*8470*/  F2FP.BF16.F32.PACK_AB R72, R73, R72 ;  /* 0x000000484948723e */ /* 0x000fe200000010ff */
[----:B------:R-:W-:-:S02]  /*8480*/  IMAD.MOV.U32 R7, RZ, RZ, R0 ;  /* 0x000000ffff077224 */ /* 0x000fc400078e0000 */
[----:B-----5:R-:W-:Y:S01]  /*8490*/  FADD.FTZ R12, R103, R12 ;  /* 0x0000000c670c7221 */ /* 0x020fe20000010000 */
[----:B------:R-:W-:Y:S01]  /*84a0*/  FADD.FTZ R5, R73, R4 ;  /* 0x0000000449057221 */ /* 0x000fe20000010000 */
[C---:B------:R-:W-:Y:S02]  /*84b0*/  F2FP.BF16.F32.PACK_AB R73, R75.reuse, R103 ;  /* 0x000000674b49723e */ /* 0x040fe400000010ff */
[----:B------:R-:W-:Y:S01]  /*84c0*/  FADD.FTZ R12, R75, R12 ;  /* 0x0000000c4b0c7221 */ /* 0x000fe20000010000 */
[----:B-1----:R-:W-:Y:S01]  /*84d0*/  F2FP.BF16.F32.PACK_AB R75, R14, R11 ;  /* 0x0000000b0e4b723e */ /* 0x002fe200000010ff */
[----:B------:R-:W-:Y:S02]  /*84e0*/  FADD.FTZ R4, R76, R5 ;  /* 0x000000054c047221 */ /* 0x000fe40000010000 */
[----:B------:R-:W-:Y:S02]  /*84f0*/  FADD.FTZ R12, R11, R12 ;  /* 0x0000000c0b0c7221 */ /* 0x000fe40000010000 */
[----:B------:R3:W-:Y:S01]  /*8500*/  STSM.16.M88.4 [R2+0x30300], R72 ;  /* 0x0303004802007844 */ /* 0x0007e20000000200 */
[----:B------:R-:W-:Y:S01]  /*8510*/  FADD.FTZ R4, R77, R4 ;  /* 0x000000044d047221 */ /* 0x000fe20000010000 */
[----:B------:R-:W-:Y:S01]  /*8520*/  FADD.FTZ R5, R14, R12 ;  /* 0x0000000c0e057221 */ /* 0x000fe20000010000 */
[----:B------:R-:W-:Y:S01]  /*8530*/  @!PT LDS RZ, [RZ] ;  /* 0x00000000fffff984 */ /* 0x000fe20000000800 */
[----:B------:R-:W-:Y:S01]  /*8540*/  @!PT LDS RZ, [RZ] ;  /* 0x00000000fffff984 */ /* 0x000fe20000000800 */
[----:B------:R-:W-:Y:S01]  /*8550*/  @!PT LDS RZ, [RZ] ;  /* 0x00000000fffff984 */ /* 0x000fe20000000800 */
[----:B------:R-:W-:Y:S01]  /*8560*/  @!PT LDS RZ, [RZ] ;  /* 0x00000000fffff984 */ /* 0x000fe20000000800 */
[----:B------:R0:W-:Y:S06]  /*8570*/  MEMBAR.ALL.CTA ;  /* 0x0000000000007992 */ /* 0x0001ec0000008000 */
[----:B0-----:R-:W0:Y:S02]  /*8580*/  FENCE.VIEW.ASYNC.S ;  /* 0x00000000000073c6 */ /* 0x001e240000000000 */
[----:B0-----:R-:W-:Y:S01]  /*8590*/  NOP ;  /* 0x0000000000007918 */ /* 0x001fe20000000000 */
[----:B------:R-:W-:Y:S05]  /*85a0*/  @P2 BRA `(.L_x_191) ;  /* 0xffffffc8003c2947 */ /* 0x000fea000383ffff */
.L_x_182:
[----:B------:R-:W-:Y:S06]  /*85b0*/  BAR.ARV 0x8, 0x200 ;  /* 0x0208000000007b1d */ /* 0x000fec0000002000 */
[----:B------:R-:W-:Y:S05]  /*85c0*/  @!P0 BRA `(.L_x_192) ;  /* 0x0000000000048947 */ /* 0x000fea0003800000 */
[----:B------:R-:W-:Y:S01]  /*85d0*/  BPT.TRAP 0x1 ;  /* 0x000000040000795c */ /* 0x000fe20000300000 */
.L_x_192:
[----:B------:R-:W-:Y:S01]  /*85e0*/  ULEA UR9, UR39, UR36, 0x3 ;  /* 0x0000002427097291 */ /* 0x000fe2000f8e183f */
[----:B------:R-:W-:-:S08]  /*85f0*/  SHF.L.U32 R6, R16, 0x1f, RZ ;  /* 0x0000001f10067819 */ /* 0x000fd000000006ff */
[----:B------:R1:W2:Y:S01]  /*8600*/  SYNCS.PHASECHK.TRANS64.TRYWAIT P2, [UR9+0x31c50], R6 ;  /* 0x031c5006ff0075a7 */ /* 0x0002a20008040149 */
[----:B------:R-:W-:Y:S05]  /*8610*/  @!P0 BRA `(.L_x_193) ;  /* 0x0000000000048947 */ /* 0x000fea0003800000 */
[----:B------:R-:W-:Y:S01]  /*8620*/  BPT.TRAP 0x1 ;  /* 0x000000040000795c */ /* 0x000fe20000300000 */
.L_x_193:
[----:B--2---:R-:W-:Y:S05]  /*8630*/  @P2 BRA `(.L_x_194) ;  /* 0x0000000000082947 */ /* 0x004fea0003800000 */
[----:B------:R-:W2:Y:S02]  /*8640*/  SYNCS.PHASECHK.TRANS64.TRYWAIT P0, [UR9+0x31c50], R6 ;  /* 0x031c5006ff0075a7 */ /* 0x000ea40008000149 */
[----:B--2---:R-:W-:Y:S05]  /*8650*/  @!P0 BRA `(.L_x_195) ;  /* 0x0000008400108947 */ /* 0x004fea0003800000 */
.L_x_194:
[----:B------:R-:W-:Y:S01]  /*8660*/  UIADD3 UR36, UR36, 0x200, URZ ;  /* 0x0000020024247890 */ /* 0x000fe2000fffe03f */
[----:B------:R-:W-:Y:S01]  /*8670*/  WARPGROUP.ARRIVE ;  /* 0x00000000000079c5 */ /* 0x000fe20000000000 */
[----:B------:R-:W-:Y:S01]  /*8680*/  ULOP3.LUT UR37, UR37, 0x10000, URZ, 0xfc, !UPT ;  /* 0x0001000025257892 */ /* 0x000fe2000f8efc3f */
[----:B--2---:R-:W2:Y:S01]  /*8690*/  SHFL.BFLY PT, R7, R4, 0x2, 0x1f ;  /* 0x0c401f0004077f89 */ /* 0x004ea200000e0000 */
[----:B------:R-:W-:Y:S01]  /*86a0*/  USHF.R.U32.HI UR36, URZ, 0x4, UR36 ;  /* 0x000000043f247899 */ /* 0x000fe20008011624 */
[----:B------:R-:W-:Y:S01]  /*86b0*/  IMAD.MOV.U32 R21, RZ, RZ, -0x800000 ;  /* 0xff800000ff157424 */ /* 0x000fe200078e00ff */
[----:B------:R-:W-:Y:S01]  /*86c0*/  UMOV UR5, 0xc0000010 ;  /* 0xc000001000057882 */ /* 0x000fe20000000000 */
[----:B------:R-:W-:Y:S01]  /*86d0*/  UMOV UR7, 0x80000020 ;  /* 0x8000002000077882 */ /* 0x000fe20000000000 */
[----:B------:R-:W-:Y:S01]  /*86e0*/  ULOP3.LUT UR36, UR36, 0x3fff, URZ, 0xc0, !UPT ;  /* 0x00003fff24247892 */ /* 0x000fe2000f8ec03f */
[----:B-1----:R-:W1:Y:S01]  /*86f0*/  SHFL.BFLY PT, R6, R5, 0x2, 0x1f ;  /* 0x0c401f0005067f89 */ /* 0x002e6200000e0000 */
[----:B------:R-:W-:Y:S01]  /*8700*/  UMOV UR4, UR37 ;  /* 0x0000002500047c82 */ /* 0x000fe20008000000 */
[----:B------:R-:W-:Y:S01]  /*8710*/  IMAD.MOV.U32 R20, RZ, RZ, -0x800000 ;  /* 0xff800000ff147424 */ /* 0x000fe200078e00ff */
[----:B------:R-:W-:Y:S01]  /*8720*/  ULOP3.LUT UR8, UR36, 0x2400000, URZ, 0xfc, !UPT ;  /* 0x0240000024087892 */ /* 0x000fe2000f8efc3f */
[----:B------:R-:W-:-:S03]  /*8730*/  VIADD R149, R149, 0x1 ;  /* 0x0000000195957836 */ /* 0x000fc60000000000 */
[----:B------:R-:W-:Y:S02]  /*8740*/  UIMAD UR8, UR39, 0x6c0, UR8 ;  /* 0x000006c0270878a4 */ /* 0x000fe4000f8e0208 */
[----:B------:R-:W-:-:S04]  /*8750*/  UIADD3 UR39, UR39, 0x1, URZ ;  /* 0x0000000127277890 */ /* 0x000fc8000fffe03f */
[----:B------:R-:W-:Y:S01]  /*8760*/  UISETP.NE.AND UP0, UPT, UR39, 0x2, UPT ;  /* 0x000000022700788c */ /* 0x000fe2000bf05270 */
[----:B------:R-:W-:Y:S02]  /*8770*/  UMOV UR6, UR8 ;  /* 0x0000000800067c82 */ /* 0x000fe40008000000 */
[----:B------:R-:W-:Y:S01]  /*8780*/  HGMMA.64x96x16.F32.BF16 R24, gdesc[UR4].tnspB, R24, gsb0 ;  /* 0x41600000041879f0 */ /* 0x000fe20008001818 */
[----:B------:R-:W-:Y:S01]  /*8790*/  UIADD3 UR4, UR37, 0x180, URZ ;  /* 0x0000018025047890 */ /* 0x000fe2000fffe03f */
[----:B--2---:R-:W-:Y:S01]  /*87a0*/  FADD.FTZ R7, R7, R4 ;  /* 0x0000000407077221 */ /* 0x004fe20000010000 */
[----:B------:R-:W-:Y:S01]  /*87b0*/  UIADD3 UR6, UR8, 0x40, URZ ;  /* 0x0000004008067890 */ /* 0x000fe2000fffe03f */
[----:B------:R-:W-:Y:S01]  /*87c0*/  IMAD.MOV.U32 R4, RZ, RZ, RZ ;  /* 0x000000ffff047224 */ /* 0x000fe200078e00ff */
[----:B------:R-:W-:Y:S01]  /*87d0*/  UMOV UR5, 0xc0000010 ;  /* 0xc000001000057882 */ /* 0x000fe20000000000 */
[----:B------:R-:W-:Y:S01]  /*87e0*/  UMOV UR7, 0x80000020 ;  /* 0x8000002000077882 */ /* 0x000fe20000000000 */
[----:B-1----:R-:W-:Y:S01]  /*87f0*/  FADD.FTZ R8, R6, R5 ;  /* 0x0000000506087221 */ /* 0x002fe20000010000 */
[----:B------:R-:W-:Y:S01]  /*8800*/  USEL UR39, UR39, URZ, UP0 ;  /* 0x0000003f27277287 */ /* 0x000fe20008000000 */
[----:B------:R-:W1:Y:S04]  /*8810*/  SHFL.BFLY PT, R6, R7, 0x1, 0x1f ;  /* 0x0c201f0007067f89 */ /* 0x000e6800000e0000 */
[----:B------:R-:W2:Y:S01]  /*8820*/  SHFL.BFLY PT, R9, R8, 0x1, 0x1f ;  /* 0x0c201f0008097f89 */ /* 0x000ea200000e0000 */
[----:B-1----:R-:W-:Y:S01]  /*8830*/  FADD.FTZ R12, R7, R6 ;  /* 0x00000006070c7221 */ /* 0x002fe20000010000 */
[----:B------:R-:W-:-:S02]  /*8840*/  IMAD.U32 R7, RZ, RZ, UR9 ;  /* 0x00000009ff077e24 */ /* 0x000fc4000f8e00ff */
[----:B--2---:R-:W-:Y:S02]  /*8850*/  FADD.FTZ R13, R8, R9 ;  /* 0x00000009080d7221 */ /* 0x004fe40000010000 */
[----:B------:R-:W-:Y:S01]  /*8860*/  FSETP.NE.FTZ.AND P0, PT, R12, RZ, PT ;  /* 0x000000ff0c00720b */ /* 0x000fe20003f15000 */
[----:B------:R-:W-:Y:S02]  /*8870*/  IMAD.MOV.U32 R9, RZ, RZ, RZ ;  /* 0x000000ffff097224 */ /* 0x000fe400078e00ff */
[----:B------:R-:W-:-:S10]  /*8880*/  FSETP.NE.FTZ.AND P2, PT, R13, RZ, PT ;  /* 0x000000ff0d00720b */ /* 0x000fd40003f55000 */
[----:B------:R-:W1:Y:S01]  /*8890*/  @P0 MUFU.LG2 R6, R12 ;  /* 0x0000000c00060308 */ /* 0x000e620000000c00 */
[C---:B------:R-:W-:Y:S02]  /*88a0*/  @P0 FMUL.FTZ R5, R3.reuse, 0.69314718246459960938 ;  /* 0x3f31721803050820 */ /* 0x040fe40000410000 */
[----:B------:R-:W-:Y:S01]  /*88b0*/  @P2 FMUL.FTZ R8, R3, 0.69314718246459960938 ;  /* 0x3f31721803082820 */ /* 0x000fe20000410000 */
[----:B------:R-:W-:-:S04]  /*88c0*/  @!P1 VIADD R3, R7, 0x31c60 ;  /* 0x00031c6007039836 */ /* 0x000fc80000000000 */
[----:B------:R-:W2:Y:S08]  /*88d0*/  @P2 MUFU.LG2 R11, R13 ;  /* 0x0000000d000b2308 */ /* 0x000eb00000000c00 */
[----:B------:R-:W4:Y:S01]  /*88e0*/  @P0 MUFU.RCP R4, R12 ;  /* 0x0000000c00040308 */ /* 0x000f220000001000 */
[----:B-1----:R-:W-:-:S04]  /*88f0*/  @P0 FMUL.FTZ R6, R6, 0.69314718246459960938 ;  /* 0x3f31721806060820 */ /* 0x002fc80000410000 */
[----:B------:R-:W-:Y:S01]  /*8900*/  @P0 FFMA.FTZ R21, R5, R0, R6 ;  /* 0x0000000005150223 */ /* 0x000fe20000010006 */
[----:B------:R-:W-:Y:S02]  /*8910*/  @!P1 PRMT R5, RZ, 0x654, R3 ;  /* 0x00000654ff059816 */ /* 0x000fe40000000003 */
[----:B------:R-:W1:Y:S01]  /*8920*/  @P2 MUFU.RCP R9, R13 ;  /* 0x0000000d00092308 */ /* 0x000e620000001000 */
[----:B--2---:R-:W-:Y:S01]  /*8930*/  @P2 FMUL.FTZ R11, R11, 0.69314718246459960938 ;  /* 0x3f3172180b0b2820 */ /* 0x004fe20000410000 */
[----:B------:R-:W-:-:S03]  /*8940*/  PLOP3.LUT P0, PT, PT, PT, PT, 0x8, 0x0 ;  /* 0x000000000000781c */ /* 0x000fc60003f0e170 */
        /* <DEDUP_REMOVED lines=53> */
[----:B------:R-:W-:-:S06]  /*8ca0*/  USEL UR4, URZ, 0x1, UP0 ;  /* 0x000000013f047887 */ /* 0x000fcc0008000000 */
[----:B------:R-:W-:Y:S01]  /*8cb0*/  LOP3.LUT R16, R16, UR4, RZ, 0x3c, !PT ;  /* 0x0000000410107c12 */ /* 0x000fe2000f8e3cff */
[----:B------:R-:W-:Y:S02]  /*8cc0*/  WARPGROUP.DEPBAR.LE gsb0, 0x0 ;  /* 0x00008000000079c5 */ /* 0x000fe40000010000 */
[----:B------:R2:W-:Y:S01]  /*8cd0*/  @!P1 SYNCS.ARRIVE.TRANS64.RED.A1T0 RZ, [R5+URZ], RZ ;  /* 0x000000ff05ff99a7 */ /* 0x0005e2000810043f */
[-C--:B----4-:R-:W-:Y:S01]  /*8ce0*/  FMUL.FTZ R79, R41, R4.reuse ;  /* 0x00000004294f7220 */ /* 0x090fe20000410000 */
[-C--:B------:R-:W-:Y:S01]  /*8cf0*/  FMUL.FTZ R15, R44, R4.reuse ;  /* 0x000000042c0f7220 */ /* 0x080fe20000410000 */
[-C--:B------:R-:W-:Y:S01]  /*8d00*/  FMUL.FTZ R77, R37, R4.reuse ;  /* 0x00000004254d7220 */ /* 0x080fe20000410000 */
[-C--:B---3--:R-:W-:Y:S01]  /*8d10*/  FMUL.FTZ R72, R40, R4.reuse ;  /* 0x0000000428487220 */ /* 0x088fe20000410000 */
        /* <DEDUP_REMOVED lines=14> */
[-C--:B-1----:R-:W-:Y:S01]  /*8e00*/  FMUL.FTZ R83, R26, R9.reuse ;  /* 0x000000091a537220 */ /* 0x082fe20000410000 */
        /* <DEDUP_REMOVED lines=28> */
[----:B--2---:R-:W-:-:S07]  /*8fd0*/  FMUL.FTZ R71, R71, R9 ;  /* 0x0000000947477220 */ /* 0x004fce0000410000 */
.L_x_175:
[----:B------:R-:W1:Y:S08]  /*8fe0*/  S2UR UR4, SR_CgaCtaId ;  /* 0x00000000000479c3 */ /* 0x000e700000008800 */
[----:B------:R-:W-:Y:S06]  /*8ff0*/  BAR.SYNC.DEFER_BLOCKING 0x5, 0x200 ;  /* 0x0148000000007b1d */ /* 0x000fec0000010000 */
[----:B------:R-:W-:Y:S01]  /*9000*/  UMOV UR36, 0x400 ;  /* 0x0000040000247882 */ /* 0x000fe20000000000 */
[----:B------:R-:W-:Y:S01]  /*9010*/  BSSY B0, `(.L_x_196) ;  /* 0x00001a1000007945 */ /* 0x000fe20003800000 */
[----:B-1----:R-:W-:-:S09]  /*9020*/  ULEA UR36, UR4, UR36, 0x18 ;  /* 0x0000002404247291 */ /* 0x002fd2000f8ec03f */
[----:B------:R-:W1:Y:S01]  /*9030*/  LDS.128 R32, [UR36+0x31cd0] ;  /* 0x031cd024ff207984 */ /* 0x000e620008000c00 */
[----:B------:R-:W-:Y:S06]  /*9040*/  BAR.ARV 0x4, 0x200 ;  /* 0x0108000000007b1d */ /* 0x000fec0000002000 */
[----:B------:R-:W-:Y:S05]  /*9050*/  @P0 BRA `(.L_x_197) ;  /* 0x0000001000200947 */ /* 0x000fea0003800000 */
[----:B------:R-:W2:Y:S08]  /*9060*/  S2UR UR6, SR_SWINHI ;  /* 0x00000000000679c3 */ /* 0x000eb00000002f00 */
[----:B------:R-:W-:Y:S01]  /*9070*/  BAR.SYNC.DEFER_BLOCKING 0x1, 0x180 ;  /* 0x0046000000007b1d */ /* 0x000fe20000010000 */
[----:B------:R-:W-:Y:S02]  /*9080*/  F2FP.BF16.F32.PACK_AB R6, R7, R6 ;  /* 0x000000060706723e */ /* 0x000fe400000010ff */
[----:B------:R-:W-:-:S03]  /*9090*/  F2FP.BF16.F32.PACK_AB R7, R24, R81 ;  /* 0x000000511807723e */ /* 0x000fc600000010ff */
[----:B------:R-:W-:Y:S01]  /*90a0*/  UMOV UR4, UR36 ;  /* 0x0000002400047c82 */ /* 0x000fe20008000000 */
[----:B--2---:R-:W-:Y:S01]  /*90b0*/  UMOV UR5, UR6 ;  /* 0x0000000600057c82 */ /* 0x004fe20008000000 */
[----:B------:R-:W-:Y:S02]  /*90c0*/  IMAD.U32 R28, RZ, RZ, UR4 ;  /* 0x00000004ff1c7e24 */ /* 0x000fe4000f8e00ff */
[----:B------:R-:W-:Y:S01]  /*90d0*/  IMAD.U32 R29, RZ, RZ, UR5 ;  /* 0x00000005ff1d7e24 */ /* 0x000fe2000f8e00ff */
[----:B------:R-:W-:Y:S01]  /*90e0*/  ULDC.64 UR4, c[0x0][0xc08] ;  /* 0x0003020000047ab9 */ /* 0x000fe20000000a00 */
[----:B------:R-:W-:-:S03]  /*90f0*/  IMAD.WIDE R4, R155, 0x2, R28 ;  /* 0x000000029b047825 */ /* 0x000fc600078e021c */
[C---:B------:R-:W-:Y:S02]  /*9100*/  LOP3.LUT R25, R4.reuse, 0x180, RZ, 0xc0, !PT ;  /* 0x0000018004197812 */ /* 0x040fe400078ec0ff */
[C---:B------:R-:W-:Y:S02]  /*9110*/  IADD3 R31, P4, R4.reuse, 0x20, RZ ;  /* 0x00000020041f7810 */ /* 0x040fe40007f9e0ff */
[----:B------:R-:W-:Y:S02]  /*9120*/  SHF.R.U64 R25, R25, 0x3, RZ ;  /* 0x0000000319197819 */ /* 0x000fe400000012ff */
[C---:B------:R-:W-:Y:S01]  /*9130*/  IADD3 R55, P3, R4.reuse, 0x3000, RZ ;  /* 0x0000300004377810 */ /* 0x040fe20007f7e0ff */
[--C-:B------:R-:W-:Y:S01]  /*9140*/  IMAD.X R11, RZ, RZ, R5.reuse, P4 ;  /* 0x000000ffff0b7224 */ /* 0x100fe200020e0605 */
[C---:B------:R-:W-:Y:S02]  /*9150*/  IADD3 R59, P2, R4.reuse, 0x3020, RZ ;  /* 0x00003020043b7810 */ /* 0x040fe40007f5e0ff */
[C---:B------:R-:W-:Y:S01]  /*9160*/  IADD3 R63, P1, R4.reuse, 0x6000, RZ ;  /* 0x00006000043f7810 */ /* 0x040fe20007f3e0ff */
[--C-:B------:R-:W-:Y:S01]  /*9170*/  IMAD.X R13, RZ, RZ, R5.reuse, P3 ;  /* 0x000000ffff0d7224 */ /* 0x100fe200018e0605 */
[----:B------:R-:W-:Y:S01]  /*9180*/  IADD3 R67, P0, R4, 0x6020, RZ ;  /* 0x0000602004437810 */ /* 0x000fe20007f1e0ff */
[--C-:B------:R-:W-:Y:S01]  /*9190*/  IMAD.X R9, RZ, RZ, R5.reuse, P2 ;  /* 0x000000ffff097224 */ /* 0x100fe200010e0605 */
[----:B------:R-:W-:Y:S01]  /*91a0*/  LOP3.LUT R4, R25, R4, RZ, 0x3c, !PT ;  /* 0x0000000419047212 */ /* 0x000fe200078e3cff */
[--C-:B------:R-:W-:Y:S01]  /*91b0*/  IMAD.X R25, RZ, RZ, R5.reuse, P1 ;  /* 0x000000ffff197224 */ /* 0x100fe200008e0605 */
[----:B------:R-:W-:Y:S01]  /*91c0*/  LOP3.LUT R30, R67, 0x180, RZ, 0xc0, !PT ;  /* 0x00000180431e7812 */ /* 0x000fe200078ec0ff */
[----:B------:R-:W-:Y:S01]  /*91d0*/  IMAD.X R27, RZ, RZ, R5, P0 ;  /* 0x000000ffff1b7224 */ /* 0x000fe200000e0605 */
[----:B-1----:R-:W-:-:S02]  /*91e0*/  MOV R32, R4 ;  /* 0x0000000400207202 */ /* 0x002fc40000000f00 */
[----:B------:R-:W-:Y:S02]  /*91f0*/  F2FP.BF16.F32.PACK_AB R5, R26, R83 ;  /* 0x000000531a05723e */ /* 0x000fe400000010ff */
[----:B------:R-:W-:Y:S02]  /*9200*/  LOP3.LUT R26, R63, 0x180, RZ, 0xc0, !PT ;  /* 0x000001803f1a7812 */ /* 0x000fe400078ec0ff */
[----:B------:R-:W-:Y:S02]  /*9210*/  LOP3.LUT R10, R31, 0x180, RZ, 0xc0, !PT ;  /* 0x000001801f0a7812 */ /* 0x000fe400078ec0ff */
[----:B------:R-:W-:Y:S02]  /*9220*/  F2FP.BF16.F32.PACK_AB R4, R85, R8 ;  /* 0x000000085504723e */ /* 0x000fe400000010ff */
[----:B------:R-:W-:Y:S02]  /*9230*/  LOP3.LUT R8, R59, 0x180, RZ, 0xc0, !PT ;  /* 0x000001803b087812 */ /* 0x000fe400078ec0ff */
[----:B------:R-:W-:Y:S01]  /*9240*/  SHF.R.U64 R26, R26, 0x3, RZ ;  /* 0x000000031a1a7819 */ /* 0x000fe200000012ff */
[----:B------:R1:W-:Y:S01]  /*9250*/  STSM.16.M88.4 [R32], R4 ;  /* 0x0000000420007844 */ /* 0x0003e20000000200 */
[----:B------:R-:W-:-:S02]  /*9260*/  SHF.R.U64 R30, R30, 0x3, RZ ;  /* 0x000000031e1e7819 */ /* 0x000fc400000012ff */
[----:B------:R-:W-:Y:S02]  /*9270*/  LOP3.LUT R12, R55, 0x180, RZ, 0xc0, !PT ;  /* 0x00000180370c7812 */ /* 0x000fe400078ec0ff */
[----:B------:R-:W-:Y:S02]  /*9280*/  SHF.R.U64 R10, R10, 0x3, RZ ;  /* 0x000000030a0a7819 */ /* 0x000fe400000012ff */
[----:B------:R-:W-:Y:S02]  /*9290*/  SHF.R.U64 R8, R8, 0x3, RZ ;  /* 0x0000000308087819 */ /* 0x000fe400000012ff */
[----:B------:R-:W-:Y:S02]  /*92a0*/  LOP3.LUT R24, R26, R63, RZ, 0x3c, !PT ;  /* 0x0000003f1a187212 */ /* 0x000fe400078e3cff */
[----:B------:R-:W-:Y:S02]  /*92b0*/  SHF.R.U64 R12, R12, 0x3, RZ ;  /* 0x000000030c0c7819 */ /* 0x000fe400000012ff */
[----:B------:R-:W-:-:S02]  /*92c0*/  LOP3.LUT R10, R10, R31, RZ, 0x3c, !PT ;  /* 0x0000001f0a0a7212 */ /* 0x000fc400078e3cff */
[----:B------:R-:W-:Y:S02]  /*92d0*/  LOP3.LUT R26, R30, R67, RZ, 0x3c, !PT ;  /* 0x000000431e1a7212 */ /* 0x000fe400078e3cff */
[----:B------:R-:W-:Y:S01]  /*92e0*/  LOP3.LUT R8, R8, R59, RZ, 0x3c, !PT ;  /* 0x0000003b08087212 */ /* 0x000fe200078e3cff */
[----:B------:R-:W2:Y:S01]  /*92f0*/  LDC.64 R30, c[0x0][0xc00] ;  /* 0x00030000ff1e7b82 */ /* 0x000ea20000000a00 */
[----:B------:R-:W-:Y:S02]  /*9300*/  LOP3.LUT R12, R12, R55, RZ, 0x3c, !PT ;  /* 0x000000370c0c7212 */ /* 0x000fe400078e3cff */
[----:B------:R-:W-:Y:S02]  /*9310*/  MOV R62, R10 ;  /* 0x0000000a003e7202 */ /* 0x000fe40000000f00 */
[----:B------:R-:W-:Y:S02]  /*9320*/  MOV R58, R8 ;  /* 0x00000008003a7202 */ /* 0x000fe40000000f00 */
[----:B------:R-:W-:-:S02]  /*9330*/  F2FP.BF16.F32.PACK_AB R8, R75, R14 ;  /* 0x0000000e4b08723e */ /* 0x000fc400000010ff */
[----:B------:R-:W-:Y:S02]  /*9340*/  F2FP.BF16.F32.PACK_AB R9, R69, R80 ;  /* 0x000000504509723e */ /* 0x000fe400000010ff */
[----:B------:R-:W-:Y:S02]  /*9350*/  F2FP.BF16.F32.PACK_AB R10, R77, R74 ;  /* 0x0000004a4d0a723e */ /* 0x000fe400000010ff */
[----:B------:R-:W-:Y:S02]  /*9360*/  F2FP.BF16.F32.PACK_AB R11, R65, R78 ;  /* 0x0000004e410b723e */ /* 0x000fe400000010ff */
[----:B------:R-:W-:Y:S02]  /*9370*/  MOV R59, R12 ;  /* 0x0000000c003b7202 */ /* 0x000fe40000000f00 */
[----:B------:R-:W-:Y:S01]  /*9380*/  F2FP.BF16.F32.PACK_AB R14, R76, R15 ;  /* 0x0000000f4c0e723e */ /* 0x000fe200000010ff */
[----:B------:R3:W-:Y:S01]  /*9390*/  STSM.16.M88.4 [R62], R8 ;  /* 0x000000083e007844 */ /* 0x0007e20000000200 */
[----:B------:R-:W-:-:S02]  /*93a0*/  F2FP.BF16.F32.PACK_AB R12, R79, R72 ;  /* 0x000000484f0c723e */ /* 0x000fc400000010ff */
[----:B------:R-:W-:Y:S02]  /*93b0*/  F2FP.BF16.F32.PACK_AB R13, R61, R68 ;  /* 0x000000443d0d723e */ /* 0x000fe400000010ff */
[----:B------:R-:W-:Y:S02]  /*93c0*/  F2FP.BF16.F32.PACK_AB R15, R57, R60 ;  /* 0x0000003c390f723e */ /* 0x000fe400000010ff */
[----:B------:R-:W-:Y:S02]  /*93d0*/  MOV R55, R24 ;  /* 0x0000001800377202 */ /* 0x000fe40000000f00 */
[----:B-1----:R-:W-:Y:S01]  /*93e0*/  MOV R32, R26 ;  /* 0x0000001a00207202 */ /* 0x002fe20000000f00 */
[----:B------:R1:W-:Y:S01]  /*93f0*/  STSM.16.M88.4 [R59], R12 ;  /* 0x0000000c3b007844 */ /* 0x0003e20000000200 */
[----:B------:R-:W-:Y:S02]  /*9400*/  F2FP.BF16.F32.PACK_AB R4, R73, R44 ;  /* 0x0000002c4904723e */ /* 0x000fe400000010ff */
[----:B------:R-:W-:-:S02]  /*9410*/  F2FP.BF16.F32.PACK_AB R5, R53, R56 ;  /* 0x000000383505723e */ /* 0x000fc400000010ff */
[----:B------:R-:W-:Y:S02]  /*9420*/  F2FP.BF16.F32.PACK_AB R6, R52, R41 ;  /* 0x000000293406723e */ /* 0x000fe400000010ff */
[----:B------:R-:W-:Y:S02]  /*9430*/  F2FP.BF16.F32.PACK_AB R7, R51, R54 ;  /* 0x000000363307723e */ /* 0x000fe400000010ff */
[----:B------:R-:W-:Y:S01]  /*9440*/  F2FP.BF16.F32.PACK_AB R24, R49, R40 ;  /* 0x000000283118723e */ /* 0x000fe200000010ff */
[----:B------:R-:W-:Y:S01]  /*9450*/  IMAD.MOV.U32 R40, RZ, RZ, RZ ;  /* 0x000000ffff287224 */ /* 0x000fe200078e00ff */
[----:B------:R-:W-:Y:S01]  /*9460*/  F2FP.BF16.F32.PACK_AB R25, R47, R50 ;  /* 0x000000322f19723e */ /* 0x000fe200000010ff */
[----:B------:R4:W-:Y:S01]  /*9470*/  STSM.16.M88.4 [R58], R4 ;  /* 0x000000043a007844 */ /* 0x0009e20000000200 */
[----:B------:R-:W-:Y:S01]  /*9480*/  F2FP.BF16.F32.PACK_AB R26, R48, R37 ;  /* 0x00000025301a723e */ /* 0x000fe200000010ff */
[----:B------:R-:W-:Y:S01]  /*9490*/  IMAD.SHL.U32 R37, R19, 0x4, RZ ;  /* 0x0000000413257824 */ /* 0x000fe200078e00ff */
[----:B------:R-:W-:-:S02]  /*94a0*/  F2FP.BF16.F32.PACK_AB R27, R43, R46 ;  /* 0x0000002e2b1b723e */ /* 0x000fc400000010ff */
[----:B---3--:R-:W-:Y:S02]  /*94b0*/  F2FP.BF16.F32.PACK_AB R8, R45, R36 ;  /* 0x000000242d08723e */ /* 0x008fe400000010ff */
[----:B------:R-:W-:Y:S01]  /*94c0*/  F2FP.BF16.F32.PACK_AB R9, R39, R42 ;  /* 0x0000002a2709723e */ /* 0x000fe200000010ff */
[----:B------:R3:W-:Y:S01]  /*94d0*/  STSM.16.M88.4 [R55], R24 ;  /* 0x0000001837007844 */ /* 0x0007e20000000200 */
[----:B------:R-:W-:Y:S02]  /*94e0*/  F2FP.BF16.F32.PACK_AB R10, R3, R0 ;  /* 0x00000000030a723e */ /* 0x000fe400000010ff */
[----:B------:R-:W-:Y:S01]  /*94f0*/  F2FP.BF16.F32.PACK_AB R11, R71, R38 ;  /* 0x00000026470b723e */ /* 0x000fe200000010ff */
[----:B------:R-:W0:Y:S01]  /*9500*/  LDC R0, c[0x0][0xbe8] ;  /* 0x0002fa00ff007b82 */ /* 0x000e220000000800 */
[----:B------:R-:W-:Y:S02]  /*9510*/  ISETP.NE.U32.AND P2, PT, RZ, UR4, PT ;  /* 0x00000004ff007c0c */ /* 0x000fe4000bf45070 */
[----:B--2---:R-:W-:Y:S01]  /*9520*/  ISETP.NE.U32.AND P0, PT, R30, RZ, PT ;  /* 0x000000ff1e00720c */ /* 0x004fe20003f05070 */
[----:B------:R3:W-:Y:S04]  /*9530*/  STSM.16.M88.4 [R32], R8 ;  /* 0x0000000820007844 */ /* 0x0007e80000000200 */
[----:B------:R-:W-:Y:S01]  /*9540*/  BAR.SYNC.DEFER_BLOCKING 0x1, 0x180 ;  /* 0x0046000000007b1d */ /* 0x000fe20000010000 */
[----:B------:R-:W-:-:S02]  /*9550*/  ISETP.NE.AND.EX P2, PT, RZ, UR5, PT, P2 ;  /* 0x00000005ff007c0c */ /* 0x000fc4000bf45320 */
[----:B------:R-:W-:Y:S02]  /*9560*/  ISETP.NE.AND.EX P0, PT, R31, RZ, PT, P0 ;  /* 0x000000ff1f00720c */ /* 0x000fe40003f05300 */
[----:B-1----:R-:W-:Y:S02]  /*9570*/  SHF.L.U64.HI R12, R19, 0x2, R146 ;  /* 0x00000002130c7819 */ /* 0x002fe40000010292 */
[----:B------:R-:W-:-:S05]  /*9580*/  IADD3 R30, P1, R37, R30, RZ ;  /* 0x0000001e251e7210 */ /* 0x000fca0007f3e0ff */
[C---:B------:R-:W-:Y:S02]  /*9590*/  IMAD.X R31, R12.reuse, 0x1, R31, P1 ;  /* 0x000000010c1f7824 */ /* 0x040fe400008e061f */
[----:B----4-:R-:W-:Y:S01]  /*95a0*/  @P2 IADD3 R4, P3, R37, UR4, RZ ;  /* 0x0000000425042c10 */ /* 0x010fe2000ff7e0ff */
[----:B------:R-:W-:Y:S02]  /*95b0*/  ULDC UR4, c[0x0][0xa88] ;  /* 0x0002a20000047ab9 */ /* 0x000fe40000000800 */
[----:B------:R-:W-:Y:S01]  /*95c0*/  IMAD.U32 R3, RZ, RZ, UR4 ;  /* 0x00000004ff037e24 */ /* 0x000fe2000f8e00ff */
[----:B------:R-:W-:Y:S01]  /*95d0*/  @P2 IADD3.X R5, R12, UR5, RZ, P3, !PT ;  /* 0x000000050c052c10 */ /* 0x000fe20009ffe4ff */
[----:B------:R3:W5:Y:S01]  /*95e0*/  @P0 LDG.E R40, desc[UR56][R30.64] ;  /* 0x000000381e280981 */ /* 0x000762000c1e1900 */
[----:B0-----:R-:W-:Y:S01]  /*95f0*/  ISETP.NE.AND P1, PT, R0, 0x1, PT ;  /* 0x000000010000780c */ /* 0x001fe20003f25270 */
[----:B------:R-:W-:Y:S02]  /*9600*/  IMAD R15, R23, 0xc0, R154 ;  /* 0x000000c0170f7824 */ /* 0x000fe400078e029a */
[----:B------:R3:W5:Y:S10]  /*9610*/  @P2 LDG.E R3, desc[UR56][R4.64] ;  /* 0x0000003804032981 */ /* 0x000774000c1e1900 */
[----:B------:R-:W0:Y:S08]  /*9620*/  @P1 LDC R6, c[0x0][0xbec] ;  /* 0x0002fb00ff061b82 */ /* 0x000e300000000800 */
[----:B------:R-:W1:Y:S01]  /*9630*/  @P1 LDC R13, c[0x0][0xbf0] ;  /* 0x0002fc00ff0d1b82 */ /* 0x000e620000000800 */
[----:B---3--:R-:W-:Y:S05]  /*9640*/  @P2 BRA `(.L_x_198) ;  /* 0x0000000000102947 */ /* 0x008fea0003800000 */
[----:B------:R-:W-:Y:S05]  /*9650*/  @!P0 BRA `(.L_x_198) ;  /* 0x00000000000c8947 */ /* 0x000fea0003800000 */
[----:B------:R-:W2:Y:S04]  /*9660*/  LDG.E R4, desc[UR56][R30.64] ;  /* 0x000000381e047981 */ /* 0x000ea8000c1e1900 */
[----:B-----5:R-:W2:Y:S02]  /*9670*/  LDG.E R3, desc[UR56][R30.64+0x4] ;  /* 0x000004381e037981 */ /* 0x020ea4000c1e1900 */
[----:B--2---:R-:W-:-:S07]  /*9680*/  IMAD.IADD R3, R3, 0x1, -R4 ;  /* 0x0000000103037824 */ /* 0x004fce00078e0a04 */
.L_x_198:
[----:B------:R-:W-:Y:S01]  /*9690*/  SHF.R.S32.HI R32, RZ, 0x1f, R22 ;  /* 0x0000001fff207819 */ /* 0x000fe20000011416 */
[----:B------:R-:W-:Y:S01]  /*96a0*/  ULDC.64 UR4, c[0x0][0xb90] ;  /* 0x0002e40000047ab9 */ /* 0x000fe20000000a00 */
[----:B0-----:R-:W-:Y:S01]  /*96b0*/  @P1 IMAD.HI.U32 R4, R15, R6, RZ ;  /* 0x000000060f041227 */ /* 0x001fe200078e00ff */
[----:B-----5:R-:W-:Y:S01]  /*96c0*/  SHF.R.S32.HI R41, RZ, 0x1f, R40 ;  /* 0x0000001fff297819 */ /* 0x020fe20000011428 */
[----:B------:R-:W-:Y:S01]  /*96d0*/  ULDC.64 UR6, c[0x0][0xa80] ;  /* 0x0002a00000067ab9 */ /* 0x000fe20000000a00 */
[----:B------:R-:W-:Y:S01]  /*96e0*/  SEL R146, R146, RZ, !P0 ;  /* 0x000000ff92927207 */ /* 0x000fe20004000000 */
[----:B------:R-:W-:Y:S01]  /*96f0*/  IMAD R5, R32, UR4, RZ ;  /* 0x0000000420057c24 */ /* 0x000fe2000f8e02ff */
[----:B------:R-:W-:Y:S01]  /*9700*/  SEL R47, R19, RZ, !P0 ;  /* 0x000000ff132f7207 */ /* 0x000fe20004000000 */
[----:B------:R-:W-:Y:S01]  /*9710*/  IMAD.MOV.U32 R7, RZ, RZ, R15 ;  /* 0x000000ffff077224 */ /* 0x000fe200078e000f */
[----:B-1----:R-:W-:Y:S01]  /*9720*/  @P1 SHF.R.U32.HI R7, RZ, R13, R4 ;  /* 0x0000000dff071219 */ /* 0x002fe20000011604 */
[----:B------:R-:W-:Y:S01]  /*9730*/  IMAD R9, R148, 0x20, R18 ;  /* 0x0000002094097824 */ /* 0x000fe200078e0212 */
[----:B------:R-:W0:Y:S01]  /*9740*/  @P1 LDC R19, c[0x0][0xbec] ;  /* 0x0002fb00ff131b82 */ /* 0x000e220000000800 */
[----:B------:R-:W-:-:S02]  /*9750*/  IMAD R11, R22, UR5, R5 ;  /* 0x00000005160b7c24 */ /* 0x000fc4000f8e0205 */
[----:B------:R-:W-:Y:S01]  /*9760*/  IMAD.WIDE.U32 R4, R22, UR4, R40 ;  /* 0x0000000416047c25 */ /* 0x000fe2000f8e0028 */
[----:B------:R-:W-:-:S03]  /*9770*/  ULDC.64 UR4, c[0x0][0xb98] ;  /* 0x0002e60000047ab9 */ /* 0x000fc60000000a00 */
[----:B------:R-:W-:-:S04]  /*9780*/  IMAD.WIDE R28, R9, 0x2, R28 ;  /* 0x00000002091c7825 */ /* 0x000fc800078e021c */
[----:B------:R-:W-:Y:S01]  /*9790*/  IMAD.MOV R9, RZ, RZ, -R7 ;  /* 0x000000ffff097224 */ /* 0x000fe200078e0a07 */
[----:B------:R-:W-:Y:S01]  /*97a0*/  IADD3 R13, P2, R28, 0x1800, RZ ;  /* 0x000018001c0d7810 */ /* 0x000fe20007f5e0ff */
[----:B------:R-:W-:Y:S01]  /*97b0*/  IMAD.IADD R5, R5, 0x1, R11 ;  /* 0x0000000105057824 */ /* 0x000fe200078e020b */
[----:B------:R-:W-:Y:S01]  /*97c0*/  SHF.R.S32.HI R11, RZ, 0x1f, R7 ;  /* 0x0000001fff0b7819 */ /* 0x000fe20000011407 */
[----:B------:R-:W-:Y:S01]  /*97d0*/  IMAD R9, R0, R9, R15 ;  /* 0x0000000900097224 */ /* 0x000fe200078e020f */
[----:B------:R-:W-:Y:S01]  /*97e0*/  LOP3.LUT R8, R13, 0x180, RZ, 0xc0, !PT ;  /* 0x000001800d087812 */ /* 0x000fe200078ec0ff */
[----:B------:R-:W-:Y:S01]  /*97f0*/  IMAD R6, R146, UR4, RZ ;  /* 0x0000000492067c24 */ /* 0x000fe2000f8e02ff */
[----:B------:R-:W-:Y:S01]  /*9800*/  IADD3 R25, P5, R28, 0x4800, RZ ;  /* 0x000048001c197810 */ /* 0x000fe20007fbe0ff */
[C---:B------:R-:W-:Y:S01]  /*9810*/  IMAD.WIDE.U32 R4, R47.reuse, UR4, R4 ;  /* 0x000000042f047c25 */ /* 0x040fe2000f8e0004 */
[----:B------:R-:W-:Y:S02]  /*9820*/  SHF.R.U64 R8, R8, 0x3, RZ ;  /* 0x0000000308087819 */ /* 0x000fe400000012ff */
[----:B------:R-:W-:Y:S01]  /*9830*/  IADD3 R31, P4, R28, 0x6000, RZ ;  /* 0x000060001c1f7810 */ /* 0x000fe20007f9e0ff */
[----:B------:R-:W-:Y:S01]  /*9840*/  IMAD R10, R47, UR5, R6 ;  /* 0x000000052f0a7c24 */ /* 0x000fe2000f8e0206 */
[----:B------:R-:W-:Y:S01]  /*9850*/  SHF.R.S32.HI R6, RZ, 0x1f, R9 ;  /* 0x0000001fff067819 */ /* 0x000fe20000011409 */
[----:B------:R-:W-:Y:S01]  /*9860*/  ULDC.64 UR4, c[0x0][0xb88] ;  /* 0x0002e20000047ab9 */ /* 0x000fe20000000a00 */
[----:B------:R-:W-:Y:S01]  /*9870*/  IADD3 R4, P0, R7, R4, RZ ;  /* 0x0000000407047210 */ /* 0x000fe20007f1e0ff */
[----:B------:R-:W-:Y:S01]  /*9880*/  IMAD R46, R3, R0, RZ ;  /* 0x00000000032e7224 */ /* 0x000fe200078e02ff */
[----:B------:R-:W-:Y:S01]  /*9890*/  LOP3.LUT R8, R8, R13, RZ, 0x3c, !PT ;  /* 0x0000000d08087212 */ /* 0x000fe200078e3cff */
[----:B------:R-:W-:Y:S01]  /*98a0*/  IMAD R6, R6, UR4, RZ ;  /* 0x0000000406067c24 */ /* 0x000fe2000f8e02ff */
[----:B------:R-:W-:Y:S01]  /*98b0*/  IADD3.X R5, R11, R5, R10, P0, !PT ;  /* 0x000000050b057210 */ /* 0x000fe200007fe40a */
[----:B------:R-:W-:Y:S01]  /*98c0*/  IMAD R11, R23, 0xc0, R152 ;  /* 0x000000c0170b7824 */ /* 0x000fe200078e0298 */
[C---:B------:R-:W-:Y:S01]  /*98d0*/  IADD3 R13, P6, R28.reuse, 0x3000, RZ ;  /* 0x000030001c0d7810 */ /* 0x040fe20007fde0ff */
[C---:B------:R-:W-:Y:S01]  /*98e0*/  IMAD R7, R9.reuse, UR5, R6 ;  /* 0x0000000509077c24 */ /* 0x040fe2000f8e0206 */
[----:B------:R-:W-:Y:S01]  /*98f0*/  IADD3 R6, P3, R28, 0x7800, RZ ;  /* 0x000078001c067810 */ /* 0x000fe20007f7e0ff */
[----:B------:R-:W-:Y:S01]  /*9900*/  IMAD.WIDE.U32 R4, R9, UR4, R4 ;  /* 0x0000000409047c25 */ /* 0x000fe2000f8e0004 */
[----:B------:R-:W-:Y:S01]  /*9910*/  ULDC.64 UR4, c[0x0][0xb50] ;  /* 0x0002d40000047ab9 */ /* 0x000fe20000000a00 */
[----:B------:R-:W-:-:S02]  /*9920*/  LOP3.LUT R12, R13, 0x180, RZ, 0xc0, !PT ;  /* 0x000001800d0c7812 */ /* 0x000fc400078ec0ff */
[----:B------:R-:W-:Y:S01]  /*9930*/  IMAD.IADD R5, R5, 0x1, R7 ;  /* 0x0000000105057824 */ /* 0x000fe200078e0207 */
[C---:B------:R-:W-:Y:S01]  /*9940*/  LEA R7, P0, R4.reuse, UR4, 0x2 ;  /* 0x0000000404077c11 */ /* 0x040fe2000f8010ff */
[----:B------:R-:W-:Y:S01]  /*9950*/  VIADD R3, R11, 0x8 ;  /* 0x000000080b037836 */ /* 0x000fe20000000000 */
[----:B------:R-:W-:Y:S01]  /*9960*/  LOP3.LUT R24, R25, 0x180, RZ, 0xc0, !PT ;  /* 0x0000018019187812 */ /* 0x000fe200078ec0ff */
[----:B------:R-:W-:Y:S01]  /*9970*/  IMAD.X R9, RZ, RZ, R29, P2 ;  /* 0x000000ffff097224 */ /* 0x000fe200010e061d */
[----:B------:R-:W-:Y:S01]  /*9980*/  LEA.HI.X R4, R4, UR5, R5, 0x2, P0 ;  /* 0x0000000504047c11 */ /* 0x000fe200080f1405 */
[----:B------:R-:W-:Y:S01]  /*9990*/  SHFL.IDX PT, R42, R7, RZ, 0x1c1f ;  /* 0x001c1fff072a7589 */ /* 0x000fe200000e0000 */
[----:B------:R-:W-:Y:S01]  /*99a0*/  LOP3.LUT P0, RZ, R150, 0x3, RZ, 0xc0, !PT ;  /* 0x0000000396ff7812 */ /* 0x000fe2000780c0ff */
[----:B------:R-:W-:Y:S01]  /*99b0*/  ULDC.64 UR4, c[0x0][0xaa0] ;  /* 0x0002a80000047ab9 */ /* 0x000fe20000000a00 */
[----:B------:R-:W-:Y:S01]  /*99c0*/  LOP3.LUT R30, R31, 0x180, RZ, 0xc0, !PT ;  /* 0x000001801f1e7812 */ /* 0x000fe200078ec0ff */
[----:B------:R-:W1:Y:S01]  /*99d0*/  SHFL.IDX PT, R43, R4, RZ, 0x1c1f ;  /* 0x001c1fff042b7589 */ /* 0x000e6200000e0000 */
[-C--:B------:R-:W-:Y:S01]  /*99e0*/  ISETP.GE.OR P2, PT, R11, R46.reuse, P0 ;  /* 0x0000002e0b00720c */ /* 0x080fe20000746670 */
[----:B------:R-:W-:Y:S01]  /*99f0*/  IMAD.X R37, RZ, RZ, R29, P3 ;  /* 0x000000ffff257224 */ /* 0x000fe200018e061d */
[----:B------:R-:W-:Y:S01]  /*9a00*/  ISETP.GE.OR P0, PT, R3, R46, P0 ;  /* 0x0000002e0300720c */ /* 0x000fe20000706670 */
[----:B------:R-:W-:Y:S01]  /*9a10*/  SHFL.IDX PT, R44, R7, 0x1, 0x1c1f ;  /* 0x003c1f00072c7f89 */ /* 0x000fe200000e0000 */
[----:B------:R-:W-:-:S02]  /*9a20*/  LOP3.LUT R3, R6, 0x180, RZ, 0xc0, !PT ;  /* 0x0000018006037812 */ /* 0x000fc400078ec0ff */
[----:B------:R-:W-:Y:S01]  /*9a30*/  LOP3.LUT R5, R28, 0x180, RZ, 0xc0, !PT ;  /* 0x000001801c057812 */ /* 0x000fe200078ec0ff */
[----:B------:R2:W3:Y:S01]  /*9a40*/  SHFL.IDX PT, R45, R4, 0x1, 0x1c1f ;  /* 0x003c1f00042d7f89 */ /* 0x0004e200000e0000 */
[----:B------:R-:W-:Y:S02]  /*9a50*/  SHF.R.U64 R3, R3, 0x3, RZ ;  /* 0x0000000303037819 */ /* 0x000fe400000012ff */
[----:B------:R-:W-:Y:S02]  /*9a60*/  SHF.R.U64 R12, R12, 0x3, RZ ;  /* 0x000000030c0c7819 */ /* 0x000fe400000012ff */
[----:B------:R-:W-:Y:S01]  /*9a70*/  LOP3.LUT R36, R3, R6, RZ, 0x3c, !PT ;  /* 0x0000000603247212 */ /* 0x000fe200078e3cff */
[----:B------:R-:W-:Y:S01]  /*9a80*/  IMAD R3, R41, UR4, RZ ;  /* 0x0000000429037c24 */ /* 0x000fe2000f8e02ff */
[----:B------:R-:W-:Y:S02]  /*9a90*/  SHF.R.U64 R24, R24, 0x3, RZ ;  /* 0x0000000318187819 */ /* 0x000fe400000012ff */
[----:B------:R-:W-:Y:S01]  /*9aa0*/  SHF.R.U64 R30, R30, 0x3, RZ ;  /* 0x000000031e1e7819 */ /* 0x000fe200000012ff */
[----:B------:R-:W-:Y:S01]  /*9ab0*/  IMAD R3, R40, UR5, R3 ;  /* 0x0000000528037c24 */ /* 0x000fe2000f8e0203 */
[----:B------:R-:W-:-:S02]  /*9ac0*/  SHF.R.U64 R5, R5, 0x3, RZ ;  /* 0x0000000305057819 */ /* 0x000fc400000012ff */
[----:B------:R-:W-:Y:S01]  /*9ad0*/  LOP3.LUT R12, R12, R13, RZ, 0x3c, !PT ;  /* 0x0000000d0c0c7212 */ /* 0x000fe200078e3cff */
[--C-:B------:R-:W-:Y:S01]  /*9ae0*/  IMAD.X R13, RZ, RZ, R29.reuse, P6 ;  /* 0x000000ffff0d7224 */ /* 0x100fe200030e061d */
[----:B------:R-:W-:Y:S01]  /*9af0*/  LOP3.LUT R24, R24, R25, RZ, 0x3c, !PT ;  /* 0x0000001918187212 */ /* 0x000fe200078e3cff */
[----:B-1----:R-:W-:Y:S01]  /*9b00*/  @!P2 ST.E desc[UR56][R42.64], R21 ;  /* 0x000000152a00a985 */ /* 0x002fe2000c101938 */
[----:B------:R-:W-:Y:S01]  /*9b10*/  LOP3.LUT R30, R30, R31, RZ, 0x3c, !PT ;  /* 0x0000001f1e1e7212 */ /* 0x000fe200078e3cff */
[--C-:B------:R-:W-:Y:S01]  /*9b20*/  IMAD.X R25, RZ, RZ, R29.reuse, P5 ;  /* 0x000000ffff197224 */ /* 0x100fe200028e061d */
[----:B--2---:R-:W-:Y:S01]  /*9b30*/  LOP3.LUT R4, R5, R28, RZ, 0x3c, !PT ;  /* 0x0000001c05047212 */ /* 0x004fe200078e3cff */
[--C-:B------:R-:W-:Y:S02]  /*9b40*/  IMAD.X R31, RZ, RZ, R29.reuse, P4 ;  /* 0x000000ffff1f7224 */ /* 0x100fe400020e061d */
[----:B------:R-:W-:Y:S01]  /*9b50*/  IMAD.MOV.U32 R5, RZ, RZ, R29 ;  /* 0x000000ffff057224 */ /* 0x000fe200078e001d */
[----:B---3--:R1:W-:Y:S05]  /*9b60*/  @!P0 ST.E desc[UR56][R44.64], R20 ;  /* 0x000000142c008985 */ /* 0x0083ea000c101938 */
[----:B------:R-:W5:Y:S04]  /*9b70*/  LD.E.128 R4, desc[UR56][R4.64] ;  /* 0x0000003804047980 */ /* 0x000f68000c101d00 */
[----:B------:R-:W5:Y:S01]  /*9b80*/  LD.E.128 R8, desc[UR56][R8.64] ;  /* 0x0000003808087980 */ /* 0x000f62000c101d00 */
[----:B-1----:R-:W-:Y:S01]  /*9b90*/  IMAD.WIDE.U32 R20, R40, UR4, RZ ;  /* 0x0000000428147c25 */ /* 0x002fe2000f8e00ff */
[----:B------:R-:W-:Y:S01]  /*9ba0*/  ULDC.64 UR4, c[0x0][0xae8] ;  /* 0x0002ba0000047ab9 */ /* 0x000fe20000000a00 */
[----:B------:R-:W1:Y:S01]  /*9bb0*/  @P1 LDC R40, c[0x0][0xbf0] ;  /* 0x0002fc00ff281b82 */ /* 0x000e620000000800 */
[----:B------:R-:W5:Y:S01]  /*9bc0*/  LD.E.128 R12, desc[UR56][R12.64] ;  /* 0x000000380c0c7980 */ /* 0x000f62000c101d00 */
[----:B------:R-:W-:-:S02]  /*9bd0*/  IMAD.IADD R21, R21, 0x1, R3 ;  /* 0x0000000115157824 */ /* 0x000fc400078e0203 */
[----:B------:R-:W-:Y:S01]  /*9be0*/  IMAD R3, R32, UR4, RZ ;  /* 0x0000000420037c24 */ /* 0x000fe2000f8e02ff */
[----:B------:R-:W5:Y:S01]  /*9bf0*/  LD.E.128 R24, desc[UR56][R24.64] ;  /* 0x0000003818187980 */ /* 0x000f62000c101d00 */
[----:B------:R-:W-:-:S03]  /*9c00*/  IMAD R32, R147, 0x60, R148 ;  /* 0x0000006093207824 */ /* 0x000fc600078e0294 */
[----:B------:R-:W5:Y:S01]  /*9c10*/  LD.E.128 R28, desc[UR56][R30.64] ;  /* 0x000000381e1c7980 */ /* 0x000f62000c101d00 */
[----:B------:R-:W-:Y:S02]  /*9c20*/  IMAD R32, R23, 0xc0, R32 ;  /* 0x000000c017207824 */ /* 0x000fe400078e0220 */
[C---:B------:R-:W-:Y:S01]  /*9c30*/  IMAD R3, R22.reuse, UR5, R3 ;  /* 0x0000000516037c24 */ /* 0x040fe2000f8e0203 */
[----:B------:R-:W5:Y:S01]  /*9c40*/  LD.E.128 R36, desc[UR56][R36.64] ;  /* 0x0000003824247980 */ /* 0x000f62000c101d00 */
[----:B------:R-:W-:Y:S01]  /*9c50*/  IMAD.WIDE.U32 R20, R22, UR4, R20 ;  /* 0x0000000416147c25 */ /* 0x000fe2000f8e0014 */
[----:B------:R-:W-:Y:S01]  /*9c60*/  ULDC.64 UR4, c[0x0][0xaf0] ;  /* 0x0002bc0000047ab9 */ /* 0x000fe20000000a00 */
[----:B------:R-:W-:Y:S01]  /*9c70*/  BSSY B1, `(.L_x_199) ;  /* 0x0000033000017945 */ /* 0x000fe20003800000 */
[----:B------:R-:W-:Y:S01]  /*9c80*/  @!PT LDS RZ, [RZ] ;  /* 0x00000000fffff984 */ /* 0x000fe20000000800 */
[----:B------:R-:W-:Y:S01]  /*9c90*/  @!PT LDS RZ, [RZ] ;  /* 0x00000000fffff984 */ /* 0x000fe20000000800 */
[----:B------:R-:W-:Y:S01]  /*9ca0*/  @!PT LDS RZ, [RZ] ;  /* 0x00000000fffff984 */ /* 0x000fe20000000800 */
[----:B------:R-:W-:Y:S01]  /*9cb0*/  @!PT LDS RZ, [RZ] ;  /* 0x00000000fffff984 */ /* 0x000fe20000000800 */
[----:B------:R2:W-:Y:S06]  /*9cc0*/  MEMBAR.ALL.CTA ;  /* 0x0000000000007992 */ /* 0x0005ec0000008000 */
[----:B--2---:R-:W2:Y:S01]  /*9cd0*/  FENCE.VIEW.ASYNC.S ;  /* 0x00000000000073c6 */ /* 0x004ea20000000000 */
[----:B0-----:R-:W-:-:S04]  /*9ce0*/  @P1 IMAD.HI.U32 R19, R32, R19, RZ ;  /* 0x0000001320131227 */ /* 0x001fc800078e00ff */
[----:B------:R-:W-:Y:S02]  /*9cf0*/  IMAD.IADD R21, R21, 0x1, R3 ;  /* 0x0000000115157824 */ /* 0x000fe400078e0203 */
[----:B------:R-:W-:Y:S01]  /*9d00*/  IMAD.MOV.U32 R3, RZ, RZ, R32 ;  /* 0x000000ffff037224 */ /* 0x000fe200078e0020 */
[----:B-1----:R-:W-:Y:S01]  /*9d10*/  @P1 SHF.R.U32.HI R3, RZ, R40, R19 ;  /* 0x00000028ff031219 */ /* 0x002fe20000011613 */
[----:B------:R-:W-:Y:S02]  /*9d20*/  IMAD R22, R146, UR4, RZ ;  /* 0x0000000492167c24 */ /* 0x000fe4000f8e02ff */
[----:B------:R-:W-:Y:S01]  /*9d30*/  IMAD.WIDE.U32 R20, R47, UR4, R20 ;  /* 0x000000042f147c25 */ /* 0x000fe2000f8e0014 */
[----:B------:R-:W-:-:S03]  /*9d40*/  SHF.R.S32.HI R19, RZ, 0x1f, R3 ;  /* 0x0000001fff137819 */ /* 0x000fc60000011403 */
[----:B------:R-:W-:Y:S01]  /*9d50*/  IMAD R41, R47, UR5, R22 ;  /* 0x000000052f297c24 */ /* 0x000fe2000f8e0216 */
[----:B------:R-:W-:Y:S01]  /*9d60*/  ULDC.64 UR4, c[0x0][0xae0] ;  /* 0x0002b80000047ab9 */ /* 0x000fe20000000a00 */
[----:B------:R-:W-:Y:S02]  /*9d70*/  IMAD.MOV R43, RZ, RZ, -R3 ;  /* 0x000000ffff2b7224 */ /* 0x000fe400078e0a03 */
[----:B------:R-:W-:Y:S02]  /*9d80*/  IMAD R22, R19, UR4, RZ ;  /* 0x0000000413167c24 */ /* 0x000fe4000f8e02ff */
[----:B------:R-:W-:Y:S02]  /*9d90*/  IMAD R19, R0, R43, R32 ;  /* 0x0000002b00137224 */ /* 0x000fe400078e0220 */
[----:B------:R-:W-:Y:S02]  /*9da0*/  IMAD.IADD R21, R21, 0x1, R41 ;  /* 0x0000000115157824 */ /* 0x000fe400078e0229 */
[C---:B------:R-:W-:Y:S01]  /*9db0*/  IMAD R41, R3.reuse, UR5, R22 ;  /* 0x0000000503297c24 */ /* 0x040fe2000f8e0216 */
[----:B------:R-:W-:Y:S01]  /*9dc0*/  SHF.R.S32.HI R0, RZ, 0x1f, R19 ;  /* 0x0000001fff007819 */ /* 0x000fe20000011413 */
[----:B------:R-:W-:Y:S01]  /*9dd0*/  IMAD.WIDE.U32 R20, R3, UR4, R20 ;  /* 0x0000000403147c25 */ /* 0x000fe2000f8e0014 */
[----:B------:R-:W-:-:S03]  /*9de0*/  ULDC.64 UR4, c[0x0][0xad8] ;  /* 0x0002b60000047ab9 */ /* 0x000fc60000000a00 */
[----:B------:R-:W-:Y:S02]  /*9df0*/  IMAD.IADD R21, R21, 0x1, R41 ;  /* 0x0000000115157824 */ /* 0x000fe400078e0229 */
[----:B------:R-:W-:Y:S02]  /*9e00*/  IMAD R0, R0, UR4, RZ ;  /* 0x0000000400007c24 */ /* 0x000fe4000f8e02ff */
[----:B------:R-:W-:Y:S02]  /*9e10*/  IMAD R45, R23, 0xc0, R148 ;  /* 0x000000c0172d7824 */ /* 0x000fe400078e0294 */
[C---:B------:R-:W-:Y:S02]  /*9e20*/  IMAD R3, R19.reuse, UR5, R0 ;  /* 0x0000000513037c24 */ /* 0x040fe4000f8e0200 */
[----:B------:R-:W-:Y:S01]  /*9e30*/  IMAD.WIDE.U32 R20, R19, UR4, R20 ;  /* 0x0000000413147c25 */ /* 0x000fe2000f8e0014 */
[----:B------:R-:W-:Y:S01]  /*9e40*/  UIADD3 UR4, UR36, 0x31c20, URZ ;  /* 0x00031c2024047890 */ /* 0x000fe2000fffe03f */
[----:B------:R-:W-:-:S02]  /*9e50*/  ISETP.GE.AND P0, PT, R45, R46, PT ;  /* 0x0000002e2d00720c */ /* 0x000fc40003f06270 */
[----:B------:R-:W-:Y:S01]  /*9e60*/  IMAD.IADD R3, R21, 0x1, R3 ;  /* 0x0000000115037824 */ /* 0x000fe200078e0203 */
[----:B------:R-:W-:Y:S01]  /*9e70*/  LEA R19, P1, R20, UR6, 0x1 ;  /* 0x0000000614137c11 */ /* 0x000fe2000f8208ff */
[----:B------:R-:W-:-:S03]  /*9e80*/  UPRMT UR4, URZ, 0x654, UR4 ;  /* 0x000006543f047896 */ /* 0x000fc60008000004 */
[----:B------:R-:W-:Y:S01]  /*9e90*/  LEA.HI.X R3, R20, UR7, R3, 0x1, P1 ;  /* 0x0000000714037c11 */ /* 0x000fe200088f0c03 */
[----:B--2---:R0:W1:Y:S04]  /*9ea0*/  SHFL.IDX PT, R22, R19, RZ, 0x1c1f ;  /* 0x001c1fff13167589 */ /* 0x00406800000e0000 */
[----:B------:R0:W2:Y:S01]  /*9eb0*/  SHFL.IDX PT, R23, R3, RZ, 0x1c1f ;  /* 0x001c1fff03177589 */ /* 0x0000a200000e0000 */
[----:B------:R-:W-:Y:S01]  /*9ec0*/  SYNCS.ARRIVE.TRANS64.RED.A1T0 RZ, [UR4], RZ ;  /* 0x000000ffffff79a7 */ /* 0x000fe20008100404 */
[----:B------:R-:W-:Y:S05]  /*9ed0*/  @P0 BRA `(.L_x_200) ;  /* 0x0000000000300947 */ /* 0x000fea0003800000 */
[----:B------:R-:W-:Y:S02]  /*9ee0*/  ULDC UR4, c[0x0][0xac8] ;  /* 0x0002b20000047ab9 */ /* 0x000fe40000000800 */
[----:B------:R-:W-:Y:S02]  /*9ef0*/  ISETP.GE.AND P1, PT, R144, UR4, PT ;  /* 0x0000000490007c0c */ /* 0x000fe4000bf26270 */
[----:B------:R-:W-:Y:S02]  /*9f00*/  ISETP.GE.AND P2, PT, R145, UR4, PT ;  /* 0x0000000491007c0c */ /* 0x000fe4000bf46270 */
[----:B------:R-:W-:-:S09]  /*9f10*/  ISETP.GE.AND P0, PT, R18, UR4, PT ;  /* 0x0000000412007c0c */ /* 0x000fd2000bf06270 */
[-C--:B-1----:R-:W-:Y:S02]  /*9f20*/  @!P1 LEA R40, P3, R144, R22.reuse, 0x1 ;  /* 0x0000001690289211 */ /* 0x082fe400078608ff */
[C---:B------:R-:W-:Y:S02]  /*9f30*/  @!P2 LEA R42, P4, R145.reuse, R22, 0x1 ;  /* 0x00000016912aa211 */ /* 0x040fe400078808ff */
[----:B--2---:R-:W-:Y:S01]  /*9f40*/  @!P0 IMAD.WIDE R20, R18, 0x2, R22 ;  /* 0x0000000212148825 */ /* 0x004fe200078e0216 */
[-C--:B------:R-:W-:Y:S02]  /*9f50*/  @!P1 LEA.HI.X R41, R144, R23.reuse, R157, 0x1, P3 ;  /* 0x0000001790299211 */ /* 0x080fe400018f0c9d */
[----:B------:R-:W-:Y:S02]  /*9f60*/  @!P2 LEA.HI.X R43, R145, R23, R156, 0x1, P4 ;  /* 0x00000017912ba211 */ /* 0x000fe400020f0c9c */
[----:B-----5:R3:W-:Y:S04]  /*9f70*/  @!P0 ST.E.128 desc[UR56][R20.64], R4 ;  /* 0x0000000414008985 */ /* 0x0207e8000c101d38 */
[----:B------:R3:W-:Y:S04]  /*9f80*/  @!P1 ST.E.128 desc[UR56][R40.64], R12 ;  /* 0x0000000c28009985 */ /* 0x0007e8000c101d38 */
[----:B------:R3:W-:Y:S02]  /*9f90*/  @!P2 ST.E.128 desc[UR56][R42.64], R28 ;  /* 0x0000001c2a00a985 */ /* 0x0007e4000c101d38 */
.L_x_200:
[----:B------:R-:W-:Y:S05]  /*9fa0*/  BSYNC B1 ;  /* 0x0000000000017941 */ /* 0x000fea0003800000 */
.L_x_199:
[----:B------:R-:W-:Y:S01]  /*9fb0*/  VIADD R0, R45, 0x60 ;  /* 0x000000602d007836 */ /* 0x000fe20000000000 */
[----:B---3-5:R3:W4:Y:S04]  /*9fc0*/  SHFL.IDX PT, R7, R3, 0x1, 0x1c1f ;  /* 0x003c1f0003077f89 */ /* 0x02872800000e0000 */
[----:B------:R-:W-:Y:S01]  /*9fd0*/  ISETP.GE.AND P0, PT, R0, R46, PT ;  /* 0x0000002e0000720c */ /* 0x000fe20003f06270 */
[----:B------:R3:W0:-:S12]  /*9fe0*/  SHFL.IDX PT, R6, R19, 0x1, 0x1c1f ;  /* 0x003c1f0013067f89 */ /* 0x00061800000e0000 */
[----:B---3--:R-:W-:Y:S05]  /*9ff0*/  @P0 BRA `(.L_x_201) ;  /* 0x0000000800880947 */ /* 0x008fea0003800000 */
[----:B------:R-:W-:Y:S02]  /*a000*/  ULDC UR4, c[0x0][0xac8] ;  /* 0x0002b20000047ab9 */ /* 0x000fe40000000800 */
[----:B------:R-:W-:Y:S02]  /*a010*/  ISETP.GE.AND P2, PT, R144, UR4, PT ;  /* 0x0000000490007c0c */ /* 0x000fe4000bf46270 */
[----:B------:R-:W-:-:S11]  /*a020*/  ISETP.GE.AND P1, PT, R18, UR4, PT ;  /* 0x0000000412007c0c */ /* 0x000fd6000bf26270 */
[----:B0-----:R-:W-:Y:S02]  /*a030*/  @!P2 LEA R12, P0, R144, R6, 0x1 ;  /* 0x00000006900ca211 */ /* 0x001fe400078008ff */
[----:B----4-:R-:W-:Y:S02]  /*a040*/  @!P1 IMAD.WIDE R4, R18, 0x2, R6 ;  /* 0x0000000212049825 */ /* 0x010fe400078e0206 */
[----:B------:R-:W-:Y:S02]  /*a050*/  @!P2 LEA.HI.X R13, R144, R7, R157, 0x1, P0 ;  /* 0x00000007900da211 */ /* 0x000fe400000f0c9d */
[----:B------:R-:W-:Y:S01]  /*a060*/  ISETP.GE.AND P0, PT, R145, UR4, PT ;  /* 0x0000000491007c0c */ /* 0x000fe2000bf06270 */
[----:B------:R0:W-:Y:S04]  /*a070*/  @!P1 ST.E.128 desc[UR56][R4.64], R8 ;  /* 0x0000000804009985 */ /* 0x0001e8000c101d38 */
[----:B------:R0:W-:Y:S08]  /*a080*/  @!P2 ST.E.128 desc[UR56][R12.64], R24 ;  /* 0x000000180c00a985 */ /* 0x0001f0000c101d38 */
[----:B------:R-:W-:Y:S05]  /*a090*/  @P0 BRA `(.L_x_201) ;  /* 0x0000000800600947 */ /* 0x000fea0003800000 */
[----:B0-----:R-:W-:-:S04]  /*a0a0*/  LEA R4, P0, R145, R6, 0x1 ;  /* 0x0000000691047211 */ /* 0x001fc800078008ff */
[----:B------:R-:W-:-:S05]  /*a0b0*/  LEA.HI.X R5, R145, R7, R156, 0x1, P0 ;  /* 0x0000000791057211 */ /* 0x000fca00000f0c9c */
[----:B------:R0:W-:Y:S01]  /*a0c0*/  ST.E.128 desc[UR56][R4.64], R36 ;  /* 0x0000002404007985 */ /* 0x0001e2000c101d38 */
[----:B------:R-:W-:Y:S05]  /*a0d0*/  BRA `(.L_x_201) ;  /* 0x0000000800507947 */ /* 0x000fea0003800000 */
.L_x_197:
[----:B------:R-:W2:Y:S01]  /*a0e0*/  LDC.64 R6, c[0x0][0xc00] ;  /* 0x00030000ff067b82 */ /* 0x000ea20000000a00 */
[----:B------:R-:W-:Y:S01]  /*a0f0*/  ULDC.64 UR4, c[0x0][0xc08] ;  /* 0x0003020000047ab9 */ /* 0x000fe20000000a00 */
[----:B------:R-:W-:-:S06]  /*a100*/  IMAD.MOV.U32 R3, RZ, RZ, RZ ;  /* 0x000000ffff037224 */ /* 0x000fcc00078e00ff */
[----:B------:R-:W3:Y:S01]  /*a110*/  LDC.64 R4, c[0x0][0xc00] ;  /* 0x00030000ff047b82 */ /* 0x000ee20000000a00 */
[----:B------:R-:W-:-:S04]  /*a120*/  ISETP.NE.U32.AND P1, PT, RZ, UR4, PT ;  /* 0x00000004ff007c0c */ /* 0x000fc8000bf25070 */
[----:B------:R-:W-:-:S03]  /*a130*/  ISETP.NE.AND.EX P1, PT, RZ, UR5, PT, P1 ;  /* 0x00000005ff007c0c */ /* 0x000fc6000bf25310 */
[----:B------:R-:W4:Y:S01]  /*a140*/  LDC R21, c[0x0][0xbe8] ;  /* 0x0002fa00ff157b82 */ /* 0x000f220000000800 */
[----:B--2---:R-:W-:-:S04]  /*a150*/  ISETP.NE.U32.AND P0, PT, R6, RZ, PT ;  /* 0x000000ff0600720c */ /* 0x004fc80003f05070 */
[----:B------:R-:W-:Y:S01]  /*a160*/  ISETP.NE.AND.EX P0, PT, R7, RZ, PT, P0 ;  /* 0x000000ff0700720c */ /* 0x000fe20003f05300 */
[----:B---3--:R-:W-:-:S04]  /*a170*/  IMAD.WIDE R6, R19, 0x4, R4 ;  /* 0x0000000413067825 */ /* 0x008fc800078e0204 */
[----:B------:R-:W2:Y:S01]  /*a180*/  @P1 LDC.64 R4, c[0x0][0xc08] ;  /* 0x00030200ff041b82 */ /* 0x000ea20000000a00 */
[----:B------:R-:W-:Y:S02]  /*a190*/  ULDC UR4, c[0x0][0xa88] ;  /* 0x0002a20000047ab9 */ /* 0x000fe40000000800 */
[----:B------:R-:W-:-:S05]  /*a1a0*/  IMAD.U32 R0, RZ, RZ, UR4 ;  /* 0x00000004ff007e24 */ /* 0x000fca000f8e00ff */
[----:B------:R3:W5:Y:S01]  /*a1b0*/  @P0 LDG.E R3, desc[UR56][R6.64] ;  /* 0x0000003806030981 */ /* 0x000762000c1e1900 */
[----:B------:R-:W0:Y:S01]  /*a1c0*/  S2R R8, SR_TID.X ;  /* 0x0000000000087919 */ /* 0x000e220000002100 */
[----:B--2---:R-:W-:-:S05]  /*a1d0*/  @P1 IMAD.WIDE R4, R19, 0x4, R4 ;  /* 0x0000000413041825 */ /* 0x004fca00078e0204 */
[----:B------:R3:W5:Y:S01]  /*a1e0*/  @P1 LDG.E R0, desc[UR56][R4.64] ;  /* 0x0000003804001981 */ /* 0x000762000c1e1900 */
[----:B----4-:R-:W-:-:S13]  /*a1f0*/  ISETP.NE.AND P2, PT, R21, 0x1, PT ;  /* 0x000000011500780c */ /* 0x010fda0003f45270 */
[----:B------:R-:W2:Y:S01]  /*a200*/  @P2 LDC R14, c[0x0][0xbec] ;  /* 0x0002fb00ff0e2b82 */ /* 0x000ea20000000800 */
[----:B0-----:R-:W-:-:S05]  /*a210*/  VIADD R8, R8, 0xffffff80 ;  /* 0xffffff8008087836 */ /* 0x001fca0000000000 */
[----:B------:R-:W-:Y:S01]  /*a220*/  ISETP.GE.AND P3, PT, R8, 0xc0, PT ;  /* 0x000000c00800780c */ /* 0x000fe20003f66270 */
[----:B---3--:R-:W-:-:S12]  /*a230*/  @P1 BRA `(.L_x_202) ;  /* 0x0000000000101947 */ /* 0x008fd80003800000 */
[----:B------:R-:W-:Y:S05]  /*a240*/  @!P0 BRA `(.L_x_202) ;  /* 0x00000000000c8947 */ /* 0x000fea0003800000 */
[----:B------:R-:W3:Y:S04]  /*a250*/  LDG.E R5, desc[UR56][R6.64] ;  /* 0x0000003806057981 */ /* 0x000ee8000c1e1900 */
[----:B-----5:R-:W3:Y:S02]  /*a260*/  LDG.E R0, desc[UR56][R6.64+0x4] ;  /* 0x0000043806007981 */ /* 0x020ee4000c1e1900 */
[----:B---3--:R-:W-:-:S07]  /*a270*/  IMAD.IADD R0, R0, 0x1, -R5 ;  /* 0x0000000100007824 */ /* 0x008fce00078e0a05 */
.L_x_202:
[----:B------:R-:W-:Y:S01]  /*a280*/  BSSY B1, `(.L_x_203) ;  /* 0x000002e000017945 */ /* 0x000fe20003800000 */
[----:B------:R-:W-:Y:S02]  /*a290*/  SHF.R.S32.HI R12, RZ, 0x1f, R22 ;  /* 0x0000001fff0c7819 */ /* 0x000fe40000011416 */
[----:B------:R-:W-:Y:S02]  /*a2a0*/  SEL R19, R19, RZ, !P0 ;  /* 0x000000ff13137207 */ /* 0x000fe40004000000 */
[----:B------:R-:W-:Y:S02]  /*a2b0*/  SEL R146, R146, RZ, !P0 ;  /* 0x000000ff92927207 */ /* 0x000fe40004000000 */
[----:B-----5:R-:W-:Y:S01]  /*a2c0*/  SHF.R.S32.HI R10, RZ, 0x1f, R3 ;  /* 0x0000001fff0a7819 */ /* 0x020fe20000011403 */
[----:B------:R-:W-:Y:S06]  /*a2d0*/  @P3 BRA `(.L_x_204) ;  /* 0x0000000000a03947 */ /* 0x000fec0003800000 */
[----:B------:R-:W0:Y:S01]  /*a2e0*/  S2R R4, SR_TID.X ;  /* 0x0000000000047919 */ /* 0x000e220000002100 */
[----:B------:R-:W3:Y:S02]  /*a2f0*/  LDC R11, c[0x0][0xbe8] ;  /* 0x0002fa00ff0b7b82 */ /* 0x000ee40000000800 */
[----:B---3--:R-:W-:Y:S02]  /*a300*/  IMAD R5, R0, R11, RZ ;  /* 0x0000000b00057224 */ /* 0x008fe400078e02ff */
[----:B0-----:R-:W-:-:S04]  /*a310*/  IMAD R4, R23, 0xc0, R4 ;  /* 0x000000c017047824 */ /* 0x001fc800078e0204 */
[----:B------:R-:W-:-:S05]  /*a320*/  VIADD R8, R4, 0xffffff80 ;  /* 0xffffff8004087836 */ /* 0x000fca0000000000 */
[----:B------:R-:W-:-:S13]  /*a330*/  ISETP.GE.AND P0, PT, R8, R5, PT ;  /* 0x000000050800720c */ /* 0x000fda0003f06270 */
[----:B------:R-:W-:Y:S05]  /*a340*/  @P0 BRA `(.L_x_204) ;  /* 0x0000000000840947 */ /* 0x000fea0003800000 */
[----:B------:R-:W-:Y:S01]  /*a350*/  ISETP.NE.AND P0, PT, R11, 0x1, PT ;  /* 0x000000010b00780c */ /* 0x000fe20003f05270 */
[----:B------:R-:W-:Y:S01]  /*a360*/  ULDC.64 UR4, c[0x0][0xb90] ;  /* 0x0002e40000047ab9 */ /* 0x000fe20000000a00 */
[----:B------:R-:W-:Y:S02]  /*a370*/  IMAD.MOV.U32 R4, RZ, RZ, R3 ;  /* 0x000000ffff047224 */ /* 0x000fe400078e0003 */
[----:B------:R-:W-:Y:S02]  /*a380*/  IMAD R9, R12, UR4, RZ ;  /* 0x000000040c097c24 */ /* 0x000fe4000f8e02ff */
[----:B------:R-:W-:Y:S02]  /*a390*/  IMAD.MOV.U32 R5, RZ, RZ, R10 ;  /* 0x000000ffff057224 */ /* 0x000fe400078e000a */
[----:B------:R-:W-:Y:S02]  /*a3a0*/  IMAD.MOV.U32 R7, RZ, RZ, R8 ;  /* 0x000000ffff077224 */ /* 0x000fe400078e0008 */
[----:B------:R-:W-:-:S03]  /*a3b0*/  IMAD.WIDE.U32 R4, R22, UR4, R4 ;  /* 0x0000000416047c25 */ /* 0x000fc6000f8e0004 */
[----:B------:R-:W0:Y:S01]  /*a3c0*/  @P0 LDC R13, c[0x0][0xbec] ;  /* 0x0002fb00ff0d0b82 */ /* 0x000e220000000800 */
[----:B------:R-:W-:Y:S01]  /*a3d0*/  IMAD R9, R22, UR5, R9 ;  /* 0x0000000516097c24 */ /* 0x000fe2000f8e0209 */
[----:B------:R-:W-:-:S03]  /*a3e0*/  ULDC.64 UR4, c[0x0][0xb98] ;  /* 0x0002e60000047ab9 */ /* 0x000fc60000000a00 */
[----:B------:R-:W-:-:S03]  /*a3f0*/  IMAD.IADD R5, R5, 0x1, R9 ;  /* 0x0000000105057824 */ /* 0x000fc600078e0209 */
[----:B------:R-:W3:Y:S01]  /*a400*/  @P0 LDC R15, c[0x0][0xbf0] ;  /* 0x0002fc00ff0f0b82 */ /* 0x000ee20000000800 */
[----:B------:R-:W-:-:S04]  /*a410*/  IMAD.WIDE.U32 R4, R19, UR4, R4 ;  /* 0x0000000413047c25 */ /* 0x000fc8000f8e0004 */
[----:B0-----:R-:W-:-:S05]  /*a420*/  @P0 IMAD.HI.U32 R6, R8, R13, RZ ;  /* 0x0000000d08060227 */ /* 0x001fca00078e00ff */
[----:B---3--:R-:W-:Y:S01]  /*a430*/  @P0 SHF.R.U32.HI R7, RZ, R15, R6 ;  /* 0x0000000fff070219 */ /* 0x008fe20000011606 */
[----:B------:R-:W-:-:S03]  /*a440*/  IMAD R6, R146, UR4, RZ ;  /* 0x0000000492067c24 */ /* 0x000fc6000f8e02ff */
[----:B------:R-:W-:Y:S01]  /*a450*/  IADD3 R4, P0, R7, R4, RZ ;  /* 0x0000000407047210 */ /* 0x000fe20007f1e0ff */
[----:B------:R-:W-:-:S04]  /*a460*/  IMAD.MOV R9, RZ, RZ, -R7 ;  /* 0x000000ffff097224 */ /* 0x000fc800078e0a07 */
[----:B------:R-:W-:Y:S01]  /*a470*/  IMAD R9, R11, R9, R8 ;  /* 0x000000090b097224 */ /* 0x000fe200078e0208 */
[----:B------:R-:W-:Y:S01]  /*a480*/  SHF.R.S32.HI R11, RZ, 0x1f, R7 ;  /* 0x0000001fff0b7819 */ /* 0x000fe20000011407 */
[----:B------:R-:W-:Y:S01]  /*a490*/  IMAD R8, R19, UR5, R6 ;  /* 0x0000000513087c24 */ /* 0x000fe2000f8e0206 */
[----:B------:R-:W-:Y:S02]  /*a4a0*/  ULDC.64 UR4, c[0x0][0xb88] ;  /* 0x0002e20000047ab9 */ /* 0x000fe40000000a00 */
[----:B------:R-:W-:Y:S02]  /*a4b0*/  SHF.R.S32.HI R6, RZ, 0x1f, R9 ;  /* 0x0000001fff067819 */ /* 0x000fe40000011409 */
[----:B------:R-:W-:-:S03]  /*a4c0*/  IADD3.X R5, R11, R5, R8, P0, !PT ;  /* 0x000000050b057210 */ /* 0x000fc600007fe408 */
[----:B------:R-:W-:Y:S02]  /*a4d0*/  IMAD R6, R6, UR4, RZ ;  /* 0x0000000406067c24 */ /* 0x000fe4000f8e02ff */
[----:B------:R-:W-:-:S04]  /*a4e0*/  IMAD.WIDE.U32 R4, R9, UR4, R4 ;  /* 0x0000000409047c25 */ /* 0x000fc8000f8e0004 */
[----:B------:R-:W-:Y:S01]  /*a4f0*/  IMAD R7, R9, UR5, R6 ;  /* 0x0000000509077c24 */ /* 0x000fe2000f8e0206 */
[----:B------:R-:W-:Y:S02]  /*a500*/  ULDC.64 UR4, c[0x0][0xb50] ;  /* 0x0002d40000047ab9 */ /* 0x000fe40000000a00 */
[----:B------:R-:W-:Y:S01]  /*a510*/  LEA R6, P0, R4, UR4, 0x2 ;  /* 0x0000000404067c11 */ /* 0x000fe2000f8010ff */
[----:B------:R-:W-:-:S05]  /*a520*/  IMAD.IADD R5, R5, 0x1, R7 ;  /* 0x0000000105057824 */ /* 0x000fca00078e0207 */
[----:B------:R-:W-:Y:S01]  /*a530*/  LEA.HI.X R7, R4, UR5, R5, 0x2, P0 ;  /* 0x0000000504077c11 */ /* 0x000fe200080f1405 */
[----:B------:R-:W-:-:S05]  /*a540*/  IMAD.MOV.U32 R5, RZ, RZ, -0x800000 ;  /* 0xff800000ff057424 */ /* 0x000fca00078e00ff */
[----:B------:R0:W-:Y:S02]  /*a550*/  STG.E desc[UR56][R6.64], R5 ;  /* 0x0000000506007986 */ /* 0x0001e4000c101938 */
.L_x_204:
[----:B------:R-:W-:Y:S05]  /*a560*/  BSYNC B1 ;  /* 0x0000000000017941 */ /* 0x000fea0003800000 */
.L_x_203:
[----:B------:R-:W3:Y:S01]  /*a570*/  @P2 LDC R9, c[0x0][0xbf0] ;  /* 0x0002fc00ff092b82 */ /* 0x000ee20000000800 */
[----:B------:R-:W-:Y:S01]  /*a580*/  ULDC.64 UR4, c[0x0][0xaa0] ;  /* 0x0002a80000047ab9 */ /* 0x000fe20000000a00 */
[----:B0-----:R-:W-:Y:S01]  /*a590*/  IMAD R6, R147, 0x60, R148 ;  /* 0x0000006093067824 */ /* 0x001fe200078e0294 */
[----:B------:R-:W-:Y:S01]  /*a5a0*/  BSSY B1, `(.L_x_205) ;  /* 0x0000036000017945 */ /* 0x000fe20003800000 */
[----:B------:R-:W-:Y:S02]  /*a5b0*/  IMAD R4, R10, UR4, RZ ;  /* 0x000000040a047c24 */ /* 0x000fe4000f8e02ff */
[----:B------:R-:W-:Y:S02]  /*a5c0*/  IMAD R11, R23, 0xc0, R6 ;  /* 0x000000c0170b7824 */ /* 0x000fe400078e0206 */
[C---:B------:R-:W-:Y:S02]  /*a5d0*/  IMAD R7, R3.reuse, UR5, R4 ;  /* 0x0000000503077c24 */ /* 0x040fe4000f8e0204 */
[----:B------:R-:W-:Y:S01]  /*a5e0*/  IMAD.WIDE.U32 R4, R3, UR4, RZ ;  /* 0x0000000403047c25 */ /* 0x000fe2000f8e00ff */
[----:B------:R-:W-:-:S03]  /*a5f0*/  ULDC.64 UR4, c[0x0][0xae8] ;  /* 0x0002ba0000047ab9 */ /* 0x000fc60000000a00 */
[----:B------:R-:W-:Y:S02]  /*a600*/  IMAD.IADD R5, R5, 0x1, R7 ;  /* 0x0000000105057824 */ /* 0x000fe400078e0207 */
[----:B------:R-:W-:Y:S02]  /*a610*/  IMAD R3, R12, UR4, RZ ;  /* 0x000000040c037c24 */ /* 0x000fe4000f8e02ff */
[----:B--2---:R-:W-:-:S04]  /*a620*/  @P2 IMAD.HI.U32 R6, R11, R14, RZ ;  /* 0x0000000e0b062227 */ /* 0x004fc800078e00ff */
[C---:B------:R-:W-:Y:S02]  /*a630*/  IMAD R7, R22.reuse, UR5, R3 ;  /* 0x0000000516077c24 */ /* 0x040fe4000f8e0203 */
[----:B------:R-:W-:Y:S01]  /*a640*/  IMAD.WIDE.U32 R4, R22, UR4, R4 ;  /* 0x0000000416047c25 */ /* 0x000fe2000f8e0004 */
[----:B------:R-:W-:-:S03]  /*a650*/  ULDC.64 UR4, c[0x0][0xaf0] ;  /* 0x0002bc0000047ab9 */ /* 0x000fc60000000a00 */
[----:B------:R-:W-:Y:S01]  /*a660*/  IMAD.MOV.U32 R3, RZ, RZ, R11 ;  /* 0x000000ffff037224 */ /* 0x000fe200078e000b */
[----:B---3--:R-:W-:Y:S01]  /*a670*/  @P2 SHF.R.U32.HI R3, RZ, R9, R6 ;  /* 0x00000009ff032219 */ /* 0x008fe20000011606 */
[----:B------:R-:W-:Y:S02]  /*a680*/  IMAD.IADD R5, R5, 0x1, R7 ;  /* 0x0000000105057824 */ /* 0x000fe400078e0207 */
[----:B------:R-:W-:Y:S01]  /*a690*/  IMAD R7, R146, UR4, RZ ;  /* 0x0000000492077c24 */ /* 0x000fe2000f8e02ff */
[--C-:B------:R-:W-:Y:S01]  /*a6a0*/  SHF.R.S32.HI R6, RZ, 0x1f, R3.reuse ;  /* 0x0000001fff067819 */ /* 0x100fe20000011403 */
[----:B------:R-:W-:Y:S02]  /*a6b0*/  IMAD.MOV R8, RZ, RZ, -R3 ;  /* 0x000000ffff087224 */ /* 0x000fe400078e0a03 */
[C---:B------:R-:W-:Y:S02]  /*a6c0*/  IMAD R9, R19.reuse, UR5, R7 ;  /* 0x0000000513097c24 */ /* 0x040fe4000f8e0207 */
[----:B------:R-:W-:Y:S01]  /*a6d0*/  IMAD.WIDE.U32 R4, R19, UR4, R4 ;  /* 0x0000000413047c25 */ /* 0x000fe2000f8e0004 */
[----:B------:R-:W-:-:S03]  /*a6e0*/  ULDC.64 UR4, c[0x0][0xae0] ;  /* 0x0002b80000047ab9 */ /* 0x000fc60000000a00 */
[----:B------:R-:W-:Y:S02]  /*a6f0*/  IMAD R7, R21, R8, R11 ;  /* 0x0000000815077224 */ /* 0x000fe400078e020b */
[----:B------:R-:W-:Y:S02]  /*a700*/  IMAD R8, R6, UR4, RZ ;  /* 0x0000000406087c24 */ /* 0x000fe4000f8e02ff */
[----:B------:R-:W-:Y:S01]  /*a710*/  IMAD.IADD R5, R5, 0x1, R9 ;  /* 0x0000000105057824 */ /* 0x000fe200078e0209 */
[----:B------:R-:W-:Y:S01]  /*a720*/  SHF.R.S32.HI R6, RZ, 0x1f, R7 ;  /* 0x0000001fff067819 */ /* 0x000fe20000011407 */
[C---:B------:R-:W-:Y:S02]  /*a730*/  IMAD R9, R3.reuse, UR5, R8 ;  /* 0x0000000503097c24 */ /* 0x040fe4000f8e0208 */
[----:B------:R-:W-:Y:S01]  /*a740*/  IMAD.WIDE.U32 R4, R3, UR4, R4 ;  /* 0x0000000403047c25 */ /* 0x000fe2000f8e0004 */
[----:B------:R-:W-:-:S03]  /*a750*/  ULDC.64 UR4, c[0x0][0xad8] ;  /* 0x0002b60000047ab9 */ /* 0x000fc60000000a00 */
[----:B------:R-:W-:Y:S02]  /*a760*/  IMAD R6, R6, UR4, RZ ;  /* 0x0000000406067c24 */ /* 0x000fe4000f8e02ff */
[----:B------:R-:W-:Y:S02]  /*a770*/  IMAD.IADD R5, R5, 0x1, R9 ;  /* 0x0000000105057824 */ /* 0x000fe400078e0209 */
[----:B------:R-:W-:Y:S02]  /*a780*/  IMAD R21, R0, R21, RZ ;  /* 0x0000001500157224 */ /* 0x000fe400078e02ff */
[----:B------:R-:W-:Y:S02]  /*a790*/  IMAD R0, R23, 0xc0, R148 ;  /* 0x000000c017007824 */ /* 0x000fe400078e0294 */
[C---:B------:R-:W-:Y:S02]  /*a7a0*/  IMAD R3, R7.reuse, UR5, R6 ;  /* 0x0000000507037c24 */ /* 0x040fe4000f8e0206 */
[----:B------:R-:W-:Y:S01]  /*a7b0*/  IMAD.WIDE.U32 R4, R7, UR4, R4 ;  /* 0x0000000407047c25 */ /* 0x000fe2000f8e0004 */
[----:B------:R-:W-:Y:S01]  /*a7c0*/  ISETP.GE.AND P0, PT, R0, R21, PT ;  /* 0x000000150000720c */ /* 0x000fe20003f06270 */
[----:B------:R-:W-:-:S02]  /*a7d0*/  ULDC.64 UR4, c[0x0][0xa80] ;  /* 0x0002a00000047ab9 */ /* 0x000fc40000000a00 */
[----:B------:R-:W-:Y:S01]  /*a7e0*/  IMAD.IADD R3, R5, 0x1, R3 ;  /* 0x0000000105037824 */ /* 0x000fe200078e0203 */
[----:B------:R-:W-:-:S04]  /*a7f0*/  LEA R6, P1, R4, UR4, 0x1 ;  /* 0x0000000404067c11 */ /* 0x000fc8000f8208ff */
[----:B------:R-:W-:Y:S02]  /*a800*/  LEA.HI.X R3, R4, UR5, R3, 0x1, P1 ;  /* 0x0000000504037c11 */ /* 0x000fe400088f0c03 */
[----:B------:R0:W2:Y:S04]  /*a810*/  SHFL.IDX PT, R4, R6, RZ, 0x1c1f ;  /* 0x001c1fff06047589 */ /* 0x0000a800000e0000 */
[----:B------:R0:W3:Y:S01]  /*a820*/  SHFL.IDX PT, R5, R3, RZ, 0x1c1f ;  /* 0x001c1fff03057589 */ /* 0x0000e200000e0000 */
[----:B------:R-:W-:Y:S05]  /*a830*/  @P0 BRA `(.L_x_206) ;  /* 0x0000000000300947 */ /* 0x000fea0003800000 */
[----:B------:R-:W-:Y:S02]  /*a840*/  ULDC UR4, c[0x0][0xac8] ;  /* 0x0002b20000047ab9 */ /* 0x000fe40000000800 */
[----:B------:R-:W-:Y:S02]  /*a850*/  ISETP.GE.AND P3, PT, R144, UR4, PT ;  /* 0x0000000490007c0c */ /* 0x000fe4000bf66270 */
[----:B------:R-:W-:Y:S02]  /*a860*/  ISETP.GE.AND P4, PT, R145, UR4, PT ;  /* 0x0000000491007c0c */ /* 0x000fe4000bf86270 */
[----:B------:R-:W-:-:S09]  /*a870*/  ISETP.GE.AND P2, PT, R18, UR4, PT ;  /* 0x0000000412007c0c */ /* 0x000fd2000bf46270 */
[-C--:B--2---:R-:W-:Y:S02]  /*a880*/  @!P3 LEA R10, P0, R144, R4.reuse, 0x1 ;  /* 0x00000004900ab211 */ /* 0x084fe400078008ff */
[C---:B------:R-:W-:Y:S02]  /*a890*/  @!P4 LEA R12, P1, R145.reuse, R4, 0x1 ;  /* 0x00000004910cc211 */ /* 0x040fe400078208ff */
[----:B---3--:R-:W-:Y:S01]  /*a8a0*/  @!P2 IMAD.WIDE R8, R18, 0x2, R4 ;  /* 0x000000021208a825 */ /* 0x008fe200078e0204 */
[-C--:B------:R-:W-:Y:S02]  /*a8b0*/  @!P3 LEA.HI.X R11, R144, R5.reuse, R157, 0x1, P0 ;  /* 0x00000005900bb211 */ /* 0x080fe400000f0c9d */
[----:B------:R-:W-:Y:S02]  /*a8c0*/  @!P4 LEA.HI.X R13, R145, R5, R156, 0x1, P1 ;  /* 0x00000005910dc211 */ /* 0x000fe400008f0c9c */
[----:B------:R4:W-:Y:S04]  /*a8d0*/  @!P2 ST.E.128 desc[UR56][R8.64], RZ ;  /* 0x000000ff0800a985 */ /* 0x0009e8000c101d38 */
[----:B------:R4:W-:Y:S04]  /*a8e0*/  @!P3 ST.E.128 desc[UR56][R10.64], RZ ;  /* 0x000000ff0a00b985 */ /* 0x0009e8000c101d38 */
[----:B------:R4:W-:Y:S02]  /*a8f0*/  @!P4 ST.E.128 desc[UR56][R12.64], RZ ;  /* 0x000000ff0c00c985 */ /* 0x0009e4000c101d38 */
.L_x_206:
[----:B------:R-:W-:Y:S05]  /*a900*/  BSYNC B1 ;  /* 0x0000000000017941 */ /* 0x000fea0003800000 */
.L_x_205:
[----:B------:R-:W-:Y:S01]  /*a910*/  VIADD R0, R0, 0x60 ;  /* 0x0000006000007836 */ /* 0x000fe20000000000 */
[----:B---3--:R3:W0:Y:S04]  /*a920*/  SHFL.IDX PT, R5, R3, 0x1, 0x1c1f ;  /* 0x003c1f0003057f89 */ /* 0x00862800000e0000 */
[----:B------:R-:W-:Y:S01]  /*a930*/  ISETP.GE.AND P0, PT, R0, R21, PT ;  /* 0x000000150000720c */ /* 0x000fe20003f06270 */
[----:B--2---:R3:W2:-:S12]  /*a940*/  SHFL.IDX PT, R4, R6, 0x1, 0x1c1f ;  /* 0x003c1f0006047f89 */ /* 0x00469800000e0000 */
[----:B---3--:R-:W-:Y:S05]  /*a950*/  @P0 BRA `(.L_x_201) ;  /* 0x0000000000300947 */ /* 0x008fea0003800000 */
[----:B------:R-:W-:Y:S02]  /*a960*/  ULDC UR4, c[0x0][0xac8] ;  /* 0x0002b20000047ab9 */ /* 0x000fe40000000800 */
[----:B------:R-:W-:Y:S02]  /*a970*/  ISETP.GE.AND P3, PT, R144, UR4, PT ;  /* 0x0000000490007c0c */ /* 0x000fe4000bf66270 */
[----:B------:R-:W-:Y:S02]  /*a980*/  ISETP.GE.AND P4, PT, R145, UR4, PT ;  /* 0x0000000491007c0c */ /* 0x000fe4000bf86270 */
[----:B------:R-:W-:-:S09]  /*a990*/  ISETP.GE.AND P2, PT, R18, UR4, PT ;  /* 0x0000000412007c0c */ /* 0x000fd2000bf46270 */
[-C--:B--2-4-:R-:W-:Y:S02]  /*a9a0*/  @!P3 LEA R8, P0, R144, R4.reuse, 0x1 ;  /* 0x000000049008b211 */ /* 0x094fe400078008ff */
[C---:B------:R-:W-:Y:S02]  /*a9b0*/  @!P4 LEA R10, P1, R145.reuse, R4, 0x1 ;  /* 0x00000004910ac211 */ /* 0x040fe400078208ff */
[----:B0-----:R-:W-:Y:S01]  /*a9c0*/  @!P2 IMAD.WIDE R6, R18, 0x2, R4 ;  /* 0x000000021206a825 */ /* 0x001fe200078e0204 */
[-C--:B------:R-:W-:Y:S02]  /*a9d0*/  @!P3 LEA.HI.X R9, R144, R5.reuse, R157, 0x1, P0 ;  /* 0x000000059009b211 */ /* 0x080fe400000f0c9d */
[----:B------:R-:W-:Y:S02]  /*a9e0*/  @!P4 LEA.HI.X R11, R145, R5, R156, 0x1, P1 ;  /* 0x00000005910bc211 */ /* 0x000fe400008f0c9c */
[----:B------:R3:W-:Y:S04]  /*a9f0*/  @!P2 ST.E.128 desc[UR56][R6.64], RZ ;  /* 0x000000ff0600a985 */ /* 0x0007e8000c101d38 */
[----:B------:R3:W-:Y:S04]  /*aa00*/  @!P3 ST.E.128 desc[UR56][R8.64], RZ ;  /* 0x000000ff0800b985 */ /* 0x0007e8000c101d38 */
[----:B------:R3:W-:Y:S02]  /*aa10*/  @!P4 ST.E.128 desc[UR56][R10.64], RZ ;  /* 0x000000ff0a00c985 */ /* 0x0007e4000c101d38 */
.L_x_201:
[----:B------:R-:W-:Y:S05]  /*aa20*/  BSYNC B0 ;  /* 0x0000000000007941 */ /* 0x000fea0003800000 */
.L_x_196:
[----:B------:R-:W-:Y:S02]  /*aa30*/  ULDC UR4, c[0x0][0xc3c] ;  /* 0x00030f0000047ab9 */ /* 0x000fe40000000800 */
[----:B-1----:R-:W-:-:S13]  /*aa40*/  ISETP.GE.AND P0, PT, R35, UR4, PT ;  /* 0x0000000423007c0c */ /* 0x002fda000bf06270 */
[----:B------:R-:W-:Y:S05]  /*aa50*/  @!P0 BRA `(.L_x_207) ;  /* 0xffffff6400288947 */ /* 0x000fea000383ffff */
[----:B------:R-:W-:Y:S05]  /*aa60*/  EXIT ;  /* 0x000000000000794d */ /* 0x000fea0003800000 */
.L_x_172:
[----:B------:R-:W-:-:S08]  /*aa70*/  NOP ;  /* 0x0000000000007918 */ /* 0x000fd00000000000 */
[----:B--2---:R-:W0:-:S00]  /*aa80*/  USETMAXREG.DEALLOC.CTAPOOL 0x20 ;  /* 0x00000020000079c8 */ /* 0x004e0000080e0500 */
[----:B0-----:R-:W-:Y:S02]  /*aa90*/  LOP3.LUT R0, R0, 0x3, RZ, 0xc0, !PT ;  /* 0x0000000300007812 */ /* 0x001fe400078ec0ff */
[----:B------:R-:W-:-:S04]  /*aaa0*/  LOP3.LUT R29, R29, 0xfffffffd, RZ, 0xc0, !PT ;  /* 0xfffffffd1d1d7812 */ /* 0x000fc800078ec0ff */
[----:B------:R-:W0:Y:S02]  /*aab0*/  SHFL.IDX PT, R0, R0, RZ, 0x1f ;  /* 0x00001fff00007589 */ /* 0x000e2400000e0000 */
[----:B0-----:R-:W-:Y:S01]  /*aac0*/  ISETP.NE.AND P0, PT, R0, RZ, PT ;  /* 0x000000ff0000720c */ /* 0x001fe20003f05270 */
[----:B------:R-:W-:-:S12]  /*aad0*/  IMAD.MOV.U32 R0, RZ, RZ, RZ ;  /* 0x000000ffff007224 */ /* 0x000fd800078e00ff */
[----:B------:R-:W-:Y:S01]  /*aae0*/  @P0 LOP3.LUT R29, R29, 0x2, RZ, 0xfc, !PT ;  /* 0x000000021d1d0812 */ /* 0x000fe200078efcff */
[----:B------:R-:W-:Y:S06]  /*aaf0*/  @!P0 BRA `(.L_x_208) ;  /* 0x00000000001c8947 */ /* 0x000fec0003800000 */
[----:B------:R-:W0:Y:S08]  /*ab00*/  S2UR UR5, SR_CgaCtaId ;  /* 0x00000000000579c3 */ /* 0x000e300000008800 */
[----:B------:R-:W-:Y:S06]  /*ab10*/  BAR.SYNC.DEFER_BLOCKING 0x5, 0x200 ;  /* 0x0148000000007b1d */ /* 0x000fec0000010000 */
[----:B------:R-:W-:-:S02]  /*ab20*/  UMOV UR4, 0x400 ;  /* 0x0000040000047882 */ /* 0x000fc40000000000 */
[----:B0-----:R-:W-:-:S09]  /*ab30*/  ULEA UR4, UR5, UR4, 0x18 ;  /* 0x0000000405047291 */ /* 0x001fd2000f8ec03f */
[----:B------:R-:W0:Y:S01]  /*ab40*/  LDS.128 R16, [UR4+0x31cd0] ;  /* 0x031cd004ff107984 */ /* 0x000e220008000c00 */
[----:B------:R-:W-:Y:S06]  /*ab50*/  BAR.ARV 0x4, 0x200 ;  /* 0x0108000000007b1d */ /* 0x000fec0000002000 */
[----:B------:R-:W-:Y:S05]  /*ab60*/  BRA `(.L_x_209) ;  /* 0x0000000800007947 */ /* 0x000fea0003800000 */
.L_x_208:
[----:B------:R-:W0:Y:S01]  /*ab70*/  S2R R2, SR_TID.X ;  /* 0x0000000000027919 */ /* 0x000e220000002100 */
[----:B------:R-:W-:Y:S01]  /*ab80*/  ULDC UR4, c[0x0][0xc3c] ;  /* 0x00030f0000047ab9 */ /* 0x000fe20000000800 */
[----:B------:R-:W1:Y:S01]  /*ab90*/  S2UR UR6, SR_CTAID.X ;  /* 0x00000000000679c3 */ /* 0x000e620000002500 */
[----:B------:R-:W-:Y:S01]  /*aba0*/  ULDC UR5, c[0x0][0xc38] ;  /* 0x00030e0000057ab9 */ /* 0x000fe20000000800 */
[----:B0-----:R-:W-:-:S04]  /*abb0*/  LOP3.LUT R5, R2, 0x1f, RZ, 0xc0, !PT ;  /* 0x0000001f02057812 */ /* 0x001fc800078ec0ff */
[----:B------:R-:W-:-:S04]  /*abc0*/  ISETP.NE.AND P0, PT, R5, 0x1f, PT ;  /* 0x0000001f0500780c */ /* 0x000fc80003f05270 */
[----:B------:R-:W-:-:S13]  /*abd0*/  ISETP.GE.OR P1, PT, R5, UR4, !P0 ;  /* 0x0000000405007c0c */ /* 0x000fda000c726670 */
[----:B------:R-:W0:Y:S02]  /*abe0*/  @!P1 LDC.64 R2, c[0x0][0xc80] ;  /* 0x00032000ff029b82 */ /* 0x000e240000000a00 */
[----:B0-----:R-:W-:-:S05]  /*abf0*/  @!P1 IMAD.WIDE.U32 R2, R5, 0x4, R2 ;  /* 0x0000000405029825 */ /* 0x001fca00078e0002 */
[----:B------:R-:W2:Y:S01]  /*ac00*/  @!P1 LDG.E R0, desc[UR56][R2.64] ;  /* 0x0000003802009981 */ /* 0x000ea2000c1e1900 */
[C---:B------:R-:W-:Y:S01]  /*ac10*/  ISETP.NE.AND P1, PT, R5.reuse, RZ, PT ;  /* 0x000000ff0500720c */ /* 0x040fe20003f25270 */
[----:B------:R-:W-:Y:S01]  /*ac20*/  UMOV UR4, URZ ;  /* 0x0000003f00047c82 */ /* 0x000fe20008000000 */
[C---:B------:R-:W-:Y:S01]  /*ac30*/  ISETP.GE.U32.AND P2, PT, R5.reuse, 0x2, PT ;  /* 0x000000020500780c */ /* 0x040fe20003f46070 */
[----:B------:R-:W-:Y:S01]  /*ac40*/  IMAD.MOV.U32 R16, RZ, RZ, RZ ;  /* 0x000000ffff107224 */ /* 0x000fe200078e00ff */
[C---:B------:R-:W-:Y:S02]  /*ac50*/  ISETP.GE.U32.AND P3, PT, R5.reuse, 0x4, PT ;  /* 0x000000040500780c */ /* 0x040fe40003f66070 */
[C---:B------:R-:W-:Y:S02]  /*ac60*/  ISETP.GE.U32.AND P4, PT, R5.reuse, 0x8, PT ;  /* 0x000000080500780c */ /* 0x040fe40003f86070 */
[----:B------:R-:W-:Y:S01]  /*ac70*/  ISETP.GE.U32.AND P5, PT, R5, 0x10, PT ;  /* 0x000000100500780c */ /* 0x000fe20003fa6070 */
[----:B--2---:R-:W0:Y:S02]  /*ac80*/  SHFL.UP PT, R4, R0, 0x1, RZ ;  /* 0x0420000000047989 */ /* 0x004e2400000e00ff */
[----:B0-----:R-:W-:-:S05]  /*ac90*/  SEL R7, R4, RZ, P1 ;  /* 0x000000ff04077207 */ /* 0x001fca0000800000 */
[----:B------:R-:W-:-:S05]  /*aca0*/  IMAD.IADD R7, R0, 0x1, R7 ;  /* 0x0000000100077824 */ /* 0x000fca00078e0207 */
[----:B------:R-:W0:Y:S02]  /*acb0*/  SHFL.UP PT, R4, R7, 0x2, RZ ;  /* 0x0440000007047989 */ /* 0x000e2400000e00ff */
        /* <DEDUP_REMOVED lines=11> */
[----:B------:R-:W0:Y:S02]  /*ad70*/  SHFL.IDX PT, R4, R7, 0x1f, 0x1f ;  /* 0x03e01f0007047f89 */ /* 0x000e2400000e0000 */
[----:B0-----:R-:W-:-:S04]  /*ad80*/  IMAD R4, R4, UR5, RZ ;  /* 0x0000000504047c24 */ /* 0x001fc8000f8e02ff */
[----:B------:R-:W-:Y:S01]  /*ad90*/  IMAD.MOV.U32 R3, RZ, RZ, R4 ;  /* 0x000000ffff037224 */ /* 0x000fe200078e0004 */
[----:B-1----:R-:W-:-:S13]  /*ada0*/  ISETP.GT.AND P6, PT, R4, UR6, PT ;  /* 0x0000000604007c0c */ /* 0x002fda000bfc4270 */
[----:B------:R-:W-:Y:S05]  /*adb0*/  @P6 BRA `(.L_x_210) ;  /* 0x00000000009c6947 */ /* 0x000fea0003800000 */
[----:B------:R-:W0:Y:S01]  /*adc0*/  LDC R6, c[0x0][0xc3c] ;  /* 0x00030f00ff067b82 */ /* 0x000e220000000800 */
[----:B------:R-:W-:Y:S01]  /*add0*/  IMAD.MOV.U32 R4, RZ, RZ, R3 ;  /* 0x000000ffff047224 */ /* 0x000fe200078e0003 */
[----:B------:R-:W-:Y:S01]  /*ade0*/  UMOV UR4, URZ ;  /* 0x0000003f00047c82 */ /* 0x000fe20008000000 */
[----:B------:R-:W-:Y:S01]  /*adf0*/  ULDC UR7, c[0x0][0xc3c] ;  /* 0x00030f0000077ab9 */ /* 0x000fe20000000800 */
[----:B------:R-:W-:-:S05]  /*ae00*/  ULDC UR5, c[0x0][0xc38] ;  /* 0x00030e0000057ab9 */ /* 0x000fca0000000800 */
.L_x_214:
[----:B------:R-:W-:Y:S01]  /*ae10*/  UIADD3 UR4, UR4, 0x1f, URZ ;  /* 0x0000001f04047890 */ /* 0x000fe2000fffe03f */
[----:B------:R-:W-:-:S05]  /*ae20*/  IMAD.U32 R19, RZ, RZ, UR7 ;  /* 0x00000007ff137e24 */ /* 0x000fca000f8e00ff */
[----:B0-----:R-:W-:-:S13]  /*ae30*/  ISETP.LE.AND P6, PT, R6, UR4, PT ;  /* 0x0000000406007c0c */ /* 0x001fda000bfc3270 */
[----:B------:R-:W-:Y:S05]  /*ae40*/  @P6 BRA `(.L_x_211) ;  /* 0x0000000400246947 */ /* 0x000fea0003800000 */
[----:B------:R-:W-:Y:S01]  /*ae50*/  VIADD R7, R5, UR4 ;  /* 0x0000000405077c36 */ /* 0x000fe20008000000 */
[----:B------:R-:W-:Y:S01]  /*ae60*/  BSSY B0, `(.L_x_212) ;  /* 0x0000007000007945 */ /* 0x000fe20003800000 */
[----:B------:R-:W-:-:S03]  /*ae70*/  IMAD.MOV.U32 R0, RZ, RZ, RZ ;  /* 0x000000ffff007224 */ /* 0x000fc600078e00ff */
[----:B------:R-:W-:-:S13]  /*ae80*/  ISETP.GE.OR P6, PT, R7, R6, !P0 ;  /* 0x000000060700720c */ /* 0x000fda00047c6670 */
[----:B------:R-:W-:Y:S05]  /*ae90*/  @P6 BRA `(.L_x_213) ;  /* 0x00000000000c6947 */ /* 0x000fea0003800000 */
[----:B------:R-:W0:Y:S02]  /*aea0*/  LDC.64 R2, c[0x0][0xc80] ;  /* 0x00032000ff027b82 */ /* 0x000e240000000a00 */
[----:B0-----:R-:W-:-:S05]  /*aeb0*/  IMAD.WIDE R2, R7, 0x4, R2 ;  /* 0x0000000407027825 */ /* 0x001fca00078e0202 */
[----:B------:R0:W5:Y:S02]  /*aec0*/  LDG.E R0, desc[UR56][R2.64] ;  /* 0x0000003802007981 */ /* 0x000164000c1e1900 */
.L_x_213:
[----:B------:R-:W-:Y:S05]  /*aed0*/  BSYNC B0 ;  /* 0x0000000000007941 */ /* 0x000fea0003800000 */
.L_x_212:
[----:B0----5:R-:W0:Y:S02]  /*aee0*/  SHFL.UP PT, R2, R0, 0x1, RZ ;  /* 0x0420000000027989 */ /* 0x021e2400000e00ff */
        /* <DEDUP_REMOVED lines=16> */
[----:B------:R-:W-:-:S05]  /*aff0*/  IMAD.IADD R4, R3, 0x1, R4 ;  /* 0x0000000103047824 */ /* 0x000fca00078e0204 */
[----:B------:R-:W-:-:S13]  /*b000*/  ISETP.GT.AND P6, PT, R4, UR6, PT ;  /* 0x0000000604007c0c */ /* 0x000fda000bfc4270 */
[----:B------:R-:W-:Y:S05]  /*b010*/  @!P6 BRA `(.L_x_214) ;  /* 0xfffffffc007ce947 */ /* 0x000fea000383ffff */
[----:B------:R-:W-:-:S07]  /*b020*/  IMAD.MOV.U32 R7, RZ, RZ, R9 ;  /* 0x000000ffff077224 */ /* 0x000fce00078e0009 */
.L_x_210:
[----:B------:R-:W-:-:S04]  /*b030*/  IMAD.IADD R9, R4, 0x1, -R3 ;  /* 0x0000000104097824 */ /* 0x000fc800078e0a03 */
[----:B------:R-:W-:-:S05]  /*b040*/  IMAD R2, R7, UR5, R9 ;  /* 0x0000000507027c24 */ /* 0x000fca000f8e0209 */
[----:B------:R-:W-:-:S13]  /*b050*/  ISETP.GT.AND P0, PT, R2, UR6, PT ;  /* 0x0000000602007c0c */ /* 0x000fda000bf04270 */
[----:B------:R-:W-:-:S04]  /*b060*/  VOTE.ANY R6, PT, !P0 ;  /* 0x0000000000067806 */ /* 0x000fc800040e0100 */
[----:B------:R-:W0:Y:S01]  /*b070*/  POPC R19, R6 ;  /* 0x0000000600137309 */ /* 0x000e220000000000 */
[----:B------:R-:W-:Y:S01]  /*b080*/  ISETP.NE.AND P0, PT, R6, RZ, PT ;  /* 0x000000ff0600720c */ /* 0x000fe20003f05270 */
[----:B0-----:R-:W0:Y:S02]  /*b090*/  SHFL.IDX PT, R0, R0, R19, 0x1f ;  /* 0x00001f1300007589 */ /* 0x001e2400000e0000 */
[----:B0-----:R-:W-:-:S04]  /*b0a0*/  IABS R4, R0 ;  /* 0x0000000000047213 */ /* 0x001fc80000000000 */
[----:B------:R-:W0:Y:S08]  /*b0b0*/  I2F.RP R8, R4 ;  /* 0x0000000400087306 */ /* 0x000e300000209400 */
[----:B0-----:R-:W0:Y:S02]  /*b0c0*/  MUFU.RCP R8, R8 ;  /* 0x0000000800087308 */ /* 0x001e240000001000 */
[----:B0-----:R-:W-:-:S06]  /*b0d0*/  VIADD R2, R8, 0xffffffe ;  /* 0x0ffffffe08027836 */ /* 0x001fcc0000000000 */
[----:B------:R0:W1:Y:S01]  /*b0e0*/  F2I.FTZ.U32.TRUNC.NTZ R3, R2 ;  /* 0x0000000200037305 */ /* 0x000062000021f000 */
[----:B------:R-:W-:Y:S05]  /*b0f0*/  @!P0 BRA `(.L_x_215) ;  /* 0x0000000000088947 */ /* 0x000fea0003800000 */
[----:B------:R-:W-:-:S06]  /*b100*/  VIADD R16, R19, 0xffffffff ;  /* 0xffffffff13107836 */ /* 0x000fcc0000000000 */
[----:B------:R2:W3:Y:S02]  /*b110*/  SHFL.IDX PT, R16, R7, R16, 0x1f ;  /* 0x00001f1007107589 */ /* 0x0004e400000e0000 */
.L_x_215:
[----:B---3--:R-:W-:Y:S01]  /*b120*/  IMAD R16, R16, UR5, R9 ;  /* 0x0000000510107c24 */ /* 0x008fe2000f8e0209 */
[----:B0-----:R-:W-:Y:S01]  /*b130*/  IABS R2, R0 ;  /* 0x0000000000027213 */ /* 0x001fe20000000000 */
[----:B-12---:R-:W-:Y:S02]  /*b140*/  IMAD.MOV R7, RZ, RZ, -R3 ;  /* 0x000000ffff077224 */ /* 0x006fe400078e0a03 */
[----:B------:R-:W-:Y:S01]  /*b150*/  VIADD R19, R19, UR4 ;  /* 0x0000000413137c36 */ /* 0x000fe20008000000 */
[----:B------:R-:W-:Y:S01]  /*b160*/  IADD3 R9, -R16, UR6, RZ ;  /* 0x0000000610097c10 */ /* 0x000fe2000fffe1ff */
[----:B------:R-:W-:Y:S02]  /*b170*/  IMAD.MOV R8, RZ, RZ, -R2 ;  /* 0x000000ffff087224 */ /* 0x000fe400078e0a02 */
[----:B------:R-:W-:Y:S01]  /*b180*/  IMAD R7, R7, R4, RZ ;  /* 0x0000000407077224 */ /* 0x000fe200078e02ff */
[----:B------:R-:W-:Y:S01]  /*b190*/  IABS R6, R9 ;  /* 0x0000000900067213 */ /* 0x000fe20000000000 */
[----:B------:R-:W-:-:S04]  /*b1a0*/  IMAD.MOV.U32 R2, RZ, RZ, RZ ;  /* 0x000000ffff027224 */ /* 0x000fc800078e00ff */
[----:B------:R-:W-:-:S04]  /*b1b0*/  IMAD.HI.U32 R2, R3, R7, R2 ;  /* 0x0000000703027227 */ /* 0x000fc800078e0002 */
[----:B------:R-:W-:Y:S02]  /*b1c0*/  IMAD.MOV.U32 R3, RZ, RZ, R6 ;  /* 0x000000ffff037224 */ /* 0x000fe400078e0006 */
[----:B------:R-:W-:Y:S02]  /*b1d0*/  IMAD.MOV.U32 R6, RZ, RZ, R8 ;  /* 0x000000ffff067224 */ /* 0x000fe400078e0008 */
[----:B------:R-:W-:-:S04]  /*b1e0*/  IMAD.HI.U32 R2, R2, R3, RZ ;  /* 0x0000000302027227 */ /* 0x000fc800078e00ff */
[----:B------:R-:W-:-:S05]  /*b1f0*/  IMAD R3, R2, R6, R3 ;  /* 0x0000000602037224 */ /* 0x000fca00078e0203 */
[----:B------:R-:W-:-:S13]  /*b200*/  ISETP.GT.U32.AND P1, PT, R4, R3, PT ;  /* 0x000000030400720c */ /* 0x000fda0003f24070 */
[----:B------:R-:W-:Y:S02]  /*b210*/  @!P1 IMAD.IADD R3, R3, 0x1, -R4 ;  /* 0x0000000103039824 */ /* 0x000fe400078e0a04 */
[----:B------:R-:W-:Y:S01]  /*b220*/  @!P1 VIADD R2, R2, 0x1 ;  /* 0x0000000102029836 */ /* 0x000fe20000000000 */
[----:B------:R-:W-:Y:S02]  /*b230*/  ISETP.NE.AND P1, PT, R0, RZ, PT ;  /* 0x000000ff0000720c */ /* 0x000fe40003f25270 */
[----:B------:R-:W-:Y:S02]  /*b240*/  ISETP.GE.U32.AND P0, PT, R3, R4, PT ;  /* 0x000000040300720c */ /* 0x000fe40003f06070 */
[----:B------:R-:W-:-:S04]  /*b250*/  LOP3.LUT R3, R9, R0, RZ, 0x3c, !PT ;  /* 0x0000000009037212 */ /* 0x000fc800078e3cff */
[----:B------:R-:W-:-:S07]  /*b260*/  ISETP.GE.AND P2, PT, R3, RZ, PT ;  /* 0x000000ff0300720c */ /* 0x000fce0003f46270 */
[----:B------:R-:W-:-:S06]  /*b270*/  @P0 VIADD R2, R2, 0x1 ;  /* 0x0000000102020836 */ /* 0x000fcc0000000000 */
[----:B------:R-:W-:Y:S01]  /*b280*/  @!P2 IMAD.MOV R2, RZ, RZ, -R2 ;  /* 0x000000ffff02a224 */ /* 0x000fe200078e0a02 */
[----:B------:R-:W-:-:S05]  /*b290*/  @!P1 LOP3.LUT R2, RZ, R0, RZ, 0x33, !PT ;  /* 0x00000000ff029212 */ /* 0x000fca00078e33ff */
[--C-:B------:R-:W-:Y:S02]  /*b2a0*/  IMAD.MOV R17, RZ, RZ, -R2.reuse ;  /* 0x000000ffff117224 */ /* 0x100fe400078e0a02 */
[----:B------:R-:W-:Y:S02]  /*b2b0*/  IMAD.MOV.U32 R18, RZ, RZ, R2 ;  /* 0x000000ffff127224 */ /* 0x000fe400078e0002 */
[----:B------:R-:W-:Y:S01]  /*b2c0*/  IMAD R17, R0, R17, R9 ;  /* 0x0000001100117224 */ /* 0x000fe200078e0209 */
[----:B------:R-:W-:Y:S06]  /*b2d0*/  BRA `(.L_x_216) ;  /* 0x00000000000c7947 */ /* 0x000fec0003800000 */
.L_x_211:
[----:B------:R-:W-:Y:S02]  /*b2e0*/  IMAD.MOV.U32 R17, RZ, RZ, RZ ;  /* 0x000000ffff117224 */ /* 0x000fe400078e00ff */
[----:B------:R-:W-:Y:S02]  /*b2f0*/  IMAD.U32 R16, RZ, RZ, UR6 ;  /* 0x00000006ff107e24 */ /* 0x000fe4000f8e00ff */
[----:B------:R-:W-:-:S07]  /*b300*/  IMAD.MOV.U32 R18, RZ, RZ, RZ ;  /* 0x000000ffff127224 */ /* 0x000fce00078e00ff */
.L_x_216:
[----:B------:R-:W-:-:S13]  /*b310*/  ISETP.NE.AND P0, PT, R5, RZ, PT ;  /* 0x000000ff0500720c */ /* 0x000fda0003f05270 */
[----:B------:R-:W0:Y:S01]  /*b320*/  @!P0 S2R R3, SR_CgaCtaId ;  /* 0x0000000000038919 */ /* 0x000e220000008800 */
[----:B------:R-:W-:-:S04]  /*b330*/  @!P0 MOV R0, 0x400 ;  /* 0x0000040000008802 */ /* 0x000fc80000000f00 */
[----:B0-----:R-:W-:-:S05]  /*b340*/  @!P0 LEA R0, R3, R0, 0x18 ;  /* 0x0000000003008211 */ /* 0x001fca00078ec0ff */
[----:B------:R1:W-:Y:S01]  /*b350*/  @!P0 STS.128 [R0+0x31cd0], R16 ;  /* 0x031cd01000008388 */ /* 0x0003e20000000c00 */
[----:B------:R-:W-:Y:S06]  /*b360*/  BAR.ARV 0x5, 0x200 ;  /* 0x0148000000007b1d */ /* 0x000fec0000002000 */
.L_x_209:
[----:B------:R2:W-:Y:S01]  /*b370*/  STL [R1+0x30], RZ ;  /* 0x000030ff01007387 */ /* 0x0005e20000100800 */
[----:B------:R-:W-:Y:S01]  /*b380*/  ULDC UR4, c[0x0][0xc3c] ;  /* 0x00030f0000047ab9 */ /* 0x000fe20000000800 */
[----:B------:R-:W-:Y:S01]  /*b390*/  IMAD.MOV.U32 R26, RZ, RZ, 0x1 ;  /* 0x00000001ff1a7424 */ /* 0x000fe200078e00ff */
[----:B0-----:R-:W-:Y:S01]  /*b3a0*/  ISETP.GE.AND P0, PT, R19, UR4, PT ;  /* 0x0000000413007c0c */ /* 0x001fe2000bf06270 */
[----:B------:R-:W-:-:S12]  /*b3b0*/  IMAD.MOV.U32 R23, RZ, RZ, RZ ;  /* 0x000000ffff177224 */ /* 0x000fd800078e00ff */
[----:B--2---:R-:W-:Y:S05]  /*b3c0*/  @P0 BRA `(.L_x_217) ;  /* 0x0000005000700947 */ /* 0x004fea0003800000 */
[----:B------:R-:W0:Y:S01]  /*b3d0*/  S2R R6, SR_TID.X ;  /* 0x0000000000067919 */ /* 0x000e220000002100 */
[----:B------:R-:W2:Y:S01]  /*b3e0*/  S2UR UR5, SR_CgaCtaId ;  /* 0x00000000000579c3 */ /* 0x000ea20000008800 */
[----:B------:R-:W-:Y:S01]  /*b3f0*/  UMOV UR4, 0x400 ;  /* 0x0000040000047882 */ /* 0x000fe20000000000 */
[----:B------:R-:W-:Y:S01]  /*b400*/  BSSY B8, `(.L_x_217) ;  /* 0x0000518000087945 */ /* 0x000fe20003800000 */
[----:B------:R3:W-:Y:S01]  /*b410*/  STL [R1+0x30], RZ ;  /* 0x000030ff01007387 */ /* 0x0007e20000100800 */
[----:B------:R-:W-:Y:S01]  /*b420*/  IMAD.MOV.U32 R26, RZ, RZ, 0x1 ;  /* 0x00000001ff1a7424 */ /* 0x000fe200078e00ff */
[----:B------:R-:W-:Y:S01]  /*b430*/  ULDC UR36, c[0x0][0xc] ;  /* 0x0000030000247ab9 */ /* 0x000fe20000000800 */
[----:B------:R-:W-:Y:S01]  /*b440*/  IMAD.MOV.U32 R23, RZ, RZ, RZ ;  /* 0x000000ffff177224 */ /* 0x000fe200078e00ff */
[----:B------:R-:W-:Y:S01]  /*b450*/  ULDC.64 UR38, c[0x0][0x198] ;  /* 0x0000660000267ab9 */ /* 0x000fe20000000a00 */
[----:B--2---:R-:W-:-:S06]  /*b460*/  ULEA UR4, UR5, UR4, 0x18 ;  /* 0x0000000405047291 */ /* 0x004fcc000f8ec03f */
[----:B------:R-:W-:Y:S01]  /*b470*/  IMAD.U32 R22, RZ, RZ, UR4 ;  /* 0x00000004ff167e24 */ /* 0x000fe2000f8e00ff */
[C---:B0-----:R-:W-:Y:S01]  /*b480*/  LOP3.LUT R5, R6.reuse, 0x7f, RZ, 0xc0, !PT ;  /* 0x0000007f06057812 */ /* 0x041fe200078ec0ff */
[----:B-1----:R-:W-:-:S04]  /*b490*/  IMAD.SHL.U32 R0, R6, 0x8, RZ ;  /* 0x0000000806007824 */ /* 0x002fc800078e00ff */
[----:B------:R-:W-:Y:S01]  /*b4a0*/  IMAD.SHL.U32 R4, R5, 0x8, RZ ;  /* 0x0000000805047824 */ /* 0x000fe200078e00ff */
[C---:B------:R-:W-:Y:S02]  /*b4b0*/  LOP3.LUT R3, R0.reuse, 0x20, RZ, 0xc0, !PT ;  /* 0x0000002000037812 */ /* 0x040fe400078ec0ff */
[----:B------:R-:W-:Y:S02]  /*b4c0*/  LOP3.LUT R2, R0, 0xd8, RZ, 0xc0, !PT ;  /* 0x000000d800027812 */ /* 0x000fe400078ec0ff */
[----:B------:R-:W-:Y:S02]  /*b4d0*/  LOP3.LUT R3, R3, 0x300, R4, 0xf8, !PT ;  /* 0x0000030003037812 */ /* 0x000fe400078ef804 */
[----:B------:R-:W-:Y:S02]  /*b4e0*/  LOP3.LUT R2, R2, 0x18, R6, 0x78, !PT ;  /* 0x0000001802027812 */ /* 0x000fe400078e7806 */
[----:B------:R-:W-:Y:S02]  /*b4f0*/  SHF.R.U32.HI R4, RZ, 0x2, R5 ;  /* 0x00000002ff047819 */ /* 0x000fe40000011605 */
[----:B------:R-:W-:Y:S01]  /*b500*/  LOP3.LUT R3, R3, R2, RZ, 0xfc, !PT ;  /* 0x0000000203037212 */ /* 0x000fe200078efcff */
[----:B------:R-:W-:Y:S01]  /*b510*/  IMAD.SHL.U32 R2, R6, 0x20, RZ ;  /* 0x0000002006027824 */ /* 0x000fe200078e00ff */
[----:B------:R-:W-:-:S03]  /*b520*/  LOP3.LUT R0, R0, 0x18, RZ, 0xc0, !PT ;  /* 0x0000001800007812 */ /* 0x000fc600078ec0ff */
[----:B------:R-:W-:Y:S01]  /*b530*/  IMAD R3, R3, 0x2, R22 ;  /* 0x0000000203037824 */ /* 0x000fe200078e0216 */
[----:B------:R-:W-:Y:S02]  /*b540*/  LOP3.LUT R4, R4, 0x60, R2, 0xf8, !PT ;  /* 0x0000006004047812 */ /* 0x000fe400078ef802 */
[C---:B------:R-:W-:Y:S02]  /*b550*/  LOP3.LUT R2, R0.reuse, 0x20, RZ, 0xfc, !PT ;  /* 0x0000002000027812 */ /* 0x040fe400078efcff */
[----:B------:R3:W-:Y:S01]  /*b560*/  STL [R1+0x4], R3 ;  /* 0x0000040301007387 */ /* 0x0007e20000100800 */
[----:B------:R-:W-:-:S07]  /*b570*/  LOP3.LUT R0, R0, 0x40, RZ, 0xfc, !PT ;  /* 0x0000004000007812 */ /* 0x000fce00078efcff */
.L_x_321:
[----:B0--3--:R-:W0:Y:S02]  /*b580*/  LDC.64 R2, c[0x0][0xc88] ;  /* 0x00032200ff027b82 */ /* 0x009e240000000a00 */
[----:B0-----:R-:W-:-:S05]  /*b590*/  IMAD.WIDE R2, R19, 0x4, R2 ;  /* 0x0000000413027825 */ /* 0x001fca00078e0202 */
[----:B--2---:R-:W2:Y:S01]  /*b5a0*/  LDG.E R9, desc[UR56][R2.64] ;  /* 0x0000003802097981 */ /* 0x004ea2000c1e1900 */
[----:B------:R-:W-:Y:S05]  /*b5b0*/  YIELD ;  /* 0x0000000000007946 */ /* 0x000fea0003800000 */
[----:B------:R-:W-:Y:S01]  /*b5c0*/  ULDC.64 UR4, c[0x0][0xa28] ;  /* 0x00028a0000047ab9 */ /* 0x000fe20000000a00 */
[----:B-1----:R-:W-:Y:S01]  /*b5d0*/  IMAD.MOV.U32 R0, RZ, RZ, RZ ;  /* 0x000000ffff007224 */ /* 0x002fe200078e00ff */
[----:B------:R-:W-:Y:S01]  /*b5e0*/  ISETP.NE.U32.AND P0, PT, RZ, UR4, PT ;  /* 0x00000004ff007c0c */ /* 0x000fe2000bf05070 */
[----:B------:R-:W-:Y:S01]  /*b5f0*/  IMAD.MOV.U32 R6, RZ, RZ, RZ ;  /* 0x000000ffff067224 */ /* 0x000fe200078e00ff */
[----:B------:R-:W-:Y:S01]  /*b600*/  ULDC.64 UR6, c[0x0][0xa18] ;  /* 0x0002860000067ab9 */ /* 0x000fe20000000a00 */
[----:B------:R-:W-:Y:S01]  /*b610*/  ULDC.64 UR8, c[0x0][0xa08] ;  /* 0x0002820000087ab9 */ /* 0x000fe20000000a00 */
[----:B------:R-:W-:-:S02]  /*b620*/  ISETP.NE.AND.EX P0, PT, RZ, UR5, PT, P0 ;  /* 0x00000005ff007c0c */ /* 0x000fc4000bf05300 */
[----:B--2---:R-:W-:Y:S01]  /*b630*/  SHF.R.S32.HI R4, RZ, 0x1f, R9 ;  /* 0x0000001fff047819 */ /* 0x004fe20000011409 */
[----:B------:R-:W-:-:S10]  /*b640*/  IMAD.SHL.U32 R24, R9, 0x4, RZ ;  /* 0x0000000409187824 */ /* 0x000fd400078e00ff */
[C---:B------:R-:W-:Y:S01]  /*b650*/  @P0 LEA R2, P1, R9.reuse, UR4, 0x2 ;  /* 0x0000000409020c11 */ /* 0x040fe2000f8210ff */
[----:B------:R-:W-:Y:S03]  /*b660*/  STL [R1+0x8], R9 ;  /* 0x0000080901007387 */ /* 0x000fe60000100800 */
[C-C-:B------:R-:W-:Y:S01]  /*b670*/  @P0 LEA.HI.X R3, R9.reuse, UR5, R4.reuse, 0x2, P1 ;  /* 0x0000000509030c11 */ /* 0x140fe200088f1404 */
[----:B------:R-:W-:Y:S01]  /*b680*/  ULDC.64 UR4, c[0x0][0xa00] ;  /* 0x0002800000047ab9 */ /* 0x000fe20000000a00 */
[----:B------:R-:W-:Y:S01]  /*b690*/  SHF.L.U64.HI R8, R9, 0x2, R4 ;  /* 0x0000000209087819 */ /* 0x000fe20000010204 */
[----:B------:R0:W-:Y:S01]  /*b6a0*/  STL [R1+0x18], R4 ;  /* 0x0000180401007387 */ /* 0x0001e20000100800 */
[----:B------:R-:W-:-:S03]  /*b6b0*/  ISETP.NE.U32.AND P1, PT, RZ, UR4, PT ;  /* 0x00000004ff007c0c */ /* 0x000fc6000bf25070 */
[----:B------:R1:W5:Y:S01]  /*b6c0*/  @P0 LDG.E R0, desc[UR56][R2.64] ;  /* 0x0000003802000981 */ /* 0x000362000c1e1900 */
[----:B------:R-:W-:Y:S01]  /*b6d0*/  ISETP.NE.AND.EX P1, PT, RZ, UR5, PT, P1 ;  /* 0x00000005ff007c0c */ /* 0x000fe2000bf25310 */
[----:B------:R-:W-:Y:S01]  /*b6e0*/  IMAD.MOV.U32 R28, RZ, RZ, RZ ;  /* 0x000000ffff1c7224 */ /* 0x000fe200078e00ff */
[----:B------:R-:W-:Y:S01]  /*b6f0*/  ISETP.NE.U32.AND P2, PT, RZ, UR6, PT ;  /* 0x00000006ff007c0c */ /* 0x000fe2000bf45070 */
[----:B------:R-:W-:Y:S01]  /*b700*/  STL [R1], R8 ;  /* 0x0000000801007387 */ /* 0x000fe20000100800 */
[----:B------:R-:W-:Y:S02]  /*b710*/  ISETP.NE.U32.AND P0, PT, RZ, UR8, PT ;  /* 0x00000008ff007c0c */ /* 0x000fe4000bf05070 */
[----:B------:R-:W-:Y:S02]  /*b720*/  ISETP.NE.AND.EX P2, PT, RZ, UR7, PT, P2 ;  /* 0x00000007ff007c0c */ /* 0x000fe4000bf45320 */
[----:B------:R-:W-:Y:S02]  /*b730*/  ISETP.NE.AND.EX P0, PT, RZ, UR9, PT, P0 ;  /* 0x00000009ff007c0c */ /* 0x000fe4000bf05300 */
[----:B-1----:R-:W-:-:S02]  /*b740*/  IADD3 R2, P3, R24, UR4, RZ ;  /* 0x0000000418027c10 */ /* 0x002fc4000ff7e0ff */
[----:B0-----:R-:W-:Y:S02]  /*b750*/  IADD3 R4, P4, R24, UR8, RZ ;  /* 0x0000000818047c10 */ /* 0x001fe4000ff9e0ff */
[C---:B------:R-:W-:Y:S01]  /*b760*/  IADD3.X R3, R8.reuse, UR5, RZ, P3, !PT ;  /* 0x0000000508037c10 */ /* 0x040fe20009ffe4ff */
[----:B------:R-:W-:Y:S01]  /*b770*/  ULDC UR4, c[0x0][0x288] ;  /* 0x0000a20000047ab9 */ /* 0x000fe20000000800 */
[----:B------:R-:W-:-:S03]  /*b780*/  IADD3.X R5, R8, UR9, RZ, P4, !PT ;  /* 0x0000000908057c10 */ /* 0x000fc6000a7fe4ff */
[----:B------:R-:W2:Y:S01]  /*b790*/  @P1 LDG.E R6, desc[UR56][R2.64] ;  /* 0x0000003802061981 */ /* 0x000ea2000c1e1900 */
[----:B------:R-:W-:Y:S01]  /*b7a0*/  IMAD.U32 R10, RZ, RZ, UR4 ;  /* 0x00000004ff0a7e24 */ /* 0x000fe2000f8e00ff */
[----:B------:R-:W-:Y:S02]  /*b7b0*/  ULDC.64 UR4, c[0x0][0x418] ;  /* 0x0001060000047ab9 */ /* 0x000fe40000000a00 */
[----:B------:R-:W5:Y:S04]  /*b7c0*/  @P0 LDG.E R28, desc[UR56][R4.64] ;  /* 0x00000038041c0981 */ /* 0x000f68000c1e1900 */
[----:B--2---:R0:W-:Y:S02]  /*b7d0*/  STL [R1+0x14], R6 ;  /* 0x0000140601007387 */ /* 0x0041e40000100800 */
[----:B0-----:R-:W-:-:S04]  /*b7e0*/  @P2 IADD3 R6, P3, R24, UR6, RZ ;  /* 0x0000000618062c10 */ /* 0x001fc8000ff7e0ff */
[----:B------:R-:W-:-:S05]  /*b7f0*/  @P2 IADD3.X R7, R8, UR7, RZ, P3, !PT ;  /* 0x0000000708072c10 */ /* 0x000fca0009ffe4ff */
[----:B------:R0:W2:Y:S01]  /*b800*/  @P2 LDG.E R10, desc[UR56][R6.64] ;  /* 0x00000038060a2981 */ /* 0x0000a2000c1e1900 */
[----:B------:R-:W-:-:S03]  /*b810*/  UISETP.NE.U32.AND UP0, UPT, UR4, URZ, UPT ;  /* 0x0000003f0400728c */ /* 0x000fc6000bf05070 */
[----:B------:R-:W-:Y:S01]  /*b820*/  ULDC UR4, c[0x0][0x424] ;  /* 0x0001090000047ab9 */ /* 0x000fe20000000800 */
[----:B------:R-:W-:-:S03]  /*b830*/  UISETP.NE.AND.EX UP0, UPT, UR5, URZ, UPT, UP0 ;  /* 0x0000003f0500728c */ /* 0x000fc6000bf05300 */
[----:B------:R-:W-:Y:S01]  /*b840*/  ULDC UR5, c[0x0][0x2f0] ;  /* 0x0000bc0000057ab9 */ /* 0x000fe20000000800 */
[----:B------:R-:W-:-:S04]  /*b850*/  USEL UR4, UR4, 0x1, UP0 ;  /* 0x0000000104047887 */ /* 0x000fc80008000000 */
[----:B------:R-:W-:-:S06]  /*b860*/  UIMAD UR4, UR4, UR5, URZ ;  /* 0x00000005040472a4 */ /* 0x000fcc000f8e023f */
[----:B0-----:R-:W-:Y:S01]  /*b870*/  IMAD.U32 R6, RZ, RZ, UR4 ;  /* 0x00000004ff067e24 */ /* 0x001fe2000f8e00ff */
[----:B--2---:R0:W-:Y:S01]  /*b880*/  STL [R1+0x2c], R10 ;  /* 0x00002c0a01007387 */ /* 0x0041e20000100800 */
[----:B----4-:R-:W-:Y:S05]  /*b890*/  @P2 BRA `(.L_x_218) ;  /* 0x0000000000142947 */ /* 0x010fea0003800000 */
[----:B------:R-:W-:Y:S05]  /*b8a0*/  @!P1 BRA `(.L_x_218) ;  /* 0x0000000000109947 */ /* 0x000fea0003800000 */
[----:B------:R-:W2:Y:S04]  /*b8b0*/  LDG.E R7, desc[UR56][R2.64] ;  /* 0x0000003802077981 */ /* 0x000ea8000c1e1900 */
[----:B------:R-:W2:Y:S02]  /*b8c0*/  LDG.E R2, desc[UR56][R2.64+0x4] ;  /* 0x0000043802027981 */ /* 0x000ea4000c1e1900 */
[----:B--2---:R-:W-:-:S05]  /*b8d0*/  IMAD.IADD R2, R2, 0x1, -R7 ;  /* 0x0000000102027824 */ /* 0x004fca00078e0a07 */
[----:B------:R1:W-:Y:S02]  /*b8e0*/  STL [R1+0x2c], R2 ;  /* 0x00002c0201007387 */ /* 0x0003e40000100800 */
.L_x_218:
[----:B------:R-:W-:Y:S01]  /*b8f0*/  ULDC.64 UR4, c[0x0][0xa20] ;  /* 0x0002880000047ab9 */ /* 0x000fe20000000a00 */
[----:B-----5:R-:W-:Y:S01]  /*b900*/  IMAD.IADD R28, R28, 0x1, R0 ;  /* 0x000000011c1c7824 */ /* 0x020fe200078e0200 */
[----:B------:R-:W-:Y:S01]  /*b910*/  ISETP.NE.U32.AND P1, PT, RZ, UR4, PT ;  /* 0x00000004ff007c0c */ /* 0x000fe2000bf25070 */
[----:B------:R-:W-:-:S03]  /*b920*/  IMAD.MOV.U32 R25, RZ, RZ, R9 ;  /* 0x000000ffff197224 */ /* 0x000fc600078e0009 */
[----:B------:R-:W-:-:S13]  /*b930*/  ISETP.NE.AND.EX P1, PT, RZ, UR5, PT, P1 ;  /* 0x00000005ff007c0c */ /* 0x000fda000bf25310 */
[----:B------:R-:W-:Y:S05]  /*b940*/  @!P1 BRA `(.L_x_219) ;  /* 0x0000000000109947 */ /* 0x000fea0003800000 */
[----:B-1----:R-:W-:-:S04]  /*b950*/  IADD3 R2, P0, R24, UR4, RZ ;  /* 0x0000000418027c10 */ /* 0x002fc8000ff1e0ff */
[----:B------:R-:W-:-:S05]  /*b960*/  IADD3.X R3, R8, UR5, RZ, P0, !PT ;  /* 0x0000000508037c10 */ /* 0x000fca00087fe4ff */
[----:B------:R1:W5:Y:S01]  /*b970*/  LDG.E R6, desc[UR56][R2.64] ;  /* 0x0000003802067981 */ /* 0x000362000c1e1900 */
[----:B------:R-:W-:Y:S05]  /*b980*/  BRA `(.L_x_220) ;  /* 0x0000000000107947 */ /* 0x000fea0003800000 */
.L_x_219:
[----:B------:R-:W-:Y:S05]  /*b990*/  @!P0 BRA `(.L_x_220) ;  /* 0x00000000000c8947 */ /* 0x000fea0003800000 */
[----:B------:R-:W2:Y:S04]  /*b9a0*/  LDG.E R6, desc[UR56][R4.64] ;  /* 0x0000003804067981 */ /* 0x000ea8000c1e1900 */
[----:B------:R-:W2:Y:S02]  /*b9b0*/  LDG.E R4, desc[UR56][R4.64+0x4] ;  /* 0x0000043804047981 */ /* 0x000ea4000c1e1900 */
[----:B--2---:R-:W-:-:S07]  /*b9c0*/  IMAD.IADD R6, R4, 0x1, -R6 ;  /* 0x0000000104067824 */ /* 0x004fce00078e0a06 */
.L_x_220:
[----:B-1---5:R-:W-:Y:S01]  /*b9d0*/  IMAD.IADD R2, R6, 0x1, -R0 ;  /* 0x0000000106027824 */ /* 0x022fe200078e0a00 */
[----:B------:R-:W-:Y:S03]  /*b9e0*/  BSSY B7, `(.L_x_221) ;  /* 0x000041b000077945 */ /* 0x000fe60003800000 */
[C---:B------:R-:W-:Y:S01]  /*b9f0*/  VIADD R0, R2.reuse, 0x8f ;  /* 0x0000008f02007836 */ /* 0x040fe20000000000 */
[----:B------:R1:W-:Y:S01]  /*ba00*/  STL [R1+0x28], R2 ;  /* 0x0000280201007387 */ /* 0x0003e20000100800 */
[----:B------:R-:W-:Y:S02]  /*ba10*/  ISETP.GT.AND P0, PT, R2, RZ, PT ;  /* 0x000000ff0200720c */ /* 0x000fe40003f04270 */
[----:B------:R-:W-:-:S05]  /*ba20*/  IMAD.HI R0, R0, 0x38e38e39, RZ ;  /* 0x38e38e3900007827 */ /* 0x000fca00078e02ff */
[----:B-1----:R-:W-:-:S04]  /*ba30*/  SHF.R.U32.HI R2, RZ, 0x1f, R0 ;  /* 0x0000001fff027819 */ /* 0x002fc80000011600 */
[----:B------:R-:W-:-:S05]  /*ba40*/  LEA.HI.SX32 R0, R0, R2, 0x1b ;  /* 0x0000000200007211 */ /* 0x000fca00078fdaff */
[----:B------:R1:W-:Y:S01]  /*ba50*/  STL [R1+0x10], R0 ;  /* 0x0000100001007387 */ /* 0x0003e20000100800 */
[----:B------:R-:W-:Y:S05]  /*ba60*/  @P0 BRA `(.L_x_222) ;  /* 0x0000000000440947 */ /* 0x000fea0003800000 */
[----:B------:R-:W2:Y:S02]  /*ba70*/  S2R R3, SR_TID.X ;  /* 0x0000000000037919 */ /* 0x000ea40000002100 */
[----:B--2---:R-:W-:-:S04]  /*ba80*/  LOP3.LUT R3, R3, 0x7f, RZ, 0xc0, !PT ;  /* 0x0000007f03037812 */ /* 0x004fc800078ec0ff */
[----:B------:R-:W-:-:S13]  /*ba90*/  ISETP.NE.AND P0, PT, R3, RZ, PT ;  /* 0x000000ff0300720c */ /* 0x000fda0003f05270 */
[----:B------:R-:W-:Y:S05]  /*baa0*/  @P0 BRA `(.L_x_223) ;  /* 0x0000004000380947 */ /* 0x000fea0003800000 */
[----:B------:R-:W2:Y:S01]  /*bab0*/  S2R R5, SR_LANEID ;  /* 0x0000000000057919 */ /* 0x000ea20000000000 */
[----:B------:R-:W-:Y:S01]  /*bac0*/  VOTEU.ANY UR4, UPT, PT ;  /* 0x0000000000047886 */ /* 0x000fe200038e0100 */
[----:B------:R-:W3:Y:S01]  /*bad0*/  LDC.64 R2, c[0x0][0xc60] ;  /* 0x00031800ff027b82 */ /* 0x000ee20000000a00 */
[----:B-1----:R-:W2:Y:S02]  /*bae0*/  FLO.U32 R0, UR4 ;  /* 0x0000000400007d00 */ /* 0x002ea400080e0000 */
[----:B--2---:R-:W-:-:S06]  /*baf0*/  ISETP.EQ.U32.AND P0, PT, R0, R5, PT ;  /* 0x000000050000720c */ /* 0x004fcc0003f02070 */
[----:B------:R-:W3:Y:S07]  /*bb00*/  POPC R5, UR4 ;  /* 0x0000000400057d09 */ /* 0x000eee0008000000 */
[----:B---3--:R-:W2:Y:S01]  /*bb10*/  @P0 ATOMG.E.ADD.STRONG.GPU PT, R3, desc[UR56][R2.64], R5 ;  /* 0x00000005020309a8 */ /* 0x008ea200081ee1f8 */
[----:B------:R-:W1:Y:S02]  /*bb20*/  S2R R4, SR_LTMASK ;  /* 0x0000000000047919 */ /* 0x000e640000003900 */
[----:B-1----:R-:W-:-:S04]  /*bb30*/  LOP3.LUT R4, R4, UR4, RZ, 0xc0, !PT ;  /* 0x0000000404047c12 */ /* 0x002fc8000f8ec0ff */
[----:B------:R-:W1:Y:S01]  /*bb40*/  POPC R7, R4 ;  /* 0x0000000400077309 */ /* 0x000e620000000000 */
[----:B--2---:R-:W1:Y:S02]  /*bb50*/  SHFL.IDX PT, R0, R3, R0, 0x1f ;  /* 0x00001f0003007589 */ /* 0x004e6400000e0000 */
[----:B-1----:R-:W-:Y:S01]  /*bb60*/  IADD3 R16, R0, UR36, R7 ;  /* 0x0000002400107c10 */ /* 0x002fe2000fffe007 */
[----:B------:R-:W-:Y:S06]  /*bb70*/  BRA `(.L_x_223) ;  /* 0x0000004000047947 */ /* 0x000fec0003800000 */
.L_x_222:
[----:B-1----:R-:W-:Y:S01]  /*bb80*/  VIADD R0, R22, 0x16a00 ;  /* 0x00016a0016007836 */ /* 0x002fe20000000000 */
[----:B------:R-:W-:Y:S04]  /*bb90*/  BSSY B6, `(.L_x_224) ;  /* 0x0000013000067945 */ /* 0x000fe80003800000 */
[----:B------:R-:W-:-:S13]  /*bba0*/  LOP3.LUT P0, RZ, R0, 0x1bf, RZ, 0xc0, !PT ;  /* 0x000001bf00ff7812 */ /* 0x000fda000780c0ff */
        /* <DEDUP_REMOVED lines=8> */
[----:B------:R-:W-:Y:S02]  /*bc30*/  IMAD.U32 R6, RZ, RZ, UR8 ;  /* 0x00000008ff067e24 */ /* 0x000fe4000f8e00ff */
[----:B------:R-:W-:-:S02]  /*bc40*/  IMAD.U32 R7, RZ, RZ, UR9 ;  /* 0x00000009ff077e24 */ /* 0x000fc4000f8e00ff */
[----:B0-----:R-:W-:Y:S02]  /*bc50*/  IMAD.U32 R10, RZ, RZ, UR4 ;  /* 0x00000004ff0a7e24 */ /* 0x001fe4000f8e00ff */
[----:B------:R-:W-:Y:S02]  /*bc60*/  IMAD.U32 R11, RZ, RZ, UR5 ;  /* 0x00000005ff0b7e24 */ /* 0x000fe4000f8e00ff */
[----:B------:R-:W-:Y:S02]  /*bc70*/  IMAD.MOV.U32 R8, RZ, RZ, 0x70 ;  /* 0x00000070ff087424 */ /* 0x000fe400078e00ff */
[----:B------:R-:W-:Y:S02]  /*bc80*/  IMAD.MOV.U32 R12, RZ, RZ, 0x1 ;  /* 0x00000001ff0c7424 */ /* 0x000fe400078e00ff */
[----:B------:R-:W-:-:S07]  /*bc90*/  IMAD.MOV.U32 R13, RZ, RZ, RZ ;  /* 0x000000ffff0d7224 */ /* 0x000fce00078e00ff */
[----:B------:R-:W-:-:S07]  /*bca0*/  LEPC R20, `(.L_x_225) ;  /* 0x000000001014794e */ /* 0x000fce0000000000 */
[----:B-1----:R-:W-:Y:S05]  /*bcb0*/  CALL.ABS.NOINC R2 ;  /* 0x0000000002007343 */ /* 0x002fea0003c00000 */
.L_x_225:
[----:B------:R-:W-:Y:S05]  /*bcc0*/  BSYNC B6 ;  /* 0x0000000000067941 */ /* 0x000fea0003800000 */
.L_x_224:
[----:B------:R-:W-:Y:S01]  /*bcd0*/  VIADD R0, R22, 0x200 ;  /* 0x0000020016007836 */ /* 0x000fe20000000000 */
[----:B------:R-:W-:Y:S04]  /*bce0*/  BSSY B6, `(.L_x_226) ;  /* 0x0000023000067945 */ /* 0x000fe80003800000 */
[----:B------:R-:W-:-:S13]  /*bcf0*/  LOP3.LUT P0, RZ, R0, 0x1bf, RZ, 0xc0, !PT ;  /* 0x000001bf00ff7812 */ /* 0x000fda000780c0ff */
        /* <DEDUP_REMOVED lines=8> */
[----:B------:R-:W-:Y:S02]  /*bd80*/  IMAD.U32 R6, RZ, RZ, UR8 ;  /* 0x00000008ff067e24 */ /* 0x000fe4000f8e00ff */
[----:B------:R-:W-:-:S02]  /*bd90*/  IMAD.U32 R7, RZ, RZ, UR9 ;  /* 0x00000009ff077e24 */ /* 0x000fc4000f8e00ff */
[----:B0-----:R-:W-:Y:S02]  /*bda0*/  IMAD.U32 R10, RZ, RZ, UR4 ;  /* 0x00000004ff0a7e24 */ /* 0x001fe4000f8e00ff */
[----:B------:R-:W-:Y:S02]  /*bdb0*/  IMAD.U32 R11, RZ, RZ, UR5 ;  /* 0x00000005ff0b7e24 */ /* 0x000fe4000f8e00ff */
[----:B------:R-:W-:Y:S02]  /*bdc0*/  IMAD.MOV.U32 R8, RZ, RZ, 0x70 ;  /* 0x00000070ff087424 */ /* 0x000fe400078e00ff */
[----:B------:R-:W-:Y:S02]  /*bdd0*/  IMAD.MOV.U32 R12, RZ, RZ, 0x1 ;  /* 0x00000001ff0c7424 */ /* 0x000fe400078e00ff */
[----:B-1----:R-:W-:-:S07]  /*bde0*/  IMAD.MOV.U32 R13, RZ, RZ, RZ ;  /* 0x000000ffff0d7224 */ /* 0x002fce00078e00ff */
[----:B------:R-:W-:-:S07]  /*bdf0*/  LEPC R20, `(.L_x_228) ;  /* 0x000000001014794e */ /* 0x000fce0000000000 */
[----:B--2---:R-:W-:Y:S05]  /*be00*/  CALL.ABS.NOINC R2 ;  /* 0x0000000002007343 */ /* 0x004fea0003c00000 */
.L_x_228:
[----:B------:R-:W-:Y:S01]  /*be10*/  MOV R2, 0x0 ;  /* 0x0000000000027802 */ /* 0x000fe20000000f00 */
        /* <DEDUP_REMOVED lines=15> */
.L_x_227:
[----:B------:R-:W-:Y:S05]  /*bf10*/  BSYNC B6 ;  /* 0x0000000000067941 */ /* 0x000fea0003800000 */
.L_x_226:
[----:B------:R-:W2:Y:S01]  /*bf20*/  LDL.LU R21, [R1] ;  /* 0x0000000001157983 */ /* 0x000ea20000300800 */
[----:B------:R-:W-:Y:S02]  /*bf30*/  ULDC.64 UR4, c[0x0][0x9f8] ;  /* 0x00027e0000047ab9 */ /* 0x000fe40000000a00 */
[----:B------:R-:W-:Y:S01]  /*bf40*/  ISETP.NE.U32.AND P0, PT, RZ, UR4, PT ;  /* 0x00000004ff007c0c */ /* 0x000fe2000bf05070 */
[----:B------:R-:W3:Y:S03]  /*bf50*/  LDL R20, [R1+0x10] ;  /* 0x0000100001147983 */ /* 0x000ee60000100800 */
[----:B------:R-:W-:-:S13]  /*bf60*/  ISETP.NE.AND.EX P0, PT, RZ, UR5, PT, P0 ;  /* 0x00000005ff007c0c */ /* 0x000fda000bf05300 */
[----:B------:R-:W-:-:S04]  /*bf70*/  @P0 IADD3 R2, P1, R24, UR4, RZ ;  /* 0x0000000418020c10 */ /* 0x000fc8000ff3e0ff */
[----:B--2---:R-:W-:Y:S01]  /*bf80*/  @P0 IADD3.X R3, R21, UR5, RZ, P1, !PT ;  /* 0x0000000515030c10 */ /* 0x004fe20008ffe4ff */
[----:B------:R-:W-:-:S04]  /*bf90*/  ULDC.64 UR4, c[0x0][0xa08] ;  /* 0x0002820000047ab9 */ /* 0x000fc80000000a00 */
[----:B------:R1:W2:Y:S01]  /*bfa0*/  @P0 LDG.E R25, desc[UR56][R2.64] ;  /* 0x0000003802190981 */ /* 0x0002a2000c1e1900 */
[----:B---3--:R-:W-:-:S05]  /*bfb0*/  VIADD R8, R20, 0xffffffff ;  /* 0xffffffff14087836 */ /* 0x008fca0000000000 */
[----:B------:R3:W-:Y:S01]  /*bfc0*/  STL [R1+0xc], R8 ;  /* 0x00000c0801007387 */ /* 0x0007e20000100800 */
[----:B-1----:R-:W1:Y:S02]  /*bfd0*/  LDC.64 R2, c[0x0][0x418] ;  /* 0x00010600ff027b82 */ /* 0x002e640000000a00 */
[----:B-1----:R-:W-:Y:S01]  /*bfe0*/  LOP3.LUT P0, RZ, R2, UR4, RZ, 0xfc, !PT ;  /* 0x0000000402ff7c12 */ /* 0x002fe2000f80fcff */
[----:B------:R-:W-:-:S03]  /*bff0*/  UMOV UR4, 0xffffffff ;  /* 0xffffffff00047882 */ /* 0x000fc60000000000 */
[----:B------:R-:W-:Y:S02]  /*c000*/  LOP3.LUT P0, RZ, R3, UR5, RZ, 0xfc, P0 ;  /* 0x0000000503ff7c12 */ /* 0x000fe4000800fcff */
[----:B--2---:R-:W-:Y:S02]  /*c010*/  SHF.R.S32.HI R7, RZ, 0x1f, R25 ;  /* 0x0000001fff077819 */ /* 0x004fe40000011419 */
[----:B------:R-:W-:-:S03]  /*c020*/  SEL R24, R25, RZ, !P0 ;  /* 0x000000ff19187207 */ /* 0x000fc60004000000 */
[----:B------:R3:W-:Y:S01]  /*c030*/  STL [R1], R7 ;  /* 0x0000000701007387 */ /* 0x0007e20000100800 */
[----:B------:R-:W-:Y:S05]  /*c040*/  BRA.DIV UR4, `(.L_x_229) ;  /* 0x0000004a04ac7947 */ /* 0x000fea000b800000 */
[----:B------:R-:W1:Y:S02]  /*c050*/  S2R R0, SR_TID.X ;  /* 0x0000000000007919 */ /* 0x000e640000002100 */
[----:B-1----:R-:W-:-:S04]  /*c060*/  SHF.R.U32.HI R0, RZ, 0x5, R0 ;  /* 0x00000005ff007819 */ /* 0x002fc80000011600 */
[----:B------:R-:W-:-:S05]  /*c070*/  LOP3.LUT R0, R0, 0x3, RZ, 0xc0, !PT ;  /* 0x0000000300007812 */ /* 0x000fca00078ec0ff */
[----:B------:R1:W2:Y:S02]  /*c080*/  SHFL.IDX PT, R14, R0, RZ, 0x1f ;  /* 0x00001fff000e7589 */ /* 0x0002a400000e0000 */
.L_x_337:
[----:B--2---:R-:W-:Y:S02]  /*c090*/  ISETP.NE.AND P0, PT, R14, RZ, PT ;  /* 0x000000ff0e00720c */ /* 0x004fe40003f05270 */
[----:B------:R-:W-:Y:S02]  /*c0a0*/  PLOP3.LUT P1, PT, PT, PT, PT, 0x8, 0x0 ;  /* 0x000000000000781c */ /* 0x000fe40003f2e170 */
[----:B------:R-:W-:-:S11]  /*c0b0*/  LOP3.LUT R29, R29, 0xfffffffe, RZ, 0xc0, !PT ;  /* 0xfffffffe1d1d7812 */ /* 0x000fd600078ec0ff */
[----:B------:R-:W-:Y:S01]  /*c0c0*/  @P1 LOP3.LUT R29, R29, 0x1, RZ, 0xfc, !PT ;  /* 0x000000011d1d1812 */ /* 0x000fe200078efcff */
[----:B------:R-:W-:Y:S06]  /*c0d0*/  @P0 BRA `(.L_x_230) ;  /* 0x00000004001c0947 */ /* 0x000fec0003800000 */
[----:B------:R-:W-:-:S03]  /*c0e0*/  UMOV UR4, 0xffffffff ;  /* 0xffffffff00047882 */ /* 0x000fc60000000000 */
[----:B------:R-:W-:Y:S05]  /*c0f0*/  BRA.DIV UR4, `(.L_x_231) ;  /* 0x0000004a04b47947 */ /* 0x000fea000b800000 */
[----:B------:R-:W-:-:S13]  /*c100*/  ELECT P6, URZ, PT ;  /* 0x00000000003f782f */ /* 0x000fda00038c0000 */
.L_x_340:
[----:B------:R-:W-:Y:S05]  /*c110*/  @!P6 BRA `(.L_x_230) ;  /* 0x00000004000ce947 */ /* 0x000fea0003800000 */
[----:B------:R-:W-:Y:S01]  /*c120*/  ISETP.NE.U32.AND P0, PT, R2, RZ, PT ;  /* 0x000000ff0200720c */ /* 0x000fe20003f05070 */
[----:B------:R-:W-:-:S03]  /*c130*/  IMAD.MOV.U32 R27, RZ, RZ, R8 ;  /* 0x000000ffff1b7224 */ /* 0x000fc600078e0008 */
[----:B------:R-:W-:-:S13]  /*c140*/  ISETP.NE.AND.EX P0, PT, R3, RZ, PT, P0 ;  /* 0x000000ff0300720c */ /* 0x000fda0003f05300 */
[----:B------:R-:W-:Y:S05]  /*c150*/  @!P0 BRA `(.L_x_232) ;  /* 0x0000000000448947 */ /* 0x000fea0003800000 */
[----:B------:R-:W2:Y:S01]  /*c160*/  LDC R6, c[0x0][0x43c] ;  /* 0x00010f00ff067b82 */ /* 0x000ea20000000800 */
[----:B------:R-:W-:Y:S01]  /*c170*/  ULDC.64 UR4, c[0x0][0x428] ;  /* 0x00010a0000047ab9 */ /* 0x000fe20000000a00 */
[----:B--2---:R-:W-:-:S13]  /*c180*/  ISETP.NE.AND P0, PT, R6, 0x1, PT ;  /* 0x000000010600780c */ /* 0x004fda0003f05270 */
[----:B------:R-:W1:Y:S02]  /*c190*/  @P0 LDC.64 R4, c[0x0][0x440] ;  /* 0x00011000ff040b82 */ /* 0x000e640000000a00 */
[----:B-1----:R-:W-:-:S04]  /*c1a0*/  @P0 IMAD.HI.U32 R0, R8, R4, RZ ;  /* 0x0000000408000227 */ /* 0x002fc800078e00ff */
        /* <DEDUP_REMOVED lines=12> */
.L_x_232:
[----:B-1----:R-:W-:Y:S01]  /*c270*/  IMAD R0, R23, 0x8, R22 ;  /* 0x0000000817007824 */ /* 0x002fe200078e0216 */
[----:B--2---:R-:W-:-:S04]  /*c280*/  SHF.L.U32 R2, R26, 0x1f, RZ ;  /* 0x0000001f1a027819 */ /* 0x004fc800000006ff */
[----:B------:R-:W1:Y:S02]  /*c290*/  SYNCS.PHASECHK.TRANS64.TRYWAIT P0, [R0+URZ+0x31c40], R2 ;  /* 0x031c4002000075a7 */ /* 0x000e64000800017f */
[----:B-1----:R-:W-:Y:S05]  /*c2a0*/  @!P0 BRA `(.L_x_233) ;  /* 0x0000004800688947 */ /* 0x002fea0003800000 */
.L_x_341:
[----:B------:R-:W2:Y:S02]  /*c2b0*/  S2R R3, SR_TID.X ;  /* 0x0000000000037919 */ /* 0x000ea40000002100 */
[----:B--2---:R-:W-:-:S04]  /*c2c0*/  LOP3.LUT R3, R3, 0x7f, RZ, 0xc0, !PT ;  /* 0x0000007f03037812 */ /* 0x004fc800078ec0ff */
[----:B------:R-:W-:-:S13]  /*c2d0*/  ISETP.NE.AND P0, PT, R3, RZ, PT ;  /* 0x000000ff0300720c */ /* 0x000fda0003f05270 */
[----:B------:R-:W-:Y:S05]  /*c2e0*/  @P0 BRA `(.L_x_234) ;  /* 0x00000000001c0947 */ /* 0x000fea0003800000 */
[----:B------:R-:W2:Y:S01]  /*c2f0*/  S2R R3, SR_TID.X ;  /* 0x0000000000037919 */ /* 0x000ea20000002100 */
[----:B-1----:R-:W-:-:S04]  /*c300*/  IMAD.MOV.U32 R2, RZ, RZ, 0x6c00 ;  /* 0x00006c00ff027424 */ /* 0x002fc800078e00ff */
[----:B------:R4:W-:Y:S01]  /*c310*/  SYNCS.ARRIVE.TRANS64 RZ, [R0+URZ+0x31c30], R2 ;  /* 0x031c300200ff79a7 */ /* 0x0009e2000800003f */
[----:B--2---:R-:W-:-:S04]  /*c320*/  LOP3.LUT R3, R3, 0x1f, RZ, 0xc0, !PT ;  /* 0x0000001f03037812 */ /* 0x004fc800078ec0ff */
[----:B------:R-:W-:-:S13]  /*c330*/  ISETP.NE.AND P0, PT, R3, RZ, PT ;  /* 0x000000ff0300720c */ /* 0x000fda0003f05270 */
[----:B----4-:R-:W-:Y:S05]  /*c340*/  @!P0 BRA `(.L_x_234) ;  /* 0x0000000000048947 */ /* 0x010fea0003800000 */
[----:B------:R-:W-:Y:S01]  /*c350*/  BPT.TRAP 0x1 ;  /* 0x000000040000795c */ /* 0x000fe20000300000 */
.L_x_234:
[----:B------:R-:W-:Y:S01]  /*c360*/  R2UR UR9, R0 ;  /* 0x00000000000972ca */ /* 0x000fe200000e0000 */
[----:B-1----:R-:W-:Y:S01]  /*c370*/  IMAD R0, R23, 0x6c00, R22 ;  /* 0x00006c0017007824 */ /* 0x002fe200078e0216 */
[----:B------:R-:W-:Y:S01]  /*c380*/  R2UR UR11, R27 ;  /* 0x000000001b0b72ca */ /* 0x000fe200000e0000 */
[----:B------:R-:W-:Y:S01]  /*c390*/  UIADD3 UR4, UP0, UR38, 0x370, URZ ;  /* 0x0000037026047890 */ /* 0x000fe2000ff1e03f */
[----:B------:R-:W-:Y:S01]  /*c3a0*/  R2UR UR5, R28 ;  /* 0x000000001c0572ca */ /* 0x000fe200000e0000 */
[----:B------:R-:W-:Y:S01]  /*c3b0*/  UMOV UR10, URZ ;  /* 0x0000003f000a7c82 */ /* 0x000fe20008000000 */
[----:B------:R-:W-:Y:S01]  /*c3c0*/  R2UR UR8, R0 ;  /* 0x00000000000872ca */ /* 0x000fe200000e0000 */
[----:B------:R-:W-:Y:S01]  /*c3d0*/  UMOV UR6, 0x0 ;  /* 0x0000000000067882 */ /* 0x000fe20000000000 */
[----:B------:R-:W-:Y:S01]  /*c3e0*/  R2UR UR12, R18 ;  /* 0x00000000120c72ca */ /* 0x000fe200000e0000 */
[----:B------:R-:W-:Y:S01]  /*c3f0*/  UMOV UR7, 0x14f00000 ;  /* 0x14f0000000077882 */ /* 0x000fe20000000000 */
[----:B-----5:R-:W-:Y:S01]  /*c400*/  R2UR UR13, R24 ;  /* 0x00000000180d72ca */ /* 0x020fe200000e0000 */
[----:B------:R-:W-:Y:S01]  /*c410*/  UMOV UR16, 0x20 ;  /* 0x0000002000107882 */ /* 0x000fe20000000000 */
[----:B------:R-:W-:Y:S01]  /*c420*/  PLOP3.LUT P0, PT, PT, PT, PT, 0x80, 0x0 ;  /* 0x000000000000781c */ /* 0x000fe20003f0f070 */
[----:B------:R-:W-:Y:S01]  /*c430*/  UIADD3 UR9, UR9, 0x31c30, URZ ;  /* 0x00031c3009097890 */ /* 0x000fe2000fffe03f */
[----:B------:R-:W-:-:S03]  /*c440*/  LOP3.LUT R29, R29, 0xfffffffe, RZ, 0xc0, !PT ;  /* 0xfffffffe1d1d7812 */ /* 0x000fc600078ec0ff */
[----:B------:R-:W-:Y:S02]  /*c450*/  UIMAD UR11, UR11, 0x90, UR5 ;  /* 0x000000900b0b78a4 */ /* 0x000fe4000f8e0205 */
[----:B------:R-:W-:Y:S02]  /*c460*/  UIADD3 UR14, UR8, 0x16a00, URZ ;  /* 0x00016a00080e7890 */ /* 0x000fe4000fffe03f */
[----:B------:R-:W-:Y:S02]  /*c470*/  UIADD3.X UR5, URZ, UR39, URZ, UP0, !UPT ;  /* 0x000000273f057290 */ /* 0x000fe400087fe43f */
[----:B------:R-:W-:Y:S02]  /*c480*/  UIADD3 UR15, UR8, 0x18e00, URZ ;  /* 0x00018e00080f7890 */ /* 0x000fe4000fffe03f */
[----:B------:R-:W-:Y:S01]  /*c490*/  UIADD3 UR17, UR8, 0x1b200, URZ ;  /* 0x0001b20008117890 */ /* 0x000fe2000fffe03f */
[----:B------:R-:W-:Y:S02]  /*c4a0*/  @P0 LOP3.LUT R29, R29, 0x1, RZ, 0xfc, !PT ;  /* 0x000000011d1d0812 */ /* 0x000fe400078efcff */
[----:B------:R-:W-:Y:S01]  /*c4b0*/  UMOV UR8, UR14 ;  /* 0x0000000e00087c82 */ /* 0x000fe20008000000 */
[----:B------:R-:W-:Y:S01]  /*c4c0*/  UMOV UR14, 0x40 ;  /* 0x00000040000e7882 */ /* 0x000fe20000000000 */
[----:B------:R1:W-:Y:S02]  /*c4d0*/  UTMALDG.4D [UR8], [UR4], desc[UR6] ;  /* 0x00000608040075b4 */ /* 0x0003e40008019000 */
[----:B-1----:R-:W-:Y:S01]  /*c4e0*/  UMOV UR8, UR15 ;  /* 0x0000000f00087c82 */ /* 0x002fe20008000000 */
[----:B------:R-:W-:-:S02]  /*c4f0*/  UMOV UR10, UR16 ;  /* 0x00000010000a7c82 */ /* 0x000fc40008000000 */
[----:B------:R1:W-:Y:S02]  /*c500*/  UTMALDG.4D [UR8], [UR4], desc[UR6] ;  /* 0x00000608040075b4 */ /* 0x0003e40008019000 */
[----:B-1----:R-:W-:Y:S01]  /*c510*/  UMOV UR8, UR17 ;  /* 0x0000001100087c82 */ /* 0x002fe20008000000 */
[----:B------:R-:W-:Y:S02]  /*c520*/  UMOV UR10, UR14 ;  /* 0x0000000e000a7c82 */ /* 0x000fe40008000000 */
[----:B------:R2:W-:Y:S02]  /*c530*/  UTMALDG.4D [UR8], [UR4], desc[UR6] ;  /* 0x00000608040075b4 */ /* 0x0005e40008019000 */
[----:B--2---:R-:W-:Y:S01]  /*c540*/  NOP ;  /* 0x0000000000007918 */ /* 0x004fe20000000000 */
.L_x_230:
[----:B------:R-:W2:Y:S04]  /*c550*/  LDL.LU R4, [R1+0x14] ;  /* 0x0000140001047983 */ /* 0x000ea80000300800 */
[----:B------:R-:W4:Y:S04]  /*c560*/  LDL.LU R6, [R1+0x8] ;  /* 0x0000080001067983 */ /* 0x000f280000300800 */
[----:B------:R-:W5:Y:S01]  /*c570*/  LDL.LU R3, [R1+0x18] ;  /* 0x0000180001037983 */ /* 0x000f620000300800 */
[----:B------:R-:W-:Y:S05]  /*c580*/  WARPSYNC.ALL ;  /* 0x0000000000007948 */ /* 0x000fea0003800000 */
[----:B------:R-:W-:Y:S01]  /*c590*/  ULDC.64 UR6, c[0x0][0xa00] ;  /* 0x0002800000067ab9 */ /* 0x000fe20000000a00 */
[----:B------:R-:W-:Y:S01]  /*c5a0*/  ULDC.64 UR4, c[0x0][0x298] ;  /* 0x0000a60000047ab9 */ /* 0x000fe20000000a00 */
[----:B------:R-:W-:Y:S01]  /*c5b0*/  BAR.SYNC.DEFER_BLOCKING 0x8, 0x200 ;  /* 0x0208000000007b1d */ /* 0x000fe20000010000 */
[----:B------:R-:W-:Y:S01]  /*c5c0*/  ISETP.NE.U32.AND P0, PT, RZ, UR6, PT ;  /* 0x00000006ff007c0c */ /* 0x000fe2000bf05070 */
[----:B-1----:R-:W-:-:S03]  /*c5d0*/  VIADD R0, R22, 0xda00 ;  /* 0x0000da0016007836 */ /* 0x002fc60000000000 */
[----:B------:R-:W-:Y:S01]  /*c5e0*/  ISETP.NE.AND.EX P0, PT, RZ, UR7, PT, P0 ;  /* 0x00000007ff007c0c */ /* 0x000fe2000bf05300 */
[----:B------:R-:W-:Y:S01]  /*c5f0*/  BSSY B6, `(.L_x_235) ;  /* 0x0000020000067945 */ /* 0x000fe20003800000 */
[----:B------:R-:W-:Y:S02]  /*c600*/  LOP3.LUT P1, RZ, R0, 0x1bf, RZ, 0xc0, !PT ;  /* 0x000001bf00ff7812 */ /* 0x000fe4000782c0ff */
[----:B--2---:R-:W-:-:S05]  /*c610*/  SHF.R.S32.HI R2, RZ, 0x1f, R4 ;  /* 0x0000001fff027819 */ /* 0x004fca0000011404 */
[----:B------:R-:W-:Y:S01]  /*c620*/  IMAD R2, R2, UR4, RZ ;  /* 0x0000000402027c24 */ /* 0x000fe2000f8e02ff */
[----:B-----5:R-:W-:-:S03]  /*c630*/  SEL R3, R3, RZ, !P0 ;  /* 0x000000ff03037207 */ /* 0x020fc60004000000 */
[----:B------:R-:W-:Y:S01]  /*c640*/  IMAD R0, R4, UR5, R2 ;  /* 0x0000000504007c24 */ /* 0x000fe2000f8e0202 */
[----:B----4-:R-:W-:Y:S01]  /*c650*/  SEL R2, R6, RZ, !P0 ;  /* 0x000000ff06027207 */ /* 0x010fe20004000000 */
[----:B------:R-:W-:-:S05]  /*c660*/  IMAD.WIDE.U32 R4, R4, UR4, RZ ;  /* 0x0000000404047c25 */ /* 0x000fca000f8e00ff */
[----:B------:R-:W-:Y:S04]  /*c670*/  STL.64 [R1+0x20], R4 ;  /* 0x0000200401007387 */ /* 0x000fe80000100a00 */
[----:B------:R1:W-:Y:S04]  /*c680*/  STL [R1+0x8], R2 ;  /* 0x0000080201007387 */ /* 0x0003e80000100800 */
[----:B------:R2:W-:Y:S01]  /*c690*/  STL [R1+0x34], R3 ;  /* 0x0000340301007387 */ /* 0x0005e20000100800 */
[----:B-1----:R-:W-:Y:S01]  /*c6a0*/  IMAD.IADD R2, R5, 0x1, R0 ;  /* 0x0000000105027824 */ /* 0x002fe200078e0200 */
[----:B------:R-:W-:-:S05]  /*c6b0*/  SHF.R.S32.HI R0, RZ, 0x1f, R18 ;  /* 0x0000001fff007819 */ /* 0x000fca0000011412 */
[----:B------:R2:W-:Y:S04]  /*c6c0*/  STL [R1+0x18], R0 ;  /* 0x0000180001007387 */ /* 0x0005e80000100800 */
[----:B------:R2:W-:Y:S01]  /*c6d0*/  STL [R1+0x14], R2 ;  /* 0x0000140201007387 */ /* 0x0005e20000100800 */
[----:B------:R-:W-:Y:S05]  /*c6e0*/  @!P1 BRA `(.L_x_236) ;  /* 0x0000000000409947 */ /* 0x000fea0003800000 */
[----:B--2---:R-:W-:Y:S01]  /*c6f0*/  MOV R2, 0x0 ;  /* 0x0000000000027802 */ /* 0x004fe20000000f00 */
[----:B------:R-:W-:Y:S01]  /*c700*/  ULDC.64 UR6, c[0x4][0xa8] ;  /* 0x01002a0000067ab9 */ /* 0x000fe20000000a00 */
[----:B------:R-:W-:Y:S01]  /*c710*/  ULDC.64 UR8, c[0x4][0xb0] ;  /* 0x01002c0000087ab9 */ /* 0x000fe20000000a00 */
[----:B------:R-:W-:Y:S01]  /*c720*/  ULDC.64 UR4, c[0x4][0x20] ;  /* 0x0100080000047ab9 */ /* 0x000fe20000000a00 */
[----:B------:R-:W-:Y:S02]  /*c730*/  IMAD.U32 R4, RZ, RZ, UR6 ;  /* 0x00000006ff047e24 */ /* 0x000fe4000f8e00ff */
[----:B------:R-:W1:Y:S01]  /*c740*/  LDC.64 R2, c[0x4][R2] ;  /* 0x0100000002027b82 */ /* 0x000e620000000a00 */
[----:B------:R-:W-:Y:S02]  /*c750*/  IMAD.U32 R5, RZ, RZ, UR7 ;  /* 0x00000007ff057e24 */ /* 0x000fe4000f8e00ff */
[----:B------:R-:W-:Y:S02]  /*c760*/  IMAD.U32 R6, RZ, RZ, UR8 ;  /* 0x00000008ff067e24 */ /* 0x000fe4000f8e00ff */
[----:B---3--:R-:W-:-:S02]  /*c770*/  IMAD.U32 R7, RZ, RZ, UR9 ;  /* 0x00000009ff077e24 */ /* 0x008fc4000f8e00ff */
[----:B0-----:R-:W-:Y:S02]  /*c780*/  IMAD.U32 R10, RZ, RZ, UR4 ;  /* 0x00000004ff0a7e24 */ /* 0x001fe4000f8e00ff */
[----:B------:R-:W-:Y:S02]  /*c790*/  IMAD.U32 R11, RZ, RZ, UR5 ;  /* 0x00000005ff0b7e24 */ /* 0x000fe4000f8e00ff */
[----:B------:R-:W-:Y:S02]  /*c7a0*/  IMAD.MOV.U32 R8, RZ, RZ, 0x70 ;  /* 0x00000070ff087424 */ /* 0x000fe400078e00ff */
[----:B------:R-:W-:Y:S02]  /*c7b0*/  IMAD.MOV.U32 R12, RZ, RZ, 0x1 ;  /* 0x00000001ff0c7424 */ /* 0x000fe400078e00ff */
[----:B------:R-:W-:-:S07]  /*c7c0*/  IMAD.MOV.U32 R13, RZ, RZ, RZ ;  /* 0x000000ffff0d7224 */ /* 0x000fce00078e00ff */
[----:B------:R-:W-:-:S07]  /*c7d0*/  LEPC R20, `(.L_x_236) ;  /* 0x000000001014794e */ /* 0x000fce0000000000 */
[----:B-1----:R-:W-:Y:S05]  /*c7e0*/  CALL.ABS.NOINC R2 ;  /* 0x0000000002007343 */ /* 0x002fea0003c00000 */
.L_x_236:
[----:B------:R-:W-:Y:S05]  /*c7f0*/  BSYNC B6 ;  /* 0x0000000000067941 */ /* 0x000fea0003800000 */
.L_x_235:
[----:B--2---:R-:W2:Y:S01]  /*c800*/  LDL.LU R0, [R1+0x14] ;  /* 0x0000140001007983 */ /* 0x004ea20000300800 */
[----:B------:R-:W1:Y:S01]  /*c810*/  LDC R9, c[0x0][0x448] ;  /* 0x00011200ff097b82 */ /* 0x000e620000000800 */
[----:B------:R-:W-:Y:S01]  /*c820*/  ULDC.64 UR4, c[0x0][0x2d8] ;  /* 0x0000b60000047ab9 */ /* 0x000fe20000000a00 */
[----:B------:R-:W-:Y:S01]  /*c830*/  ULDC.64 UR6, c[0x0][0x2c8] ;  /* 0x0000b20000067ab9 */ /* 0x000fe20000000a00 */
[----:B------:R-:W2:Y:S01]  /*c840*/  LDL.LU.64 R2, [R1+0x20] ;  /* 0x0000200001027983 */ /* 0x000ea20000300a00 */
[----:B------:R-:W-:-:S03]  /*c850*/  ULDC.64 UR8, c[0x0][0x280] ;  /* 0x0000a00000087ab9 */ /* 0x000fc60000000a00 */
[----:B------:R-:W4:Y:S04]  /*c860*/  LDL.LU R20, [R1+0x18] ;  /* 0x0000180001147983 */ /* 0x000f280000300800 */
[----:B------:R-:W4:Y:S04]  /*c870*/  LDL.LU R21, [R1+0x34] ;  /* 0x0000340001157983 */ /* 0x000f280000300800 */
[----:B------:R-:W4:Y:S01]  /*c880*/  LDL.LU R4, [R1+0x8] ;  /* 0x0000080001047983 */ /* 0x000f220000300800 */
[----:B0-----:R-:W0:Y:S01]  /*c890*/  S2R R10, SR_TID.X ;  /* 0x00000000000a7919 */ /* 0x001e220000002100 */
[----:B------:R-:W0:Y:S01]  /*c8a0*/  S2R R11, SR_TID.X ;  /* 0x00000000000b7919 */ /* 0x000e220000002100 */
[----:B-1----:R-:W-:-:S13]  /*c8b0*/  ISETP.NE.AND P0, PT, R9, 0x1, PT ;  /* 0x000000010900780c */ /* 0x002fda0003f05270 */
[----:B------:R-:W1:Y:S08]  /*c8c0*/  @P0 LDC R5, c[0x0][0x450] ;  /* 0x00011400ff050b82 */ /* 0x000e700000000800 */
[----:B---3--:R-:W3:Y:S01]  /*c8d0*/  @P0 LDC R8, c[0x0][0x44c] ;  /* 0x00011300ff080b82 */ /* 0x008ee20000000800 */
[----:B--2---:R-:W-:Y:S02]  /*c8e0*/  IMAD.MOV.U32 R3, RZ, RZ, R0 ;  /* 0x000000ffff037224 */ /* 0x004fe400078e0000 */
[----:B----4-:R-:W-:-:S02]  /*c8f0*/  IMAD R0, R20, UR4, RZ ;  /* 0x0000000414007c24 */ /* 0x010fc4000f8e02ff */
[C---:B------:R-:W-:Y:S01]  /*c900*/  IMAD.WIDE.U32 R2, R18.reuse, UR4, R2 ;  /* 0x0000000412027c25 */ /* 0x040fe2000f8e0002 */
[----:B------:R-:W2:Y:S03]  /*c910*/  S2R R20, SR_TID.X ;  /* 0x0000000000147919 */ /* 0x000ea60000002100 */
[----:B------:R-:W-:Y:S01]  /*c920*/  IMAD R0, R18, UR5, R0 ;  /* 0x0000000512007c24 */ /* 0x000fe2000f8e0200 */
[----:B------:R-:W-:-:S03]  /*c930*/  ULDC.64 UR4, c[0x0][0x2e0] ;  /* 0x0000b80000047ab9 */ /* 0x000fc60000000a00 */
[----:B------:R-:W-:Y:S02]  /*c940*/  IMAD.IADD R3, R3, 0x1, R0 ;  /* 0x0000000103037824 */ /* 0x000fe400078e0200 */
[----:B------:R-:W-:Y:S02]  /*c950*/  IMAD R0, R21, UR4, RZ ;  /* 0x0000000415007c24 */ /* 0x000fe4000f8e02ff */
[----:B------:R-:W4:Y:S01]  /*c960*/  S2R R21, SR_TID.X ;  /* 0x0000000000157919 */ /* 0x000f220000002100 */
[----:B------:R-:W-:-:S04]  /*c970*/  IMAD.WIDE.U32 R2, R4, UR4, R2 ;  /* 0x0000000404027c25 */ /* 0x000fc8000f8e0002 */
[----:B------:R-:W-:Y:S01]  /*c980*/  IMAD R0, R4, UR5, R0 ;  /* 0x0000000504007c24 */ /* 0x000fe2000f8e0200 */
[----:B------:R-:W-:Y:S01]  /*c990*/  ULDC.64 UR4, c[0x0][0x2d0] ;  /* 0x0000b40000047ab9 */ /* 0x000fe20000000a00 */
[----:B------:R-:W1:Y:S02]  /*c9a0*/  @P0 LDC R4, c[0x0][0x44c] ;  /* 0x00011300ff040b82 */ /* 0x000e640000000800 */
[----:B------:R-:W-:Y:S01]  /*c9b0*/  IMAD.IADD R3, R3, 0x1, R0 ;  /* 0x0000000103037824 */ /* 0x000fe200078e0200 */
[----:B--2---:R-:W-:-:S04]  /*c9c0*/  LOP3.LUT R20, R20, 0x7f, RZ, 0xc0, !PT ;  /* 0x0000007f14147812 */ /* 0x004fc800078ec0ff */
[----:B------:R-:W-:Y:S01]  /*c9d0*/  SHF.R.U32.HI R20, RZ, 0x2, R20 ;  /* 0x00000002ff147819 */ /* 0x000fe20000011614 */
[----:B----4-:R-:W-:Y:S02]  /*c9e0*/  IMAD.SHL.U32 R6, R21, 0x20, RZ ;  /* 0x0000002015067824 */ /* 0x010fe400078e00ff */
[----:B0-----:R-:W-:-:S03]  /*c9f0*/  IMAD.SHL.U32 R21, R10, 0x8, RZ ;  /* 0x000000080a157824 */ /* 0x001fc600078e00ff */
[----:B------:R-:W-:Y:S01]  /*ca00*/  LOP3.LUT R6, R20, 0x60, R6, 0xf8, !PT ;  /* 0x0000006014067812 */ /* 0x000fe200078ef806 */
[----:B------:R-:W-:Y:S01]  /*ca10*/  IMAD.SHL.U32 R20, R11, 0x8, RZ ;  /* 0x000000080b147824 */ /* 0x000fe200078e00ff */
[----:B------:R-:W-:-:S03]  /*ca20*/  LOP3.LUT R21, R21, 0x18, RZ, 0xc0, !PT ;  /* 0x0000001815157812 */ /* 0x000fc600078ec0ff */
[----:B------:R-:W-:Y:S01]  /*ca30*/  IMAD R6, R17, 0xc0, R6 ;  /* 0x000000c011067824 */ /* 0x000fe200078e0206 */
[C---:B------:R-:W-:Y:S02]  /*ca40*/  LOP3.LUT R10, R21.reuse, 0x40, RZ, 0xfc, !PT ;  /* 0x00000040150a7812 */ /* 0x040fe400078efcff */
[----:B------:R-:W-:Y:S01]  /*ca50*/  LOP3.LUT R20, R20, 0x18, RZ, 0xc0, !PT ;  /* 0x0000001814147812 */ /* 0x000fe200078ec0ff */
[----:B-1----:R-:W-:Y:S01]  /*ca60*/  @P0 IMAD.HI.U32 R0, R6, R4, RZ ;  /* 0x0000000406000227 */ /* 0x002fe200078e00ff */
[----:B------:R-:W-:-:S03]  /*ca70*/  LOP3.LUT R12, R21, 0x20, RZ, 0xfc, !PT ;  /* 0x00000020150c7812 */ /* 0x000fc600078efcff */
[----:B------:R-:W-:Y:S01]  /*ca80*/  IMAD.MOV.U32 R4, RZ, RZ, R6 ;  /* 0x000000ffff047224 */ /* 0x000fe200078e0006 */
[----:B------:R-:W-:-:S04]  /*ca90*/  @P0 SHF.R.U32.HI R4, RZ, R5, R0 ;  /* 0x00000005ff040219 */ /* 0x000fc80000011600 */
[----:B------:R-:W-:-:S05]  /*caa0*/  SHF.R.S32.HI R0, RZ, 0x1f, R4 ;  /* 0x0000001fff007819 */ /* 0x000fca0000011404 */
        /* <DEDUP_REMOVED lines=14> */
[----:B---3--:R-:W-:Y:S01]  /*cb90*/  @P0 IMAD.HI.U32 R8, R7, R8, RZ ;  /* 0x0000000807080227 */ /* 0x008fe200078e00ff */
[----:B------:R-:W0:Y:S03]  /*cba0*/  @P0 LDC R5, c[0x0][0x450] ;  /* 0x00011400ff050b82 */ /* 0x000e260000000800 */
[----:B------:R-:W-:Y:S01]  /*cbb0*/  IMAD.MOV.U32 R6, RZ, RZ, R7 ;  /* 0x000000ffff067224 */ /* 0x000fe200078e0007 */
[----:B0-----:R-:W-:-:S05]  /*cbc0*/  @P0 SHF.R.U32.HI R6, RZ, R5, R8 ;  /* 0x00000005ff060219 */ /* 0x001fca0000011608 */
        /* <DEDUP_REMOVED lines=8> */
[----:B------:R0:W5:Y:S01]  /*cc50*/  LDL R10, [R1+0x4] ;  /* 0x00000400010a7983 */ /* 0x0001620000100800 */
[----:B------:R-:W-:Y:S02]  /*cc60*/  SHF.R.S32.HI R6, RZ, 0x1f, R5 ;  /* 0x0000001fff067819 */ /* 0x000fe40000011405 */
[----:B------:R-:W-:Y:S01]  /*cc70*/  IMAD.IADD R3, R3, 0x1, R7 ;  /* 0x0000000103037824 */ /* 0x000fe200078e0207 */
[----:B------:R-:W-:Y:S02]  /*cc80*/  ISETP.GE.AND P2, PT, R20, UR4, PT ;  /* 0x0000000414007c0c */ /* 0x000fe4000bf46270 */
[----:B------:R-:W-:Y:S01]  /*cc90*/  IMAD R6, R6, UR6, RZ ;  /* 0x0000000606067c24 */ /* 0x000fe2000f8e02ff */
[----:B------:R-:W-:Y:S01]  /*cca0*/  ISETP.GE.AND P1, PT, R12, UR4, PT ;  /* 0x000000040c007c0c */ /* 0x000fe2000bf26270 */
[----:B------:R-:W-:-:S04]  /*ccb0*/  IMAD.WIDE.U32 R2, R5, UR6, R2 ;  /* 0x0000000605027c25 */ /* 0x000fc8000f8e0002 */
[----:B------:R-:W-:Y:S01]  /*ccc0*/  IMAD R6, R5, UR7, R6 ;  /* 0x0000000705067c24 */ /* 0x000fe2000f8e0206 */
[----:B------:R-:W-:-:S03]  /*ccd0*/  LEA R7, P3, R2, UR8, 0x1 ;  /* 0x0000000802077c11 */ /* 0x000fc6000f8608ff */
[----:B------:R-:W-:Y:S01]  /*cce0*/  IMAD.IADD R6, R3, 0x1, R6 ;  /* 0x0000000103067824 */ /* 0x000fe200078e0206 */
[----:B------:R-:W-:Y:S01]  /*ccf0*/  UMOV UR4, 0xffffffff ;  /* 0xffffffff00047882 */ /* 0x000fe20000000000 */
[----:B------:R-:W-:-:S03]  /*cd00*/  LOP3.LUT R21, R11, 0x7f, RZ, 0xc0, !PT ;  /* 0x0000007f0b157812 */ /* 0x000fc600078ec0ff */
[----:B------:R-:W-:Y:S02]  /*cd10*/  LEA.HI.X R6, R2, UR9, R6, 0x1, P3 ;  /* 0x0000000902067c11 */ /* 0x000fe400098f0c06 */
[----:B------:R-:W-:Y:S01]  /*cd20*/  SHF.R.U32.HI R21, RZ, 0x2, R21 ;  /* 0x00000002ff157819 */ /* 0x000fe20000011615 */
[----:B0-----:R-:W-:Y:S06]  /*cd30*/  BRA.DIV UR4, `(.L_x_237) ;  /* 0x0000003e04d87947 */ /* 0x001fec000b800000 */
[----:B------:R-:W2:Y:S01]  /*cd40*/  LDL.LU R3, [R1+0x2c] ;  /* 0x00002c0001037983 */ /* 0x000ea20000300800 */
[----:B------:R-:W-:-:S03]  /*cd50*/  IMAD R17, R17, 0xc0, R21 ;  /* 0x000000c011117824 */ /* 0x000fc600078e0215 */
[----:B------:R-:W-:Y:S01]  /*cd60*/  SHFL.IDX PT, R2, R4, RZ, 0x1c1f ;  /* 0x001c1fff04027589 */ /* 0x000fe200000e0000 */
[----:B--2---:R-:W-:-:S03]  /*cd70*/  IMAD R5, R3, R9, RZ ;  /* 0x0000000903057224 */ /* 0x004fc600078e02ff */
[----:B------:R-:W0:Y:S02]  /*cd80*/  SHFL.IDX PT, R3, R0, RZ, 0x1c1f ;  /* 0x001c1fff00037589 */ /* 0x000e2400000e0000 */
[----:B------:R-:W-:-:S13]  /*cd90*/  ISETP.GE.AND P4, PT, R17, R5, PT ;  /* 0x000000051100720c */ /* 0x000fda0003f86270 */
[----:B0-----:R-:W-:-:S05]  /*cda0*/  @!P4 LEA R3, P3, R20, R3, 0x1 ;  /* 0x000000031403c211 */ /* 0x001fca00078608ff */
[----:B------:R-:W-:-:S05]  /*cdb0*/  @!P4 IMAD.X R2, RZ, RZ, R2, P3 ;  /* 0x000000ffff02c224 */ /* 0x000fca00018e0602 */
[----:B------:R-:W-:-:S04]  /*cdc0*/  @!P4 LOP3.LUT R3, R3, R2, RZ, 0x3c, !PT ;  /* 0x000000020303c212 */ /* 0x000fc800078e3cff */
[----:B------:R-:W-:-:S04]  /*cdd0*/  @!P4 LOP3.LUT R2, R3, R2, RZ, 0x3c, !PT ;  /* 0x000000020302c212 */ /* 0x000fc800078e3cff */
[----:B------:R-:W-:-:S05]  /*cde0*/  @!P4 LOP3.LUT R3, R3, R2, RZ, 0x3c, !PT ;  /* 0x000000020303c212 */ /* 0x000fca00078e3cff */
[----:B------:R-:W-:Y:S01]  /*cdf0*/  @!PT LDS RZ, [RZ] ;  /* 0x00000000fffff984 */ /* 0x000fe20000000800 */
[----:B-----5:R-:W-:Y:S04]  /*ce00*/  @!P4 LDGSTS.E.BYPASS.LTC128B.128 [R10+0xda00], desc[UR56][R2.64], !P2 ;  /* 0x0da00000020acfae */ /* 0x020fe8000d101d78 */
        /* <DEDUP_REMOVED lines=44> */
[----:B------:R-:W-:Y:S04]  /*d0d0*/  @!P3 LDGSTS.E.BYPASS.LTC128B.128 [R10+0xfa00], desc[UR56][R2.64], !P2 ;  /* 0x0fa00000020abfae */ /* 0x000fe8000d101d78 */
[----:B------:R-:W-:Y:S04]  /*d0e0*/  @!P3 LDGSTS.E.BYPASS.LTC128B.128 [R10+0x12a00], desc[UR56][R2.64+0x40], !P1 ;  /* 0x12a00040020abfae */ /* 0x000fe8000c901d78 */
[----:B------:R0:W-:Y:S04]  /*d0f0*/  @!P3 LDGSTS.E.BYPASS.LTC128B.128 [R10+0x15a00], desc[UR56][R2.64+0x80], !P0 ;  /* 0x15a00080020abfae */ /* 0x0001e8000c101d78 */
[----:B0-----:R0:W1:Y:S02]  /*d100*/  SHFL.IDX PT, R2, R7, 0x1, 0x1c1f ;  /* 0x003c1f0007027f89 */ /* 0x00106400000e0000 */
.L_x_354:
[----:B------:R-:W-:Y:S02]  /*d110*/  VIADD R17, R17, 0xa0 ;  /* 0x000000a011117836 */ /* 0x000fe40000000000 */
[----:B------:R-:W-:-:S03]  /*d120*/  VIADD R0, R22, 0x31c00 ;  /* 0x00031c0016007836 */ /* 0x000fc60000000000 */
[----:B------:R-:W-:-:S13]  /*d130*/  ISETP.GE.AND P3, PT, R17, R5, PT ;  /* 0x000000051100720c */ /* 0x000fda0003f66270 */
[----:B-1----:R-:W-:-:S05]  /*d140*/  @!P3 LEA R2, P4, R20, R2, 0x1 ;  /* 0x000000021402b211 */ /* 0x002fca00078808ff */
[----:B------:R-:W-:-:S05]  /*d150*/  @!P3 IMAD.X R3, RZ, RZ, R6, P4 ;  /* 0x000000ffff03b224 */ /* 0x000fca00020e0606 */
[----:B------:R-:W-:Y:S01]  /*d160*/  @!PT LDS RZ, [RZ] ;  /* 0x00000000fffff984 */ /* 0x000fe20000000800 */
[----:B------:R-:W-:Y:S01]  /*d170*/  @!PT LDS RZ, [RZ] ;  /* 0x00000000fffff984 */ /* 0x000fe20000000800 */
[----:B------:R-:W-:Y:S01]  /*d180*/  @!PT LDS RZ, [RZ] ;  /* 0x00000000fffff984 */ /* 0x000fe20000000800 */
[----:B------:R1:W-:Y:S04]  /*d190*/  @!P3 LDGSTS.E.BYPASS.LTC128B.128 [R10+0x10200], desc[UR56][R2.64], !P2 ;  /* 0x10200000020abfae */ /* 0x0003e8000d101d78 */
[----:B------:R1:W-:Y:S04]  /*d1a0*/  @!P3 LDGSTS.E.BYPASS.LTC128B.128 [R10+0x13200], desc[UR56][R2.64+0x40], !P1 ;  /* 0x13200040020abfae */ /* 0x0003e8000c901d78 */
[----:B------:R1:W-:Y:S01]  /*d1b0*/  @!P3 LDGSTS.E.BYPASS.LTC128B.128 [R10+0x16200], desc[UR56][R2.64+0x80], !P0 ;  /* 0x16200080020abfae */ /* 0x0003e2000c101d78 */
[----:B------:R-:W-:Y:S01]  /*d1c0*/  PLOP3.LUT P0, PT, PT, PT, PT, 0x80, 0x0 ;  /* 0x000000000000781c */ /* 0x000fe20003f0f070 */
[----:B------:R-:W-:-:S12]  /*d1d0*/  NOP ;  /* 0x0000000000007918 */ /* 0x000fd80000000000 */
.L_x_238:
[----:B------:R-:W-:Y:S02]  /*d1e0*/  PLOP3.LUT P1, PT, P1, P0, PT, 0xa2, 0x0 ;  /* 0x000000000000781c */ /* 0x000fe40000f21472 */
[----:B------:R-:W-:-:S08]  /*d1f0*/  @P0 R2UR P1, UR4, R22 ;  /* 0x00000000160402ca */ /* 0x000fd00000020000 */
[----:B------:R-:W-:-:S05]  /*d200*/  @P0 PLOP3.LUT P0, PT, P1, PT, PT, 0x80, 0x0 ;  /* 0x000000000000081c */ /* 0x000fca0000f0f070 */
[----:B------:R-:W-:Y:S01]  /*d210*/  @!P1 SYNCS.ARRIVE.TRANS64.RED.A0T1 RZ, [UR4+0x31c00], RZ ;  /* 0x031c00ffffff99a7 */ /* 0x000fe20008200404 */
[----:B------:R-:W-:Y:S07]  /*d220*/  @!P1 ARRIVES.LDGSTSBAR.64.TRANSCNT [UR4+0x31c00] ;  /* 0x031c0000ff0099b0 */ /* 0x000fee0008000a84 */
[----:B------:R-:W-:Y:S05]  /*d230*/  @P0 BRA.U.ANY `(.L_x_238) ;  /* 0xfffffffd00e80947 */ /* 0x000fea000393ffff */
[----:B-1----:R-:W2:Y:S02]  /*d240*/  LDL.LU R3, [R1+0x30] ;  /* 0x0000300001037983 */ /* 0x002ea40000300800 */
[----:B--2---:R-:W-:-:S05]  /*d250*/  VIADD R3, R3, 0x1 ;  /* 0x0000000103037836 */ /* 0x004fca0000000000 */
[----:B------:R-:W-:Y:S01]  /*d260*/  LEA.HI R2, R3, R3, RZ, 0x1 ;  /* 0x0000000303027211 */ /* 0x000fe200078f08ff */
[----:B------:R1:W-:Y:S03]  /*d270*/  STL [R1+0x30], R3 ;  /* 0x0000300301007387 */ /* 0x0003e60000100800 */
[----:B------:R-:W-:-:S05]  /*d280*/  LOP3.LUT R2, R2, 0xfffffffe, RZ, 0xc0, !PT ;  /* 0xfffffffe02027812 */ /* 0x000fca00078ec0ff */
[----:B------:R-:W-:-:S05]  /*d290*/  IMAD.IADD R2, R3, 0x1, -R2 ;  /* 0x0000000103027824 */ /* 0x000fca00078e0a02 */
[----:B-1----:R-:W-:Y:S01]  /*d2a0*/  SHF.L.U32 R3, R2, 0x1f, RZ ;  /* 0x0000001f02037819 */ /* 0x002fe200000006ff */
[----:B------:R-:W-:Y:S01]  /*d2b0*/  NOP ;  /* 0x0000000000007918 */ /* 0x000fe20000000000 */
[----:B------:R-:W2:Y:S01]  /*d2c0*/  LDL.LU R4, [R1+0x28] ;  /* 0x0000280001047983 */ /* 0x000ea20000300800 */
[----:B------:R1:W-:Y:S01]  /*d2d0*/  SYNCS.ARRIVE.TRANS64.A1T0 RZ, [R22+URZ+0x31c00], RZ ;  /* 0x031c00ff16ff79a7 */ /* 0x0003e2000810003f */
[----:B------:R-:W-:Y:S01]  /*d2e0*/  BSSY B0, `(.L_x_239) ;  /* 0x0000004000007945 */ /* 0x000fe20003800000 */
[----:B------:R-:W3:Y:S01]  /*d2f0*/  SYNCS.PHASECHK.TRANS64.TRYWAIT P0, [R22+URZ+0x31c20], R3 ;  /* 0x031c2003160075a7 */ /* 0x000ee2000800017f */
[----:B--2---:R-:W-:Y:S02]  /*d300*/  ISETP.GE.AND P1, PT, R4, 0x91, PT ;  /* 0x000000910400780c */ /* 0x004fe40003f26270 */
[----:B-1-3--:R-:W-:Y:S11]  /*d310*/  @!P0 BRA `(.L_x_240) ;  /* 0x0000004000708947 */ /* 0x00aff60003800000 */
.L_x_355:
[----:B------:R-:W-:Y:S05]  /*d320*/  BSYNC B0 ;  /* 0x0000000000007941 */ /* 0x000fea0003800000 */
.L_x_239:
[----:B------:R-:W-:Y:S04]  /*d330*/  BSSY B0, `(.L_x_241) ;  /* 0x0000227000007945 */ /* 0x000fe80003800000 */
[----:B------:R-:W-:Y:S05]  /*d340*/  @!P1 BRA `(.L_x_242) ;  /* 0x0000002000949947 */ /* 0x000fea0003800000 */
[----:B------:R-:W0:Y:S01]  /*d350*/  LDL R4, [R1+0x10] ;  /* 0x0000100001047983 */ /* 0x000e220000100800 */
[----:B------:R-:W-:Y:S01]  /*d360*/  IMAD.MOV.U32 R2, RZ, RZ, 0x1 ;  /* 0x00000001ff027424 */ /* 0x000fe200078e00ff */
[----:B------:R-:W-:Y:S01]  /*d370*/  BSSY B2, `(.L_x_243) ;  /* 0x00000bc000027945 */ /* 0x000fe20003800000 */
[----:B0-----:R-:W-:Y:S02]  /*d380*/  IMAD.MOV R7, RZ, RZ, -R4 ;  /* 0x000000ffff077224 */ /* 0x001fe400078e0a04 */
[----:B------:R-:W-:-:S03]  /*d390*/  VIADD R6, R4, 0xfffffffe ;  /* 0xfffffffe04067836 */ /* 0x000fc60000000000 */
[----:B------:R-:W-:-:S05]  /*d3a0*/  VIADDMNMX R7, R7, R2, 0xffffffff, !PT ;  /* 0xffffffff07077446 */ /* 0x000fca0007800102 */
[----:B------:R-:W-:-:S05]  /*d3b0*/  IMAD.IADD R2, R4, 0x1, R7 ;  /* 0x0000000104027824 */ /* 0x000fca00078e0207 */
[----:B------:R-:W-:-:S04]  /*d3c0*/  LOP3.LUT R2, R2, 0x1, RZ, 0xc0, !PT ;  /* 0x0000000102027812 */ /* 0x000fc800078ec0ff */
[----:B------:R-:W-:-:S13]  /*d3d0*/  ISETP.NE.U32.AND P0, PT, R2, 0x1, PT ;  /* 0x000000010200780c */ /* 0x000fda0003f05070 */
        /* <DEDUP_REMOVED lines=9> */
[----:B------:R-:W-:Y:S01]  /*d470*/  ULDC.64 UR4, c[0x0][0x418] ;  /* 0x0001060000047ab9 */ /* 0x000fe20000000a00 */
[----:B------:R-:W-:Y:S01]  /*d480*/  IMAD.MOV.U32 R5, RZ, RZ, R24 ;  /* 0x000000ffff057224 */ /* 0x000fe200078e0018 */
[----:B------:R-:W-:-:S04]  /*d490*/  ISETP.NE.U32.AND P0, PT, RZ, UR4, PT ;  /* 0x00000004ff007c0c */ /* 0x000fc8000bf05070 */
[----:B------:R-:W-:-:S13]  /*d4a0*/  ISETP.NE.AND.EX P0, PT, RZ, UR5, PT, P0 ;  /* 0x00000005ff007c0c */ /* 0x000fda000bf05300 */
[----:B------:R-:W-:Y:S05]  /*d4b0*/  @!P0 BRA `(.L_x_247) ;  /* 0x0000000000488947 */ /* 0x000fea0003800000 */
[----:B------:R-:W2:Y:S01]  /*d4c0*/  LDL R10, [R1] ;  /* 0x00000000010a7983 */ /* 0x000ea20000100800 */
[----:B------:R-:W0:Y:S01]  /*d4d0*/  LDC R5, c[0x0][0x43c] ;  /* 0x00010f00ff057b82 */ /* 0x000e220000000800 */
[----:B------:R-:W-:Y:S01]  /*d4e0*/  ULDC.64 UR6, c[0x0][0x428] ;  /* 0x00010a0000067ab9 */ /* 0x000fe20000000a00 */
[----:B0-----:R-:W-:-:S13]  /*d4f0*/  ISETP.NE.AND P0, PT, R5, 0x1, PT ;  /* 0x000000010500780c */ /* 0x001fda0003f05270 */
[----:B-1----:R-:W0:Y:S02]  /*d500*/  @P0 LDC.64 R2, c[0x0][0x440] ;  /* 0x00011000ff020b82 */ /* 0x002e240000000a00 */
[----:B0-----:R-:W-:-:S04]  /*d510*/  @P0 IMAD.HI.U32 R4, R6, R2, RZ ;  /* 0x0000000206040227 */ /* 0x001fc800078e00ff */
[----:B------:R-:W-:Y:S01]  /*d520*/  IMAD.MOV.U32 R2, RZ, RZ, R6 ;  /* 0x000000ffff027224 */ /* 0x000fe200078e0006 */
[----:B------:R-:W-:-:S05]  /*d530*/  @P0 SHF.R.U32.HI R2, RZ, R3, R4 ;  /* 0x00000003ff020219 */ /* 0x000fca0000011604 */
[----:B------:R-:W-:-:S04]  /*d540*/  IMAD.MOV R3, RZ, RZ, -R2 ;  /* 0x000000ffff037224 */ /* 0x000fc800078e0a02 */
[----:B------:R-:W-:Y:S01]  /*d550*/  IMAD R6, R5, R3, R6 ;  /* 0x0000000305067224 */ /* 0x000fe200078e0206 */
[----:B------:R-:W-:-:S03]  /*d560*/  SHF.R.S32.HI R3, RZ, 0x1f, R2 ;  /* 0x0000001fff037819 */ /* 0x000fc60000011402 */
[----:B------:R-:W-:-:S04]  /*d570*/  IMAD.WIDE.U32 R2, R25, UR6, R2 ;  /* 0x0000000619027c25 */ /* 0x000fc8000f8e0002 */
[----:B--2---:R-:W-:-:S04]  /*d580*/  IMAD R4, R10, UR6, RZ ;  /* 0x000000060a047c24 */ /* 0x004fc8000f8e02ff */
[----:B------:R-:W-:-:S04]  /*d590*/  IMAD R4, R25, UR7, R4 ;  /* 0x0000000719047c24 */ /* 0x000fc8000f8e0204 */
[----:B------:R-:W-:Y:S01]  /*d5a0*/  IMAD.IADD R3, R4, 0x1, R3 ;  /* 0x0000000104037824 */ /* 0x000fe200078e0203 */
[----:B------:R-:W-:-:S04]  /*d5b0*/  LEA R4, P0, R2, UR4, 0x2 ;  /* 0x0000000402047c11 */ /* 0x000fc8000f8010ff */
[----:B------:R-:W-:-:S06]  /*d5c0*/  LEA.HI.X R5, R2, UR5, R3, 0x2, P0 ;  /* 0x0000000502057c11 */ /* 0x000fcc00080f1403 */
[----:B------:R0:W5:Y:S03]  /*d5d0*/  LDG.E R5, desc[UR56][R4.64] ;  /* 0x0000003804057981 */ /* 0x000166000c1e1900 */
.L_x_247:
[----:B-1----:R-:W-:Y:S01]  /*d5e0*/  IMAD R3, R8, 0x8, R22 ;  /* 0x0000000808037824 */ /* 0x002fe200078e0216 */
[----:B------:R-:W-:Y:S01]  /*d5f0*/  SHF.L.U32 R2, R9, 0x1f, RZ ;  /* 0x0000001f09027819 */ /* 0x000fe200000006ff */
[----:B------:R-:W-:Y:S03]  /*d600*/  BSSY B3, `(.L_x_248) ;  /* 0x0000003000037945 */ /* 0x000fe60003800000 */
[----:B------:R-:W1:Y:S02]  /*d610*/  SYNCS.PHASECHK.TRANS64.TRYWAIT P0, [R3+URZ+0x31c40], R2 ;  /* 0x031c4002030075a7 */ /* 0x000e64000800017f */
[----:B-1----:R-:W-:Y:S05]  /*d620*/  @!P0 BRA `(.L_x_249) ;  /* 0x0000003c00c08947 */ /* 0x002fea0003800000 */
.L_x_356:
[----:B------:R-:W-:Y:S05]  /*d630*/  BSYNC B3 ;  /* 0x0000000000037941 */ /* 0x000fea0003800000 */
.L_x_248:
        /* <DEDUP_REMOVED lines=12> */
.L_x_251:
[----:B------:R-:W-:Y:S05]  /*d700*/  BSYNC B3 ;  /* 0x0000000000037941 */ /* 0x000fea0003800000 */
.L_x_250:
[----:B------:R-:W-:Y:S01]  /*d710*/  IMAD.MOV.U32 R11, RZ, RZ, RZ ;  /* 0x000000ffff0b7224 */ /* 0x000fe200078e00ff */
[----:B------:R-:W-:Y:S01]  /*d720*/  UIADD3 UR4, UP0, UR38, 0x370, URZ ;  /* 0x0000037026047890 */ /* 0x000fe2000ff1e03f */
[----:B------:R-:W-:Y:S01]  /*d730*/  IMAD R4, R8, 0x6c00, R22 ;  /* 0x00006c0008047824 */ /* 0x000fe200078e0216 */
[----:B------:R-:W-:Y:S01]  /*d740*/  PLOP3.LUT P0, PT, PT, PT, PT, 0x80, 0x0 ;  /* 0x000000000000781c */ /* 0x000fe20003f0f070 */
[----:B-1----:R-:W-:Y:S01]  /*d750*/  VIADD R3, R3, 0x31c30 ;  /* 0x00031c3003037836 */ /* 0x002fe20000000000 */
[----:B------:R-:W-:Y:S01]  /*d760*/  R2UR UR10, R11 ;  /* 0x000000000b0a72ca */ /* 0x000fe200000e0000 */
[----:B------:R-:W-:Y:S01]  /*d770*/  IMAD R2, R6, 0x90, R28 ;  /* 0x0000009006027824 */ /* 0x000fe200078e021c */
[----:B------:R-:W-:Y:S01]  /*d780*/  UIADD3.X UR5, URZ, UR39, URZ, UP0, !UPT ;  /* 0x000000273f057290 */ /* 0x000fe200087fe43f */
[----:B------:R-:W-:Y:S01]  /*d790*/  VIADD R10, R4, 0x16a00 ;  /* 0x00016a00040a7836 */ /* 0x000fe20000000000 */
[----:B------:R-:W-:Y:S01]  /*d7a0*/  UMOV UR6, 0x0 ;  /* 0x0000000000067882 */ /* 0x000fe20000000000 */
[----:B------:R-:W-:-:S10]  /*d7b0*/  UMOV UR7, 0x14f00000 ;  /* 0x14f0000000077882 */ /* 0x000fd40000000000 */
.L_x_252:
        /* <DEDUP_REMOVED lines=16> */
.L_x_253:
        /* <DEDUP_REMOVED lines=16> */
.L_x_254:
        /* <DEDUP_REMOVED lines=15> */
.L_x_357:
[----:B------:R-:W-:Y:S05]  /*dab0*/  BSYNC B3 ;  /* 0x0000000000037941 */ /* 0x000fea0003800000 */
.L_x_255:
[----:B------:R-:W-:Y:S01]  /*dac0*/  BSSY B3, `(.L_x_257) ;  /* 0x000000c000037945 */ /* 0x000fe20003800000 */
[----:B------:R-:W-:Y:S02]  /*dad0*/  IMAD.MOV.U32 R12, RZ, RZ, 0x0 ;  /* 0x00000000ff0c7424 */ /* 0x000fe400078e00ff */
[----:B------:R-:W-:Y:S01]  /*dae0*/  IMAD.MOV.U32 R13, RZ, RZ, 0x14f00000 ;  /* 0x14f00000ff0d7424 */ /* 0x000fe200078e00ff */
[----:B------:R-:W-:Y:S06]  /*daf0*/  @P1 BRA `(.L_x_258) ;  /* 0x0000000000201947 */ /* 0x000fec0003800000 */
[----:B------:R-:W1:Y:S01]  /*db00*/  S2R R4, SR_TID.X ;  /* 0x0000000000047919 */ /* 0x000e620000002100 */
[----:B0-----:R-:W-:Y:S02]  /*db10*/  IMAD R2, R23, 0x8, R22 ;  /* 0x0000000817027824 */ /* 0x001fe400078e0216 */
[----:B------:R-:W-:-:S04]  /*db20*/  IMAD.MOV.U32 R3, RZ, RZ, 0x6c00 ;  /* 0x00006c00ff037424 */ /* 0x000fc800078e00ff */
[----:B------:R2:W-:Y:S01]  /*db30*/  SYNCS.ARRIVE.TRANS64 RZ, [R2+URZ+0x31c50], R3 ;  /* 0x031c500302ff79a7 */ /* 0x0005e2000800003f */
[----:B-1----:R-:W-:-:S04]  /*db40*/  LOP3.LUT R4, R4, 0x1f, RZ, 0xc0, !PT ;  /* 0x0000001f04047812 */ /* 0x002fc800078ec0ff */
[----:B------:R-:W-:-:S13]  /*db50*/  ISETP.NE.AND P0, PT, R4, RZ, PT ;  /* 0x000000ff0400720c */ /* 0x000fda0003f05270 */
[----:B--2---:R-:W-:Y:S05]  /*db60*/  @!P0 BRA `(.L_x_258) ;  /* 0x0000000000048947 */ /* 0x004fea0003800000 */
[----:B------:R-:W-:Y:S01]  /*db70*/  BPT.TRAP 0x1 ;  /* 0x000000040000795c */ /* 0x000fe20000300000 */
.L_x_258:
[----:B------:R-:W-:Y:S05]  /*db80*/  BSYNC B3 ;  /* 0x0000000000037941 */ /* 0x000fea0003800000 */
.L_x_257:
[----:B------:R-:W-:Y:S01]  /*db90*/  R2UR UR10, R11 ;  /* 0x000000000b0a72ca */ /* 0x000fe200000e0000 */
[C-C-:B0-----:R-:W-:Y:S01]  /*dba0*/  IMAD R2, R23.reuse, 0x8, R22.reuse ;  /* 0x0000000817027824 */ /* 0x141fe200078e0216 */
[----:B------:R-:W-:Y:S01]  /*dbb0*/  R2UR UR6, R12 ;  /* 0x000000000c0672ca */ /* 0x000fe200000e0000 */
[----:B------:R-:W-:Y:S01]  /*dbc0*/  IMAD R3, R23, 0x6c00, R22 ;  /* 0x00006c0017037824 */ /* 0x000fe200078e0216 */
[----:B------:R-:W-:Y:S01]  /*dbd0*/  R2UR UR7, R13 ;  /* 0x000000000d0772ca */ /* 0x000fe200000e0000 */
[----:B------:R-:W-:Y:S01]  /*dbe0*/  UIADD3 UR4, UP0, UR38, 0x470, URZ ;  /* 0x0000047026047890 */ /* 0x000fe2000ff1e03f */
[----:B------:R-:W-:Y:S01]  /*dbf0*/  PLOP3.LUT P0, PT, PT, PT, PT, 0x80, 0x0 ;  /* 0x000000000000781c */ /* 0x000fe20003f0f070 */
[----:B------:R-:W-:Y:S02]  /*dc00*/  IMAD R4, R27, 0x90, R28 ;  /* 0x000000901b047824 */ /* 0x000fe400078e021c */
[----:B------:R-:W-:Y:S01]  /*dc10*/  VIADD R2, R2, 0x31c50 ;  /* 0x00031c5002027836 */ /* 0x000fe20000000000 */
[----:B------:R-:W-:Y:S01]  /*dc20*/  UIADD3.X UR5, URZ, UR39, URZ, UP0, !UPT ;  /* 0x000000273f057290 */ /* 0x000fe200087fe43f */
[----:B------:R-:W-:-:S11]  /*dc30*/  VIADD R10, R3, 0x200 ;  /* 0x00000200030a7836 */ /* 0x000fd60000000000 */
.L_x_259:
        /* <DEDUP_REMOVED lines=15> */
.L_x_260:
        /* <DEDUP_REMOVED lines=15> */
.L_x_261:
        /* <DEDUP_REMOVED lines=12> */
.L_x_246:
[----:B------:R-:W-:Y:S05]  /*dee0*/  BSYNC B1 ;  /* 0x0000000000017941 */ /* 0x000fea0003800000 */
.L_x_245:
[----:B------:R-:W2:Y:S01]  /*def0*/  LDL.LU R2, [R1+0x10] ;  /* 0x0000100001027983 */ /* 0x000ea20000300800 */
[----:B------:R-:W-:Y:S02]  /*df00*/  IMAD.MOV.U32 R23, RZ, RZ, R8 ;  /* 0x000000ffff177224 */ /* 0x000fe400078e0008 */
[----:B------:R-:W-:Y:S02]  /*df10*/  IMAD.MOV.U32 R26, RZ, RZ, R9 ;  /* 0x000000ffff1a7224 */ /* 0x000fe400078e0009 */
[----:B--2---:R-:W-:-:S07]  /*df20*/  VIADD R6, R2, 0xfffffffd ;  /* 0xfffffffd02067836 */ /* 0x004fce0000000000 */
.L_x_244:
[----:B------:R-:W-:Y:S05]  /*df30*/  BSYNC B2 ;  /* 0x0000000000027941 */ /* 0x000fea0003800000 */
.L_x_243:
[----:B------:R-:W2:Y:S01]  /*df40*/  LDL.LU R2, [R1+0xc] ;  /* 0x00000c0001027983 */ /* 0x000ea20000300800 */
[----:B------:R-:W-:-:S05]  /*df50*/  IMAD.MOV R7, RZ, RZ, -R7 ;  /* 0x000000ffff077224 */ /* 0x000fca00078e0a07 */
[----:B--2---:R-:W-:-:S13]  /*df60*/  ISETP.NE.AND P0, PT, R2, R7, PT ;  /* 0x000000070200720c */ /* 0x004fda0003f05270 */
[----:B------:R-:W-:Y:S05]  /*df70*/  @!P0 BRA `(.L_x_242) ;  /* 0x0000001400888947 */ /* 0x000fea0003800000 */
[----:B------:R-:W-:-:S07]  /*df80*/  IMAD.MOV.U32 R4, RZ, RZ, R24 ;  /* 0x000000ffff047224 */ /* 0x000fce00078e0018 */
.L_x_296:
[----:B------:R-:W-:Y:S01]  /*df90*/  LOP3.LUT P1, RZ, R29, 0x1, RZ, 0xc0, !PT ;  /* 0x000000011dff7812 */ /* 0x000fe2000782c0ff */
[----:B------:R-:W-:Y:S01]  /*dfa0*/  VIADD R7, R23, 0x1 ;  /* 0x0000000117077836 */ /* 0x000fe20000000000 */
[----:B------:R-:W-:Y:S05]  /*dfb0*/  YIELD ;  /* 0x0000000000007946 */ /* 0x000fea0003800000 */
[----:B------:R-:W-:Y:S01]  /*dfc0*/  ISETP.NE.AND P0, PT, R7, 0x2, PT ;  /* 0x000000020700780c */ /* 0x000fe20003f05270 */
[----:B------:R-:W-:Y:S03]  /*dfd0*/  BSSY B1, `(.L_x_262) ;  /* 0x00000aa000017945 */ /* 0x000fe60003800000 */
[----:B-1----:R-:W-:-:S02]  /*dfe0*/  SEL R3, RZ, 0x1, P0 ;  /* 0x00000001ff037807 */ /* 0x002fc40000000000 */
        /* <DEDUP_REMOVED lines=24> */
[----:B------:R-:W-:-:S05]  /*e170*/  LEA.HI.X R5, R2, UR5, R3, 0x2, P0 ;  /* 0x0000000502057c11 */ /* 0x000fca00080f1403 */
[----:B------:R0:W5:Y:S04]  /*e180*/  LDG.E R4, desc[UR56][R4.64] ;  /* 0x0000003804047981 */ /* 0x000168000c1e1900 */
.L_x_264:
[----:B------:R-:W-:Y:S01]  /*e190*/  IMAD R3, R7, 0x8, R22 ;  /* 0x0000000807037824 */ /* 0x000fe200078e0216 */
[----:B------:R-:W-:Y:S01]  /*e1a0*/  SHF.L.U32 R2, R8, 0x1f, RZ ;  /* 0x0000001f08027819 */ /* 0x000fe200000006ff */
[----:B------:R-:W-:Y:S03]  /*e1b0*/  BSSY B2, `(.L_x_265) ;  /* 0x0000003000027945 */ /* 0x000fe60003800000 */
[----:B------:R-:W1:Y:S02]  /*e1c0*/  SYNCS.PHASECHK.TRANS64.TRYWAIT P0, [R3+URZ+0x31c40], R2 ;  /* 0x031c4002030075a7 */ /* 0x000e64000800017f */
[----:B-1----:R-:W-:Y:S05]  /*e1d0*/  @!P0 BRA `(.L_x_266) ;  /* 0x0000003000fc8947 */ /* 0x002fea0003800000 */
.L_x_358:
[----:B------:R-:W-:Y:S05]  /*e1e0*/  BSYNC B2 ;  /* 0x0000000000027941 */ /* 0x000fea0003800000 */
.L_x_265:
        /* <DEDUP_REMOVED lines=12> */
.L_x_268:
[----:B------:R-:W-:Y:S05]  /*e2b0*/  BSYNC B2 ;  /* 0x0000000000027941 */ /* 0x000fea0003800000 */
.L_x_267:
        /* <DEDUP_REMOVED lines=11> */
.L_x_269:
        /* <DEDUP_REMOVED lines=16> */
.L_x_270:
        /* <DEDUP_REMOVED lines=16> */
.L_x_271:
        /* <DEDUP_REMOVED lines=15> */
.L_x_359:
[----:B------:R-:W-:Y:S05]  /*e660*/  BSYNC B2 ;  /* 0x0000000000027941 */ /* 0x000fea0003800000 */
.L_x_272:
        /* <DEDUP_REMOVED lines=11> */
.L_x_275:
[----:B------:R-:W-:Y:S05]  /*e720*/  BSYNC B2 ;  /* 0x0000000000027941 */ /* 0x000fea0003800000 */
.L_x_274:
[----:B------:R-:W-:Y:S01]  /*e730*/  R2UR UR6, R2 ;  /* 0x00000000020672ca */ /* 0x000fe200000e0000 */
[----:B------:R-:W-:Y:S01]  /*e740*/  IMAD R23, R23, 0x6c00, R22 ;  /* 0x00006c0017177824 */ /* 0x000fe200078e0216 */
[----:B------:R-:W-:Y:S01]  /*e750*/  R2UR UR7, R3 ;  /* 0x00000000030772ca */ /* 0x000fe200000e0000 */
[----:B------:R-:W-:Y:S01]  /*e760*/  UIADD3 UR4, UP0, UR38, 0x470, URZ ;  /* 0x0000047026047890 */ /* 0x000fe2000ff1e03f */
[----:B------:R-:W-:Y:S01]  /*e770*/  R2UR UR10, R5 ;  /* 0x00000000050a72ca */ /* 0x000fe200000e0000 */
[----:B------:R-:W-:Y:S01]  /*e780*/  IMAD R5, R27, 0x90, R28 ;  /* 0x000000901b057824 */ /* 0x000fe200078e021c */
[----:B------:R-:W-:Y:S01]  /*e790*/  PLOP3.LUT P0, PT, PT, PT, PT, 0x80, 0x0 ;  /* 0x000000000000781c */ /* 0x000fe20003f0f070 */
[----:B0-----:R-:W-:Y:S01]  /*e7a0*/  VIADD R12, R12, 0x50 ;  /* 0x000000500c0c7836 */ /* 0x001fe20000000000 */
[----:B------:R-:W-:Y:S01]  /*e7b0*/  UIADD3.X UR5, URZ, UR39, URZ, UP0, !UPT ;  /* 0x000000273f057290 */ /* 0x000fe200087fe43f */
[----:B------:R-:W-:-:S11]  /*e7c0*/  VIADD R13, R23, 0x200 ;  /* 0x00000200170d7836 */ /* 0x000fd60000000000 */
.L_x_276:
        /* <DEDUP_REMOVED lines=15> */
.L_x_277:
        /* <DEDUP_REMOVED lines=15> */
.L_x_278:
        /* <DEDUP_REMOVED lines=12> */
.L_x_263:
[----:B------:R-:W-:Y:S05]  /*ea70*/  BSYNC B1 ;  /* 0x0000000000017941 */ /* 0x000fea0003800000 */
.L_x_262:
        /* <DEDUP_REMOVED lines=9> */
[----:B------:R-:W-:Y:S01]  /*eb10*/  VIADD R9, R6, 0xffffffff ;  /* 0xffffffff06097836 */ /* 0x000fe20000000000 */
        /* <DEDUP_REMOVED lines=21> */
.L_x_281:
[----:B------:R-:W-:Y:S01]  /*ec70*/  IMAD R2, R23, 0x8, R22 ;  /* 0x0000000817027824 */ /* 0x000fe200078e0216 */
[----:B------:R-:W-:Y:S01]  /*ec80*/  SHF.L.U32 R3, R26, 0x1f, RZ ;  /* 0x0000001f1a037819 */ /* 0x000fe200000006ff */
[----:B------:R-:W-:Y:S03]  /*ec90*/  BSSY B2, `(.L_x_282) ;  /* 0x0000003000027945 */ /* 0x000fe60003800000 */
[----:B------:R-:W1:Y:S02]  /*eca0*/  SYNCS.PHASECHK.TRANS64.TRYWAIT P0, [R2+URZ+0x31c40], R3 ;  /* 0x031c4003020075a7 */ /* 0x000e64000800017f */
[----:B-1----:R-:W-:Y:S05]  /*ecb0*/  @!P0 BRA `(.L_x_283) ;  /* 0x00000028006c8947 */ /* 0x002fea0003800000 */
.L_x_360:
[----:B------:R-:W-:Y:S05]  /*ecc0*/  BSYNC B2 ;  /* 0x0000000000027941 */ /* 0x000fea0003800000 */
.L_x_282:
        /* <DEDUP_REMOVED lines=12> */
.L_x_285:
[----:B------:R-:W-:Y:S05]  /*ed90*/  BSYNC B2 ;  /* 0x0000000000027941 */ /* 0x000fea0003800000 */
.L_x_284:
        /* <DEDUP_REMOVED lines=8> */
[----:B------:R-:W-:Y:S01]  /*ee20*/  IMAD R2, R9, 0x90, R28 ;  /* 0x0000009009027824 */ /* 0x000fe200078e021c */
[----:B------:R-:W-:Y:S01]  /*ee30*/  UMOV UR6, 0x0 ;  /* 0x0000000000067882 */ /* 0x000fe20000000000 */
[----:B------:R-:W-:Y:S01]  /*ee40*/  VIADD R10, R12, 0x16a00 ;  /* 0x00016a000c0a7836 */ /* 0x000fe20000000000 */
[----:B------:R-:W-:-:S09]  /*ee50*/  UMOV UR7, 0x14f00000 ;  /* 0x14f0000000077882 */ /* 0x000fd20000000000 */
.L_x_286:
        /* <DEDUP_REMOVED lines=16> */
.L_x_287:
        /* <DEDUP_REMOVED lines=16> */
.L_x_288:
        /* <DEDUP_REMOVED lines=15> */
.L_x_361:
[----:B------:R-:W-:Y:S05]  /*f150*/  BSYNC B2 ;  /* 0x0000000000027941 */ /* 0x000fea0003800000 */
.L_x_289:
        /* <DEDUP_REMOVED lines=11> */
.L_x_292:
[----:B------:R-:W-:Y:S05]  /*f210*/  BSYNC B2 ;  /* 0x0000000000027941 */ /* 0x000fea0003800000 */
.L_x_291:
[----:B------:R-:W-:Y:S01]  /*f220*/  R2UR UR6, R2 ;  /* 0x00000000020672ca */ /* 0x000fe200000e0000 */
[----:B------:R-:W-:Y:S01]  /*f230*/  IMAD R7, R7, 0x6c00, R22 ;  /* 0x00006c0007077824 */ /* 0x000fe200078e0216 */
[----:B------:R-:W-:Y:S01]  /*f240*/  R2UR UR7, R3 ;  /* 0x00000000030772ca */ /* 0x000fe200000e0000 */
[----:B------:R-:W-:Y:S01]  /*f250*/  UIADD3 UR4, UP0, UR38, 0x470, URZ ;  /* 0x0000047026047890 */ /* 0x000fe2000ff1e03f */
[----:B------:R-:W-:Y:S01]  /*f260*/  R2UR UR10, R5 ;  /* 0x00000000050a72ca */ /* 0x000fe200000e0000 */
[----:B------:R-:W-:Y:S01]  /*f270*/  IMAD R5, R27, 0x90, R28 ;  /* 0x000000901b057824 */ /* 0x000fe200078e021c */
[----:B------:R-:W-:Y:S01]  /*f280*/  PLOP3.LUT P0, PT, PT, PT, PT, 0x80, 0x0 ;  /* 0x000000000000781c */ /* 0x000fe20003f0f070 */
[----:B------:R-:W-:Y:S01]  /*f290*/  VIADD R8, R8, 0x50 ;  /* 0x0000005008087836 */ /* 0x000fe20000000000 */
[----:B------:R-:W-:Y:S01]  /*f2a0*/  UIADD3.X UR5, URZ, UR39, URZ, UP0, !UPT ;  /* 0x000000273f057290 */ /* 0x000fe200087fe43f */
[----:B------:R-:W-:-:S11]  /*f2b0*/  VIADD R12, R7, 0x200 ;  /* 0x00000200070c7836 */ /* 0x000fd60000000000 */
.L_x_293:
        /* <DEDUP_REMOVED lines=15> */
.L_x_294:
        /* <DEDUP_REMOVED lines=15> */
.L_x_295:
        /* <DEDUP_REMOVED lines=12> */
.L_x_280:
[----:B------:R-:W-:Y:S05]  /*f560*/  BSYNC B1 ;  /* 0x0000000000017941 */ /* 0x000fea0003800000 */
.L_x_279:
[C---:B------:R-:W-:Y:S01]  /*f570*/  ISETP.GT.AND P0, PT, R6.reuse, 0x1, PT ;  /* 0x000000010600780c */ /* 0x040fe20003f04270 */
[----:B------:R-:W-:-:S12]  /*f580*/  VIADD R6, R6, 0xfffffffe ;  /* 0xfffffffe06067836 */ /* 0x000fd80000000000 */
[----:B------:R-:W-:Y:S05]  /*f590*/  @P0 BRA `(.L_x_296) ;  /* 0xffffffe8007c0947 */ /* 0x000fea000383ffff */
.L_x_242:
[----:B------:R-:W-:Y:S05]  /*f5a0*/  BSYNC B0 ;  /* 0x0000000000007941 */ /* 0x000fea0003800000 */
.L_x_241:
[----:B------:R-:W2:Y:S01]  /*f5b0*/  S2R R2, SR_TID.X ;  /* 0x0000000000027919 */ /* 0x000ea20000002100 */
[----:B------:R-:W-:Y:S01]  /*f5c0*/  BSSY B0, `(.L_x_297) ;  /* 0x0000010000007945 */ /* 0x000fe20003800000 */
[----:B--2---:R-:W-:-:S04]  /*f5d0*/  LOP3.LUT R8, R2, 0x7f, RZ, 0xc0, !PT ;  /* 0x0000007f02087812 */ /* 0x004fc800078ec0ff */
[----:B------:R-:W-:-:S13]  /*f5e0*/  ISETP.NE.AND P0, PT, R8, RZ, PT ;  /* 0x000000ff0800720c */ /* 0x000fda0003f05270 */
[----:B------:R-:W-:Y:S05]  /*f5f0*/  @P0 BRA `(.L_x_298) ;  /* 0x0000000000300947 */ /* 0x000fea0003800000 */
[----:B------:R-:W2:Y:S01]  /*f600*/  S2R R5, SR_LANEID ;  /* 0x0000000000057919 */ /* 0x000ea20000000000 */
[----:B------:R-:W-:Y:S01]  /*f610*/  VOTEU.ANY UR4, UPT, PT ;  /* 0x0000000000047886 */ /* 0x000fe200038e0100 */
[----:B-1----:R-:W1:Y:S01]  /*f620*/  LDC.64 R2, c[0x0][0xc60] ;  /* 0x00031800ff027b82 */ /* 0x002e620000000a00 */
[----:B------:R-:W2:Y:S02]  /*f630*/  FLO.U32 R0, UR4 ;  /* 0x0000000400007d00 */ /* 0x000ea400080e0000 */
[----:B--2---:R-:W-:-:S06]  /*f640*/  ISETP.EQ.U32.AND P0, PT, R0, R5, PT ;  /* 0x000000050000720c */ /* 0x004fcc0003f02070 */
[----:B------:R-:W1:Y:S07]  /*f650*/  POPC R5, UR4 ;  /* 0x0000000400057d09 */ /* 0x000e6e0008000000 */
[----:B-1----:R-:W2:Y:S01]  /*f660*/  @P0 ATOMG.E.ADD.STRONG.GPU PT, R3, desc[UR56][R2.64], R5 ;  /* 0x00000005020309a8 */ /* 0x002ea200081ee1f8 */
[----:B------:R-:W1:Y:S02]  /*f670*/  S2R R4, SR_LTMASK ;  /* 0x0000000000047919 */ /* 0x000e640000003900 */
[----:B-1----:R-:W-:-:S04]  /*f680*/  LOP3.LUT R4, R4, UR4, RZ, 0xc0, !PT ;  /* 0x0000000404047c12 */ /* 0x002fc8000f8ec0ff */
[----:B0-----:R-:W0:Y:S01]  /*f690*/  POPC R7, R4 ;  /* 0x0000000400077309 */ /* 0x001e220000000000 */
[----:B--2---:R-:W0:Y:S02]  /*f6a0*/  SHFL.IDX PT, R0, R3, R0, 0x1f ;  /* 0x00001f0003007589 */ /* 0x004e2400000e0000 */
[----:B0-----:R-:W-:-:S07]  /*f6b0*/  IADD3 R16, R0, UR36, R7 ;  /* 0x0000002400107c10 */ /* 0x001fce000fffe007 */
.L_x_298:
[----:B------:R-:W-:Y:S05]  /*f6c0*/  BSYNC B0 ;  /* 0x0000000000007941 */ /* 0x000fea0003800000 */
.L_x_297:
[----:B------:R-:W-:Y:S01]  /*f6d0*/  LOP3.LUT P0, RZ, R29, 0x1, RZ, 0xc0, !PT ;  /* 0x000000011dff7812 */ /* 0x000fe2000780c0ff */
[----:B------:R-:W-:-:S12]  /*f6e0*/  BSSY B0, `(.L_x_299) ;  /* 0x0000045000007945 */ /* 0x000fd80003800000 */
[----:B------:R-:W-:Y:S05]  /*f6f0*/  @!P0 BRA `(.L_x_300) ;  /* 0x00000004000c8947 */ /* 0x000fea0003800000 */
[----:B-1----:R-:W-:Y:S01]  /*f700*/  IMAD R3, R23, 0x8, R22 ;  /* 0x0000000817037824 */ /* 0x002fe200078e0216 */
[----:B------:R-:W-:Y:S01]  /*f710*/  SHF.L.U32 R0, R26, 0x1f, RZ ;  /* 0x0000001f1a007819 */ /* 0x000fe200000006ff */
[----:B------:R-:W-:Y:S01]  /*f720*/  BSSY B1, `(.L_x_301) ;  /* 0x0000004000017945 */ /* 0x000fe20003800000 */
[----:B------:R-:W-:Y:S02]  /*f730*/  ISETP.NE.AND P1, PT, R8, RZ, PT ;  /* 0x000000ff0800720c */ /* 0x000fe40003f25270 */
[----:B------:R-:W1:Y:S02]  /*f740*/  SYNCS.PHASECHK.TRANS64.TRYWAIT P0, [R3+URZ+0x31c60], R0 ;  /* 0x031c6000030075a7 */ /* 0x000e64000800017f */
[----:B-1----:R-:W-:Y:S09]  /*f750*/  @!P0 BRA `(.L_x_302) ;  /* 0x0000001c00ec8947 */ /* 0x002ff20003800000 */
.L_x_362:
[----:B------:R-:W-:Y:S05]  /*f760*/  BSYNC B1 ;  /* 0x0000000000017941 */ /* 0x000fea0003800000 */
.L_x_301:
[----:B------:R-:W-:Y:S04]  /*f770*/  BSSY B1, `(.L_x_303) ;  /* 0x0000009000017945 */ /* 0x000fe80003800000 */
[----:B------:R-:W-:Y:S05]  /*f780*/  @P1 BRA `(.L_x_304) ;  /* 0x00000000001c1947 */ /* 0x000fea0003800000 */
[----:B------:R-:W2:Y:S01]  /*f790*/  S2R R2, SR_TID.X ;  /* 0x0000000000027919 */ /* 0x000ea20000002100 */
[----:B-1----:R-:W-:-:S04]  /*f7a0*/  IMAD.MOV.U32 R0, RZ, RZ, 0x6c00 ;  /* 0x00006c00ff007424 */ /* 0x002fc800078e00ff */
[----:B------:R3:W-:Y:S01]  /*f7b0*/  SYNCS.ARRIVE.TRANS64 RZ, [R3+URZ+0x31c50], R0 ;  /* 0x031c500003ff79a7 */ /* 0x0007e2000800003f */
[----:B--2---:R-:W-:-:S04]  /*f7c0*/  LOP3.LUT R2, R2, 0x1f, RZ, 0xc0, !PT ;  /* 0x0000001f02027812 */ /* 0x004fc800078ec0ff */
[----:B------:R-:W-:-:S13]  /*f7d0*/  ISETP.NE.AND P0, PT, R2, RZ, PT ;  /* 0x000000ff0200720c */ /* 0x000fda0003f05270 */
[----:B---3--:R-:W-:Y:S05]  /*f7e0*/  @!P0 BRA `(.L_x_304) ;  /* 0x0000000000048947 */ /* 0x008fea0003800000 */
[----:B------:R-:W-:Y:S01]  /*f7f0*/  BPT.TRAP 0x1 ;  /* 0x000000040000795c */ /* 0x000fe20000300000 */
.L_x_304:
[----:B------:R-:W-:Y:S05]  /*f800*/  BSYNC B1 ;  /* 0x0000000000017941 */ /* 0x000fea0003800000 */
.L_x_303:
[----:B-1----:R-:W-:Y:S01]  /*f810*/  IMAD R0, R23, 0x6c00, R22 ;  /* 0x00006c0017007824 */ /* 0x002fe200078e0216 */
[----:B------:R-:W-:Y:S01]  /*f820*/  UIADD3 UR4, UP0, UR38, 0x470, URZ ;  /* 0x0000047026047890 */ /* 0x000fe2000ff1e03f */
[----:B------:R-:W-:Y:S01]  /*f830*/  VIADD R2, R3, 0x31c50 ;  /* 0x00031c5003027836 */ /* 0x000fe20000000000 */
[----:B------:R-:W-:Y:S01]  /*f840*/  PLOP3.LUT P0, PT, PT, PT, PT, 0x80, 0x0 ;  /* 0x000000000000781c */ /* 0x000fe20003f0f070 */
[----:B------:R-:W-:Y:S01]  /*f850*/  IMAD R28, R27, 0x90, R28 ;  /* 0x000000901b1c7824 */ /* 0x000fe200078e021c */
[----:B------:R-:W-:Y:S01]  /*f860*/  UIADD3.X UR5, URZ, UR39, URZ, UP0, !UPT ;  /* 0x000000273f057290 */ /* 0x000fe200087fe43f */
[----:B------:R-:W-:Y:S01]  /*f870*/  VIADD R3, R0, 0x200 ;  /* 0x0000020000037836 */ /* 0x000fe20000000000 */
[----:B------:R-:W-:Y:S01]  /*f880*/  UMOV UR6, 0x0 ;  /* 0x0000000000067882 */ /* 0x000fe20000000000 */
[----:B------:R-:W-:Y:S01]  /*f890*/  UMOV UR7, 0x14f00000 ;  /* 0x14f0000000077882 */ /* 0x000fe20000000000 */
[----:B------:R-:W-:-:S08]  /*f8a0*/  UMOV UR10, URZ ;  /* 0x0000003f000a7c82 */ /* 0x000fd00008000000 */
.L_x_305:
        /* <DEDUP_REMOVED lines=10> */
[----:B------:R-:W-:Y:S01]  /*f950*/  PLOP3.LUT P0, PT, PT, PT, PT, 0x80, 0x0 ;  /* 0x000000000000781c */ /* 0x000fe20003f0f070 */
[----:B------:R-:W-:Y:S01]  /*f960*/  VIADD R3, R0, 0x2600 ;  /* 0x0000260000037836 */ /* 0x000fe20000000000 */
[----:B------:R-:W-:Y:S01]  /*f970*/  UMOV UR6, 0x0 ;  /* 0x0000000000067882 */ /* 0x000fe20000000000 */
[----:B------:R-:W-:Y:S01]  /*f980*/  UMOV UR7, 0x14f00000 ;  /* 0x14f0000000077882 */ /* 0x000fe20000000000 */
[----:B------:R-:W-:-:S09]  /*f990*/  UMOV UR10, 0x20 ;  /* 0x00000020000a7882 */ /* 0x000fd20000000000 */
.L_x_306:
        /* <DEDUP_REMOVED lines=15> */
.L_x_307:
        /* <DEDUP_REMOVED lines=9> */
[----:B--2---:R-:W-:Y:S05]  /*fb20*/  @P0 BRA.U.ANY `(.L_x_307) ;  /* 0xfffffffd00d80947 */ /* 0x004fea000393ffff */
.L_x_300:
[----:B------:R-:W-:Y:S05]  /*fb30*/  BSYNC B0 ;  /* 0x0000000000007941 */ /* 0x000fea0003800000 */
.L_x_299:
[----:B------:R-:W-:-:S05]  /*fb40*/  VIADD R23, R23, 0x1 ;  /* 0x0000000117177836 */ /* 0x000fca0000000000 */
[----:B------:R-:W-:-:S04]  /*fb50*/  ISETP.NE.AND P0, PT, R23, 0x2, PT ;  /* 0x000000021700780c */ /* 0x000fc80003f05270 */
[----:B-1----:R-:W-:Y:S02]  /*fb60*/  SEL R3, RZ, 0x1, P0 ;  /* 0x00000001ff037807 */ /* 0x002fe40000000000 */
[----:B------:R-:W-:Y:S02]  /*fb70*/  SEL R23, R23, RZ, P0 ;  /* 0x000000ff17177207 */ /* 0x000fe40000000000 */
[----:B------:R-:W-:-:S07]  /*fb80*/  LOP3.LUT R26, R26, R3, RZ, 0x3c, !PT ;  /* 0x000000031a1a7212 */ /* 0x000fce00078e3cff */
.L_x_223:
[----:B------:R-:W-:Y:S05]  /*fb90*/  BSYNC B7 ;  /* 0x0000000000077941 */ /* 0x000fea0003800000 */
.L_x_221:
[----:B------:R-:W-:-:S13]  /*fba0*/  LOP3.LUT P0, RZ, R29, 0x2, RZ, 0xc0, !PT ;  /* 0x000000021dff7812 */ /* 0x000fda000780c0ff */
[----:B------:R-:W-:Y:S05]  /*fbb0*/  @!P0 BRA `(.L_x_308) ;  /* 0x0000000000248947 */ /* 0x000fea0003800000 */
[----:B------:R-:W-:Y:S05]  /*fbc0*/  WARPSYNC.ALL ;  /* 0x0000000000007948 */ /* 0x000fea0003800000 */
[----:B------:R-:W2:Y:S08]  /*fbd0*/  S2UR UR5, SR_CgaCtaId ;  /* 0x00000000000579c3 */ /* 0x000eb00000008800 */
[----:B------:R-:W-:Y:S06]  /*fbe0*/  BAR.SYNC.DEFER_BLOCKING 0x5, 0x200 ;  /* 0x0148000000007b1d */ /* 0x000fec0000010000 */
[----:B------:R-:W-:-:S02]  /*fbf0*/  UMOV UR4, 0x400 ;  /* 0x0000040000047882 */ /* 0x000fc40000000000 */
[----:B--2---:R-:W-:-:S06]  /*fc00*/  ULEA UR4, UR5, UR4, 0x18 ;  /* 0x0000000405047291 */ /* 0x004fcc000f8ec03f */
[----:B------:R-:W-:-:S05]  /*fc10*/  IMAD.U32 R22, RZ, RZ, UR4 ;  /* 0x00000004ff167e24 */ /* 0x000fca000f8e00ff */
[----:B------:R2:W3:Y:S01]  /*fc20*/  LDS.128 R16, [R22+0x31cd0] ;  /* 0x031cd00016107984 */ /* 0x0004e20000000c00 */
[----:B------:R-:W-:Y:S06]  /*fc30*/  BAR.ARV 0x4, 0x200 ;  /* 0x0108000000007b1d */ /* 0x000fec0000002000 */
[----:B------:R-:W-:Y:S05]  /*fc40*/  BRA `(.L_x_309) ;  /* 0x0000000800407947 */ /* 0x000fea0003800000 */
.L_x_308:
[----:B-1----:R-:W1:Y:S01]  /*fc50*/  S2R R0, SR_TID.X ;  /* 0x0000000000007919 */ /* 0x002e620000002100 */
[----:B------:R-:W-:Y:S01]  /*fc60*/  UMOV UR4, 0xffffffff ;  /* 0xffffffff00047882 */ /* 0x000fe20000000000 */
[----:B-1----:R-:W-:-:S04]  /*fc70*/  LOP3.LUT R8, R0, 0x1f, RZ, 0xc0, !PT ;  /* 0x0000001f00087812 */ /* 0x002fc800078ec0ff */
[----:B------:R-:W-:Y:S01]  /*fc80*/  ISETP.NE.AND P0, PT, R8, 0x1f, PT ;  /* 0x0000001f0800780c */ /* 0x000fe20003f05270 */
[----:B------:R-:W-:-:S12]  /*fc90*/  BRA.DIV UR4, `(.L_x_310) ;  /* 0x0000001a04b07947 */ /* 0x000fd8000b800000 */
[----:B------:R-:W-:Y:S01]  /*fca0*/  IMAD.IADD R5, R19, 0x1, R8 ;  /* 0x0000000113057824 */ /* 0x000fe200078e0208 */
[----:B------:R-:W-:-:S04]  /*fcb0*/  ULDC UR4, c[0x0][0xc3c] ;  /* 0x00030f0000047ab9 */ /* 0x000fc80000000800 */
[----:B------:R-:W-:-:S13]  /*fcc0*/  ISETP.GE.OR P1, PT, R5, UR4, !P0 ;  /* 0x0000000405007c0c */ /* 0x000fda000c726670 */
[----:B------:R-:W1:Y:S02]  /*fcd0*/  @!P1 LDC.64 R2, c[0x0][0xc80] ;  /* 0x00032000ff029b82 */ /* 0x000e640000000a00 */
[----:B-1----:R-:W-:-:S06]  /*fce0*/  @!P1 IMAD.WIDE R2, R5, 0x4, R2 ;  /* 0x0000000405029825 */ /* 0x002fcc00078e0202 */
[----:B------:R1:W2:Y:S01]  /*fcf0*/  @!P1 LDG.E R3, desc[UR56][R2.64] ;  /* 0x0000003802039981 */ /* 0x0002a2000c1e1900 */
[C---:B------:R-:W-:Y:S02]  /*fd00*/  ISETP.GE.U32.AND P2, PT, R8.reuse, 0x2, PT ;  /* 0x000000020800780c */ /* 0x040fe40003f46070 */
[C---:B------:R-:W-:Y:S01]  /*fd10*/  ISETP.GE.U32.AND P3, PT, R8.reuse, 0x4, PT ;  /* 0x000000040800780c */ /* 0x040fe20003f66070 */
[----:B------:R-:W-:Y:S01]  /*fd20*/  SHFL.IDX PT, R0, R16, RZ, 0x1f ;  /* 0x00001fff10007589 */ /* 0x000fe200000e0000 */
[C---:B------:R-:W-:Y:S02]  /*fd30*/  ISETP.GE.U32.AND P4, PT, R8.reuse, 0x8, PT ;  /* 0x000000080800780c */ /* 0x040fe40003f86070 */
[C---:B------:R-:W-:Y:S01]  /*fd40*/  ISETP.GE.U32.AND P5, PT, R8.reuse, 0x10, PT ;  /* 0x000000100800780c */ /* 0x040fe20003fa6070 */
[----:B------:R-:W-:Y:S01]  /*fd50*/  SHFL.IDX PT, R4, R16, 0x1, 0x1f ;  /* 0x00201f0010047f89 */ /* 0x000fe200000e0000 */
[----:B-1----:R-:W-:Y:S02]  /*fd60*/  IMAD.MOV.U32 R2, RZ, RZ, RZ ;  /* 0x000000ffff027224 */ /* 0x002fe400078e00ff */
[----:B--2---:R-:W-:Y:S01]  /*fd70*/  @!P1 IMAD.MOV.U32 R2, RZ, RZ, R3 ;  /* 0x000000ffff029224 */ /* 0x004fe200078e0003 */
[----:B------:R-:W-:-:S04]  /*fd80*/  ISETP.NE.AND P1, PT, R8, RZ, PT ;  /* 0x000000ff0800720c */ /* 0x000fc80003f25270 */
[----:B------:R-:W1:Y:S02]  /*fd90*/  SHFL.UP PT, R14, R2, 0x1, RZ ;  /* 0x04200000020e7989 */ /* 0x000e6400000e00ff */
[----:B-1----:R-:W-:-:S05]  /*fda0*/  SEL R5, R14, RZ, P1 ;  /* 0x000000ff0e057207 */ /* 0x002fca0000800000 */
[----:B------:R-:W-:-:S05]  /*fdb0*/  IMAD.IADD R5, R2, 0x1, R5 ;  /* 0x0000000102057824 */ /* 0x000fca00078e0205 */
[----:B------:R-:W1:Y:S02]  /*fdc0*/  SHFL.UP PT, R14, R5, 0x2, RZ ;  /* 0x04400000050e7989 */ /* 0x000e6400000e00ff */
[----:B-1----:R-:W-:-:S05]  /*fdd0*/  SEL R6, R14, RZ, P2 ;  /* 0x000000ff0e067207 */ /* 0x002fca0001000000 */
        /* <DEDUP_REMOVED lines=10> */
[----:B------:R0:W1:Y:S02]  /*fe80*/  SHFL.IDX PT, R14, R3, 0x1f, 0x1f ;  /* 0x03e01f00030e7f89 */ /* 0x00006400000e0000 */
.L_x_372:
[----:B------:R-:W-:Y:S02]  /*fe90*/  ULDC UR4, c[0x0][0xc38] ;  /* 0x00030e0000047ab9 */ /* 0x000fe40000000800 */
[----:B------:R-:W-:-:S04]  /*fea0*/  IMAD.U32 R16, RZ, RZ, UR4 ;  /* 0x00000004ff107e24 */ /* 0x000fc8000f8e00ff */
[----:B-1----:R-:W-:-:S04]  /*feb0*/  IMAD R5, R14, R16, RZ ;  /* 0x000000100e057224 */ /* 0x002fc800078e02ff */
[----:B------:R-:W-:-:S05]  /*fec0*/  IMAD.IADD R4, R4, 0x1, R5 ;  /* 0x0000000104047824 */ /* 0x000fca00078e0205 */
[----:B------:R-:W-:-:S13]  /*fed0*/  ISETP.GT.AND P6, PT, R4, R0, PT ;  /* 0x000000000400720c */ /* 0x000fda0003fc4270 */
[----:B------:R-:W-:Y:S05]  /*fee0*/  @P6 BRA `(.L_x_311) ;  /* 0x00000000009c6947 */ /* 0x000fea0003800000 */
.L_x_316:
[----:B------:R-:W1:Y:S01]  /*fef0*/  LDC R6, c[0x0][0xc3c] ;  /* 0x00030f00ff067b82 */ /* 0x000e620000000800 */
[----:B------:R-:W-:-:S05]  /*ff00*/  VIADD R19, R19, 0x1f ;  /* 0x0000001f13137836 */ /* 0x000fca0000000000 */
[----:B-1----:R-:W-:-:S13]  /*ff10*/  ISETP.GE.AND P6, PT, R19, R6, PT ;  /* 0x000000061300720c */ /* 0x002fda0003fc6270 */
[----:B------:R-:W-:Y:S05]  /*ff20*/  @P6 BRA `(.L_x_312) ;  /* 0x0000000400446947 */ /* 0x000fea0003800000 */
[----:B------:R-:W1:Y:S01]  /*ff30*/  S2R R2, SR_TID.X ;  /* 0x0000000000027919 */ /* 0x000e620000002100 */
[----:B------:R-:W-:Y:S01]  /*ff40*/  BSSY B0, `(.L_x_313) ;  /* 0x0000009000007945 */ /* 0x000fe20003800000 */
[----:B-1----:R-:W-:-:S05]  /*ff50*/  LOP3.LUT R2, R2, 0x1f, RZ, 0xc0, !PT ;  /* 0x0000001f02027812 */ /* 0x002fca00078ec0ff */
[----:B------:R-:W-:Y:S02]  /*ff60*/  IMAD.IADD R5, R19, 0x1, R2 ;  /* 0x0000000113057824 */ /* 0x000fe400078e0202 */
[----:B------:R-:W-:-:S03]  /*ff70*/  IMAD.MOV.U32 R2, RZ, RZ, RZ ;  /* 0x000000ffff027224 */ /* 0x000fc600078e00ff */
[----:B------:R-:W-:-:S13]  /*ff80*/  ISETP.GE.OR P6, PT, R5, R6, !P0 ;  /* 0x000000060500720c */ /* 0x000fda00047c6670 */
[----:B------:R-:W-:Y:S05]  /*ff90*/  @P6 BRA `(.L_x_314) ;  /* 0x00000000000c6947 */ /* 0x000fea0003800000 */
[----:B0-----:R-:W0:Y:S02]  /*ffa0*/  LDC.64 R2, c[0x0][0xc80] ;  /* 0x00032000ff027b82 */ /* 0x001e240000000a00 */
[----:B0-----:R-:W-:-:S06]  /*ffb0*/  IMAD.WIDE R2, R5, 0x4, R2 ;  /* 0x0000000405027825 */ /* 0x001fcc00078e0202 */
[----:B------:R1:W5:Y:S02]  /*ffc0*/  LDG.E R2, desc[UR56][R2.64] ;  /* 0x0000003802027981 */ /* 0x000364000c1e1900 */
.L_x_314:
[----:B------:R-:W-:Y:S05]  /*ffd0*/  BSYNC B0 ;  /* 0x0000000000007941 */ /* 0x000fea0003800000 */
.L_x_313:
[----:B------:R-:W-:-:S03]  /*ffe0*/  UMOV UR4, 0xffffffff ;  /* 0xffffffff00047882 */ /* 0x000fc60000000000 */
[----:B------:R-:W-:Y:S05]  /*fff0*/  BRA.DIV UR4, `(.L_x_315) ;  /* 0x0000001a04fc7947 */ /* 0x000fea000b800000 */
[----:B-----5:R-:W2:Y:S02]  /*10000*/  SHFL.UP PT, R14, R2, 0x1, RZ ;  /* 0x04200000020e7989 */ /* 0x020ea400000e00ff */
[----:B--2---:R-:W-:-:S05]  /*10010*/  SEL R13, R14, RZ, P1 ;  /* 0x000000ff0e0d7207 */ /* 0x004fca0000800000 */
[----:B------:R-:W-:-:S05]  /*10020*/  IMAD.IADD R13, R2, 0x1, R13 ;  /* 0x00000001020d7824 */ /* 0x000fca00078e020d */
[----:B------:R-:W2:Y:S02]  /*10030*/  SHFL.UP PT, R14, R13, 0x2, RZ ;  /* 0x044000000d0e7989 */ /* 0x000ea400000e00ff */
[----:B--2---:R-:W-:-:S05]  /*10040*/  SEL R14, R14, RZ, P2 ;  /* 0x000000ff0e0e7207 */ /* 0x004fca0001000000 */
[----:B01----:R-:W-:-:S05]  /*10050*/  IMAD.IADD R3, R13, 0x1, R14 ;  /* 0x000000010d037824 */ /* 0x003fca00078e020e */
        /* <DEDUP_REMOVED lines=10> */
.L_x_380:
[----:B------:R-:W-:Y:S02]  /*10100*/  ULDC UR4, c[0x0][0xc38] ;  /* 0x00030e0000047ab9 */ /* 0x000fe40000000800 */
[----:B------:R-:W-:-:S04]  /*10110*/  IMAD.U32 R16, RZ, RZ, UR4 ;  /* 0x00000004ff107e24 */ /* 0x000fc8000f8e00ff */
[----:B-1----:R-:W-:-:S04]  /*10120*/  IMAD R5, R14, R16, RZ ;  /* 0x000000100e057224 */ /* 0x002fc800078e02ff */
[----:B------:R-:W-:-:S05]  /*10130*/  IMAD.IADD R4, R5, 0x1, R4 ;  /* 0x0000000105047824 */ /* 0x000fca00078e0204 */
[----:B------:R-:W-:-:S13]  /*10140*/  ISETP.GT.AND P6, PT, R4, R0, PT ;  /* 0x000000000400720c */ /* 0x000fda0003fc4270 */
[----:B------:R-:W-:Y:S05]  /*10150*/  @!P6 BRA `(.L_x_316) ;  /* 0xfffffffc0064e947 */ /* 0x000fea000383ffff */
.L_x_311:
[----:B------:R-:W-:Y:S01]  /*10160*/  IMAD.IADD R5, R4, 0x1, -R5 ;  /* 0x0000000104057824 */ /* 0x000fe200078e0a05 */
[----:B------:R-:W-:-:S03]  /*10170*/  UMOV UR4, 0xffffffff ;  /* 0xffffffff00047882 */ /* 0x000fc60000000000 */
[----:B------:R-:W-:-:S05]  /*10180*/  IMAD R7, R3, R16, R5 ;  /* 0x0000001003077224 */ /* 0x000fca00078e0205 */
[----:B------:R-:W-:Y:S01]  /*10190*/  ISETP.GT.AND P6, PT, R7, R0, PT ;  /* 0x000000000700720c */ /* 0x000fe20003fc4270 */
[----:B------:R-:W-:-:S12]  /*101a0*/  BRA.DIV UR4, `(.L_x_317) ;  /* 0x0000001e044c7947 */ /* 0x000fd8000b800000 */
[----:B------:R-:W-:-:S04]  /*101b0*/  VOTE.ANY R6, PT, !P6 ;  /* 0x0000000000067806 */ /* 0x000fc800070e0100 */
[----:B------:R-:W1:Y:S02]  /*101c0*/  POPC R4, R6 ;  /* 0x0000000600047309 */ /* 0x000e640000000000 */
[----:B-1----:R1:W2:Y:S02]  /*101d0*/  SHFL.IDX PT, R17, R2, R4, 0x1f ;  /* 0x00001f0402117589 */ /* 0x0022a400000e0000 */
.L_x_384:
[----:B------:R-:W-:Y:S01]  /*101e0*/  ISETP.NE.AND P0, PT, R6, RZ, PT ;  /* 0x000000ff0600720c */ /* 0x000fe20003f05270 */
[----:B------:R-:W-:-:S12]  /*101f0*/  IMAD.MOV.U32 R14, RZ, RZ, RZ ;  /* 0x000000ffff0e7224 */ /* 0x000fd800078e00ff */
[----:B------:R-:W-:Y:S05]  /*10200*/  @!P0 BRA `(.L_x_318) ;  /* 0x0000000000108947 */ /* 0x000fea0003800000 */
[----:B------:R-:W-:Y:S01]  /*10210*/  UMOV UR4, 0xffffffff ;  /* 0xffffffff00047882 */ /* 0x000fe20000000000 */
[----:B------:R-:W-:Y:S02]  /*10220*/  VIADD R12, R4, 0xffffffff ;  /* 0xffffffff040c7836 */ /* 0x000fe40000000000 */
[----:B------:R-:W-:Y:S05]  /*10230*/  BRA.DIV UR4, `(.L_x_319) ;  /* 0x0000001e04707947 */ /* 0x000fea000b800000 */
[----:B------:R3:W4:Y:S02]  /*10240*/  SHFL.IDX PT, R14, R3, R12, 0x1f ;  /* 0x00001f0c030e7589 */ /* 0x00072400000e0000 */
.L_x_318:
[----:B--2---:R-:W-:Y:S01]  /*10250*/  IABS R6, R17 ;  /* 0x0000001100067213 */ /* 0x004fe20000000000 */
[----:B----4-:R-:W-:Y:S02]  /*10260*/  IMAD R16, R14, R16, R5 ;  /* 0x000000100e107224 */ /* 0x010fe400078e0205 */
[----:B------:R-:W-:Y:S01]  /*10270*/  IMAD.IADD R19, R4, 0x1, R19 ;  /* 0x0000000104137824 */ /* 0x000fe200078e0213 */
[----:B------:R-:W2:Y:S01]  /*10280*/  I2F.RP R7, R6 ;  /* 0x0000000600077306 */ /* 0x000ea20000209400 */
[----:B------:R-:W-:-:S07]  /*10290*/  IMAD.IADD R0, R0, 0x1, -R16 ;  /* 0x0000000100007824 */ /* 0x000fce00078e0a10 */
[----:B--2---:R-:W1:Y:S02]  /*102a0*/  MUFU.RCP R7, R7 ;  /* 0x0000000700077308 */ /* 0x004e640000001000 */
[----:B-1----:R-:W-:-:S06]  /*102b0*/  VIADD R2, R7, 0xffffffe ;  /* 0x0ffffffe07027836 */ /* 0x002fcc0000000000 */
[----:B0--3--:R0:W1:Y:S02]  /*102c0*/  F2I.FTZ.U32.TRUNC.NTZ R3, R2 ;  /* 0x0000000200037305 */ /* 0x009064000021f000 */
[----:B0-----:R-:W-:Y:S02]  /*102d0*/  IMAD.MOV.U32 R2, RZ, RZ, RZ ;  /* 0x000000ffff027224 */ /* 0x001fe400078e00ff */
[----:B-1----:R-:W-:-:S04]  /*102e0*/  IMAD.MOV R5, RZ, RZ, -R3 ;  /* 0x000000ffff057224 */ /* 0x002fc800078e0a03 */
[----:B------:R-:W-:-:S04]  /*102f0*/  IMAD R5, R5, R6, RZ ;  /* 0x0000000605057224 */ /* 0x000fc800078e02ff */
[----:B------:R-:W-:Y:S01]  /*10300*/  IMAD.HI.U32 R3, R3, R5, R2 ;  /* 0x0000000503037227 */ /* 0x000fe200078e0002 */
[----:B------:R-:W-:Y:S02]  /*10310*/  IABS R5, R17 ;  /* 0x0000001100057213 */ /* 0x000fe40000000000 */
[----:B------:R-:W-:-:S03]  /*10320*/  IABS R2, R0 ;  /* 0x0000000000027213 */ /* 0x000fc60000000000 */
[----:B------:R-:W-:Y:S02]  /*10330*/  IMAD.MOV R5, RZ, RZ, -R5 ;  /* 0x000000ffff057224 */ /* 0x000fe400078e0a05 */
[----:B------:R-:W-:-:S04]  /*10340*/  IMAD.HI.U32 R3, R3, R2, RZ ;  /* 0x0000000203037227 */ /* 0x000fc800078e00ff */
[----:B------:R-:W-:Y:S01]  /*10350*/  IMAD R5, R3, R5, R2 ;  /* 0x0000000503057224 */ /* 0x000fe200078e0202 */
[----:B------:R-:W-:-:S04]  /*10360*/  LOP3.LUT R2, R0, R17, RZ, 0x3c, !PT ;  /* 0x0000001100027212 */ /* 0x000fc800078e3cff */
[----:B------:R-:W-:Y:S02]  /*10370*/  ISETP.GT.U32.AND P1, PT, R6, R5, PT ;  /* 0x000000050600720c */ /* 0x000fe40003f24070 */
[----:B------:R-:W-:-:S11]  /*10380*/  ISETP.GE.AND P2, PT, R2, RZ, PT ;  /* 0x000000ff0200720c */ /* 0x000fd60003f46270 */
[----:B------:R-:W-:Y:S02]  /*10390*/  @!P1 IMAD.IADD R5, R5, 0x1, -R6 ;  /* 0x0000000105059824 */ /* 0x000fe400078e0a06 */
[----:B------:R-:W-:Y:S01]  /*103a0*/  @!P1 VIADD R3, R3, 0x1 ;  /* 0x0000000103039836 */ /* 0x000fe20000000000 */
[----:B------:R-:W-:Y:S02]  /*103b0*/  ISETP.NE.AND P1, PT, R17, RZ, PT ;  /* 0x000000ff1100720c */ /* 0x000fe40003f25270 */
[----:B------:R-:W-:-:S13]  /*103c0*/  ISETP.GE.U32.AND P0, PT, R5, R6, PT ;  /* 0x000000060500720c */ /* 0x000fda0003f06070 */
[----:B------:R-:W-:-:S04]  /*103d0*/  @P0 VIADD R3, R3, 0x1 ;  /* 0x0000000103030836 */ /* 0x000fc80000000000 */
[----:B------:R-:W-:Y:S01]  /*103e0*/  @!P2 IMAD.MOV R3, RZ, RZ, -R3 ;  /* 0x000000ffff03a224 */ /* 0x000fe200078e0a03 */
[----:B------:R-:W-:-:S05]  /*103f0*/  @!P1 LOP3.LUT R3, RZ, R17, RZ, 0x33, !PT ;  /* 0x00000011ff039212 */ /* 0x000fca00078e33ff */
[--C-:B------:R-:W-:Y:S02]  /*10400*/  IMAD.MOV R2, RZ, RZ, -R3.reuse ;  /* 0x000000ffff027224 */ /* 0x100fe400078e0a03 */
[----:B------:R-:W-:Y:S02]  /*10410*/  IMAD.MOV.U32 R18, RZ, RZ, R3 ;  /* 0x000000ffff127224 */ /* 0x000fe400078e0003 */
[----:B------:R-:W-:Y:S01]  /*10420*/  IMAD R17, R17, R2, R0 ;  /* 0x0000000211117224 */ /* 0x000fe200078e0200 */
[----:B------:R-:W-:Y:S06]  /*10430*/  BRA `(.L_x_320) ;  /* 0x00000000001c7947 */ /* 0x000fec0003800000 */
.L_x_312:
[----:B------:R-:W-:Y:S01]  /*10440*/  UMOV UR4, URZ ;  /* 0x0000003f00047c82 */ /* 0x000fe20008000000 */
[----:B------:R-:W-:Y:S01]  /*10450*/  UMOV UR5, URZ ;  /* 0x0000003f00057c82 */ /* 0x000fe20008000000 */
[----:B------:R-:W-:Y:S01]  /*10460*/  ULDC UR6, c[0x0][0xc3c] ;  /* 0x00030f0000067ab9 */ /* 0x000fe20000000800 */
[----:B------:R-:W-:Y:S02]  /*10470*/  IMAD.MOV.U32 R16, RZ, RZ, R0 ;  /* 0x000000ffff107224 */ /* 0x000fe400078e0000 */
[----:B------:R-:W-:Y:S02]  /*10480*/  IMAD.U32 R17, RZ, RZ, UR4 ;  /* 0x00000004ff117e24 */ /* 0x000fe4000f8e00ff */
[----:B------:R-:W-:Y:S02]  /*10490*/  IMAD.U32 R18, RZ, RZ, UR5 ;  /* 0x00000005ff127e24 */ /* 0x000fe4000f8e00ff */
[----:B------:R-:W-:-:S07]  /*104a0*/  IMAD.U32 R19, RZ, RZ, UR6 ;  /* 0x00000006ff137e24 */ /* 0x000fce000f8e00ff */
.L_x_320:
[----:B------:R-:W1:Y:S01]  /*104b0*/  S2R R0, SR_TID.X ;  /* 0x0000000000007919 */ /* 0x000e620000002100 */
[----:B------:R-:W-:Y:S05]  /*104c0*/  WARPSYNC.ALL ;  /* 0x0000000000007948 */ /* 0x000fea0003800000 */
[----:B------:R-:W-:Y:S01]  /*104d0*/  BAR.SYNC.DEFER_BLOCKING 0x4, 0x200 ;  /* 0x0108000000007b1d */ /* 0x000fe20000010000 */
[----:B-1----:R-:W-:-:S04]  /*104e0*/  LOP3.LUT R0, R0, 0x1f, RZ, 0xc0, !PT ;  /* 0x0000001f00007812 */ /* 0x002fc800078ec0ff */
[----:B------:R-:W-:-:S13]  /*104f0*/  ISETP.NE.AND P0, PT, R0, RZ, PT ;  /* 0x000000ff0000720c */ /* 0x000fda0003f05270 */
[----:B0-----:R-:W0:Y:S01]  /*10500*/  @!P0 S2R R3, SR_CgaCtaId ;  /* 0x0000000000038919 */ /* 0x001e220000008800 */
[----:B------:R-:W-:-:S04]  /*10510*/  @!P0 MOV R0, 0x400 ;  /* 0x0000040000008802 */ /* 0x000fc80000000f00 */
[----:B0-----:R-:W-:-:S05]  /*10520*/  @!P0 LEA R22, R3, R0, 0x18 ;  /* 0x0000000003168211 */ /* 0x001fca00078ec0ff */
[----:B------:R4:W-:Y:S01]  /*10530*/  @!P0 STS.128 [R22+0x31cd0], R16 ;  /* 0x031cd01016008388 */ /* 0x0009e20000000c00 */
[----:B------:R-:W-:Y:S06]  /*10540*/  BAR.ARV 0x5, 0x200 ;  /* 0x0148000000007b1d */ /* 0x000fec0000002000 */
.L_x_309:
[----:B------:R-:W-:Y:S02]  /*10550*/  ULDC UR4, c[0x0][0xc3c] ;  /* 0x00030f0000047ab9 */ /* 0x000fe40000000800 */
[----:B---3--:R-:W-:-:S13]  /*10560*/  ISETP.GE.AND P0, PT, R19, UR4, PT ;  /* 0x0000000413007c0c */ /* 0x008fda000bf06270 */
[----:B------:R-:W-:Y:S05]  /*10570*/  @!P0 BRA `(.L_x_321) ;  /* 0xffffffb000008947 */ /* 0x000fea000383ffff */
[----:B------:R-:W-:Y:S05]  /*10580*/  BSYNC B8 ;  /* 0x0000000000087941 */ /* 0x000fea0003800000 */
.L_x_217:
[----:B-1----:R-:W3:Y:S01]  /*10590*/  LDL.LU R0, [R1+0x30] ;  /* 0x0000300001007983 */ /* 0x002ee20000300800 */
[----:B------:R-:W-:Y:S01]  /*105a0*/  BSSY B0, `(.L_x_322) ;  /* 0x000000b000007945 */ /* 0x000fe20003800000 */
[----:B------:R-:W1:Y:S01]  /*105b0*/  S2R R5, SR_CgaCtaId ;  /* 0x0000000000057919 */ /* 0x000e620000008800 */
[----:B---3--:R-:W-:-:S05]  /*105c0*/  VIADD R0, R0, 0x1 ;  /* 0x0000000100007836 */ /* 0x008fca0000000000 */
[----:B------:R-:W-:-:S04]  /*105d0*/  LEA.HI R2, R0, R0, RZ, 0x1 ;  /* 0x0000000000027211 */ /* 0x000fc800078f08ff */
[----:B------:R-:W-:Y:S02]  /*105e0*/  LOP3.LUT R3, R2, 0xfffffffe, RZ, 0xc0, !PT ;  /* 0xfffffffe02037812 */ /* 0x000fe400078ec0ff */
[----:B------:R-:W-:-:S03]  /*105f0*/  MOV R2, 0x400 ;  /* 0x0000040000027802 */ /* 0x000fc60000000f00 */
[----:B------:R-:W-:Y:S01]  /*10600*/  IMAD.IADD R0, R0, 0x1, -R3 ;  /* 0x0000000100007824 */ /* 0x000fe200078e0a03 */
[----:B-1----:R-:W-:-:S04]  /*10610*/  LEA R9, R5, R2, 0x18 ;  /* 0x0000000205097211 */ /* 0x002fc800078ec0ff */
[----:B------:R-:W-:-:S04]  /*10620*/  SHF.L.U32 R0, R0, 0x1f, RZ ;  /* 0x0000001f00007819 */ /* 0x000fc800000006ff */
[----:B------:R-:W1:Y:S02]  /*10630*/  SYNCS.PHASECHK.TRANS64.TRYWAIT P0, [R9+URZ+0x31c20], R0 ;  /* 0x031c2000090075a7 */ /* 0x000e64000800017f */
[----:B-1----:R-:W-:Y:S05]  /*10640*/  @!P0 BRA `(.L_x_323) ;  /* 0x0000001800908947 */ /* 0x002fea0003800000 */
.L_x_387:
[----:B------:R-:W-:Y:S05]  /*10650*/  BSYNC B0 ;  /* 0x0000000000007941 */ /* 0x000fea0003800000 */
.L_x_322:
[----:B------:R-:W-:-:S03]  /*10660*/  UMOV UR4, 0xffffffff ;  /* 0xffffffff00047882 */ /* 0x000fc60000000000 */
[----:B------:R-:W-:Y:S05]  /*10670*/  BRA.DIV UR4, `(.L_x_324) ;  /* 0x0000001a04987947 */ /* 0x000fea000b800000 */
[----:B-1----:R-:W1:Y:S02]  /*10680*/  S2R R0, SR_TID.X ;  /* 0x0000000000007919 */ /* 0x002e640000002100 */
[----:B-1----:R-:W-:-:S04]  /*10690*/  SHF.R.U32.HI R0, RZ, 0x5, R0 ;  /* 0x00000005ff007819 */ /* 0x002fc80000011600 */
[----:B------:R-:W-:-:S05]  /*106a0*/  LOP3.LUT R0, R0, 0x3, RZ, 0xc0, !PT ;  /* 0x0000000300007812 */ /* 0x000fca00078ec0ff */
[----:B------:R1:W3:Y:S02]  /*106b0*/  SHFL.IDX PT, R14, R0, RZ, 0x1f ;  /* 0x00001fff000e7589 */ /* 0x0002e400000e0000 */
.L_x_390:
[----:B---3--:R-:W-:Y:S01]  /*106c0*/  ISETP.NE.AND P0, PT, R14, RZ, PT ;  /* 0x000000ff0e00720c */ /* 0x008fe20003f05270 */
[----:B------:R-:W-:-:S12]  /*106d0*/  BSSY B0, `(.L_x_325) ;  /* 0x0000024000007945 */ /* 0x000fd80003800000 */
[----:B------:R-:W-:Y:S05]  /*106e0*/  @P0 BRA `(.L_x_326) ;  /* 0x0000000000880947 */ /* 0x000fea0003800000 */
[----:B------:R-:W-:-:S03]  /*106f0*/  UMOV UR4, 0xffffffff ;  /* 0xffffffff00047882 */ /* 0x000fc60000000000 */
[----:B------:R-:W-:Y:S05]  /*10700*/  BRA.DIV UR4, `(.L_x_327) ;  /* 0x0000001a04a87947 */ /* 0x000fea000b800000 */
[----:B------:R-:W-:-:S13]  /*10710*/  ELECT P6, URZ, PT ;  /* 0x00000000003f782f */ /* 0x000fda00038c0000 */
.L_x_393:
[----:B------:R-:W-:Y:S05]  /*10720*/  @!P6 BRA `(.L_x_326) ;  /* 0x000000000078e947 */ /* 0x000fea0003800000 */
[----:B-1----:R-:W3:Y:S02]  /*10730*/  LDL.LU R0, [R1+0x38] ;  /* 0x0000380001007983 */ /* 0x002ee40000300800 */
[----:B---3--:R-:W-:-:S04]  /*10740*/  LOP3.LUT R0, R0, 0x2, RZ, 0xfc, !PT ;  /* 0x0000000200007812 */ /* 0x008fc800078efcff */
[----:B------:R-:W-:-:S13]  /*10750*/  ISETP.NE.AND P2, PT, R0, 0x3, PT ;  /* 0x000000030000780c */ /* 0x000fda0003f45270 */
[----:B------:R-:W-:Y:S05]  /*10760*/  @!P2 BRA `(.L_x_328) ;  /* 0x000000000004a947 */ /* 0x000fea0003800000 */
[----:B------:R-:W-:Y:S01]  /*10770*/  BPT.TRAP 0x1 ;  /* 0x000000040000795c */ /* 0x000fe20000300000 */
.L_x_328:
[----:B------:R-:W-:Y:S01]  /*10780*/  VIADD R0, R9, 0x31c40 ;  /* 0x00031c4009007836 */ /* 0x000fe20000000000 */
[----:B------:R-:W-:Y:S01]  /*10790*/  SHF.L.U32 R4, R26, 0x1f, RZ ;  /* 0x0000001f1a047819 */ /* 0x000fe200000006ff */
[C---:B------:R-:W-:Y:S02]  /*107a0*/  VIADD R2, R23.reuse, 0x1 ;  /* 0x0000000117027836 */ /* 0x040fe40000000000 */
[----:B------:R-:W-:-:S03]  /*107b0*/  IMAD R5, R23, 0x8, R0 ;  /* 0x0000000817057824 */ /* 0x000fc600078e0200 */
[C---:B------:R-:W-:Y:S01]  /*107c0*/  ISETP.NE.AND P1, PT, R2.reuse, 0x2, PT ;  /* 0x000000020200780c */ /* 0x040fe20003f25270 */
[----:B------:R-:W1:Y:S03]  /*107d0*/  SYNCS.PHASECHK.TRANS64.TRYWAIT P0, [R5+URZ], R4 ;  /* 0x00000004050075a7 */ /* 0x000e66000800017f */
[----:B------:R-:W-:Y:S02]  /*107e0*/  SEL R3, RZ, 0x1, P1 ;  /* 0x00000001ff037807 */ /* 0x000fe40000800000 */
[----:B0-----:R-:W-:Y:S02]  /*107f0*/  SEL R7, R2, RZ, P1 ;  /* 0x000000ff02077207 */ /* 0x001fe40000800000 */
[----:B------:R-:W-:-:S03]  /*10800*/  LOP3.LUT R2, R26, R3, RZ, 0x3c, !PT ;  /* 0x000000031a027212 */ /* 0x000fc600078e3cff */
[----:B------:R-:W-:Y:S01]  /*10810*/  IMAD R3, R7, 0x8, R0 ;  /* 0x0000000807037824 */ /* 0x000fe200078e0200 */
[----:B------:R-:W-:Y:S01]  /*10820*/  SHF.L.U32 R2, R2, 0x1f, RZ ;  /* 0x0000001f02027819 */ /* 0x000fe200000006ff */
[----:B-1----:R-:W-:Y:S06]  /*10830*/  @!P0 BRA `(.L_x_329) ;  /* 0x00000018007c8947 */ /* 0x002fec0003800000 */
.L_x_394:
[----:B------:R-:W1:Y:S02]  /*10840*/  SYNCS.PHASECHK.TRANS64.TRYWAIT P0, [R3+URZ], R2 ;  /* 0x00000002030075a7 */ /* 0x000e64000800017f */
[----:B-1----:R-:W-:Y:S05]  /*10850*/  @!P0 BRA `(.L_x_330) ;  /* 0x0000001800888947 */ /* 0x002fea0003800000 */
.L_x_395:
[----:B------:R-:W-:Y:S05]  /*10860*/  @!P2 BRA `(.L_x_331) ;  /* 0x000000000004a947 */ /* 0x000fea0003800000 */
[----:B------:R-:W-:Y:S01]  /*10870*/  BPT.TRAP 0x1 ;  /* 0x000000040000795c */ /* 0x000fe20000300000 */
.L_x_331:
[----:B------:R-:W-:-:S04]  /*10880*/  VIADD R0, R9, 0x31c60 ;  /* 0x00031c6009007836 */ /* 0x000fc80000000000 */
[----:B------:R-:W-:-:S04]  /*10890*/  IMAD R23, R23, 0x8, R0 ;  /* 0x0000000817177824 */ /* 0x000fc800078e0200 */
[----:B------:R-:W3:Y:S02]  /*108a0*/  SYNCS.PHASECHK.TRANS64.TRYWAIT P0, [R23+URZ], R4 ;  /* 0x00000004170075a7 */ /* 0x000ee4000800017f */
[----:B---3--:R-:W-:Y:S05]  /*108b0*/  @!P0 BRA `(.L_x_332) ;  /* 0x0000001800848947 */ /* 0x008fea0003800000 */
.L_x_396:
[----:B------:R-:W-:-:S07]  /*108c0*/  IMAD R7, R7, 0x8, R0 ;  /* 0x0000000807077824 */ /* 0x000fce00078e0200 */
.L_x_333:
[----:B------:R0:W0:Y:S02]  /*108d0*/  SYNCS.PHASECHK.TRANS64.TRYWAIT P0, [R7+URZ], R2 ;  /* 0x00000002070075a7 */ /* 0x000024000800017f */
[----:B0-----:R-:W-:Y:S05]  /*108e0*/  @!P0 NANOSLEEP.SYNCS 0x989680 ;  /* 0x009896800000895d */ /* 0x001fea0003900000 */
[----:B------:R-:W0:Y:S02]  /*108f0*/  @!P0 SYNCS.PHASECHK.TRANS64 P0, [R7+URZ], R2 ;  /* 0x00000002070085a7 */ /* 0x000e24000800007f */
[----:B0-----:R-:W-:Y:S05]  /*10900*/  @!P0 BRA `(.L_x_333) ;  /* 0xfffffffc00f08947 */ /* 0x001fea000383ffff */
.L_x_326:
[----:B------:R-:W-:Y:S05]  /*10910*/  BSYNC B0 ;  /* 0x0000000000007941 */ /* 0x000fea0003800000 */
.L_x_325:
[----:B------:R-:W-:Y:S05]  /*10920*/  EXIT ;  /* 0x000000000000794d */ /* 0x000fea0003800000 */
.L_x_177:
[----:B0-----:R-:W-:-:S04]  /*10930*/  IMAD.U32 R3, RZ, RZ, UR36 ;  /* 0x00000024ff037e24 */ /* 0x001fc8000f8e00ff */
[----:B------:R0:W1:Y:S03]  /*10940*/  SYNCS.PHASECHK.TRANS64.TRYWAIT P1, [R3+URZ+0x31c00], R0 ;  /* 0x031c0000030075a7 */ /* 0x000066000802017f */
[----:B-1----:R-:W-:Y:S05]  /*10950*/  @!P1 NANOSLEEP.SYNCS 0x989680 ;  /* 0x009896800000995d */ /* 0x002fea0003900000 */
[----:B------:R-:W1:Y:S02]  /*10960*/  @!P1 SYNCS.PHASECHK.TRANS64 P1, [R3+URZ+0x31c00], R0 ;  /* 0x031c0000030095a7 */ /* 0x000e64000802007f */
[----:B-1----:R-:W-:Y:S05]  /*10970*/  @!P1 BRA `(.L_x_177) ;  /* 0xfffffffc00ec9947 */ /* 0x002fea000383ffff */
[----:B------:R-:W-:Y:S05]  /*10980*/  BRA `(.L_x_334) ;  /* 0xffffff0c00147947 */ /* 0x000fea000383ffff */
.L_x_181:
[----:B-1----:R1:W2:Y:S02]  /*10990*/  SYNCS.PHASECHK.TRANS64.TRYWAIT P2, [R4+URZ+0x31c30], R3 ;  /* 0x031c3003040075a7 */ /* 0x0022a4000804017f */
[----:B--2---:R-:W-:Y:S05]  /*109a0*/  @!P2 NANOSLEEP.SYNCS 0x989680 ;  /* 0x009896800000a95d */ /* 0x004fea0003900000 */
[----:B------:R-:W2:Y:S02]  /*109b0*/  @!P2 SYNCS.PHASECHK.TRANS64 P2, [R4+URZ+0x31c30], R3 ;  /* 0x031c30030400a5a7 */ /* 0x000ea4000804007f */
[----:B--2---:R-:W-:Y:S05]  /*109c0*/  @!P2 BRA `(.L_x_181) ;  /* 0xfffffffc00f0a947 */ /* 0x004fea000383ffff */
[----:B------:R-:W-:Y:S05]  /*109d0*/  BRA `(.L_x_180) ;  /* 0xffffff0c00387947 */ /* 0x000fea000383ffff */
.L_x_186:
[----:B--2---:R-:W-:-:S04]  /*109e0*/  IMAD.U32 R3, RZ, RZ, UR6 ;  /* 0x00000006ff037e24 */ /* 0x004fc8000f8e00ff */
[----:B------:R2:W3:Y:S03]  /*109f0*/  SYNCS.PHASECHK.TRANS64.TRYWAIT P2, [R3+URZ+0x31c30], R0 ;  /* 0x031c3000030075a7 */ /* 0x0004e6000804017f */
[----:B---3--:R-:W-:Y:S05]  /*10a00*/  @!P2 NANOSLEEP.SYNCS 0x989680 ;  /* 0x009896800000a95d */ /* 0x008fea0003900000 */
[----:B------:R-:W3:Y:S02]  /*10a10*/  @!P2 SYNCS.PHASECHK.TRANS64 P2, [R3+URZ+0x31c30], R0 ;  /* 0x031c30000300a5a7 */ /* 0x000ee4000804007f */
[----:B---3--:R-:W-:Y:S05]  /*10a20*/  @!P2 BRA `(.L_x_186) ;  /* 0xfffffffc00eca947 */ /* 0x008fea000383ffff */
[----:B------:R-:W-:Y:S05]  /*10a30*/  BRA `(.L_x_183) ;  /* 0xffffff44005c7947 */ /* 0x000fea000383ffff */
.L_x_190:
[----:B-1----:R-:W-:-:S04]  /*10a40*/  IMAD.U32 R3, RZ, RZ, UR6 ;  /* 0x00000006ff037e24 */ /* 0x002fc8000f8e00ff */
[----:B------:R1:W2:Y:S03]  /*10a50*/  SYNCS.PHASECHK.TRANS64.TRYWAIT P2, [R3+URZ+0x31c50], R0 ;  /* 0x031c5000030075a7 */ /* 0x0002a6000804017f */
[----:B--2---:R-:W-:Y:S05]  /*10a60*/  @!P2 NANOSLEEP.SYNCS 0x989680 ;  /* 0x009896800000a95d */ /* 0x004fea0003900000 */
[----:B------:R-:W2:Y:S02]  /*10a70*/  @!P2 SYNCS.PHASECHK.TRANS64 P2, [R3+URZ+0x31c50], R0 ;  /* 0x031c50000300a5a7 */ /* 0x000ea4000804007f */
[----:B--2---:R-:W-:Y:S05]  /*10a80*/  @!P2 BRA `(.L_x_190) ;  /* 0xfffffffc00eca947 */ /* 0x004fea000383ffff */
[----:B------:R-:W-:Y:S05]  /*10a90*/  BRA `(.L_x_187) ;  /* 0xffffff5c00007947 */ /* 0x000fea000383ffff */
.L_x_195:
[----:B--2---:R-:W-:-:S04]  /*10aa0*/  IMAD.U32 R7, RZ, RZ, UR9 ;  /* 0x00000009ff077e24 */ /* 0x004fc8000f8e00ff */
[----:B------:R2:W4:Y:S03]  /*10ab0*/  SYNCS.PHASECHK.TRANS64.TRYWAIT P0, [R7+URZ+0x31c50], R6 ;  /* 0x031c5006070075a7 */ /* 0x000526000800017f */
[----:B----4-:R-:W-:Y:S05]  /*10ac0*/  @!P0 NANOSLEEP.SYNCS 0x989680 ;  /* 0x009896800000895d */ /* 0x010fea0003900000 */
[----:B------:R-:W4:Y:S02]  /*10ad0*/  @!P0 SYNCS.PHASECHK.TRANS64 P0, [R7+URZ+0x31c50], R6 ;  /* 0x031c5006070085a7 */ /* 0x000f24000800007f */
[----:B----4-:R-:W-:Y:S05]  /*10ae0*/  @!P0 BRA `(.L_x_195) ;  /* 0xfffffffc00ec8947 */ /* 0x010fea000383ffff */
[----:B------:R-:W-:Y:S05]  /*10af0*/  BRA `(.L_x_194) ;  /* 0xffffff7800d87947 */ /* 0x000fea000383ffff */
.L_x_229:
        /* <DEDUP_REMOVED lines=8> */
[----:B0--3--:R-:W-:Y:S05]  /*10b80*/  WARPSYNC.COLLECTIVE R15, `(.L_x_336) ;  /* 0x000000000f087348 */ /* 0x009fea0003c00000 */
[----:B------:R1:W2:Y:S02]  /*10b90*/  SHFL.IDX P6, R14, R13, R12, R11 ;  /* 0x0000000c0d0e7389 */ /* 0x0002a400000c000b */
[----:B0123--:R-:W-:Y:S01]  /*10ba0*/  ENDCOLLECTIVE ;  /* 0x000000000000791b */ /* 0x00ffe20003800000 */
.L_x_336:
[----:B------:R-:W-:Y:S05]  /*10bb0*/  BSYNC B0 ;  /* 0x0000000000007941 */ /* 0x000fea0003800000 */
.L_x_335:
[----:B------:R-:W-:Y:S05]  /*10bc0*/  BRA `(.L_x_337) ;  /* 0xffffffb400307947 */ /* 0x000fea000383ffff */
.L_x_231:
[----:B------:R-:W-:Y:S01]  /*10bd0*/  BSSY B0, `(.L_x_338) ;  /* 0x0000006000007945 */ /* 0x000fe20003800000 */
[----:B------:R-:W-:-:S07]  /*10be0*/  IMAD.MOV.U32 R15, RZ, RZ, -0x1 ;  /* 0xffffffffff0f7424 */ /* 0x000fce00078e00ff */
[----:B01-3--:R-:W-:Y:S05]  /*10bf0*/  WARPSYNC.COLLECTIVE R15, `(.L_x_339) ;  /* 0x000000000f0c7348 */ /* 0x00bfea0003c00000 */
[----:B------:R-:W-:Y:S02]  /*10c00*/  ELECT P6, UR62, PT ;  /* 0x00000000003e782f */ /* 0x000fe400038c0000 */
[----:B------:R-:W-:Y:S01]  /*10c10*/  MOV R14, UR62 ;  /* 0x0000003e000e7c02 */ /* 0x000fe20008000f00 */
[----:B01-3--:R-:W-:Y:S10]  /*10c20*/  ENDCOLLECTIVE ;  /* 0x000000000000791b */ /* 0x00bff40003800000 */
.L_x_339:
[----:B------:R-:W-:Y:S05]  /*10c30*/  BSYNC B0 ;  /* 0x0000000000007941 */ /* 0x000fea0003800000 */
.L_x_338:
[----:B------:R-:W-:Y:S05]  /*10c40*/  BRA `(.L_x_340) ;  /* 0xffffffb400307947 */ /* 0x000fea000383ffff */
.L_x_233:
[----:B-1----:R1:W2:Y:S02]  /*10c50*/  SYNCS.PHASECHK.TRANS64.TRYWAIT P0, [R0+URZ+0x31c40], R2 ;  /* 0x031c4002000075a7 */ /* 0x0022a4000800017f */
[----:B--2---:R-:W-:Y:S05]  /*10c60*/  @!P0 NANOSLEEP.SYNCS 0x989680 ;  /* 0x009896800000895d */ /* 0x004fea0003900000 */
[----:B------:R-:W2:Y:S02]  /*10c70*/  @!P0 SYNCS.PHASECHK.TRANS64 P0, [R0+URZ+0x31c40], R2 ;  /* 0x031c4002000085a7 */ /* 0x000ea4000800007f */
[----:B--2---:R-:W-:Y:S05]  /*10c80*/  @!P0 BRA `(.L_x_233) ;  /* 0xfffffffc00f08947 */ /* 0x004fea000383ffff */
[----:B------:R-:W-:Y:S05]  /*10c90*/  BRA `(.L_x_341) ;  /* 0xffffffb400847947 */ /* 0x000fea000383ffff */
.L_x_237:
[----:B------:R-:W2:Y:S01]  /*10ca0*/  LDL.LU R11, [R1+0x2c] ;  /* 0x00002c00010b7983 */ /* 0x000ea20000300800 */
[----:B------:R-:W-:Y:S02]  /*10cb0*/  IMAD.MOV.U32 R13, RZ, RZ, R4 ;  /* 0x000000ffff0d7224 */ /* 0x000fe400078e0004 */
[----:B------:R-:W-:Y:S02]  /*10cc0*/  IMAD.MOV.U32 R12, RZ, RZ, RZ ;  /* 0x000000ffff0c7224 */ /* 0x000fe400078e00ff */
[----:B------:R-:W-:Y:S02]  /*10cd0*/  IMAD.MOV.U32 R15, RZ, RZ, -0x1 ;  /* 0xffffffffff0f7424 */ /* 0x000fe400078e00ff */
[----:B------:R-:W-:-:S04]  /*10ce0*/  IMAD R17, R17, 0xc0, R21 ;  /* 0x000000c011117824 */ /* 0x000fc800078e0215 */
[----:B------:R-:W-:Y:S02]  /*10cf0*/  VIADD R8, R17, 0x20 ;  /* 0x0000002011087836 */ /* 0x000fe40000000000 */
[----:B--2---:R-:W-:Y:S02]  /*10d00*/  IMAD R5, R11, R9, RZ ;  /* 0x000000090b057224 */ /* 0x004fe400078e02ff */
[----:B------:R-:W-:-:S03]  /*10d10*/  IMAD.MOV.U32 R11, RZ, RZ, 0x1c1f ;  /* 0x00001c1fff0b7424 */ /* 0x000fc600078e00ff */
[----:B------:R-:W-:-:S13]  /*10d20*/  ISETP.GE.AND P4, PT, R17, R5, PT ;  /* 0x000000051100720c */ /* 0x000fda0003f86270 */
[----:B-----5:R-:W-:Y:S05]  /*10d30*/  WARPSYNC.COLLECTIVE R15, `(.L_x_342) ;  /* 0x000000000f087348 */ /* 0x020fea0003c00000 */
[----:B------:R0:W1:Y:S02]  /*10d40*/  SHFL.IDX P6, R14, R13, R12, R11 ;  /* 0x0000000c0d0e7389 */ /* 0x00006400000c000b */
[----:B01---5:R-:W-:Y:S01]  /*10d50*/  ENDCOLLECTIVE ;  /* 0x000000000000791b */ /* 0x023fe20003800000 */
.L_x_342:
[----:B------:R-:W-:Y:S02]  /*10d60*/  IMAD.MOV.U32 R13, RZ, RZ, R0 ;  /* 0x000000ffff0d7224 */ /* 0x000fe400078e0000 */
[----:B------:R-:W-:-:S07]  /*10d70*/  IMAD.MOV.U32 R2, RZ, RZ, R14 ;  /* 0x000000ffff027224 */ /* 0x000fce00078e000e */
[----:B------:R-:W-:Y:S05]  /*10d80*/  WARPSYNC.COLLECTIVE R15, `(.L_x_343) ;  /* 0x000000000f087348 */ /* 0x000fea0003c00000 */
[----:B------:R0:W1:Y:S02]  /*10d90*/  SHFL.IDX P6, R14, R13, R12, R11 ;  /* 0x0000000c0d0e7389 */ /* 0x00006400000c000b */
[----:B01----:R-:W-:Y:S01]  /*10da0*/  ENDCOLLECTIVE ;  /* 0x000000000000791b */ /* 0x003fe20003800000 */
.L_x_343:
[----:B------:R-:W-:Y:S02]  /*10db0*/  IMAD.MOV.U32 R13, RZ, RZ, R4 ;  /* 0x000000ffff0d7224 */ /* 0x000fe400078e0004 */
[----:B------:R-:W-:Y:S02]  /*10dc0*/  IMAD.MOV.U32 R12, RZ, RZ, 0x1 ;  /* 0x00000001ff0c7424 */ /* 0x000fe400078e00ff */
[----:B------:R-:W-:-:S07]  /*10dd0*/  IMAD.MOV.U32 R3, RZ, RZ, R14 ;  /* 0x000000ffff037224 */ /* 0x000fce00078e000e */
[----:B------:R-:W-:Y:S05]  /*10de0*/  WARPSYNC.COLLECTIVE R15, `(.L_x_344) ;  /* 0x000000000f087348 */ /* 0x000fea0003c00000 */
[----:B------:R0:W1:Y:S02]  /*10df0*/  SHFL.IDX P6, R14, R13, R12, R11 ;  /* 0x0000000c0d0e7389 */ /* 0x00006400000c000b */
[----:B01----:R-:W-:Y:S01]  /*10e00*/  ENDCOLLECTIVE ;  /* 0x000000000000791b */ /* 0x003fe20003800000 */
.L_x_344:
        /* <DEDUP_REMOVED lines=17> */
.L_x_345:
[----:B------:R-:W-:Y:S02]  /*10f20*/  IMAD.MOV.U32 R13, RZ, RZ, R4 ;  /* 0x000000ffff0d7224 */ /* 0x000fe400078e0004 */
[----:B------:R-:W-:Y:S02]  /*10f30*/  IMAD.MOV.U32 R12, RZ, RZ, 0x2 ;  /* 0x00000002ff0c7424 */ /* 0x000fe400078e00ff */
[----:B------:R-:W-:-:S07]  /*10f40*/  IMAD.MOV.U32 R3, RZ, RZ, R14 ;  /* 0x000000ffff037224 */ /* 0x000fce00078e000e */
[----:B------:R-:W-:Y:S05]  /*10f50*/  WARPSYNC.COLLECTIVE R15, `(.L_x_346) ;  /* 0x000000000f087348 */ /* 0x000fea0003c00000 */
[----:B------:R0:W1:Y:S02]  /*10f60*/  SHFL.IDX P6, R14, R13, R12, R11 ;  /* 0x0000000c0d0e7389 */ /* 0x00006400000c000b */
[----:B01----:R-:W-:Y:S01]  /*10f70*/  ENDCOLLECTIVE ;  /* 0x000000000000791b */ /* 0x003fe20003800000 */
.L_x_346:
        /* <DEDUP_REMOVED lines=18> */
.L_x_347:
[----:B------:R-:W-:Y:S02]  /*110a0*/  IMAD.MOV.U32 R13, RZ, RZ, R4 ;  /* 0x000000ffff0d7224 */ /* 0x000fe400078e0004 */
[----:B------:R-:W-:Y:S02]  /*110b0*/  IMAD.MOV.U32 R12, RZ, RZ, 0x3 ;  /* 0x00000003ff0c7424 */ /* 0x000fe400078e00ff */
[----:B------:R-:W-:-:S07]  /*110c0*/  IMAD.MOV.U32 R3, RZ, RZ, R14 ;  /* 0x000000ffff037224 */ /* 0x000fce00078e000e */
[----:B------:R-:W-:Y:S05]  /*110d0*/  WARPSYNC.COLLECTIVE R15, `(.L_x_348) ;  /* 0x000000000f087348 */ /* 0x000fea0003c00000 */
[----:B------:R0:W1:Y:S02]  /*110e0*/  SHFL.IDX P6, R14, R13, R12, R11 ;  /* 0x0000000c0d0e7389 */ /* 0x00006400000c000b */
[----:B01----:R-:W-:Y:S01]  /*110f0*/  ENDCOLLECTIVE ;  /* 0x000000000000791b */ /* 0x003fe20003800000 */
.L_x_348:
        /* <DEDUP_REMOVED lines=11> */
.L_x_349:
        /* <DEDUP_REMOVED lines=13> */
.L_x_350:
        /* <DEDUP_REMOVED lines=13> */
.L_x_351:
        /* <DEDUP_REMOVED lines=8> */
.L_x_352:
        /* <DEDUP_REMOVED lines=15> */
.L_x_353:
[----:B------:R-:W-:Y:S01]  /*114c0*/  IMAD.MOV.U32 R2, RZ, RZ, R14 ;  /* 0x000000ffff027224 */ /* 0x000fe200078e000e */
[----:B------:R-:W-:Y:S06]  /*114d0*/  BRA `(.L_x_354) ;  /* 0xffffffbc000c7947 */ /* 0x000fec000383ffff */
.L_x_240:
[----:B-1----:R1:W2:Y:S02]  /*114e0*/  SYNCS.PHASECHK.TRANS64.TRYWAIT P0, [R22+URZ+0x31c20], R3 ;  /* 0x031c2003160075a7 */ /* 0x0022a4000800017f */
[----:B--2---:R-:W-:Y:S05]  /*114f0*/  @!P0 NANOSLEEP.SYNCS 0x989680 ;  /* 0x009896800000895d */ /* 0x004fea0003900000 */
[----:B------:R-:W2:Y:S02]  /*11500*/  @!P0 SYNCS.PHASECHK.TRANS64 P0, [R22+URZ+0x31c20], R3 ;  /* 0x031c2003160085a7 */ /* 0x000ea4000800007f */
[----:B--2---:R-:W-:Y:S05]  /*11510*/  @!P0 BRA `(.L_x_240) ;  /* 0xfffffffc00f08947 */ /* 0x004fea000383ffff */
[----:B------:R-:W-:Y:S05]  /*11520*/  BRA `(.L_x_355) ;  /* 0xffffffbc007c7947 */ /* 0x000fea000383ffff */
.L_x_249:
[----:B-1----:R1:W2:Y:S02]  /*11530*/  SYNCS.PHASECHK.TRANS64.TRYWAIT P0, [R3+URZ+0x31c40], R2 ;  /* 0x031c4002030075a7 */ /* 0x0022a4000800017f */
[----:B--2---:R-:W-:Y:S05]  /*11540*/  @!P0 NANOSLEEP.SYNCS 0x989680 ;  /* 0x009896800000895d */ /* 0x004fea0003900000 */
[----:B------:R-:W2:Y:S02]  /*11550*/  @!P0 SYNCS.PHASECHK.TRANS64 P0, [R3+URZ+0x31c40], R2 ;  /* 0x031c4002030085a7 */ /* 0x000ea4000800007f */
[----:B--2---:R-:W-:Y:S05]  /*11560*/  @!P0 BRA `(.L_x_249) ;  /* 0xfffffffc00f08947 */ /* 0x004fea000383ffff */
[----:B------:R-:W-:Y:S05]  /*11570*/  BRA `(.L_x_356) ;  /* 0xffffffc0002c7947 */ /* 0x000fea000383ffff */
.L_x_256:
[----:B0-----:R0:W1:Y:S02]  /*11580*/  SYNCS.PHASECHK.TRANS64.TRYWAIT P0, [R3+URZ+0x60], R2 ;  /* 0x00006002030075a7 */ /* 0x001064000800017f */
[----:B-1----:R-:W-:Y:S05]  /*11590*/  @!P0 NANOSLEEP.SYNCS 0x989680 ;  /* 0x009896800000895d */ /* 0x002fea0003900000 */
[----:B------:R-:W1:Y:S02]  /*115a0*/  @!P0 SYNCS.PHASECHK.TRANS64 P0, [R3+URZ+0x60], R2 ;  /* 0x00006002030085a7 */ /* 0x000e64000800007f */
[----:B-1----:R-:W-:Y:S05]  /*115b0*/  @!P0 BRA `(.L_x_256) ;  /* 0xfffffffc00f08947 */ /* 0x002fea000383ffff */
[----:B------:R-:W-:Y:S05]  /*115c0*/  BRA `(.L_x_357) ;  /* 0xffffffc400387947 */ /* 0x000fea000383ffff */
.L_x_266:
[----:B-1----:R1:W2:Y:S02]  /*115d0*/  SYNCS.PHASECHK.TRANS64.TRYWAIT P0, [R3+URZ+0x31c40], R2 ;  /* 0x031c4002030075a7 */ /* 0x0022a4000800017f */
[----:B--2---:R-:W-:Y:S05]  /*115e0*/  @!P0 NANOSLEEP.SYNCS 0x989680 ;  /* 0x009896800000895d */ /* 0x004fea0003900000 */
[----:B------:R-:W2:Y:S02]  /*115f0*/  @!P0 SYNCS.PHASECHK.TRANS64 P0, [R3+URZ+0x31c40], R2 ;  /* 0x031c4002030085a7 */ /* 0x000ea4000800007f */
[----:B--2---:R-:W-:Y:S05]  /*11600*/  @!P0 BRA `(.L_x_266) ;  /* 0xfffffffc00f08947 */ /* 0x004fea000383ffff */
[----:B------:R-:W-:Y:S05]  /*11610*/  BRA `(.L_x_358) ;  /* 0xffffffc800f07947 */ /* 0x000fea000383ffff */
.L_x_273:
[----:B0-----:R0:W1:Y:S02]  /*11620*/  SYNCS.PHASECHK.TRANS64.TRYWAIT P0, [R12+URZ+0x60], R26 ;  /* 0x0000601a0c0075a7 */ /* 0x001064000800017f */
[----:B-1----:R-:W-:Y:S05]  /*11630*/  @!P0 NANOSLEEP.SYNCS 0x989680 ;  /* 0x009896800000895d */ /* 0x002fea0003900000 */
[----:B------:R-:W1:Y:S02]  /*11640*/  @!P0 SYNCS.PHASECHK.TRANS64 P0, [R12+URZ+0x60], R26 ;  /* 0x0000601a0c0085a7 */ /* 0x000e64000800007f */
[----:B-1----:R-:W-:Y:S05]  /*11650*/  @!P0 BRA `(.L_x_273) ;  /* 0xfffffffc00f08947 */ /* 0x002fea000383ffff */
[----:B------:R-:W-:Y:S05]  /*11660*/  BRA `(.L_x_359) ;  /* 0xffffffcc00fc7947 */ /* 0x000fea000383ffff */
.L_x_283:
[----:B-1----:R1:W2:Y:S02]  /*11670*/  SYNCS.PHASECHK.TRANS64.TRYWAIT P0, [R2+URZ+0x31c40], R3 ;  /* 0x031c4003020075a7 */ /* 0x0022a4000800017f */
[----:B--2---:R-:W-:Y:S05]  /*11680*/  @!P0 NANOSLEEP.SYNCS 0x989680 ;  /* 0x009896800000895d */ /* 0x004fea0003900000 */
[----:B------:R-:W2:Y:S02]  /*11690*/  @!P0 SYNCS.PHASECHK.TRANS64 P0, [R2+URZ+0x31c40], R3 ;  /* 0x031c4003020085a7 */ /* 0x000ea4000800007f */
[----:B--2---:R-:W-:Y:S05]  /*116a0*/  @!P0 BRA `(.L_x_283) ;  /* 0xfffffffc00f08947 */ /* 0x004fea000383ffff */
[----:B------:R-:W-:Y:S05]  /*116b0*/  BRA `(.L_x_360) ;  /* 0xffffffd400807947 */ /* 0x000fea000383ffff */
.L_x_290:
[----:B0-----:R0:W1:Y:S02]  /*116c0*/  SYNCS.PHASECHK.TRANS64.TRYWAIT P0, [R8+URZ+0x60], R2 ;  /* 0x00006002080075a7 */ /* 0x001064000800017f */
[----:B-1----:R-:W-:Y:S05]  /*116d0*/  @!P0 NANOSLEEP.SYNCS 0x989680 ;  /* 0x009896800000895d */ /* 0x002fea0003900000 */
[----:B------:R-:W1:Y:S02]  /*116e0*/  @!P0 SYNCS.PHASECHK.TRANS64 P0, [R8+URZ+0x60], R2 ;  /* 0x00006002080085a7 */ /* 0x000e64000800007f */
[----:B-1----:R-:W-:Y:S05]  /*116f0*/  @!P0 BRA `(.L_x_290) ;  /* 0xfffffffc00f08947 */ /* 0x002fea000383ffff */
[----:B------:R-:W-:Y:S05]  /*11700*/  BRA `(.L_x_361) ;  /* 0xffffffd800907947 */ /* 0x000fea000383ffff */
.L_x_302:
[----:B-1----:R1:W2:Y:S02]  /*11710*/  SYNCS.PHASECHK.TRANS64.TRYWAIT P0, [R3+URZ+0x31c60], R0 ;  /* 0x031c6000030075a7 */ /* 0x0022a4000800017f */
[----:B--2---:R-:W-:Y:S05]  /*11720*/  @!P0 NANOSLEEP.SYNCS 0x989680 ;  /* 0x009896800000895d */ /* 0x004fea0003900000 */
[----:B------:R-:W2:Y:S02]  /*11730*/  @!P0 SYNCS.PHASECHK.TRANS64 P0, [R3+URZ+0x31c60], R0 ;  /* 0x031c6000030085a7 */ /* 0x000ea4000800007f */
[----:B--2---:R-:W-:Y:S05]  /*11740*/  @!P0 BRA `(.L_x_302) ;  /* 0xfffffffc00f08947 */ /* 0x004fea000383ffff */
[----:B------:R-:W-:Y:S05]  /*11750*/  BRA `(.L_x_362) ;  /* 0xffffffe000007947 */ /* 0x000fea000383ffff */
.L_x_310:
[----:B------:R-:W-:Y:S01]  /*11760*/  BSSY B0, `(.L_x_363) ;  /* 0x0000008000007945 */ /* 0x000fe20003800000 */
[----:B------:R-:W-:Y:S02]  /*11770*/  IMAD.MOV.U32 R13, RZ, RZ, R16 ;  /* 0x000000ffff0d7224 */ /* 0x000fe400078e0010 */
[----:B------:R-:W-:Y:S02]  /*11780*/  IMAD.MOV.U32 R12, RZ, RZ, RZ ;  /* 0x000000ffff0c7224 */ /* 0x000fe400078e00ff */
[----:B------:R-:W-:Y:S02]  /*11790*/  IMAD.MOV.U32 R11, RZ, RZ, 0x1f ;  /* 0x0000001fff0b7424 */ /* 0x000fe400078e00ff */
[----:B------:R-:W-:-:S07]  /*117a0*/  IMAD.MOV.U32 R15, RZ, RZ, -0x1 ;  /* 0xffffffffff0f7424 */ /* 0x000fce00078e00ff */
[----:B0-----:R-:W-:Y:S05]  /*117b0*/  WARPSYNC.COLLECTIVE R15, `(.L_x_364) ;  /* 0x000000000f087348 */ /* 0x001fea0003c00000 */
[----:B------:R1:W2:Y:S02]  /*117c0*/  SHFL.IDX P6, R14, R13, R12, R11 ;  /* 0x0000000c0d0e7389 */ /* 0x0002a400000c000b */
[----:B012---:R-:W-:Y:S01]  /*117d0*/  ENDCOLLECTIVE ;  /* 0x000000000000791b */ /* 0x007fe20003800000 */
.L_x_364:
[----:B------:R-:W-:Y:S05]  /*117e0*/  BSYNC B0 ;  /* 0x0000000000007941 */ /* 0x000fea0003800000 */
.L_x_363:
[----:B------:R-:W-:Y:S02]  /*117f0*/  IMAD.MOV.U32 R13, RZ, RZ, R16 ;  /* 0x000000ffff0d7224 */ /* 0x000fe400078e0010 */
[----:B------:R-:W-:Y:S02]  /*11800*/  IMAD.MOV.U32 R12, RZ, RZ, 0x1 ;  /* 0x00000001ff0c7424 */ /* 0x000fe400078e00ff */
[----:B------:R-:W-:Y:S02]  /*11810*/  IMAD.MOV.U32 R11, RZ, RZ, 0x1f ;  /* 0x0000001fff0b7424 */ /* 0x000fe400078e00ff */
[----:B------:R-:W-:Y:S02]  /*11820*/  IMAD.MOV.U32 R15, RZ, RZ, -0x1 ;  /* 0xffffffffff0f7424 */ /* 0x000fe400078e00ff */
[----:B------:R-:W-:Y:S02]  /*11830*/  IMAD.IADD R5, R19, 0x1, R8 ;  /* 0x0000000113057824 */ /* 0x000fe400078e0208 */
[----:B------:R-:W-:-:S07]  /*11840*/  IMAD.MOV.U32 R0, RZ, RZ, R14 ;  /* 0x000000ffff007224 */ /* 0x000fce00078e000e */
[----:B------:R-:W-:Y:S05]  /*11850*/  WARPSYNC.COLLECTIVE R15, `(.L_x_365) ;  /* 0x000000000f087348 */ /* 0x000fea0003c00000 */
[----:B------:R0:W1:Y:S02]  /*11860*/  SHFL.IDX P6, R14, R13, R12, R11 ;  /* 0x0000000c0d0e7389 */ /* 0x00006400000c000b */
[----:B01----:R-:W-:Y:S01]  /*11870*/  ENDCOLLECTIVE ;  /* 0x000000000000791b */ /* 0x003fe20003800000 */
.L_x_365:
[----:B------:R-:W-:Y:S02]  /*11880*/  ULDC UR4, c[0x0][0xc3c] ;  /* 0x00030f0000047ab9 */ /* 0x000fe40000000800 */
[----:B------:R-:W-:-:S13]  /*11890*/  ISETP.GE.OR P1, PT, R5, UR4, !P0 ;  /* 0x0000000405007c0c */ /* 0x000fda000c726670 */
[----:B------:R-:W0:Y:S01]  /*118a0*/  @!P1 LDC.64 R2, c[0x0][0xc80] ;  /* 0x00032000ff029b82 */ /* 0x000e220000000a00 */
[----:B------:R-:W-:Y:S02]  /*118b0*/  IMAD.MOV.U32 R11, RZ, RZ, RZ ;  /* 0x000000ffff0b7224 */ /* 0x000fe400078e00ff */
[----:B------:R-:W-:Y:S02]  /*118c0*/  IMAD.MOV.U32 R4, RZ, RZ, R14 ;  /* 0x000000ffff047224 */ /* 0x000fe400078e000e */
[----:B0-----:R-:W-:-:S06]  /*118d0*/  @!P1 IMAD.WIDE R2, R5, 0x4, R2 ;  /* 0x0000000405029825 */ /* 0x001fcc00078e0202 */
[----:B------:R0:W2:Y:S01]  /*118e0*/  @!P1 LDG.E R3, desc[UR56][R2.64] ;  /* 0x0000003802039981 */ /* 0x0000a2000c1e1900 */
[C---:B------:R-:W-:Y:S02]  /*118f0*/  ISETP.GE.U32.AND P2, PT, R8.reuse, 0x2, PT ;  /* 0x000000020800780c */ /* 0x040fe40003f46070 */
[C---:B------:R-:W-:Y:S02]  /*11900*/  ISETP.GE.U32.AND P3, PT, R8.reuse, 0x4, PT ;  /* 0x000000040800780c */ /* 0x040fe40003f66070 */
[C---:B------:R-:W-:Y:S02]  /*11910*/  ISETP.GE.U32.AND P4, PT, R8.reuse, 0x8, PT ;  /* 0x000000080800780c */ /* 0x040fe40003f86070 */
[C---:B------:R-:W-:Y:S01]  /*11920*/  ISETP.GE.U32.AND P5, PT, R8.reuse, 0x10, PT ;  /* 0x000000100800780c */ /* 0x040fe20003fa6070 */
[----:B0-----:R-:W-:Y:S02]  /*11930*/  IMAD.MOV.U32 R2, RZ, RZ, RZ ;  /* 0x000000ffff027224 */ /* 0x001fe400078e00ff */
[----:B--2---:R-:W-:Y:S01]  /*11940*/  @!P1 IMAD.MOV.U32 R2, RZ, RZ, R3 ;  /* 0x000000ffff029224 */ /* 0x004fe200078e0003 */
[----:B------:R-:W-:-:S03]  /*11950*/  ISETP.NE.AND P1, PT, R8, RZ, PT ;  /* 0x000000ff0800720c */ /* 0x000fc60003f25270 */
[----:B------:R-:W-:-:S10]  /*11960*/  IMAD.MOV.U32 R13, RZ, RZ, R2 ;  /* 0x000000ffff0d7224 */ /* 0x000fd400078e0002 */
[----:B------:R-:W-:Y:S05]  /*11970*/  WARPSYNC.COLLECTIVE R15, `(.L_x_366) ;  /* 0x000000000f087348 */ /* 0x000fea0003c00000 */
[----:B------:R0:W1:Y:S02]  /*11980*/  SHFL.UP P6, R14, R13, R12, R11 ;  /* 0x0400000c0d0e7389 */ /* 0x00006400000c000b */
[----:B01----:R-:W-:Y:S01]  /*11990*/  ENDCOLLECTIVE ;  /* 0x000000000000791b */ /* 0x003fe20003800000 */
.L_x_366:
[----:B------:R-:W-:Y:S01]  /*119a0*/  IMAD.MOV.U32 R12, RZ, RZ, 0x2 ;  /* 0x00000002ff0c7424 */ /* 0x000fe200078e00ff */
[----:B------:R-:W-:-:S05]  /*119b0*/  SEL R5, R14, RZ, P1 ;  /* 0x000000ff0e057207 */ /* 0x000fca0000800000 */
[----:B------:R-:W-:-:S04]  /*119c0*/  IMAD.IADD R5, R2, 0x1, R5 ;  /* 0x0000000102057824 */ /* 0x000fc800078e0205 */
[----:B------:R-:W-:-:S07]  /*119d0*/  IMAD.MOV.U32 R13, RZ, RZ, R5 ;  /* 0x000000ffff0d7224 */ /* 0x000fce00078e0005 */
[----:B------:R-:W-:Y:S05]  /*119e0*/  WARPSYNC.COLLECTIVE R15, `(.L_x_367) ;  /* 0x000000000f087348 */ /* 0x000fea0003c00000 */
[----:B------:R0:W1:Y:S02]  /*119f0*/  SHFL.UP P6, R14, R13, R12, R11 ;  /* 0x0400000c0d0e7389 */ /* 0x00006400000c000b */
[----:B01----:R-:W-:Y:S01]  /*11a00*/  ENDCOLLECTIVE ;  /* 0x000000000000791b */ /* 0x003fe20003800000 */
.L_x_367:
[----:B------:R-:W-:Y:S01]  /*11a10*/  IMAD.MOV.U32 R12, RZ, RZ, 0x4 ;  /* 0x00000004ff0c7424 */ /* 0x000fe200078e00ff */
[----:B------:R-:W-:-:S05]  /*11a20*/  SEL R6, R14, RZ, P2 ;  /* 0x000000ff0e067207 */ /* 0x000fca0001000000 */
[----:B------:R-:W-:-:S04]  /*11a30*/  IMAD.IADD R6, R5, 0x1, R6 ;  /* 0x0000000105067824 */ /* 0x000fc800078e0206 */
[----:B------:R-:W-:-:S07]  /*11a40*/  IMAD.MOV.U32 R13, RZ, RZ, R6 ;  /* 0x000000ffff0d7224 */ /* 0x000fce00078e0006 */
[----:B------:R-:W-:Y:S05]  /*11a50*/  WARPSYNC.COLLECTIVE R15, `(.L_x_368) ;  /* 0x000000000f087348 */ /* 0x000fea0003c00000 */
[----:B------:R0:W1:Y:S02]  /*11a60*/  SHFL.UP P6, R14, R13, R12, R11 ;  /* 0x0400000c0d0e7389 */ /* 0x00006400000c000b */
[----:B01----:R-:W-:Y:S01]  /*11a70*/  ENDCOLLECTIVE ;  /* 0x000000000000791b */ /* 0x003fe20003800000 */
.L_x_368:
[----:B------:R-:W-:Y:S01]  /*11a80*/  IMAD.MOV.U32 R12, RZ, RZ, 0x8 ;  /* 0x00000008ff0c7424 */ /* 0x000fe200078e00ff */
[----:B------:R-:W-:-:S05]  /*11a90*/  SEL R7, R14, RZ, P3 ;  /* 0x000000ff0e077207 */ /* 0x000fca0001800000 */
[----:B------:R-:W-:-:S04]  /*11aa0*/  IMAD.IADD R7, R6, 0x1, R7 ;  /* 0x0000000106077824 */ /* 0x000fc800078e0207 */
[----:B------:R-:W-:-:S07]  /*11ab0*/  IMAD.MOV.U32 R13, RZ, RZ, R7 ;  /* 0x000000ffff0d7224 */ /* 0x000fce00078e0007 */
[----:B------:R-:W-:Y:S05]  /*11ac0*/  WARPSYNC.COLLECTIVE R15, `(.L_x_369) ;  /* 0x000000000f087348 */ /* 0x000fea0003c00000 */
[----:B------:R0:W1:Y:S02]  /*11ad0*/  SHFL.UP P6, R14, R13, R12, R11 ;  /* 0x0400000c0d0e7389 */ /* 0x00006400000c000b */
[----:B01----:R-:W-:Y:S01]  /*11ae0*/  ENDCOLLECTIVE ;  /* 0x000000000000791b */ /* 0x003fe20003800000 */
.L_x_369:
[----:B------:R-:W-:Y:S01]  /*11af0*/  IMAD.MOV.U32 R12, RZ, RZ, 0x10 ;  /* 0x00000010ff0c7424 */ /* 0x000fe200078e00ff */
[----:B------:R-:W-:-:S05]  /*11b00*/  SEL R14, R14, RZ, P4 ;  /* 0x000000ff0e0e7207 */ /* 0x000fca0002000000 */
[----:B------:R-:W-:-:S04]  /*11b10*/  IMAD.IADD R5, R7, 0x1, R14 ;  /* 0x0000000107057824 */ /* 0x000fc800078e020e */
[----:B------:R-:W-:-:S07]  /*11b20*/  IMAD.MOV.U32 R13, RZ, RZ, R5 ;  /* 0x000000ffff0d7224 */ /* 0x000fce00078e0005 */
[----:B------:R-:W-:Y:S05]  /*11b30*/  WARPSYNC.COLLECTIVE R15, `(.L_x_370) ;  /* 0x000000000f087348 */ /* 0x000fea0003c00000 */
[----:B------:R0:W1:Y:S02]  /*11b40*/  SHFL.UP P6, R14, R13, R12, R11 ;  /* 0x0400000c0d0e7389 */ /* 0x00006400000c000b */
[----:B01----:R-:W-:Y:S01]  /*11b50*/  ENDCOLLECTIVE ;  /* 0x000000000000791b */ /* 0x003fe20003800000 */
.L_x_370:
[----:B------:R-:W-:Y:S02]  /*11b60*/  IMAD.MOV.U32 R12, RZ, RZ, 0x1f ;  /* 0x0000001fff0c7424 */ /* 0x000fe400078e00ff */
[----:B------:R-:W-:Y:S01]  /*11b70*/  IMAD.MOV.U32 R11, RZ, RZ, 0x1f ;  /* 0x0000001fff0b7424 */ /* 0x000fe200078e00ff */
[----:B------:R-:W-:-:S05]  /*11b80*/  SEL R14, R14, RZ, P5 ;  /* 0x000000ff0e0e7207 */ /* 0x000fca0002800000 */
[----:B------:R-:W-:-:S04]  /*11b90*/  IMAD.IADD R3, R5, 0x1, R14 ;  /* 0x0000000105037824 */ /* 0x000fc800078e020e */
[----:B------:R-:W-:-:S07]  /*11ba0*/  IMAD.MOV.U32 R13, RZ, RZ, R3 ;  /* 0x000000ffff0d7224 */ /* 0x000fce00078e0003 */
[----:B------:R-:W-:Y:S05]  /*11bb0*/  WARPSYNC.COLLECTIVE R15, `(.L_x_371) ;  /* 0x000000000f087348 */ /* 0x000fea0003c00000 */
[----:B------:R0:W1:Y:S02]  /*11bc0*/  SHFL.IDX P6, R14, R13, R12, R11 ;  /* 0x0000000c0d0e7389 */ /* 0x00006400000c000b */
[----:B01----:R-:W-:Y:S01]  /*11bd0*/  ENDCOLLECTIVE ;  /* 0x000000000000791b */ /* 0x003fe20003800000 */
.L_x_371:
[----:B------:R-:W-:Y:S05]  /*11be0*/  BRA `(.L_x_372) ;  /* 0xffffffe000a87947 */ /* 0x000fea000383ffff */
.L_x_315:
[----:B------:R-:W-:Y:S01]  /*11bf0*/  BSSY B0, `(.L_x_373) ;  /* 0x0000008000007945 */ /* 0x000fe20003800000 */
[----:B-----5:R-:W-:Y:S02]  /*11c00*/  IMAD.MOV.U32 R13, RZ, RZ, R2 ;  /* 0x000000ffff0d7224 */ /* 0x020fe400078e0002 */
[----:B------:R-:W-:Y:S02]  /*11c10*/  IMAD.MOV.U32 R12, RZ, RZ, 0x1 ;  /* 0x00000001ff0c7424 */ /* 0x000fe400078e00ff */
[----:B------:R-:W-:Y:S02]  /*11c20*/  IMAD.MOV.U32 R11, RZ, RZ, RZ ;  /* 0x000000ffff0b7224 */ /* 0x000fe400078e00ff */
[----:B------:R-:W-:-:S07]  /*11c30*/  IMAD.MOV.U32 R15, RZ, RZ, -0x1 ;  /* 0xffffffffff0f7424 */ /* 0x000fce00078e00ff */
[----:B01----:R-:W-:Y:S05]  /*11c40*/  WARPSYNC.COLLECTIVE R15, `(.L_x_374) ;  /* 0x000000000f087348 */ /* 0x003fea0003c00000 */
[----:B------:R2:W3:Y:S02]  /*11c50*/  SHFL.UP P6, R14, R13, R12, R11 ;  /* 0x0400000c0d0e7389 */ /* 0x0004e400000c000b */
[----:B0123--:R-:W-:Y:S01]  /*11c60*/  ENDCOLLECTIVE ;  /* 0x000000000000791b */ /* 0x00ffe20003800000 */
.L_x_374:
[----:B------:R-:W-:Y:S05]  /*11c70*/  BSYNC B0 ;  /* 0x0000000000007941 */ /* 0x000fea0003800000 */
.L_x_373:
[----:B------:R-:W-:Y:S01]  /*11c80*/  SEL R13, R14, RZ, P1 ;  /* 0x000000ff0e0d7207 */ /* 0x000fe20000800000 */
[----:B------:R-:W-:Y:S02]  /*11c90*/  IMAD.MOV.U32 R12, RZ, RZ, 0x2 ;  /* 0x00000002ff0c7424 */ /* 0x000fe400078e00ff */
[----:B------:R-:W-:Y:S02]  /*11ca0*/  IMAD.MOV.U32 R11, RZ, RZ, RZ ;  /* 0x000000ffff0b7224 */ /* 0x000fe400078e00ff */
[----:B------:R-:W-:Y:S02]  /*11cb0*/  IMAD.IADD R13, R2, 0x1, R13 ;  /* 0x00000001020d7824 */ /* 0x000fe400078e020d */
[----:B------:R-:W-:-:S07]  /*11cc0*/  IMAD.MOV.U32 R15, RZ, RZ, -0x1 ;  /* 0xffffffffff0f7424 */ /* 0x000fce00078e00ff */
[----:B------:R-:W-:Y:S05]  /*11cd0*/  WARPSYNC.COLLECTIVE R15, `(.L_x_375) ;  /* 0x000000000f087348 */ /* 0x000fea0003c00000 */
[----:B------:R0:W1:Y:S02]  /*11ce0*/  SHFL.UP P6, R14, R13, R12, R11 ;  /* 0x0400000c0d0e7389 */ /* 0x00006400000c000b */
[----:B01----:R-:W-:Y:S01]  /*11cf0*/  ENDCOLLECTIVE ;  /* 0x000000000000791b */ /* 0x003fe20003800000 */
.L_x_375:
[----:B------:R-:W-:Y:S01]  /*11d00*/  IMAD.MOV.U32 R12, RZ, RZ, 0x4 ;  /* 0x00000004ff0c7424 */ /* 0x000fe200078e00ff */
[----:B------:R-:W-:-:S05]  /*11d10*/  SEL R14, R14, RZ, P2 ;  /* 0x000000ff0e0e7207 */ /* 0x000fca0001000000 */
[----:B------:R-:W-:-:S04]  /*11d20*/  IMAD.IADD R3, R13, 0x1, R14 ;  /* 0x000000010d037824 */ /* 0x000fc800078e020e */
[----:B------:R-:W-:-:S07]  /*11d30*/  IMAD.MOV.U32 R13, RZ, RZ, R3 ;  /* 0x000000ffff0d7224 */ /* 0x000fce00078e0003 */
[----:B------:R-:W-:Y:S05]  /*11d40*/  WARPSYNC.COLLECTIVE R15, `(.L_x_376) ;  /* 0x000000000f087348 */ /* 0x000fea0003c00000 */
[----:B------:R0:W1:Y:S02]  /*11d50*/  SHFL.UP P6, R14, R13, R12, R11 ;  /* 0x0400000c0d0e7389 */ /* 0x00006400000c000b */
[----:B01----:R-:W-:Y:S01]  /*11d60*/  ENDCOLLECTIVE ;  /* 0x000000000000791b */ /* 0x003fe20003800000 */
.L_x_376:
[----:B------:R-:W-:Y:S01]  /*11d70*/  IMAD.MOV.U32 R12, RZ, RZ, 0x8 ;  /* 0x00000008ff0c7424 */ /* 0x000fe200078e00ff */
[----:B------:R-:W-:-:S05]  /*11d80*/  SEL R14, R14, RZ, P3 ;  /* 0x000000ff0e0e7207 */ /* 0x000fca0001800000 */
[----:B------:R-:W-:-:S04]  /*11d90*/  IMAD.IADD R5, R3, 0x1, R14 ;  /* 0x0000000103057824 */ /* 0x000fc800078e020e */
[----:B------:R-:W-:-:S07]  /*11da0*/  IMAD.MOV.U32 R13, RZ, RZ, R5 ;  /* 0x000000ffff0d7224 */ /* 0x000fce00078e0005 */
[----:B------:R-:W-:Y:S05]  /*11db0*/  WARPSYNC.COLLECTIVE R15, `(.L_x_377) ;  /* 0x000000000f087348 */ /* 0x000fea0003c00000 */
[----:B------:R0:W1:Y:S02]  /*11dc0*/  SHFL.UP P6, R14, R13, R12, R11 ;  /* 0x0400000c0d0e7389 */ /* 0x00006400000c000b */
[----:B01----:R-:W-:Y:S01]  /*11dd0*/  ENDCOLLECTIVE ;  /* 0x000000000000791b */ /* 0x003fe20003800000 */
.L_x_377:
[----:B------:R-:W-:Y:S01]  /*11de0*/  IMAD.MOV.U32 R12, RZ, RZ, 0x10 ;  /* 0x00000010ff0c7424 */ /* 0x000fe200078e00ff */
[----:B------:R-:W-:-:S05]  /*11df0*/  SEL R6, R14, RZ, P4 ;  /* 0x000000ff0e067207 */ /* 0x000fca0002000000 */
[----:B------:R-:W-:-:S04]  /*11e00*/  IMAD.IADD R6, R5, 0x1, R6 ;  /* 0x0000000105067824 */ /* 0x000fc800078e0206 */
[----:B------:R-:W-:-:S07]  /*11e10*/  IMAD.MOV.U32 R13, RZ, RZ, R6 ;  /* 0x000000ffff0d7224 */ /* 0x000fce00078e0006 */
[----:B------:R-:W-:Y:S05]  /*11e20*/  WARPSYNC.COLLECTIVE R15, `(.L_x_378) ;  /* 0x000000000f087348 */ /* 0x000fea0003c00000 */
[----:B------:R0:W1:Y:S02]  /*11e30*/  SHFL.UP P6, R14, R13, R12, R11 ;  /* 0x0400000c0d0e7389 */ /* 0x00006400000c000b */
[----:B01----:R-:W-:Y:S01]  /*11e40*/  ENDCOLLECTIVE ;  /* 0x000000000000791b */ /* 0x003fe20003800000 */
.L_x_378:
        /* <DEDUP_REMOVED lines=8> */
.L_x_379:
[----:B------:R-:W-:Y:S05]  /*11ed0*/  BRA `(.L_x_380) ;  /* 0xffffffe000887947 */ /* 0x000fea000383ffff */
.L_x_317:
[----:B------:R-:W-:Y:S01]  /*11ee0*/  BSSY B0, `(.L_x_381) ;  /* 0x0000006000007945 */ /* 0x000fe20003800000 */
[----:B------:R-:W-:Y:S01]  /*11ef0*/  PLOP3.LUT P6, PT, P6, PT, PT, 0x8, 0x0 ;  /* 0x000000000000781c */ /* 0x000fe200037ce170 */
[----:B------:R-:W-:-:S12]  /*11f00*/  IMAD.MOV.U32 R15, RZ, RZ, -0x1 ;  /* 0xffffffffff0f7424 */ /* 0x000fd800078e00ff */
[----:B0-----:R-:W-:Y:S05]  /*11f10*/  WARPSYNC.COLLECTIVE R15, `(.L_x_382) ;  /* 0x000000000f087348 */ /* 0x001fea0003c00000 */
[----:B------:R-:W-:Y:S01]  /*11f20*/  VOTE.ANY R14, PT, P6 ;  /* 0x00000000000e7806 */ /* 0x000fe200030e0100 */
[----:B0-----:R-:W-:Y:S06]  /*11f30*/  ENDCOLLECTIVE ;  /* 0x000000000000791b */ /* 0x001fec0003800000 */
.L_x_382:
[----:B------:R-:W-:Y:S05]  /*11f40*/  BSYNC B0 ;  /* 0x0000000000007941 */ /* 0x000fea0003800000 */
.L_x_381:
[----:B------:R-:W-:Y:S02]  /*11f50*/  IMAD.MOV.U32 R6, RZ, RZ, R14 ;  /* 0x000000ffff067224 */ /* 0x000fe400078e000e */
[----:B------:R-:W-:Y:S02]  /*11f60*/  IMAD.MOV.U32 R13, RZ, RZ, R2 ;  /* 0x000000ffff0d7224 */ /* 0x000fe400078e0002 */
[----:B------:R-:W0:Y:S01]  /*11f70*/  POPC R4, R6 ;  /* 0x0000000600047309 */ /* 0x000e220000000000 */
[----:B------:R-:W-:Y:S02]  /*11f80*/  IMAD.MOV.U32 R11, RZ, RZ, 0x1f ;  /* 0x0000001fff0b7424 */ /* 0x000fe400078e00ff */
[----:B------:R-:W-:Y:S02]  /*11f90*/  IMAD.MOV.U32 R15, RZ, RZ, -0x1 ;  /* 0xffffffffff0f7424 */ /* 0x000fe400078e00ff */
[----:B0-----:R-:W-:-:S07]  /*11fa0*/  IMAD.MOV.U32 R12, RZ, RZ, R4 ;  /* 0x000000ffff0c7224 */ /* 0x001fce00078e0004 */
[----:B------:R-:W-:Y:S05]  /*11fb0*/  WARPSYNC.COLLECTIVE R15, `(.L_x_383) ;  /* 0x000000000f087348 */ /* 0x000fea0003c00000 */
[----:B------:R0:W1:Y:S02]  /*11fc0*/  SHFL.IDX P6, R14, R13, R12, R11 ;  /* 0x0000000c0d0e7389 */ /* 0x00006400000c000b */
[----:B01----:R-:W-:Y:S01]  /*11fd0*/  ENDCOLLECTIVE ;  /* 0x000000000000791b */ /* 0x003fe20003800000 */
.L_x_383:
[----:B------:R-:W-:Y:S01]  /*11fe0*/  IMAD.MOV.U32 R17, RZ, RZ, R14 ;  /* 0x000000ffff117224 */ /* 0x000fe200078e000e */
[----:B------:R-:W-:Y:S06]  /*11ff0*/  BRA `(.L_x_384) ;  /* 0xffffffe000787947 */ /* 0x000fec000383ffff */
.L_x_319:
[----:B------:R-:W-:Y:S01]  /*12000*/  BSSY B0, `(.L_x_385) ;  /* 0x0000007000007945 */ /* 0x000fe20003800000 */
[----:B------:R-:W-:Y:S02]  /*12010*/  IMAD.MOV.U32 R13, RZ, RZ, R3 ;  /* 0x000000ffff0d7224 */ /* 0x000fe400078e0003 */
[----:B------:R-:W-:Y:S02]  /*12020*/  IMAD.MOV.U32 R11, RZ, RZ, 0x1f ;  /* 0x0000001fff0b7424 */ /* 0x000fe400078e00ff */
[----:B------:R-:W-:-:S07]  /*12030*/  IMAD.MOV.U32 R15, RZ, RZ, -0x1 ;  /* 0xffffffffff0f7424 */ /* 0x000fce00078e00ff */
[----:B012---:R-:W-:Y:S05]  /*12040*/  WARPSYNC.COLLECTIVE R15, `(.L_x_386) ;  /* 0x000000000f087348 */ /* 0x007fea0003c00000 */
[----:B------:R3:W4:Y:S02]  /*12050*/  SHFL.IDX P6, R14, R13, R12, R11 ;  /* 0x0000000c0d0e7389 */ /* 0x00072400000c000b */
[----:B01234-:R-:W-:Y:S01]  /*12060*/  ENDCOLLECTIVE ;  /* 0x000000000000791b */ /* 0x01ffe20003800000 */
.L_x_386:
[----:B------:R-:W-:Y:S05]  /*12070*/  BSYNC B0 ;  /* 0x0000000000007941 */ /* 0x000fea0003800000 */
.L_x_385:
[----:B------:R-:W-:Y:S05]  /*12080*/  BRA `(.L_x_318) ;  /* 0xffffffe000707947 */ /* 0x000fea000383ffff */
.L_x_323:
[----:B-1----:R1:W3:Y:S02]  /*12090*/  SYNCS.PHASECHK.TRANS64.TRYWAIT P0, [R9+URZ+0x31c20], R0 ;  /* 0x031c2000090075a7 */ /* 0x0022e4000800017f */
[----:B---3--:R-:W-:Y:S05]  /*120a0*/  @!P0 NANOSLEEP.SYNCS 0x989680 ;  /* 0x009896800000895d */ /* 0x008fea0003900000 */
[----:B------:R-:W3:Y:S02]  /*120b0*/  @!P0 SYNCS.PHASECHK.TRANS64 P0, [R9+URZ+0x31c20], R0 ;  /* 0x031c2000090085a7 */ /* 0x000ee4000800007f */
[----:B---3--:R-:W-:Y:S05]  /*120c0*/  @!P0 BRA `(.L_x_323) ;  /* 0xfffffffc00f08947 */ /* 0x008fea000383ffff */
[----:B------:R-:W-:Y:S05]  /*120d0*/  BRA `(.L_x_387) ;  /* 0xffffffe4005c7947 */ /* 0x000fea000383ffff */
.L_x_324:
[----:B------:R-:W3:Y:S01]  /*120e0*/  S2R R2, SR_TID.X ;  /* 0x0000000000027919 */ /* 0x000ee20000002100 */
[----:B------:R-:W-:Y:S01]  /*120f0*/  BSSY B0, `(.L_x_388) ;  /* 0x000000a000007945 */ /* 0x000fe20003800000 */
[----:B------:R-:W-:Y:S02]  /*12100*/  IMAD.MOV.U32 R12, RZ, RZ, RZ ;  /* 0x000000ffff0c7224 */ /* 0x000fe400078e00ff */
[----:B------:R-:W-:Y:S02]  /*12110*/  IMAD.MOV.U32 R11, RZ, RZ, 0x1f ;  /* 0x0000001fff0b7424 */ /* 0x000fe400078e00ff */
[----:B------:R-:W-:Y:S01]  /*12120*/  IMAD.MOV.U32 R15, RZ, RZ, -0x1 ;  /* 0xffffffffff0f7424 */ /* 0x000fe200078e00ff */
[----:B---3--:R-:W-:-:S04]  /*12130*/  SHF.R.U32.HI R2, RZ, 0x5, R2 ;  /* 0x00000005ff027819 */ /* 0x008fc80000011602 */
[----:B------:R-:W-:-:S05]  /*12140*/  LOP3.LUT R2, R2, 0x3, RZ, 0xc0, !PT ;  /* 0x0000000302027812 */ /* 0x000fca00078ec0ff */
[----:B------:R-:W-:-:S07]  /*12150*/  IMAD.MOV.U32 R13, RZ, RZ, R2 ;  /* 0x000000ffff0d7224 */ /* 0x000fce00078e0002 */
[----:B012-4-:R-:W-:Y:S05]  /*12160*/  WARPSYNC.COLLECTIVE R15, `(.L_x_389) ;  /* 0x000000000f087348 */ /* 0x017fea0003c00000 */
[----:B------:R3:W0:Y:S02]  /*12170*/  SHFL.IDX P6, R14, R13, R12, R11 ;  /* 0x0000000c0d0e7389 */ /* 0x00062400000c000b */
[----:B01234-:R-:W-:Y:S01]  /*12180*/  ENDCOLLECTIVE ;  /* 0x000000000000791b */ /* 0x01ffe20003800000 */
.L_x_389:
[----:B------:R-:W-:Y:S05]  /*12190*/  BSYNC B0 ;  /* 0x0000000000007941 */ /* 0x000fea0003800000 */
.L_x_388:
[----:B------:R-:W-:Y:S05]  /*121a0*/  BRA `(.L_x_390) ;  /* 0xffffffe400447947 */ /* 0x000fea000383ffff */
.L_x_327:
[----:B------:R-:W-:Y:S01]  /*121b0*/  BSSY B1, `(.L_x_391) ;  /* 0x0000006000017945 */ /* 0x000fe20003800000 */
[----:B------:R-:W-:-:S07]  /*121c0*/  IMAD.MOV.U32 R15, RZ, RZ, -0x1 ;  /* 0xffffffffff0f7424 */ /* 0x000fce00078e00ff */
[----:B012-4-:R-:W-:Y:S05]  /*121d0*/  WARPSYNC.COLLECTIVE R15, `(.L_x_392) ;  /* 0x000000000f0c7348 */ /* 0x017fea0003c00000 */
[----:B------:R-:W-:Y:S02]  /*121e0*/  ELECT P6, UR62, PT ;  /* 0x00000000003e782f */ /* 0x000fe400038c0000 */
[----:B------:R-:W-:Y:S01]  /*121f0*/  MOV R14, UR62 ;  /* 0x0000003e000e7c02 */ /* 0x000fe20008000f00 */
[----:B012-4-:R-:W-:Y:S10]  /*12200*/  ENDCOLLECTIVE ;  /* 0x000000000000791b */ /* 0x017ff40003800000 */
.L_x_392:
[----:B------:R-:W-:Y:S05]  /*12210*/  BSYNC B1 ;  /* 0x0000000000017941 */ /* 0x000fea0003800000 */
.L_x_391:
[----:B------:R-:W-:Y:S05]  /*12220*/  BRA `(.L_x_393) ;  /* 0xffffffe4003c7947 */ /* 0x000fea000383ffff */
.L_x_329:
[----:B0-----:R0:W1:Y:S02]  /*12230*/  SYNCS.PHASECHK.TRANS64.TRYWAIT P0, [R5+URZ], R4 ;  /* 0x00000004050075a7 */ /* 0x001064000800017f */
[----:B-1----:R-:W-:Y:S05]  /*12240*/  @!P0 NANOSLEEP.SYNCS 0x989680 ;  /* 0x009896800000895d */ /* 0x002fea0003900000 */
[----:B------:R-:W1:Y:S02]  /*12250*/  @!P0 SYNCS.PHASECHK.TRANS64 P0, [R5+URZ], R4 ;  /* 0x00000004050085a7 */ /* 0x000e64000800007f */
[----:B-1----:R-:W-:Y:S05]  /*12260*/  @!P0 BRA `(.L_x_329) ;  /* 0xfffffffc00f08947 */ /* 0x002fea000383ffff */
[----:B------:R-:W-:Y:S05]  /*12270*/  BRA `(.L_x_394) ;  /* 0xffffffe400707947 */ /* 0x000fea000383ffff */
.L_x_330:
[----:B-1----:R1:W3:Y:S02]  /*12280*/  SYNCS.PHASECHK.TRANS64.TRYWAIT P0, [R3+URZ], R2 ;  /* 0x00000002030075a7 */ /* 0x0022e4000800017f */
[----:B---3--:R-:W-:Y:S05]  /*12290*/  @!P0 NANOSLEEP.SYNCS 0x989680 ;  /* 0x009896800000895d */ /* 0x008fea0003900000 */
[----:B------:R-:W3:Y:S02]  /*122a0*/  @!P0 SYNCS.PHASECHK.TRANS64 P0, [R3+URZ], R2 ;  /* 0x00000002030085a7 */ /* 0x000ee4000800007f */
[----:B---3--:R-:W-:Y:S05]  /*122b0*/  @!P0 BRA `(.L_x_330) ;  /* 0xfffffffc00f08947 */ /* 0x008fea000383ffff */
[----:B------:R-:W-:Y:S05]  /*122c0*/  BRA `(.L_x_395) ;  /* 0xffffffe400647947 */ /* 0x000fea000383ffff */
.L_x_332:
[----:B---3--:R3:W0:Y:S02]  /*122d0*/  SYNCS.PHASECHK.TRANS64.TRYWAIT P0, [R23+URZ], R4 ;  /* 0x00000004170075a7 */ /* 0x008624000800017f */
[----:B0-----:R-:W-:Y:S05]  /*122e0*/  @!P0 NANOSLEEP.SYNCS 0x989680 ;  /* 0x009896800000895d */ /* 0x001fea0003900000 */
[----:B------:R-:W0:Y:S02]  /*122f0*/  @!P0 SYNCS.PHASECHK.TRANS64 P0, [R23+URZ], R4 ;  /* 0x00000004170085a7 */ /* 0x000e24000800007f */
[----:B0-----:R-:W-:Y:S05]  /*12300*/  @!P0 BRA `(.L_x_332) ;  /* 0xfffffffc00f08947 */ /* 0x001fea000383ffff */
[----:B------:R-:W-:Y:S05]  /*12310*/  BRA `(.L_x_396) ;  /* 0xffffffe400687947 */ /* 0x000fea000383ffff */
.L_x_397:
        /* <DEDUP_REMOVED lines=14> */
.L_x_2725:


//--------------------- .text._ZN7cutlass13device_kernelIN5flash11enable_sm90INS1_16FlashAttnFwdSm90INS1_25CollectiveMainloopFwdSm90ILi2EN4cute5tupleIJNS5_1CILi1EEES8_S8_EEENS6_IJNS7_ILi192EEENS7_ILi144EEENS7_ILi96EEEEEELi96ENS_10bfloat16_tEfNS_4arch4Sm90ELb0ELb0ELb0ELb1ELb0ELb1ELb0ELb0ELb1ELb1ELb0ELb0EEENS1_21CollectiveEpilogueFwdINS6_IJSA_SC_SB_EEES9_SE_SG_Li384ELb1ELb1ELb0ELb0EEENS1_36VarlenDynamicPersistentTileSchedulerILi192ELi144ELi384ELi128ELb0ELb1ELb1ELb0ELb1ELb1EEEEEEEEEvNT_6ParamsE --------------------------
	.section	.text._ZN7cutlass13device_kernelIN5flash11enable_sm90INS1_16FlashAttnFwdSm90INS1_25CollectiveMainloopFwdSm90ILi2EN4cute5tupleIJNS5_1CILi1EEES8_S8_EEENS6_IJNS7_ILi192EEENS7_ILi144EEENS7_ILi96EEEEEELi96ENS_10bfloat16_tEfNS_4arch4Sm90ELb0ELb0ELb0ELb1ELb0ELb1ELb0ELb0ELb1ELb1ELb0ELb0EEENS1_21CollectiveEpilogueFwdINS6_IJSA_SC_SB_EEES9_SE_SG_Li384ELb1ELb1ELb0ELb0EEENS1_36VarlenDynamicPersistentTileSchedulerILi192ELi144ELi384ELi128ELb0ELb1ELb1ELb0ELb1ELb1EEEEEEEEEvNT_6ParamsE,"ax",@progbits
	.align	128
.text._ZN7cutlass13device_kernelIN5flash11enable_sm90INS1_16FlashAttnFwdSm90INS1_25CollectiveMainloopFwdSm90ILi2EN4cute5tupleIJNS5_1CILi1EEES8_S8_EEENS6_IJNS7_ILi192EEENS7_ILi144EEENS7_ILi96EEEEEELi96ENS_10bfloat16_tEfNS_4arch4Sm90ELb0ELb0ELb0ELb1ELb0ELb1ELb0ELb0ELb1ELb1ELb0ELb0EEENS1_21CollectiveEpilogueFwdINS6_IJSA_SC_SB_EEES9_SE_SG_Li384ELb1ELb1ELb0ELb0EEENS1_36VarlenDynamicPersistentTileSchedulerILi192ELi144ELi384ELi128ELb0ELb1ELb1ELb0ELb1ELb1EEEEEEEEEvNT_6ParamsE:
        .type           _ZN7cutlass13device_kernelIN5flash11enable_sm90INS1_16FlashAttnFwdSm90INS1_25CollectiveMainloopFwdSm90ILi2EN4cute5tupleIJNS5_1CILi1EEES8_S8_EEENS6_IJNS7_ILi192EEENS7_ILi144EEENS7_ILi96EEEEEELi96ENS_10bfloat16_tEfNS_4arch4Sm90ELb0ELb0ELb0ELb1ELb0ELb1ELb0ELb0ELb1ELb1ELb0ELb0EEENS1_21CollectiveEpilogueFwdINS6_IJSA_SC_SB_EEES9_SE_SG_Li384ELb1ELb1ELb0ELb0EEENS1_36VarlenDynamicPersistentTileSchedulerILi192ELi144ELi384ELi128ELb0ELb1ELb1ELb0ELb1ELb1EEEEEEEEEvNT_6ParamsE,@function
        .size           _ZN7cutlass13device_kernelIN5flash11enable_sm90INS1_16FlashAttnFwdSm90INS1_25CollectiveMainloopFwdSm90ILi2EN4cute5tupleIJNS5_1CILi1EEES8_S8_EEENS6_IJNS7_ILi192EEENS7_ILi144EEENS7_ILi96EEEEEELi96ENS_10bfloat16_tEfNS_4arch4Sm90ELb0ELb0ELb0ELb1ELb0ELb1ELb0ELb0ELb1ELb1ELb0ELb0EEENS1_21CollectiveEpilogueFwdINS6_IJSA_SC_SB_EEES9_SE_SG_Li384ELb1ELb1ELb0ELb0EEENS1_36VarlenDynamicPersistentTileSchedulerILi192ELi144ELi384ELi128ELb0ELb1ELb1ELb0ELb1ELb1EEEEEEEEEvNT_6ParamsE,(.L_x_2726 - _ZN7cutlass13device_kernelIN5flash11enable_sm90INS1_16FlashAttnFwdSm90INS1_25CollectiveMainloopFwdSm90ILi2EN4cute5tupleIJNS5_1CILi1EEES8_S8_EEENS6_IJNS7_ILi192EEENS7_ILi144EEENS7_ILi96EEEEEELi96ENS_10bfloat16_tEfNS_4arch4Sm90ELb0ELb0ELb0ELb1ELb0ELb1ELb0ELb0ELb1ELb1ELb0ELb0EEENS1_21CollectiveEpilogueFwdINS6_IJSA_SC_SB_EEES9_SE_SG_Li384ELb1ELb1ELb0ELb0EEENS1_36VarlenDynamicPersistentTileSchedulerILi192ELi144ELi384ELi128ELb0ELb1ELb1ELb0ELb1ELb1EEEEEEEEEvNT_6ParamsE)
        .other          _ZN7cutlass13device_kernelIN5flash11enable_sm90INS1_16FlashAttnFwdSm90INS1_25CollectiveMainloopFwdSm90ILi2EN4cute5tupleIJNS5_1CILi1EEES8_S8_EEENS6_IJNS7_ILi192EEENS7_ILi144EEENS7_ILi96EEEEEELi96ENS_10bfloat16_tEfNS_4arch4Sm90ELb0ELb0ELb0ELb1ELb0ELb1ELb0ELb0ELb1ELb1ELb0ELb0EEENS1_21CollectiveEpilogueFwdINS6_IJSA_SC_SB_EEES9_SE_SG_Li384ELb1ELb1ELb0ELb0EEENS1_36VarlenDynamicPersistentTileSchedulerILi192ELi144ELi384ELi128ELb0ELb1ELb1ELb0ELb1ELb1EEEEEEEEEvNT_6ParamsE,@"STO_CUDA_ENTRY STV_DEFAULT"
_ZN7cutlass13device_kernelIN5flash11enable_sm90INS1_16FlashAttnFwdSm90INS1_25CollectiveMainloopFwdSm90ILi2EN4cute5tupleIJNS5_1CILi1EEES8_S8_EEENS6_IJNS7_ILi192EEENS7_ILi144EEENS7_ILi96EEEEEELi96ENS_10bfloat16_tEfNS_4arch4Sm90ELb0ELb0ELb0ELb1ELb0ELb1ELb0ELb0ELb1ELb1ELb0ELb0EEENS1_21CollectiveEpilogueFwdINS6_IJSA_SC_SB_EEES9_SE_SG_Li384ELb1ELb1ELb0ELb0EEENS1_36VarlenDynamicPersistentTileSchedulerILi192ELi144ELi384ELi128ELb0ELb1ELb1ELb0ELb1ELb1EEEEEEEEEvNT_6ParamsE:
        /* <DEDUP_REMOVED lines=12> */
[----:B------:R-:W-:Y:S02]  /*00c0*/  UIADD3 UR10, UP2, UR4, 0x570, URZ ;  /* 0x00000570040a7890 */ /* 0x000fe4000ff5e03f */
[----:B------:R-:W-:Y:S02]  /*00d0*/  UIADD3 UR4, UP3, UR4, 0x670, URZ ;  /* 0x0000067004047890 */ /* 0x000fe4000ff7e03f */
[----:B------:R-:W-:-:S02]  /*00e0*/  UIADD3.X UR7, URZ, UR5, URZ, UP0, !UPT ;  /* 0x000000053f077290 */ /* 0x000fc400087fe43f */
[----:B------:R-:W-:Y:S02]  /*00f0*/  UIADD3.X UR9, URZ, UR5, URZ, UP1, !UPT ;  /* 0x000000053f097290 */ /* 0x000fe40008ffe43f */
[----:B------:R-:W-:Y:S02]  /*0100*/  UIADD3.X UR11, URZ, UR5, URZ, UP2, !UPT ;  /* 0x000000053f0b7290 */ /* 0x000fe400097fe43f */
[----:B------:R-:W-:-:S03]  /*0110*/  UIADD3.X UR5, URZ, UR5, URZ, UP3, !UPT ;  /* 0x000000053f057290 */ /* 0x000fc60009ffe43f */
[----:B------:R0:W-:Y:S02]  /*0120*/  UTMACCTL.PF [UR6] ;  /* 0x00000000060079b9 */ /* 0x0001e40008040000 */
[----:B------:R0:W-:Y:S02]  /*0130*/  UTMACCTL.PF [UR8] ;  /* 0x00000000080079b9 */ /* 0x0001e40008040000 */
[----:B------:R0:W-:Y:S02]  /*0140*/  UTMACCTL.PF [UR10] ;  /* 0x000000000a0079b9 */ /* 0x0001e40008040000 */
[----:B------:R0:W-:Y:S02]  /*0150*/  UTMACCTL.PF [UR4] ;  /* 0x00000000040079b9 */ /* 0x0001e40008040000 */
[----:B0-----:R-:W-:Y:S01]  /*0160*/  NOP ;  /* 0x0000000000007918 */ /* 0x001fe20000000000 */
.L_x_399:
[----:B------:R-:W-:Y:S05]  /*0170*/  BSYNC B0 ;  /* 0x0000000000007941 */ /* 0x000fea0003800000 */
.L_x_398:
        /* <DEDUP_REMOVED lines=40> */
.L_x_400:
        /* <DEDUP_REMOVED lines=22> */
.L_x_401:
        /* <DEDUP_REMOVED lines=18> */
.L_x_402:
        /* <DEDUP_REMOVED lines=22> */
.L_x_403:
        /* <DEDUP_REMOVED lines=22> */
.L_x_404:
[----:B--2---:R-:W-:Y:S01]  /*0940*/  ISETP.NE.AND P0, PT, R2, RZ, PT ;  /* 0x000000ff0200720c */ /* 0x004fe20003f05270 */
[----:B------:R-:W-:Y:S01]  /*0950*/  IMAD.MOV.U32 R2, RZ, RZ, 0x1 ;  /* 0x00000001ff027424 */ /* 0x000fe200078e00ff */
[----:B------:R-:W-:Y:S01]  /*0960*/  NOP ;  /* 0x0000000000007918 */ /* 0x000fe20000000000 */
[----:B------:R-:W-:Y:S01]  /*0970*/  ULDC.64 UR60, c[0x0][0x208] ;  /* 0x00008200003c7ab9 */ /* 0x000fe20000000a00 */
[----:B------:R-:W-:Y:S02]  /*0980*/  BSSY B9, `(.L_x_405) ;  /* 0x0001d33000097945 */ /* 0x000fe40003800000 */
[----:B------:R-:W-:-:S05]  /*0990*/  SEL R2, R2, 0x2, !P0 ;  /* 0x0000000202027807 */ /* 0x000fca0004000000 */
[----:B------:R2:W-:Y:S01]  /*09a0*/  STL [R1+0x58], R2 ;  /* 0x0000580201007387 */ /* 0x0005e20000100800 */
[----:B01-34-:R-:W-:Y:S06]  /*09b0*/  BAR.SYNC.DEFER_BLOCKING 0x0 ;  /* 0x0000000000007b1d */ /* 0x01bfec0000010000 */
[----:B------:R-:W-:Y:S05]  /*09c0*/  @!P0 BRA `(.L_x_406) ;  /* 0x0000015c00408947 */ /* 0x000fea0003800000 */
.L_x_407:
[----:B------:R-:W-:-:S08]  /*09d0*/  NOP ;  /* 0x0000000000007918 */ /* 0x000fd00000000000 */
[----:B------:R-:W0:Y:S02]  /*09e0*/  USETMAXREG.TRY_ALLOC.CTAPOOL UP0, 0xa0 ;  /* 0x000000a0000079c8 */ /* 0x000e240008000600 */
[----:B0-----:R-:W-:-:S13]  /*09f0*/  PLOP3.LUT P0, PT, PT, PT, UP0, 0x80, 0x0 ;  /* 0x000000000000781c */ /* 0x001fda0003f0f008 */
[----:B------:R-:W-:Y:S05]  /*0a00*/  @!P0 BRA `(.L_x_407) ;  /* 0xfffffffc00f08947 */ /* 0x000fea000383ffff */
[----:B------:R-:W3:Y:S01]  /*0a10*/  LDL.LU R0, [R1+0x4c] ;  /* 0x00004c0001007983 */ /* 0x000ee20000300800 */
[----:B--2---:R-:W0:Y:S01]  /*0a20*/  S2R R2, SR_TID.X ;  /* 0x0000000000027919 */ /* 0x004e220000002100 */
[----:B------:R-:W1:Y:S01]  /*0a30*/  S2UR UR5, SR_CgaCtaId ;  /* 0x00000000000579c3 */ /* 0x000e620000008800 */
[----:B------:R-:W-:Y:S01]  /*0a40*/  UMOV UR4, 0x400 ;  /* 0x0000040000047882 */ /* 0x000fe20000000000 */
[----:B0-----:R-:W-:-:S06]  /*0a50*/  SHF.R.U32.HI R2, RZ, 0x7, R2 ;  /* 0x00000007ff027819 */ /* 0x001fcc0000011602 */
[----:B------:R-:W-:Y:S06]  /*0a60*/  BAR.ARV 0x8, 0x200 ;  /* 0x0208000000007b1d */ /* 0x000fec0000002000 */
[----:B------:R-:W-:-:S13]  /*0a70*/  ISETP.NE.AND P0, PT, R2, 0x1, PT ;  /* 0x000000010200780c */ /* 0x000fda0003f05270 */
[----:B------:R-:W-:Y:S08]  /*0a80*/  @!P0 BAR.ARV 0x9, 0x100 ;  /* 0x0244000000008b1d */ /* 0x000ff00000002000 */
[----:B------:R-:W-:Y:S01]  /*0a90*/  BAR.SYNC.DEFER_BLOCKING 0x5, 0x200 ;  /* 0x0148000000007b1d */ /* 0x000fe20000010000 */
[----:B-1----:R-:W-:-:S06]  /*0aa0*/  ULEA UR4, UR5, UR4, 0x18 ;  /* 0x0000000405047291 */ /* 0x002fcc000f8ec03f */
[----:B------:R-:W-:Y:S01]  /*0ab0*/  IMAD.U32 R16, RZ, RZ, UR4 ;  /* 0x00000004ff107e24 */ /* 0x000fe2000f8e00ff */
[----:B------:R-:W-:-:S04]  /*0ac0*/  ULDC UR4, c[0x0][0xc3c] ;  /* 0x00030f0000047ab9 */ /* 0x000fc80000000800 */
[----:B------:R-:W0:Y:S01]  /*0ad0*/  LDS.128 R104, [R16+0x31cd0] ;  /* 0x031cd00010687984 */ /* 0x000e220000000c00 */
[----:B------:R-:W-:Y:S06]  /*0ae0*/  BAR.ARV 0x4, 0x200 ;  /* 0x0108000000007b1d */ /* 0x000fec0000002000 */
[----:B---3--:R-:W-:-:S04]  /*0af0*/  LOP3.LUT R0, R0, 0xffffffef, RZ, 0xc0, !PT ;  /* 0xffffffef00007812 */ /* 0x008fc800078ec0ff */
[----:B------:R-:W-:-:S05]  /*0b00*/  @P0 LOP3.LUT R0, R0, 0x10, RZ, 0xfc, !PT ;  /* 0x0000001000000812 */ /* 0x000fca00078efcff */
[----:B------:R1:W-:Y:S01]  /*0b10*/  STL [R1+0x4c], R0 ;  /* 0x00004c0001007387 */ /* 0x0003e20000100800 */
[----:B0-----:R-:W-:-:S13]  /*0b20*/  ISETP.GE.AND P0, PT, R107, UR4, PT ;  /* 0x000000046b007c0c */ /* 0x001fda000bf06270 */
[----:B-1----:R-:W-:Y:S05]  /*0b30*/  @P0 BRA `(.L_x_408) ;  /* 0x000001d0005c0947 */ /* 0x002fea0003800000 */
[----:B------:R-:W0:Y:S01]  /*0b40*/  S2R R0, SR_TID.X ;  /* 0x0000000000007919 */ /* 0x000e220000002100 */
[----:B------:R-:W-:Y:S02]  /*0b50*/  IMAD.MOV.U32 R20, RZ, RZ, -0x2 ;  /* 0xfffffffeff147424 */ /* 0x000fe400078e00ff */
[----:B0-----:R-:W-:-:S05]  /*0b60*/  VIADD R24, R0, 0xffffff80 ;  /* 0xffffff8000187836 */ /* 0x001fca0000000000 */
[-C--:B------:R-:W-:Y:S02]  /*0b70*/  LEA.HI R4, R24, R24.reuse, RZ, 0x1 ;  /* 0x0000001818047211 */ /* 0x080fe400078f08ff */
[----:B------:R-:W-:Y:S02]  /*0b80*/  SHF.R.S32.HI R0, RZ, 0x1f, R24 ;  /* 0x0000001fff007819 */ /* 0x000fe40000011418 */
[----:B------:R-:W-:Y:S02]  /*0b90*/  LOP3.LUT R2, R4, 0xfffffffe, RZ, 0xc0, !PT ;  /* 0xfffffffe04027812 */ /* 0x000fe400078ec0ff */
[----:B------:R-:W-:Y:S02]  /*0ba0*/  LEA.HI R3, R0, R24, RZ, 0x4 ;  /* 0x0000001800037211 */ /* 0x000fe400078f20ff */
[----:B------:R-:W-:Y:S01]  /*0bb0*/  SHF.R.S32.HI R19, RZ, 0x1, R4 ;  /* 0x00000001ff137819 */ /* 0x000fe20000011404 */
[----:B------:R-:W-:Y:S01]  /*0bc0*/  IMAD.IADD R21, R24, 0x1, -R2 ;  /* 0x0000000118157824 */ /* 0x000fe200078e0a02 */
[----:B------:R-:W-:-:S02]  /*0bd0*/  SHF.R.S32.HI R2, RZ, 0x4, R3 ;  /* 0x00000004ff027819 */ /* 0x000fc40000011403 */
[----:B------:R-:W-:Y:S01]  /*0be0*/  LEA.HI R5, R4, R19, RZ, 0x1 ;  /* 0x0000001304057211 */ /* 0x000fe200078f08ff */
[----:B------:R-:W-:Y:S01]  /*0bf0*/  IMAD.SHL.U32 R22, R21, 0x4, RZ ;  /* 0x0000000415167824 */ /* 0x000fe200078e00ff */
[----:B------:R-:W-:Y:S02]  /*0c00*/  LEA.HI R4, R3, R2, RZ, 0x1 ;  /* 0x0000000203047211 */ /* 0x000fe400078f08ff */
[----:B------:R-:W-:Y:S01]  /*0c10*/  LOP3.LUT R6, R5, 0x7fffffe, RZ, 0xc0, !PT ;  /* 0x07fffffe05067812 */ /* 0x000fe200078ec0ff */
[----:B------:R-:W-:Y:S01]  /*0c20*/  VIADD R7, R22, 0x10 ;  /* 0x0000001016077836 */ /* 0x000fe20000000000 */
[----:B------:R-:W-:Y:S01]  /*0c30*/  STL [R1+0x40], R22 ;  /* 0x0000401601007387 */ /* 0x000fe20000100800 */
[----:B------:R-:W-:Y:S01]  /*0c40*/  LOP3.LUT R5, R4, 0x1ffffffe, RZ, 0xc0, !PT ;  /* 0x1ffffffe04057812 */ /* 0x000fe200078ec0ff */
[C---:B------:R-:W-:Y:S01]  /*0c50*/  VIADD R8, R22.reuse, 0x20 ;  /* 0x0000002016087836 */ /* 0x040fe20000000000 */
[----:B------:R-:W-:Y:S01]  /*0c60*/  LOP3.LUT R3, R3, 0xfffffff0, RZ, 0xc0, !PT ;  /* 0xfffffff003037812 */ /* 0x000fe200078ec0ff */
[----:B------:R0:W-:Y:S01]  /*0c70*/  STL [R1+0x64], R7 ;  /* 0x0000640701007387 */ /* 0x0001e20000100800 */
[----:B------:R-:W-:-:S02]  /*0c80*/  IMAD.IADD R4, R22, 0x1, R7 ;  /* 0x0000000116047824 */ /* 0x000fc400078e0207 */
[----:B------:R-:W-:Y:S01]  /*0c90*/  IMAD.IADD R5, R2, 0x1, -R5 ;  /* 0x0000000102057824 */ /* 0x000fe200078e0a05 */
[----:B------:R1:W-:Y:S01]  /*0ca0*/  STL [R1+0x60], R8 ;  /* 0x0000600801007387 */ /* 0x0003e20000100800 */
[----:B------:R-:W-:Y:S01]  /*0cb0*/  IMAD.IADD R3, R24, 0x1, -R3 ;  /* 0x0000000118037824 */ /* 0x000fe200078e0a03 */
[----:B------:R-:W-:Y:S01]  /*0cc0*/  SHF.R.S32.HI R9, RZ, 0x1f, R4 ;  /* 0x0000001fff097819 */ /* 0x000fe20000011404 */
[----:B------:R-:W-:Y:S02]  /*0cd0*/  IMAD.SHL.U32 R5, R5, 0x8, RZ ;  /* 0x0000000805057824 */ /* 0x000fe400078e00ff */
[----:B0-----:R-:W-:Y:S01]  /*0ce0*/  IMAD.IADD R7, R19, 0x1, -R6 ;  /* 0x0000000113077824 */ /* 0x001fe200078e0a06 */
[CC--:B------:R-:W-:Y:S01]  /*0cf0*/  LEA.HI R12, R9.reuse, R4.reuse, RZ, 0x3 ;  /* 0x00000004090c7211 */ /* 0x0c0fe200078f18ff */
[----:B------:R-:W-:Y:S01]  /*0d00*/  IMAD.IADD R6, R22, 0x1, R8 ;  /* 0x0000000116067824 */ /* 0x000fe200078e0208 */
[----:B------:R-:W-:Y:S01]  /*0d10*/  LEA.HI R14, R9, R4, RZ, 0x5 ;  /* 0x00000004090e7211 */ /* 0x000fe200078f28ff */
[----:B------:R-:W-:Y:S01]  /*0d20*/  IMAD R17, R2, 0x8, R7 ;  /* 0x0000000802117824 */ /* 0x000fe200078e0207 */
[----:B------:R-:W-:-:S02]  /*0d30*/  LEA.HI R2, R0, R24, RZ, 0x7 ;  /* 0x0000001800027211 */ /* 0x000fc400078f38ff */
[----:B------:R-:W-:Y:S02]  /*0d40*/  SHF.R.S32.HI R7, RZ, 0x1f, R6 ;  /* 0x0000001fff077819 */ /* 0x000fe40000011406 */
[----:B------:R-:W-:Y:S02]  /*0d50*/  LOP3.LUT R4, R2, 0xffffff80, RZ, 0xc0, !PT ;  /* 0xffffff8002047812 */ /* 0x000fe400078ec0ff */
[CC--:B------:R-:W-:Y:S02]  /*0d60*/  LEA.HI R13, R7.reuse, R6.reuse, RZ, 0x3 ;  /* 0x00000006070d7211 */ /* 0x0c0fe400078f18ff */
[----:B------:R-:W-:Y:S01]  /*0d70*/  LEA.HI R15, R7, R6, RZ, 0x5 ;  /* 0x00000006070f7211 */ /* 0x000fe200078f28ff */
[----:B------:R-:W-:Y:S01]  /*0d80*/  IMAD.IADD R27, R24, 0x1, -R4 ;  /* 0x00000001181b7824 */ /* 0x000fe200078e0a04 */
[----:B------:R-:W-:Y:S02]  /*0d90*/  SHF.R.S32.HI R4, RZ, 0x1f, R3 ;  /* 0x0000001fff047819 */ /* 0x000fe40000011403 */
[----:B------:R-:W-:-:S02]  /*0da0*/  LEA.HI R6, R0, R24, RZ, 0x5 ;  /* 0x0000001800067211 */ /* 0x000fc400078f28ff */
[----:B-1----:R-:W-:Y:S02]  /*0db0*/  SHF.R.S32.HI R8, RZ, 0x1f, R27 ;  /* 0x0000001fff087819 */ /* 0x002fe4000001141b */
[----:B------:R-:W-:Y:S02]  /*0dc0*/  LEA.HI R7, R0, R24, RZ, 0x2 ;  /* 0x0000001800077211 */ /* 0x000fe400078f10ff */
[----:B------:R-:W-:Y:S02]  /*0dd0*/  LEA.HI R9, R8, R27, RZ, 0x2 ;  /* 0x0000001b08097211 */ /* 0x000fe400078f10ff */
[-C--:B------:R-:W-:Y:S02]  /*0de0*/  LEA.HI R0, R4, R3.reuse, RZ, 0x3 ;  /* 0x0000000304007211 */ /* 0x080fe400078f18ff */
[----:B------:R-:W-:Y:S02]  /*0df0*/  LOP3.LUT R10, R9, 0x7ffffffc, RZ, 0xc0, !PT ;  /* 0x7ffffffc090a7812 */ /* 0x000fe400078ec0ff */
[----:B------:R-:W-:Y:S01]  /*0e00*/  SHF.R.S32.HI R26, RZ, 0x7, R2 ;  /* 0x00000007ff1a7819 */ /* 0x000fe20000011402 */
[----:B------:R-:W-:Y:S01]  /*0e10*/  IMAD.SHL.U32 R2, R0, 0x10, RZ ;  /* 0x0000001000027824 */ /* 0x000fe200078e00ff */
[----:B------:R-:W-:Y:S01]  /*0e20*/  LEA.HI R4, R4, R3, RZ, 0x2 ;  /* 0x0000000304047211 */ /* 0x000fe200078f10ff */
[----:B------:R-:W-:Y:S01]  /*0e30*/  IMAD.IADD R11, R27, 0x1, -R10 ;  /* 0x000000011b0b7824 */ /* 0x000fe200078e0a0a */
[----:B------:R-:W-:-:S02]  /*0e40*/  SHF.R.S32.HI R25, RZ, 0x2, R7 ;  /* 0x00000002ff197819 */ /* 0x000fc40000011407 */
[----:B------:R-:W-:Y:S02]  /*0e50*/  SHF.R.S32.HI R10, RZ, 0x1f, R7 ;  /* 0x0000001fff0a7819 */ /* 0x000fe40000011407 */
[----:B------:R-:W-:Y:S02]  /*0e60*/  SHF.R.S32.HI R6, RZ, 0x5, R6 ;  /* 0x00000005ff067819 */ /* 0x000fe40000011406 */
[----:B------:R-:W-:Y:S02]  /*0e70*/  LOP3.LUT R0, R4, 0x7fffffc, RZ, 0xc0, !PT ;  /* 0x07fffffc04007812 */ /* 0x000fe400078ec0ff */
[----:B------:R-:W-:Y:S01]  /*0e80*/  LOP3.LUT R2, R2, 0x7fffff80, RZ, 0xc0, !PT ;  /* 0x7fffff8002027812 */ /* 0x000fe200078ec0ff */
[----:B------:R-:W-:Y:S01]  /*0e90*/  IMAD R18, R6, 0x10, R3 ;  /* 0x0000001006127824 */ /* 0x000fe200078e0203 */
[----:B------:R-:W-:Y:S01]  /*0ea0*/  LEA.HI R10, R10, R25, RZ, 0x2 ;  /* 0x000000190a0a7211 */ /* 0x000fe200078f10ff */
[----:B------:R-:W-:Y:S01]  /*0eb0*/  IMAD.IADD R0, R3, 0x1, -R0 ;  /* 0x0000000103007824 */ /* 0x000fe200078e0a00 */
[----:B------:R-:W-:Y:S01]  /*0ec0*/  SHF.R.S32.HI R4, RZ, 0x2, R4 ;  /* 0x00000002ff047819 */ /* 0x000fe20000011404 */
[----:B------:R-:W-:Y:S01]  /*0ed0*/  IMAD R3, R6, 0x100, R2 ;  /* 0x0000010006037824 */ /* 0x000fe200078e0202 */
[----:B------:R-:W-:Y:S01]  /*0ee0*/  LOP3.LUT R10, R10, 0xfffffffc, RZ, 0xc0, !PT ;  /* 0xfffffffc0a0a7812 */ /* 0x000fe200078ec0ff */
[----:B------:R-:W-:Y:S01]  /*0ef0*/  IMAD R2, R11, R20, 0x90 ;  /* 0x000000900b027424 */ /* 0x000fe200078e0214 */
[--C-:B------:R-:W-:Y:S01]  /*0f00*/  SHF.R.S32.HI R6, RZ, 0x2, R9.reuse ;  /* 0x00000002ff067819 */ /* 0x100fe20000011409 */
[----:B------:R-:W-:Y:S01]  /*0f10*/  IMAD.SHL.U32 R4, R4, 0x40, RZ ;  /* 0x0000004004047824 */ /* 0x000fe200078e00ff */
[----:B------:R-:W-:Y:S01]  /*0f20*/  SHF.R.S32.HI R9, RZ, 0x1f, R9 ;  /* 0x0000001fff097819 */ /* 0x000fe20000011409 */
[----:B------:R-:W-:Y:S01]  /*0f30*/  IMAD.IADD R11, R25, 0x1, -R10 ;  /* 0x00000001190b7824 */ /* 0x000fe200078e0a0a */
[----:B------:R0:W-:Y:S01]  /*0f40*/  STL [R1+0xb0], R2 ;  /* 0x0000b00201007387 */ /* 0x0001e20000100800 */
[----:B------:R-:W-:Y:S01]  /*0f50*/  IMAD R3, R0, 0x10, R3 ;  /* 0x0000001000037824 */ /* 0x000fe200078e0203 */
[----:B------:R-:W-:Y:S01]  /*0f60*/  LEA.HI R9, R9, R6, RZ, 0x3 ;  /* 0x0000000609097211 */ /* 0x000fe200078f18ff */
[----:B------:R-:W-:Y:S01]  /*0f70*/  IMAD.U32 R10, R18, 0x20, R5 ;  /* 0x00000020120a7824 */ /* 0x000fe200078e0005 */
[----:B------:R-:W2:Y:S01]  /*0f80*/  LDL.LU R25, [R1+0x58] ;  /* 0x0000580001197983 */ /* 0x000ea20000300800 */
[----:B------:R-:W-:Y:S01]  /*0f90*/  IMAD.SHL.U32 R0, R11, 0x40, RZ ;  /* 0x000000400b007824 */ /* 0x000fe200078e00ff */
[----:B------:R-:W-:-:S02]  /*0fa0*/  LOP3.LUT R9, R9, 0xfffffff8, RZ, 0xc0, !PT ;  /* 0xfffffff809097812 */ /* 0x000fc400078ec0ff */
[----:B------:R-:W-:Y:S01]  /*0fb0*/  LEA.HI R8, R8, R27, RZ, 0x5 ;  /* 0x0000001b08087211 */ /* 0x000fe200078f28ff */
[----:B0-----:R-:W-:Y:S01]  /*0fc0*/  IMAD.HI R2, R26, 0x55555556, RZ ;  /* 0x555555561a027827 */ /* 0x001fe200078e02ff */
[----:B------:R-:W-:Y:S02]  /*0fd0*/  LOP3.LUT R4, R4, 0x40, RZ, 0xc0, !PT ;  /* 0x0000004004047812 */ /* 0x000fe400078ec0ff */
[----:B------:R-:W-:Y:S01]  /*0fe0*/  SHF.R.S32.HI R8, RZ, 0x5, R8 ;  /* 0x00000005ff087819 */ /* 0x000fe20000011408 */
[----:B------:R-:W-:Y:S01]  /*0ff0*/  IMAD.IADD R9, R6, 0x1, -R9 ;  /* 0x0000000106097824 */ /* 0x000fe200078e0a09 */
[----:B------:R-:W-:Y:S02]  /*1000*/  LEA.HI R2, R2, R2, RZ, 0x1 ;  /* 0x0000000202027211 */ /* 0x000fe400078f08ff */
[----:B------:R-:W-:Y:S02]  /*1010*/  LOP3.LUT R20, R0, 0xc0, RZ, 0xc0, !PT ;  /* 0x000000c000147812 */ /* 0x000fe400078ec0ff */
[----:B------:R-:W-:Y:S01]  /*1020*/  LOP3.LUT R5, R4, 0x8, R5, 0xf8, !PT ;  /* 0x0000000804057812 */ /* 0x000fe200078ef805 */
[----:B------:R0:W-:Y:S01]  /*1030*/  STL [R1+0xb8], R10 ;  /* 0x0000b80a01007387 */ /* 0x0001e20000100800 */
[----:B------:R-:W-:Y:S01]  /*1040*/  SHF.R.U32.HI R4, RZ, 0x3, R4 ;  /* 0x00000003ff047819 */ /* 0x000fe20000011604 */
[----:B------:R-:W-:Y:S01]  /*1050*/  IMAD R2, R2, -0x3, R26 ;  /* 0xfffffffd02027824 */ /* 0x000fe200078e021a */
[----:B------:R-:W-:Y:S01]  /*1060*/  LOP3.LUT R0, R20, 0x18, R12, 0xf8, !PT ;  /* 0x0000001814007812 */ /* 0x000fe200078ef80c */
[----:B------:R-:W-:Y:S01]  /*1070*/  IMAD R9, R8, 0x10, R9 ;  /* 0x0000001008097824 */ /* 0x000fe200078e0209 */
[----:B------:R-:W-:Y:S01]  /*1080*/  SHF.R.U32.HI R18, RZ, 0x3, R20 ;  /* 0x00000003ff127819 */ /* 0x000fe20000011614 */
[----:B------:R1:W-:Y:S01]  /*1090*/  STL [R1+0x80], R11 ;  /* 0x0000800b01007387 */ /* 0x0003e20000100800 */
[----:B------:R-:W-:-:S02]  /*10a0*/  LOP3.LUT R7, R7, 0xfffffffc, RZ, 0xc0, !PT ;  /* 0xfffffffc07077812 */ /* 0x000fc400078ec0ff */
[----:B------:R-:W-:Y:S01]  /*10b0*/  LOP3.LUT R4, R5, R4, RZ, 0x3c, !PT ;  /* 0x0000000405047212 */ /* 0x000fe200078e3cff */
[----:B0-----:R-:W-:Y:S01]  /*10c0*/  IMAD R10, R2, 0x40, R9 ;  /* 0x00000040020a7824 */ /* 0x001fe200078e0209 */
[----:B------:R-:W-:Y:S01]  /*10d0*/  LOP3.LUT R5, R0, R18, RZ, 0x3c, !PT ;  /* 0x0000001200057212 */ /* 0x000fe200078e3cff */
[----:B------:R-:W-:Y:S01]  /*10e0*/  STL [R1+0x48], R20 ;  /* 0x0000481401007387 */ /* 0x000fe20000100800 */
[----:B-1----:R-:W-:Y:S01]  /*10f0*/  IMAD.SHL.U32 R11, R17, 0x20, RZ ;  /* 0x00000020110b7824 */ /* 0x002fe200078e00ff */
[----:B------:R-:W-:Y:S01]  /*1100*/  SHF.R.S32.HI R2, RZ, 0x1f, R19 ;  /* 0x0000001fff027819 */ /* 0x000fe20000011413 */
[----:B------:R-:W-:Y:S02]  /*1110*/  IMAD.IADD R7, R24, 0x1, -R7 ;  /* 0x0000000118077824 */ /* 0x000fe400078e0a07 */
[----:B------:R-:W-:Y:S01]  /*1120*/  VIADD R8, R16, 0xda00 ;  /* 0x0000da0010087836 */ /* 0x000fe20000000000 */
[----:B------:R-:W-:Y:S01]  /*1130*/  STL [R1+0x54], R11 ;  /* 0x0000540b01007387 */ /* 0x000fe20000100800 */
[----:B------:R-:W-:-:S03]  /*1140*/  VIADD R2, R22, 0x8 ;  /* 0x0000000816027836 */ /* 0x000fc60000000000 */
[----:B------:R-:W-:Y:S01]  /*1150*/  STL [R1+0x50], R18 ;  /* 0x0000501201007387 */ /* 0x000fe20000100800 */
[----:B------:R-:W-:-:S03]  /*1160*/  IMAD.SHL.U32 R144, R21, 0x8, RZ ;  /* 0x0000000815907824 */ /* 0x000fc600078e00ff */
[----:B------:R-:W-:Y:S01]  /*1170*/  STL [R1+0xac], R10 ;  /* 0x0000ac0a01007387 */ /* 0x000fe20000100800 */
[----:B------:R-:W-:Y:S02]  /*1180*/  VIADD R9, R22, 0x18 ;  /* 0x0000001816097836 */ /* 0x000fe40000000000 */
[----:B------:R-:W-:Y:S01]  /*1190*/  IMAD.IADD R3, R4, 0x1, R3 ;  /* 0x0000000104037824 */ /* 0x000fe200078e0203 */
[C---:B------:R-:W-:Y:S02]  /*11a0*/  LOP3.LUT R4, R20.reuse, 0x18, R144, 0xf8, !PT ;  /* 0x0000001814047812 */ /* 0x040fe400078ef890 */
[----:B------:R-:W-:Y:S02]  /*11b0*/  SHF.R.S32.HI R14, RZ, 0x5, R14 ;  /* 0x00000005ff0e7819 */ /* 0x000fe4000001140e */
[----:B------:R-:W-:Y:S02]  /*11c0*/  SHF.R.S32.HI R15, RZ, 0x5, R15 ;  /* 0x00000005ff0f7819 */ /* 0x000fe4000001140f */
[----:B------:R-:W-:-:S02]  /*11d0*/  LOP3.LUT R6, R20, 0x18, R13, 0xf8, !PT ;  /* 0x0000001814067812 */ /* 0x000fc400078ef80d */
[-C--:B------:R-:W-:Y:S01]  /*11e0*/  LOP3.LUT R4, R4, R18.reuse, RZ, 0x3c, !PT ;  /* 0x0000001204047212 */ /* 0x080fe200078e3cff */
[--C-:B------:R-:W-:Y:S01]  /*11f0*/  IMAD R14, R14, 0x1800, R11.reuse ;  /* 0x000018000e0e7824 */ /* 0x100fe200078e020b */
[----:B------:R-:W-:Y:S01]  /*1200*/  LOP3.LUT R6, R6, R18, RZ, 0x3c, !PT ;  /* 0x0000001206067212 */ /* 0x000fe200078e3cff */
[----:B------:R-:W-:Y:S02]  /*1210*/  IMAD R15, R15, 0x1800, R11 ;  /* 0x000018000f0f7824 */ /* 0x000fe400078e020b */
[----:B------:R-:W-:Y:S02]  /*1220*/  IMAD.IADD R4, R11, 0x1, R4 ;  /* 0x000000010b047824 */ /* 0x000fe400078e0204 */
[----:B------:R-:W-:Y:S02]  /*1230*/  IMAD.IADD R5, R14, 0x1, R5 ;  /* 0x000000010e057824 */ /* 0x000fe400078e0205 */
[----:B------:R-:W-:Y:S01]  /*1240*/  IMAD.IADD R6, R15, 0x1, R6 ;  /* 0x000000010f067824 */ /* 0x000fe200078e0206 */
[----:B------:R-:W-:Y:S01]  /*1250*/  CS2R R152, SRZ ;  /* 0x0000000000987805 */ /* 0x000fe2000001ff00 */
[----:B------:R-:W-:Y:S01]  /*1260*/  IMAD.MOV.U32 R17, RZ, RZ, RZ ;  /* 0x000000ffff117224 */ /* 0x000fe200078e00ff */
[----:B--2---:R-:W-:-:S05]  /*1270*/  LOP3.LUT R0, R25, 0x1, RZ, 0xfc, !PT ;  /* 0x0000000119007812 */ /* 0x004fca00078efcff */
[----:B------:R0:W-:Y:S04]  /*1280*/  STL [R1+0x3c], R0 ;  /* 0x00003c0001007387 */ /* 0x0001e80000100800 */
[----:B------:R-:W-:Y:S04]  /*1290*/  STL [R1+0x90], RZ ;  /* 0x000090ff01007387 */ /* 0x000fe80000100800 */
[----:B------:R-:W-:Y:S01]  /*12a0*/  STL [R1+0x58], RZ ;  /* 0x000058ff01007387 */ /* 0x000fe20000100800 */
[----:B0-----:R-:W-:-:S03]  /*12b0*/  LEA.HI R0, R7, R7, RZ, 0x1 ;  /* 0x0000000707007211 */ /* 0x001fc600078f08ff */
[----:B------:R-:W-:Y:S01]  /*12c0*/  STL [R1+0xa8], R8 ;  /* 0x0000a80801007387 */ /* 0x000fe20000100800 */
[----:B------:R-:W-:-:S03]  /*12d0*/  LOP3.LUT R0, R0, 0x1ffffffe, RZ, 0xc0, !PT ;  /* 0x1ffffffe00007812 */ /* 0x000fc600078ec0ff */
[----:B------:R0:W-:Y:S04]  /*12e0*/  STL [R1+0x5c], R2 ;  /* 0x00005c0201007387 */ /* 0x0001e80000100800 */
[----:B------:R1:W-:Y:S01]  /*12f0*/  STL [R1+0x68], R9 ;  /* 0x0000680901007387 */ /* 0x0003e20000100800 */
[----:B0-----:R-:W-:Y:S01]  /*1300*/  LOP3.LUT R2, R20, 0x8, R144, 0xf8, !PT ;  /* 0x0000000814027812 */ /* 0x001fe200078ef890 */
[----:B-1----:R-:W-:-:S03]  /*1310*/  VIADD R9, R22, 0x28 ;  /* 0x0000002816097836 */ /* 0x002fc60000000000 */
[----:B------:R-:W-:Y:S01]  /*1320*/  LOP3.LUT R2, R2, R18, RZ, 0x3c, !PT ;  /* 0x0000001202027212 */ /* 0x000fe200078e3cff */
[----:B------:R-:W-:Y:S01]  /*1330*/  IMAD.IADD R0, R7, 0x1, -R0 ;  /* 0x0000000107007824 */ /* 0x000fe200078e0a00 */
[----:B------:R-:W-:Y:S01]  /*1340*/  SHF.R.S32.HI R7, RZ, 0x3, R12 ;  /* 0x00000003ff077819 */ /* 0x000fe2000001140c */
[----:B------:R0:W-:Y:S02]  /*1350*/  STL [R1+0x6c], R9 ;  /* 0x00006c0901007387 */ /* 0x0001e40000100800 */
[----:B------:R-:W-:Y:S02]  /*1360*/  IMAD.IADD R2, R11, 0x1, R2 ;  /* 0x000000010b027824 */ /* 0x000fe400078e0202 */
[----:B------:R1:W-:Y:S01]  /*1370*/  STL [R1+0x94], R7 ;  /* 0x0000940701007387 */ /* 0x0003e20000100800 */
[----:B0-----:R-:W-:Y:S01]  /*1380*/  SHF.R.S32.HI R9, RZ, 0x3, R13 ;  /* 0x00000003ff097819 */ /* 0x001fe2000001140d */
[----:B------:R-:W-:Y:S02]  /*1390*/  IMAD R0, R0, 0x8, R10 ;  /* 0x0000000800007824 */ /* 0x000fe400078e020a */
[----:B-1----:R-:W-:-:S02]  /*13a0*/  IMAD R7, R4, 0x2, R8 ;  /* 0x0000000204077824 */ /* 0x002fc400078e0208 */
[----:B------:R-:W-:Y:S01]  /*13b0*/  STL [R1+0x98], R9 ;  /* 0x0000980901007387 */ /* 0x000fe20000100800 */
[----:B------:R-:W-:-:S03]  /*13c0*/  IMAD R4, R5, 0x2, R8 ;  /* 0x0000000205047824 */ /* 0x000fc600078e0208 */
[----:B------:R0:W-:Y:S04]  /*13d0*/  STL [R1+0x7c], R2 ;  /* 0x00007c0201007387 */ /* 0x0001e80000100800 */
[----:B------:R1:W-:Y:S01]  /*13e0*/  STL [R1+0xa4], R7 ;  /* 0x0000a40701007387 */ /* 0x0003e20000100800 */
[----:B0-----:R-:W-:-:S03]  /*13f0*/  IMAD R2, R6, 0x2, R8 ;  /* 0x0000000206027824 */ /* 0x001fc600078e0208 */
[----:B------:R1:W-:Y:S04]  /*1400*/  STL [R1+0xa0], R4 ;  /* 0x0000a00401007387 */ /* 0x0003e80000100800 */
[----:B------:R1:W-:Y:S04]  /*1410*/  STL [R1+0x9c], R2 ;  /* 0x00009c0201007387 */ /* 0x0003e80000100800 */
[----:B------:R1:W-:Y:S01]  /*1420*/  STL [R1+0xb4], R0 ;  /* 0x0000b40001007387 */ /* 0x0003e20000100800 */
[----:B------:R-:W-:-:S07]  /*1430*/  IMAD R18, R3, 0x2, R16 ;  /* 0x0000000203127824 */ /* 0x000fce00078e0210 */
.L_x_544:
[----:B01-3--:R-:W0:Y:S02]  /*1440*/  LDC.64 R2, c[0x0][0xc88] ;  /* 0x00032200ff027b82 */ /* 0x00be240000000a00 */
[----:B0-----:R-:W-:-:S05]  /*1450*/  IMAD.WIDE R2, R107, 0x4, R2 ;  /* 0x000000046b027825 */ /* 0x001fca00078e0202 */
[----:B--2-4-:R0:W2:Y:S01]  /*1460*/  LDG.E R10, desc[UR60][R2.64] ;  /* 0x0000003c020a7981 */ /* 0x0140a2000c1e1900 */
[----:B------:R-:W-:Y:S05]  /*1470*/  YIELD ;  /* 0x0000000000007946 */ /* 0x000fea0003800000 */
[----:B------:R-:W-:Y:S01]  /*1480*/  ULDC.64 UR4, c[0x0][0xa28] ;  /* 0x00028a0000047ab9 */ /* 0x000fe20000000a00 */
[----:B------:R-:W-:Y:S01]  /*1490*/  ULDC.64 UR8, c[0x0][0xa18] ;  /* 0x0002860000087ab9 */ /* 0x000fe20000000a00 */
[----:B------:R-:W-:Y:S01]  /*14a0*/  ISETP.NE.U32.AND P1, PT, RZ, UR4, PT ;  /* 0x00000004ff007c0c */ /* 0x000fe2000bf25070 */
[----:B------:R-:W-:Y:S01]  /*14b0*/  ULDC.64 UR6, c[0x0][0xa08] ;  /* 0x0002820000067ab9 */ /* 0x000fe20000000a00 */
[----:B0-----:R-:W-:Y:S01]  /*14c0*/  IMAD.MOV.U32 R3, RZ, RZ, RZ ;  /* 0x000000ffff037224 */ /* 0x001fe200078e00ff */
[----:B------:R-:W-:Y:S01]  /*14d0*/  ISETP.NE.U32.AND P0, PT, RZ, UR6, PT ;  /* 0x00000006ff007c0c */ /* 0x000fe2000bf05070 */
[----:B------:R-:W-:Y:S01]  /*14e0*/  IMAD.MOV.U32 R27, RZ, RZ, RZ ;  /* 0x000000ffff1b7224 */ /* 0x000fe200078e00ff */
[----:B------:R-:W-:-:S02]  /*14f0*/  ISETP.NE.AND.EX P1, PT, RZ, UR5, PT, P1 ;  /* 0x00000005ff007c0c */ /* 0x000fc4000bf25310 */
[----:B------:R-:W-:Y:S02]  /*1500*/  ISETP.NE.AND.EX P0, PT, RZ, UR7, PT, P0 ;  /* 0x00000007ff007c0c */ /* 0x000fe4000bf05300 */
[----:B--2---:R-:W-:Y:S01]  /*1510*/  SHF.R.S32.HI R0, RZ, 0x1f, R10 ;  /* 0x0000001fff007819 */ /* 0x004fe2000001140a */
[----:B------:R-:W-:-:S08]  /*1520*/  IMAD.SHL.U32 R26, R10, 0x4, RZ ;  /* 0x000000040a1a7824 */ /* 0x000fd000078e00ff */
[C---:B------:R-:W-:Y:S01]  /*1530*/  @P1 LEA R4, P2, R10.reuse, UR4, 0x2 ;  /* 0x000000040a041c11 */ /* 0x040fe2000f8410ff */
[----:B------:R0:W-:Y:S01]  /*1540*/  STL [R1+0x84], R10 ;  /* 0x0000840a01007387 */ /* 0x0001e20000100800 */
[C-C-:B------:R-:W-:Y:S02]  /*1550*/  SHF.L.U64.HI R28, R10.reuse, 0x2, R0.reuse ;  /* 0x000000020a1c7819 */ /* 0x140fe40000010200 */
[----:B------:R-:W-:Y:S02]  /*1560*/  @P1 LEA.HI.X R5, R10, UR5, R0, 0x2, P2 ;  /* 0x000000050a051c11 */ /* 0x000fe400090f1400 */
[----:B------:R-:W-:Y:S01]  /*1570*/  ISETP.NE.U32.AND P2, PT, RZ, UR8, PT ;  /* 0x00000008ff007c0c */ /* 0x000fe2000bf45070 */
[----:B------:R-:W-:Y:S01]  /*1580*/  ULDC UR4, c[0x0][0x288] ;  /* 0x0000a20000047ab9 */ /* 0x000fe20000000800 */
[----:B------:R-:W-:Y:S01]  /*1590*/  IADD3 R8, P3, R26, UR6, RZ ;  /* 0x000000061a087c10 */ /* 0x000fe2000ff7e0ff */
[----:B------:R0:W5:Y:S01]  /*15a0*/  @P1 LDG.E R3, desc[UR60][R4.64] ;  /* 0x0000003c04031981 */ /* 0x000162000c1e1900 */
[----:B------:R-:W-:Y:S01]  /*15b0*/  ISETP.NE.AND.EX P2, PT, RZ, UR9, PT, P2 ;  /* 0x00000009ff007c0c */ /* 0x000fe2000bf45320 */
[----:B------:R-:W-:Y:S01]  /*15c0*/  IMAD.U32 R108, RZ, RZ, UR4 ;  /* 0x00000004ff6c7e24 */ /* 0x000fe2000f8e00ff */
[----:B------:R-:W-:Y:S01]  /*15d0*/  IADD3.X R9, R28, UR7, RZ, P3, !PT ;  /* 0x000000071c097c10 */ /* 0x000fe20009ffe4ff */
[----:B------:R-:W-:-:S04]  /*15e0*/  ULDC.64 UR4, c[0x0][0x418] ;  /* 0x0001060000047ab9 */ /* 0x000fc80000000a00 */
[----:B------:R0:W5:Y:S06]  /*15f0*/  @P0 LDG.E R27, desc[UR60][R8.64] ;  /* 0x0000003c081b0981 */ /* 0x00016c000c1e1900 */
[----:B------:R-:W-:-:S04]  /*1600*/  @P2 IADD3 R6, P1, R26, UR8, RZ ;  /* 0x000000081a062c10 */ /* 0x000fc8000ff3e0ff */
[----:B------:R-:W-:-:S05]  /*1610*/  @P2 IADD3.X R7, R28, UR9, RZ, P1, !PT ;  /* 0x000000091c072c10 */ /* 0x000fca0008ffe4ff */
[----:B------:R0:W5:Y:S01]  /*1620*/  @P2 LDG.E R108, desc[UR60][R6.64] ;  /* 0x0000003c066c2981 */ /* 0x000162000c1e1900 */
[----:B------:R-:W-:-:S03]  /*1630*/  UISETP.NE.U32.AND UP0, UPT, UR4, URZ, UPT ;  /* 0x0000003f0400728c */ /* 0x000fc6000bf05070 */
[----:B------:R-:W-:Y:S01]  /*1640*/  ULDC UR4, c[0x0][0x424] ;  /* 0x0001090000047ab9 */ /* 0x000fe20000000800 */
[----:B------:R-:W-:-:S03]  /*1650*/  UISETP.NE.AND.EX UP0, UPT, UR5, URZ, UPT, UP0 ;  /* 0x0000003f0500728c */ /* 0x000fc6000bf05300 */
[----:B------:R-:W-:Y:S01]  /*1660*/  ULDC UR5, c[0x0][0x2f0] ;  /* 0x0000bc0000057ab9 */ /* 0x000fe20000000800 */
[----:B------:R-:W-:-:S04]  /*1670*/  USEL UR4, UR4, 0x1, UP0 ;  /* 0x0000000104047887 */ /* 0x000fc80008000000 */
[----:B------:R-:W-:-:S03]  /*1680*/  UIMAD UR4, UR4, UR5, URZ ;  /* 0x00000005040472a4 */ /* 0x000fc6000f8e023f */
[----:B------:R-:W-:Y:S02]  /*1690*/  ULDC UR5, c[0x0][0x348] ;  /* 0x0000d20000057ab9 */ /* 0x000fe40000000800 */
[----:B------:R-:W-:Y:S02]  /*16a0*/  IMAD.U32 R2, RZ, RZ, UR5 ;  /* 0x00000005ff027e24 */ /* 0x000fe4000f8e00ff */
[----:B------:R-:W-:Y:S02]  /*16b0*/  IMAD.U32 R24, RZ, RZ, UR4 ;  /* 0x00000004ff187e24 */ /* 0x000fe4000f8e00ff */
[----:B------:R-:W-:Y:S01]  /*16c0*/  IMAD.MOV.U32 R25, RZ, RZ, R10 ;  /* 0x000000ffff197224 */ /* 0x000fe200078e000a */
[----:B0-----:R-:W-:Y:S06]  /*16d0*/  @P2 BRA `(.L_x_409) ;  /* 0x0000000000242947 */ /* 0x001fec0003800000 */
[----:B------:R-:W-:Y:S02]  /*16e0*/  ULDC.64 UR4, c[0x0][0xa00] ;  /* 0x0002800000047ab9 */ /* 0x000fe40000000a00 */
[----:B------:R-:W-:-:S04]  /*16f0*/  ISETP.NE.U32.AND P1, PT, RZ, UR4, PT ;  /* 0x00000004ff007c0c */ /* 0x000fc8000bf25070 */
[----:B------:R-:W-:-:S13]  /*1700*/  ISETP.NE.AND.EX P1, PT, RZ, UR5, PT, P1 ;  /* 0x00000005ff007c0c */ /* 0x000fda000bf25310 */
[----:B------:R-:W-:Y:S05]  /*1710*/  @!P1 BRA `(.L_x_409) ;  /* 0x0000000000149947 */ /* 0x000fea0003800000 */
[----:B------:R-:W0:Y:S02]  /*1720*/  LDC.64 R4, c[0x0][0xa00] ;  /* 0x00028000ff047b82 */ /* 0x000e240000000a00 */
[----:B0-----:R-:W-:-:S05]  /*1730*/  IMAD.WIDE R4, R25, 0x4, R4 ;  /* 0x0000000419047825 */ /* 0x001fca00078e0204 */
[----:B-----5:R-:W2:Y:S04]  /*1740*/  LDG.E R108, desc[UR60][R4.64] ;  /* 0x0000003c046c7981 */ /* 0x020ea8000c1e1900 */
[----:B------:R-:W2:Y:S02]  /*1750*/  LDG.E R7, desc[UR60][R4.64+0x4] ;  /* 0x0000043c04077981 */ /* 0x000ea4000c1e1900 */
[----:B--2---:R-:W-:-:S07]  /*1760*/  IMAD.IADD R108, R7, 0x1, -R108 ;  /* 0x00000001076c7824 */ /* 0x004fce00078e0a6c */
.L_x_409:
[----:B------:R-:W-:Y:S01]  /*1770*/  ULDC.64 UR4, c[0x0][0xa20] ;  /* 0x0002880000047ab9 */ /* 0x000fe20000000a00 */
[----:B------:R0:W-:Y:S01]  /*1780*/  STL [R1+0x8c], R105 ;  /* 0x00008c6901007387 */ /* 0x0001e20000100800 */
[----:B------:R-:W-:-:S03]  /*1790*/  ISETP.NE.U32.AND P1, PT, RZ, UR4, PT ;  /* 0x00000004ff007c0c */ /* 0x000fc6000bf25070 */
[----:B------:R0:W-:Y:S01]  /*17a0*/  STL [R1+0x88], R106 ;  /* 0x0000886a01007387 */ /* 0x0001e20000100800 */
[----:B------:R-:W-:-:S13]  /*17b0*/  ISETP.NE.AND.EX P1, PT, RZ, UR5, PT, P1 ;  /* 0x00000005ff007c0c */ /* 0x000fda000bf25310 */
[----:B0-----:R-:W-:Y:S05]  /*17c0*/  @!P1 BRA `(.L_x_410) ;  /* 0x0000000000109947 */ /* 0x001fea0003800000 */
[----:B------:R-:W-:-:S04]  /*17d0*/  IADD3 R4, P0, R26, UR4, RZ ;  /* 0x000000041a047c10 */ /* 0x000fc8000ff1e0ff */
[----:B------:R-:W-:-:S05]  /*17e0*/  IADD3.X R5, R28, UR5, RZ, P0, !PT ;  /* 0x000000051c057c10 */ /* 0x000fca00087fe4ff */
[----:B------:R0:W5:Y:S01]  /*17f0*/  LDG.E R24, desc[UR60][R4.64] ;  /* 0x0000003c04187981 */ /* 0x000162000c1e1900 */
[----:B------:R-:W-:Y:S05]  /*1800*/  BRA `(.L_x_411) ;  /* 0x0000000000107947 */ /* 0x000fea0003800000 */
.L_x_410:
[----:B------:R-:W-:Y:S05]  /*1810*/  @!P0 BRA `(.L_x_411) ;  /* 0x00000000000c8947 */ /* 0x000fea0003800000 */
[----:B------:R-:W2:Y:S04]  /*1820*/  LDG.E R5, desc[UR60][R8.64] ;  /* 0x0000003c08057981 */ /* 0x000ea8000c1e1900 */
[----:B------:R-:W2:Y:S02]  /*1830*/  LDG.E R24, desc[UR60][R8.64+0x4] ;  /* 0x0000043c08187981 */ /* 0x000ea4000c1e1900 */
[----:B--2---:R-:W-:-:S07]  /*1840*/  IMAD.IADD R24, R24, 0x1, -R5 ;  /* 0x0000000118187824 */ /* 0x004fce00078e0a05 */
.L_x_411:
[----:B------:R-:W-:Y:S02]  /*1850*/  ULDC.64 UR4, c[0x0][0xa10] ;  /* 0x0002840000047ab9 */ /* 0x000fe40000000a00 */
[----:B------:R-:W-:-:S04]  /*1860*/  ISETP.NE.U32.AND P0, PT, RZ, UR4, PT ;  /* 0x00000004ff007c0c */ /* 0x000fc8000bf05070 */
[----:B------:R-:W-:Y:S01]  /*1870*/  ISETP.NE.AND.EX P0, PT, RZ, UR5, PT, P0 ;  /* 0x00000005ff007c0c */ /* 0x000fe2000bf05300 */
[----:B-----5:R-:W-:Y:S01]  /*1880*/  IMAD.IADD R3, R24, 0x1, -R3 ;  /* 0x0000000118037824 */ /* 0x020fe200078e0a03 */
[----:B------:R-:W-:-:S11]  /*1890*/  ULDC.64 UR4, c[0x0][0xa30] ;  /* 0x00028c0000047ab9 */ /* 0x000fd60000000a00 */
[----:B0-----:R-:W0:Y:S02]  /*18a0*/  @P0 LDC.64 R4, c[0x0][0xa10] ;  /* 0x00028400ff040b82 */ /* 0x001e240000000a00 */
[----:B0-----:R-:W-:-:S05]  /*18b0*/  @P0 IMAD.WIDE R4, R25, 0x4, R4 ;  /* 0x0000000419040825 */ /* 0x001fca00078e0204 */
[----:B------:R-:W2:Y:S04]  /*18c0*/  @P0 LDG.E R0, desc[UR60][R4.64] ;  /* 0x0000003c04000981 */ /* 0x000ea8000c1e1900 */
[----:B------:R-:W2:Y:S01]  /*18d0*/  @P0 LDG.E R9, desc[UR60][R4.64+0x4] ;  /* 0x0000043c04090981 */ /* 0x000ea2000c1e1900 */
[----:B------:R-:W-:Y:S01]  /*18e0*/  IMAD.MOV R80, RZ, RZ, -R3 ;  /* 0x000000ffff507224 */ /* 0x000fe200078e0a03 */
[----:B------:R-:W-:Y:S01]  /*18f0*/  ISETP.NE.U32.AND P1, PT, RZ, UR4, PT ;  /* 0x00000004ff007c0c */ /* 0x000fe2000bf25070 */
[----:B------:R-:W-:-:S03]  /*1900*/  IMAD.MOV.U32 R104, RZ, RZ, R24 ;  /* 0x000000ffff687224 */ /* 0x000fc600078e0018 */
[----:B------:R-:W-:Y:S02]  /*1910*/  VIMNMX R80, RZ, R80, !PT ;  /* 0x00000050ff507248 */ /* 0x000fe40007fe0100 */
[----:B------:R-:W-:-:S13]  /*1920*/  ISETP.NE.AND.EX P1, PT, RZ, UR5, PT, P1 ;  /* 0x00000005ff007c0c */ /* 0x000fda000bf25310 */
[----:B------:R-:W-:-:S04]  /*1930*/  @P1 IADD3 R6, P2, R26, UR4, RZ ;  /* 0x000000041a061c10 */ /* 0x000fc8000ff5e0ff */
[----:B------:R-:W-:-:S05]  /*1940*/  @P1 IADD3.X R7, R28, UR5, RZ, P2, !PT ;  /* 0x000000051c071c10 */ /* 0x000fca00097fe4ff */
[----:B------:R0:W5:Y:S01]  /*1950*/  @P1 LDG.E R104, desc[UR60][R6.64] ;  /* 0x0000003c06681981 */ /* 0x000162000c1e1900 */
[----:B--2---:R-:W-:-:S04]  /*1960*/  @P0 IMAD.IADD R2, R9, 0x1, -R0 ;  /* 0x0000000109020824 */ /* 0x004fc800078e0a00 */
[----:B------:R-:W-:-:S04]  /*1970*/  IMAD.IADD R109, R3, 0x1, R2 ;  /* 0x00000001036d7824 */ /* 0x000fc800078e0202 */
[----:B------:R-:W-:-:S04]  /*1980*/  VIADD R0, R109, 0x8f ;  /* 0x0000008f6d007836 */ /* 0x000fc80000000000 */
[----:B------:R-:W-:-:S05]  /*1990*/  IMAD.HI R0, R0, 0x38e38e39, RZ ;  /* 0x38e38e3900007827 */ /* 0x000fca00078e02ff */
[----:B------:R-:W-:-:S04]  /*19a0*/  SHF.R.U32.HI R113, RZ, 0x1f, R0 ;  /* 0x0000001fff717819 */ /* 0x000fc80000011600 */
[----:B------:R-:W-:-:S05]  /*19b0*/  LEA.HI.SX32 R113, R0, R113, 0x1b ;  /* 0x0000007100717211 */ /* 0x000fca00078fdaff */
[----:B------:R-:W-:-:S05]  /*19c0*/  IMAD R3, R113, 0x90, -R3 ;  /* 0x0000009071037824 */ /* 0x000fca00078e0a03 */
[----:B------:R-:W-:-:S04]  /*19d0*/  VIMNMX R3, R3, R2, PT ;  /* 0x0000000203037248 */ /* 0x000fc80003fe0100 */
[----:B------:R-:W-:Y:S01]  /*19e0*/  ISETP.GT.AND P0, PT, R3, R80, PT ;  /* 0x000000500300720c */ /* 0x000fe20003f04270 */
[----:B------:R-:W-:-:S05]  /*19f0*/  IMAD.WIDE.U32 R80, R80, 0x38e38e39, RZ ;  /* 0x38e38e3950507825 */ /* 0x000fca00078e00ff */
[----:B------:R-:W-:-:S05]  /*1a00*/  SHF.R.U32.HI R80, RZ, 0x5, R81 ;  /* 0x00000005ff507819 */ /* 0x000fca0000011651 */
[----:B------:R-:W-:Y:S02]  /*1a10*/  IMAD.MOV.U32 R22, RZ, RZ, R80 ;  /* 0x000000ffff167224 */ /* 0x000fe400078e0050 */
[----:B------:R-:W-:-:S04]  /*1a20*/  @P0 VIADD R0, R3, 0x8f ;  /* 0x0000008f03000836 */ /* 0x000fc80000000000 */
[----:B------:R-:W-:-:S05]  /*1a30*/  @P0 IMAD.HI R0, R0, 0x38e38e39, RZ ;  /* 0x38e38e3900000827 */ /* 0x000fca00078e02ff */
[----:B------:R-:W-:-:S04]  /*1a40*/  @P0 SHF.R.U32.HI R3, RZ, 0x1f, R0 ;  /* 0x0000001fff030819 */ /* 0x000fc80000011600 */
[----:B------:R-:W-:Y:S02]  /*1a50*/  @P0 LEA.HI.SX32 R22, R0, R3, 0x1b ;  /* 0x0000000300160211 */ /* 0x000fe400078fdaff */
[----:B------:R-:W-:Y:S02]  /*1a60*/  PLOP3.LUT P0, PT, PT, PT, PT, 0x80, 0x0 ;  /* 0x000000000000781c */ /* 0x000fe40003f0f070 */
[----:B------:R-:W-:-:S13]  /*1a70*/  ISETP.GT.AND P1, PT, R22, R80, PT ;  /* 0x000000501600720c */ /* 0x000fda0003f24270 */
[----:B0-----:R-:W-:Y:S05]  /*1a80*/  @!P1 BRA `(.L_x_412) ;  /* 0x0000005000e09947 */ /* 0x001fea0003800000 */
[----:B------:R-:W-:Y:S01]  /*1a90*/  VIADD R0, R16, 0x16a00 ;  /* 0x00016a0010007836 */ /* 0x000fe20000000000 */
[----:B------:R-:W-:Y:S04]  /*1aa0*/  BSSY B6, `(.L_x_413) ;  /* 0x0000013000067945 */ /* 0x000fe80003800000 */
[----:B------:R-:W-:-:S13]  /*1ab0*/  LOP3.LUT P0, RZ, R0, 0x1bf, RZ, 0xc0, !PT ;  /* 0x000001bf00ff7812 */ /* 0x000fda000780c0ff */
[----:B------:R-:W-:Y:S05]  /*1ac0*/  @!P0 BRA `(.L_x_414) ;  /* 0x0000000000408947 */ /* 0x000fea0003800000 */
        /* <DEDUP_REMOVED lines=15> */
[----:B-1---5:R-:W-:Y:S05]  /*1bc0*/  CALL.ABS.NOINC R14 ;  /* 0x000000000e007343 */ /* 0x022fea0003c00000 */
.L_x_414:
[----:B------:R-:W-:Y:S05]  /*1bd0*/  BSYNC B6 ;  /* 0x0000000000067941 */ /* 0x000fea0003800000 */
.L_x_413:
        /* <DEDUP_REMOVED lines=20> */
.L_x_416:
[----:B------:R-:W-:Y:S05]  /*1d20*/  BSYNC B6 ;  /* 0x0000000000067941 */ /* 0x000fea0003800000 */
.L_x_415:
[----:B------:R-:W-:Y:S01]  /*1d30*/  ULDC.64 UR4, c[0x0][0x9f8] ;  /* 0x00027e0000047ab9 */ /* 0x000fe20000000a00 */
[----:B------:R-:W0:Y:S01]  /*1d40*/  LDC.64 R30, c[0x0][0x300] ;  /* 0x0000c000ff1e7b82 */ /* 0x000e220000000a00 */
[----:B------:R-:W-:Y:S01]  /*1d50*/  ISETP.NE.U32.AND P0, PT, RZ, UR4, PT ;  /* 0x00000004ff007c0c */ /* 0x000fe2000bf05070 */
[----:B------:R-:W-:Y:S01]  /*1d60*/  IMAD.IADD R76, R27, 0x1, R24 ;  /* 0x000000011b4c7824 */ /* 0x000fe200078e0218 */
[----:B------:R-:W-:Y:S01]  /*1d70*/  ULDC.64 UR6, c[0x0][0xa08] ;  /* 0x0002820000067ab9 */ /* 0x000fe20000000a00 */
[----:B------:R-:W2:Y:S01]  /*1d80*/  LDL.64 R14, [R1+0x40] ;  /* 0x00004000010e7983 */ /* 0x000ea20000100a00 */
[----:B------:R-:W-:-:S03]  /*1d90*/  ISETP.NE.AND.EX P0, PT, RZ, UR5, PT, P0 ;  /* 0x00000005ff007c0c */ /* 0x000fc6000bf05300 */
[----:B------:R-:W3:Y:S01]  /*1da0*/  LDL R38, [R1+0x48] ;  /* 0x0000480001267983 */ /* 0x000ee20000100800 */
[----:B------:R-:W1:Y:S01]  /*1db0*/  S2R R20, SR_TID.X ;  /* 0x0000000000147919 */ /* 0x000e620000002100 */
[----:B------:R-:W-:Y:S01]  /*1dc0*/  SHF.R.S32.HI R8, RZ, 0x1f, R106 ;  /* 0x0000001fff087819 */ /* 0x000fe2000001146a */
[----:B------:R-:W4:Y:S07]  /*1dd0*/  LDC.64 R68, c[0x0][0x408] ;  /* 0x00010200ff447b82 */ /* 0x000f2e0000000a00 */
[----:B------:R-:W-:-:S04]  /*1de0*/  @P0 IADD3 R4, P1, R26, UR4, RZ ;  /* 0x000000041a040c10 */ /* 0x000fc8000ff3e0ff */
[----:B------:R-:W-:Y:S01]  /*1df0*/  @P0 IADD3.X R5, R28, UR5, RZ, P1, !PT ;  /* 0x000000051c050c10 */ /* 0x000fe20008ffe4ff */
[----:B------:R-:W-:Y:S01]  /*1e00*/  ULDC.64 UR4, c[0x0][0x308] ;  /* 0x0000c20000047ab9 */ /* 0x000fe20000000a00 */
[----:B------:R-:W-:Y:S01]  /*1e10*/  SHF.R.S32.HI R32, RZ, 0x1f, R19 ;  /* 0x0000001fff207819 */ /* 0x000fe20000011413 */
[----:B------:R-:W4:Y:S02]  /*1e20*/  LDC R107, c[0x0][0x3f4] ;  /* 0x0000fd00ff6b7b82 */ /* 0x000f240000000800 */
[----:B------:R1:W4:Y:S01]  /*1e30*/  @P0 LDG.E R25, desc[UR60][R4.64] ;  /* 0x0000003c04190981 */ /* 0x000322000c1e1900 */
[----:B------:R-:W-:Y:S01]  /*1e40*/  SHF.R.S32.HI R11, RZ, 0x1f, R76 ;  /* 0x0000001fff0b7819 */ /* 0x000fe2000001144c */
[----:B0-----:R-:W-:Y:S01]  /*1e50*/  IMAD.WIDE.U32 R6, R76, R30, RZ ;  /* 0x0000001e4c067225 */ /* 0x001fe200078e00ff */
[----:B------:R-:W-:-:S03]  /*1e60*/  ISETP.NE.U32.AND P0, PT, RZ, UR6, PT ;  /* 0x00000006ff007c0c */ /* 0x000fc6000bf05070 */
[----:B------:R-:W-:Y:S01]  /*1e70*/  IMAD R0, R11, R30, RZ ;  /* 0x0000001e0b007224 */ /* 0x000fe200078e02ff */
[----:B------:R-:W-:Y:S01]  /*1e80*/  ISETP.NE.AND.EX P0, PT, RZ, UR7, PT, P0 ;  /* 0x00000007ff007c0c */ /* 0x000fe2000bf05300 */
[----:B------:R-:W0:Y:S02]  /*1e90*/  LDC.64 R74, c[0x0][0x3f8] ;  /* 0x0000fe00ff4a7b82 */ /* 0x000e240000000a00 */
[----:B------:R-:W-:-:S04]  /*1ea0*/  IMAD R3, R76, R31, R0 ;  /* 0x0000001f4c037224 */ /* 0x000fc800078e0200 */
[----:B------:R-:W-:Y:S02]  /*1eb0*/  IMAD.IADD R7, R7, 0x1, R3 ;  /* 0x0000000107077824 */ /* 0x000fe400078e0203 */
[----:B------:R-:W-:Y:S01]  /*1ec0*/  IMAD R3, R8, UR4, RZ ;  /* 0x0000000408037c24 */ /* 0x000fe2000f8e02ff */
[----:B-1----:R-:W-:Y:S01]  /*1ed0*/  SHF.R.U32.HI R33, RZ, 0x7, R20 ;  /* 0x00000007ff217819 */ /* 0x002fe20000011614 */
[----:B------:R-:W-:Y:S01]  /*1ee0*/  IMAD.WIDE.U32 R4, R106, UR4, R6 ;  /* 0x000000046a047c25 */ /* 0x000fe2000f8e0006 */
[----:B----4-:R-:W-:-:S03]  /*1ef0*/  SHF.R.S32.HI R0, RZ, 0x1f, R25 ;  /* 0x0000001fff007819 */ /* 0x010fc60000011419 */
[----:B------:R-:W-:Y:S01]  /*1f00*/  IMAD R3, R106, UR5, R3 ;  /* 0x000000056a037c24 */ /* 0x000fe2000f8e0203 */
[----:B------:R-:W-:Y:S01]  /*1f10*/  SEL R21, R25, RZ, !P0 ;  /* 0x000000ff19157207 */ /* 0x000fe20004000000 */
[----:B------:R-:W-:Y:S01]  /*1f20*/  ULDC.64 UR4, c[0x0][0x310] ;  /* 0x0000c40000047ab9 */ /* 0x000fe20000000a00 */
[----:B------:R1:W2:Y:S01]  /*1f30*/  LDL.64 R24, [R1+0x40] ;  /* 0x0000400001187983 */ /* 0x0002a20000100a00 */
[----:B------:R-:W-:Y:S01]  /*1f40*/  ISETP.NE.AND P6, PT, R33, 0x1, PT ;  /* 0x000000012100780c */ /* 0x000fe20003fc5270 */
[----:B------:R-:W-:Y:S01]  /*1f50*/  IMAD.IADD R5, R5, 0x1, R3 ;  /* 0x0000000105057824 */ /* 0x000fe200078e0203 */
[----:B------:R-:W-:Y:S01]  /*1f60*/  SEL R13, R0, RZ, !P0 ;  /* 0x000000ff000d7207 */ /* 0x000fe20004000000 */
[----:B------:R-:W4:Y:S04]  /*1f70*/  LDL.LU R34, [R1+0x4c] ;  /* 0x00004c0001227983 */ /* 0x000f280000300800 */
[----:B------:R-:W-:-:S02]  /*1f80*/  IMAD R0, R13, UR4, RZ ;  /* 0x000000040d007c24 */ /* 0x000fc4000f8e02ff */
[----:B------:R-:W-:-:S04]  /*1f90*/  IMAD.WIDE.U32 R26, R21, UR4, R4 ;  /* 0x00000004151a7c25 */ /* 0x000fc8000f8e0004 */
[----:B------:R-:W-:Y:S02]  /*1fa0*/  IMAD R3, R21, UR5, R0 ;  /* 0x0000000515037c24 */ /* 0x000fe4000f8e0200 */
[----:B------:R-:W-:Y:S01]  /*1fb0*/  VIADD R0, R144, 0x10 ;  /* 0x0000001090007836 */ /* 0x000fe20000000000 */
[----:B------:R-:W-:Y:S05]  /*1fc0*/  @!P6 WARPSYNC.ALL ;  /* 0x000000000000e948 */ /* 0x000fea0003800000 */
[----:B------:R-:W-:Y:S01]  /*1fd0*/  ULDC.64 UR6, c[0x0][0x330] ;  /* 0x0000cc0000067ab9 */ /* 0x000fe20000000a00 */
[----:B------:R-:W-:Y:S01]  /*1fe0*/  ULDC UR4, c[0x0][0x2f4] ;  /* 0x0000bd0000047ab9 */ /* 0x000fe20000000800 */
[----:B------:R-:W-:Y:S01]  /*1ff0*/  SHF.R.S32.HI R145, RZ, 0x1f, R144 ;  /* 0x0000001fff917819 */ /* 0x000fe20000011490 */
[----:B--2---:R-:W-:-:S05]  /*2000*/  IMAD.MOV.U32 R24, RZ, RZ, R14 ;  /* 0x000000ffff187224 */ /* 0x004fca00078e000e */
[----:B------:R-:W-:-:S05]  /*2010*/  SHF.R.S32.HI R25, RZ, 0x1f, R24 ;  /* 0x0000001fff197819 */ /* 0x000fca0000011418 */
[----:B------:R2:W-:Y:S04]  /*2020*/  STL [R1+0x44], R25 ;  /* 0x0000441901007387 */ /* 0x0005e80000100800 */
[----:B------:R-:W3:Y:S04]  /*2030*/  LDL R35, [R1+0x80] ;  /* 0x0000800001237983 */ /* 0x000ee80000100800 */
[----:B------:R-:W3:Y:S04]  /*2040*/  LDL R36, [R1+0x50] ;  /* 0x0000500001247983 */ /* 0x000ee80000100800 */
[----:B------:R-:W3:Y:S01]  /*2050*/  LDL R37, [R1+0x54] ;  /* 0x0000540001257983 */ /* 0x000ee20000100800 */
[----:B------:R-:W-:Y:S01]  /*2060*/  IMAD R6, R32, R30, RZ ;  /* 0x0000001e20067224 */ /* 0x000fe200078e02ff */
[----:B------:R-:W-:Y:S01]  /*2070*/  ISETP.GE.AND P1, PT, R0, UR4, PT ;  /* 0x0000000400007c0c */ /* 0x000fe2000bf26270 */
[----:B------:R-:W-:-:S02]  /*2080*/  IMAD R7, R8, UR6, RZ ;  /* 0x0000000608077c24 */ /* 0x000fc4000f8e02ff */
[C---:B------:R-:W-:Y:S01]  /*2090*/  IMAD R89, R19.reuse, R31, R6 ;  /* 0x0000001f13597224 */ /* 0x040fe200078e0206 */
[----:B------:R-:W-:Y:S01]  /*20a0*/  SEL R6, RZ, 0xffffffff, P1 ;  /* 0xffffffffff067807 */ /* 0x000fe20000800000 */
[----:B------:R-:W-:Y:S01]  /*20b0*/  IMAD.WIDE.U32 R4, R19, R30, R144 ;  /* 0x0000001e13047225 */ /* 0x000fe200078e0090 */
[----:B------:R-:W-:-:S03]  /*20c0*/  ISETP.GE.AND P0, PT, R144, UR4, PT ;  /* 0x0000000490007c0c */ /* 0x000fc6000bf06270 */
[C---:B------:R-:W-:Y:S02]  /*20d0*/  IMAD R7, R106.reuse, UR7, R7 ;  /* 0x000000076a077c24 */ /* 0x040fe4000f8e0207 */
[----:B------:R-:W-:Y:S01]  /*20e0*/  IMAD.WIDE.U32 R28, R106, UR6, R144 ;  /* 0x000000066a1c7c25 */ /* 0x000fe2000f8e0090 */
[----:B------:R-:W-:Y:S01]  /*20f0*/  IADD3 R94, P2, R26, R4, RZ ;  /* 0x000000041a5e7210 */ /* 0x000fe20007f5e0ff */
[----:B------:R-:W-:Y:S02]  /*2100*/  ULDC.64 UR6, c[0x0][0x338] ;  /* 0x0000ce0000067ab9 */ /* 0x000fe40000000a00 */
[----:B------:R-:W-:Y:S01]  /*2110*/  IMAD.IADD R29, R29, 0x1, R7 ;  /* 0x000000011d1d7824 */ /* 0x000fe200078e0207 */
[----:B------:R-:W-:Y:S01]  /*2120*/  SEL R4, RZ, 0x1, P0 ;  /* 0x00000001ff047807 */ /* 0x000fe20000000000 */
[----:B------:R-:W-:Y:S02]  /*2130*/  IMAD.SHL.U32 R7, R6, 0x2, RZ ;  /* 0x0000000206077824 */ /* 0x000fe400078e00ff */
[----:B------:R-:W-:-:S03]  /*2140*/  IMAD.IADD R3, R27, 0x1, R3 ;  /* 0x000000011b037824 */ /* 0x000fc600078e0203 */
[----:B------:R-:W-:Y:S01]  /*2150*/  LOP3.LUT R7, R7, 0x2, R4, 0xe2, !PT ;  /* 0x0000000207077812 */ /* 0x000fe200078ee204 */
[C---:B------:R-:W-:Y:S01]  /*2160*/  VIADD R4, R144.reuse, 0x20 ;  /* 0x0000002090047836 */ /* 0x040fe20000000000 */
[----:B------:R-:W-:Y:S01]  /*2170*/  IADD3.X R89, R3, R5, R89, P2, !PT ;  /* 0x0000000503597210 */ /* 0x000fe200017fe459 */
[----:B------:R-:W-:Y:S02]  /*2180*/  VIADD R5, R144, 0x30 ;  /* 0x0000003090057836 */ /* 0x000fe40000000000 */
[----:B------:R-:W-:Y:S01]  /*2190*/  IMAD R8, R32, R68, RZ ;  /* 0x0000004420087224 */ /* 0x000fe200078e02ff */
[----:B------:R-:W-:Y:S01]  /*21a0*/  ISETP.GE.AND P0, PT, R4, UR4, PT ;  /* 0x0000000404007c0c */ /* 0x000fe2000bf06270 */
[----:B------:R-:W-:Y:S01]  /*21b0*/  VIADD R6, R144, 0x40 ;  /* 0x0000004090067836 */ /* 0x000fe20000000000 */
[----:B------:R-:W-:Y:S02]  /*21c0*/  ISETP.GE.AND P3, PT, R4, R107, PT ;  /* 0x0000006b0400720c */ /* 0x000fe40003f66270 */
[----:B------:R-:W-:Y:S01]  /*21d0*/  ISETP.GE.AND P1, PT, R5, UR4, PT ;  /* 0x0000000405007c0c */ /* 0x000fe2000bf26270 */
[----:B------:R-:W-:Y:S01]  /*21e0*/  IMAD R15, R19, R69, R8 ;  /* 0x00000045130f7224 */ /* 0x000fe200078e0208 */
[----:B------:R-:W-:-:S02]  /*21f0*/  SEL R8, RZ, 0x4, P0 ;  /* 0x00000004ff087807 */ /* 0x000fc40000000000 */
[----:B------:R-:W-:Y:S02]  /*2200*/  SEL R9, RZ, 0x8, P1 ;  /* 0x00000008ff097807 */ /* 0x000fe40000800000 */
[----:B------:R-:W-:Y:S01]  /*2210*/  ISETP.GE.AND P0, PT, R6, UR4, PT ;  /* 0x0000000406007c0c */ /* 0x000fe2000bf06270 */
[-C--:B------:R-:W-:Y:S01]  /*2220*/  IMAD.WIDE.U32 R64, R19, R68.reuse, R144 ;  /* 0x0000004413407225 */ /* 0x080fe200078e0090 */
[----:B------:R-:W-:Y:S02]  /*2230*/  LOP3.LUT R7, R9, R7, R8, 0xfe, !PT ;  /* 0x0000000709077212 */ /* 0x000fe400078efe08 */
[----:B------:R-:W-:Y:S01]  /*2240*/  SEL R12, RZ, 0x10, P0 ;  /* 0x00000010ff0c7807 */ /* 0x000fe20000000000 */
[----:B------:R-:W-:Y:S01]  /*2250*/  IMAD.WIDE.U32 R66, R19, R68, R24 ;  /* 0x0000004413427225 */ /* 0x000fe200078e0018 */
[----:B----4-:R-:W-:Y:S02]  /*2260*/  LOP3.LUT R34, R34, 0xfffffffe, RZ, 0xc0, !PT ;  /* 0xfffffffe22227812 */ /* 0x010fe400078ec0ff */
[-C--:B------:R-:W-:Y:S01]  /*2270*/  ISETP.GE.AND P0, PT, R144, R107.reuse, PT ;  /* 0x0000006b9000720c */ /* 0x080fe20003f06270 */
[----:B------:R-:W-:Y:S01]  /*2280*/  IMAD.IADD R65, R65, 0x1, R15 ;  /* 0x0000000141417824 */ /* 0x000fe200078e020f */
[----:B------:R-:W-:Y:S01]  /*2290*/  ISETP.GE.AND P1, PT, R0, R107, PT ;  /* 0x0000006b0000720c */ /* 0x000fe20003f26270 */
[----:B------:R-:W-:Y:S01]  /*22a0*/  IMAD.IADD R67, R15, 0x1, R67 ;  /* 0x000000010f437824 */ /* 0x000fe200078e0243 */
[----:B------:R-:W-:Y:S01]  /*22b0*/  LOP3.LUT R12, R7, R12, RZ, 0xfc, !PT ;  /* 0x0000000c070c7212 */ /* 0x000fe200078efcff */
[----:B------:R-:W-:Y:S01]  /*22c0*/  IMAD R13, R13, UR6, RZ ;  /* 0x000000060d0d7c24 */ /* 0x000fe2000f8e02ff */
[----:B------:R-:W-:Y:S01]  /*22d0*/  @P3 LOP3.LUT R34, R34, 0x1, RZ, 0xfc, !PT ;  /* 0x0000000122223812 */ /* 0x000fe200078efcff */
[----:B0-----:R-:W-:Y:S01]  /*22e0*/  IMAD R8, R32, R74, RZ ;  /* 0x0000004a20087224 */ /* 0x001fe200078e02ff */
[----:B------:R-:W-:-:S02]  /*22f0*/  SEL R15, R107, RZ, P3 ;  /* 0x000000ff6b0f7207 */ /* 0x000fc40001800000 */
[C---:B------:R-:W-:Y:S02]  /*2300*/  SEL R7, R107.reuse, RZ, P0 ;  /* 0x000000ff6b077207 */ /* 0x040fe40000000000 */
[----:B------:R-:W-:Y:S01]  /*2310*/  SEL R9, R107, RZ, P1 ;  /* 0x000000ff6b097207 */ /* 0x000fe20000800000 */
[C---:B------:R-:W-:Y:S02]  /*2320*/  IMAD R13, R21.reuse, UR7, R13 ;  /* 0x00000007150d7c24 */ /* 0x040fe4000f8e020d */
[----:B------:R-:W-:-:S04]  /*2330*/  IMAD.WIDE.U32 R28, R21, UR6, R28 ;  /* 0x00000006151c7c25 */ /* 0x000fc8000f8e001c */
[C---:B------:R-:W-:Y:S02]  /*2340*/  IMAD R21, R19.reuse, R75, R8 ;  /* 0x0000004b13157224 */ /* 0x040fe400078e0208 */
[----:B------:R-:W-:Y:S02]  /*2350*/  IMAD.IADD R8, R144, 0x1, R7 ;  /* 0x0000000190087824 */ /* 0x000fe400078e0207 */
[----:B------:R-:W-:Y:S01]  /*2360*/  IMAD.IADD R14, R0, 0x1, R9 ;  /* 0x00000001000e7824 */ /* 0x000fe200078e0209 */
[----:B------:R-:W-:Y:S01]  /*2370*/  LOP3.LUT R34, R34, 0xfffffffd, RZ, 0xc0, !PT ;  /* 0xfffffffd22227812 */ /* 0x000fe200078ec0ff */
[----:B------:R-:W-:Y:S01]  /*2380*/  IMAD.WIDE.U32 R70, R19, R74, R144 ;  /* 0x0000004a13467225 */ /* 0x000fe200078e0090 */
[----:B------:R-:W-:-:S03]  /*2390*/  SHF.R.S32.HI R9, RZ, 0x1f, R8 ;  /* 0x0000001fff097819 */ /* 0x000fc60000011408 */
[----:B------:R-:W-:-:S04]  /*23a0*/  IMAD.WIDE.U32 R72, R19, R74, R24 ;  /* 0x0000004a13487225 */ /* 0x000fc800078e0018 */
[----:B------:R-:W-:Y:S01]  /*23b0*/  IMAD.IADD R20, R4, 0x1, R15 ;  /* 0x0000000104147824 */ /* 0x000fe200078e020f */
[----:B------:R-:W-:Y:S01]  /*23c0*/  SHF.R.S32.HI R15, RZ, 0x1f, R14 ;  /* 0x0000001fff0f7819 */ /* 0x000fe2000001140e */
[----:B------:R-:W-:Y:S01]  /*23d0*/  IMAD.IADD R71, R71, 0x1, R21 ;  /* 0x0000000147477824 */ /* 0x000fe200078e0215 */
[-C--:B------:R-:W-:Y:S01]  /*23e0*/  LEA.HI R7, R9, R8.reuse, RZ, 0x3 ;  /* 0x0000000809077211 */ /* 0x080fe200078f18ff */
[----:B------:R-:W-:Y:S01]  /*23f0*/  IMAD.IADD R73, R21, 0x1, R73 ;  /* 0x0000000115497824 */ /* 0x000fe200078e0249 */
[----:B------:R-:W-:Y:S02]  /*2400*/  SHF.R.S32.HI R21, RZ, 0x1f, R20 ;  /* 0x0000001fff157819 */ /* 0x000fe40000011414 */
[----:B------:R-:W-:Y:S02]  /*2410*/  LEA.HI R10, R9, R8, RZ, 0x5 ;  /* 0x00000008090a7211 */ /* 0x000fe400078f28ff */
[CC--:B------:R-:W-:Y:S02]  /*2420*/  LEA.HI R8, R15.reuse, R14.reuse, RZ, 0x3 ;  /* 0x0000000e0f087211 */ /* 0x0c0fe400078f18ff */
[----:B------:R-:W-:-:S02]  /*2430*/  LEA.HI R15, R15, R14, RZ, 0x5 ;  /* 0x0000000e0f0f7211 */ /* 0x000fc400078f28ff */
[CC--:B------:R-:W-:Y:S02]  /*2440*/  LEA.HI R9, R21.reuse, R20.reuse, RZ, 0x3 ;  /* 0x0000001415097211 */ /* 0x0c0fe400078f18ff */
[----:B------:R-:W-:Y:S01]  /*2450*/  SHF.R.S32.HI R14, RZ, 0x5, R10 ;  /* 0x00000005ff0e7819 */ /* 0x000fe2000001140a */
[----:B------:R-:W-:Y:S01]  /*2460*/  VIADD R79, R144, 0x50 ;  /* 0x00000050904f7836 */ /* 0x000fe20000000000 */
[----:B------:R-:W-:Y:S02]  /*2470*/  LEA.HI R21, R21, R20, RZ, 0x5 ;  /* 0x0000001415157211 */ /* 0x000fe400078f28ff */
[----:B--2--5:R-:W-:Y:S02]  /*2480*/  SHF.R.S32.HI R25, RZ, 0x1f, R104 ;  /* 0x0000001fff197819 */ /* 0x024fe40000011468 */
[----:B---3--:R-:W-:Y:S02]  /*2490*/  LOP3.LUT R10, R38, 0x18, R7, 0xf8, !PT ;  /* 0x00000018260a7812 */ /* 0x008fe400078ef807 */
[----:B------:R-:W-:-:S02]  /*24a0*/  IADD3 R76, P2, R19, R76, RZ ;  /* 0x0000004c134c7210 */ /* 0x000fc40007f5e0ff */
[----:B------:R-:W-:Y:S02]  /*24b0*/  SHF.R.S32.HI R20, RZ, 0x5, R15 ;  /* 0x00000005ff147819 */ /* 0x000fe4000001140f */
[----:B------:R-:W-:Y:S01]  /*24c0*/  LOP3.LUT R15, R38, 0x18, R8, 0xf8, !PT ;  /* 0x00000018260f7812 */ /* 0x000fe200078ef808 */
[----:B------:R-:W-:Y:S01]  /*24d0*/  IMAD.X R77, R32, 0x1, R11, P2 ;  /* 0x00000001204d7824 */ /* 0x000fe200010e060b */
[----:B------:R-:W-:Y:S01]  /*24e0*/  ISETP.GE.AND P2, PT, R79, UR4, PT ;  /* 0x000000044f007c0c */ /* 0x000fe2000bf46270 */
[-C--:B------:R-:W-:Y:S01]  /*24f0*/  IMAD.WIDE.U32 R70, R104, R74.reuse, R70 ;  /* 0x0000004a68467225 */ /* 0x080fe200078e0046 */
[----:B------:R-:W-:Y:S02]  /*2500*/  SHF.R.S32.HI R24, RZ, 0x5, R21 ;  /* 0x00000005ff187819 */ /* 0x000fe40000011415 */
[----:B------:R-:W-:Y:S01]  /*2510*/  LOP3.LUT R21, R38, 0x18, R9, 0xf8, !PT ;  /* 0x0000001826157812 */ /* 0x000fe200078ef809 */
[----:B------:R-:W-:Y:S01]  /*2520*/  IMAD.WIDE.U32 R72, R104, R74, R72 ;  /* 0x0000004a68487225 */ /* 0x000fe200078e0048 */
[----:B------:R-:W-:-:S03]  /*2530*/  SEL R11, RZ, 0x20, P2 ;  /* 0x00000020ff0b7807 */ /* 0x000fc60001000000 */
[----:B------:R-:W-:Y:S01]  /*2540*/  IMAD.WIDE.U32 R64, R104, R68, R64 ;  /* 0x0000004468407225 */ /* 0x000fe200078e0040 */
[----:B------:R-:W-:-:S03]  /*2550*/  LOP3.LUT R78, R7, 0xfffffff8, RZ, 0xc0, !PT ;  /* 0xfffffff8074e7812 */ /* 0x000fc600078ec0ff */
[----:B------:R-:W-:-:S04]  /*2560*/  IMAD.WIDE.U32 R66, R104, R68, R66 ;  /* 0x0000004468427225 */ /* 0x000fc800078e0042 */
[----:B------:R-:W-:Y:S02]  /*2570*/  IMAD R95, R31, 0x90, RZ ;  /* 0x000000901f5f7824 */ /* 0x000fe400078e02ff */
[----:B------:R-:W-:Y:S02]  /*2580*/  IMAD R97, R75, 0x90, RZ ;  /* 0x000000904b617824 */ /* 0x000fe400078e02ff */
[----:B------:R-:W-:Y:S01]  /*2590*/  IMAD.WIDE.U32 R30, R30, 0x90, RZ ;  /* 0x000000901e1e7825 */ /* 0x000fe200078e00ff */
[----:B------:R-:W-:-:S03]  /*25a0*/  SHF.R.S32.HI R100, RZ, 0x1f, R78 ;  /* 0x0000001fff647819 */ /* 0x000fc6000001144e */
[----:B------:R-:W-:Y:S02]  /*25b0*/  IMAD.IADD R88, R29, 0x1, R13 ;  /* 0x000000011d587824 */ /* 0x000fe400078e020d */
[----:B------:R-:W-:Y:S02]  /*25c0*/  VIADD R112, R33, 0x8 ;  /* 0x0000000821707836 */ /* 0x000fe40000000000 */
[----:B------:R-:W-:Y:S02]  /*25d0*/  IMAD.SHL.U32 R107, R107, 0x2, RZ ;  /* 0x000000026b6b7824 */ /* 0x000fe400078e00ff */
[----:B------:R-:W-:Y:S01]  /*25e0*/  IMAD.IADD R95, R31, 0x1, R95 ;  /* 0x000000011f5f7824 */ /* 0x000fe200078e025f */
[----:B------:R-:W-:Y:S01]  /*25f0*/  @!P6 BAR.SYNC.DEFER_BLOCKING 0x9, 0x100 ;  /* 0x024400000000eb1d */ /* 0x000fe20000010000 */
[----:B------:R-:W-:-:S13]  /*2600*/  LOP3.LUT P3, RZ, R35, 0x2, RZ, 0xc0, !PT ;  /* 0x0000000223ff7812 */ /* 0x000fda000786c0ff */
[----:B------:R-:W-:-:S05]  /*2610*/  @P3 LOP3.LUT R34, R34, 0x2, RZ, 0xfc, !PT ;  /* 0x0000000222223812 */ /* 0x000fca00078efcff */
[----:B------:R1:W-:Y:S01]  /*2620*/  STL [R1+0x4c], R34 ;  /* 0x00004c2201007387 */ /* 0x0003e20000100800 */
[----:B------:R-:W-:Y:S01]  /*2630*/  LOP3.LUT R103, R10, R36, RZ, 0x3c, !PT ;  /* 0x000000240a677212 */ /* 0x000fe200078e3cff */
[----:B------:R-:W-:Y:S01]  /*2640*/  IMAD R10, R25, R68, RZ ;  /* 0x00000044190a7224 */ /* 0x000fe200078e02ff */
[----:B------:R-:W-:Y:S01]  /*2650*/  LOP3.LUT R15, R15, R36, RZ, 0x3c, !PT ;  /* 0x000000240f0f7212 */ /* 0x000fe200078e3cff */
[----:B------:R-:W-:Y:S02]  /*2660*/  IMAD R25, R25, R74, RZ ;  /* 0x0000004a19197224 */ /* 0x000fe400078e02ff */
[----:B------:R-:W-:Y:S02]  /*2670*/  IMAD R20, R20, 0x1200, R37 ;  /* 0x0000120014147824 */ /* 0x000fe400078e0225 */
[----:B------:R-:W-:Y:S02]  /*2680*/  IMAD R25, R104, R75, R25 ;  /* 0x0000004b68197224 */ /* 0x000fe400078e0219 */
[----:B------:R-:W-:-:S02]  /*2690*/  IMAD.IADD R102, R20, 0x1, R15 ;  /* 0x0000000114667824 */ /* 0x000fc400078e020f */
[----:B------:R-:W-:Y:S02]  /*26a0*/  IMAD R83, R104, R69, R10 ;  /* 0x0000004568537224 */ /* 0x000fe400078e020a */
[----:B------:R-:W-:Y:S01]  /*26b0*/  IMAD R15, R69, 0x90, RZ ;  /* 0x00000090450f7824 */ /* 0x000fe200078e02ff */
[----:B------:R-:W-:Y:S01]  /*26c0*/  LOP3.LUT R21, R21, R36, RZ, 0x3c, !PT ;  /* 0x0000002415157212 */ /* 0x000fe200078e3cff */
[----:B------:R-:W-:Y:S01]  /*26d0*/  IMAD R14, R14, 0x1200, R37 ;  /* 0x000012000e0e7824 */ /* 0x000fe200078e0225 */
[----:B------:R-:W-:Y:S01]  /*26e0*/  LOP3.LUT R20, R12, R11, RZ, 0xfc, !PT ;  /* 0x0000000b0c147212 */ /* 0x000fe200078efcff */
[----:B------:R-:W-:Y:S01]  /*26f0*/  IMAD.WIDE.U32 R68, R68, 0x90, RZ ;  /* 0x0000009044447825 */ /* 0x000fe200078e00ff */
[----:B------:R-:W-:-:S03]  /*2700*/  LOP3.LUT R10, R9, 0xfffffff8, RZ, 0xc0, !PT ;  /* 0xfffffff8090a7812 */ /* 0x000fc600078ec0ff */
[----:B------:R-:W-:Y:S02]  /*2710*/  IMAD.IADD R84, R71, 0x1, R25 ;  /* 0x0000000147547824 */ /* 0x000fe400078e0219 */
[----:B------:R-:W-:Y:S01]  /*2720*/  IMAD.IADD R82, R25, 0x1, R73 ;  /* 0x0000000119527824 */ /* 0x000fe200078e0249 */
[----:B------:R-:W-:Y:S01]  /*2730*/  LOP3.LUT R25, R8, 0xfffffff8, RZ, 0xc0, !PT ;  /* 0xfffffff808197812 */ /* 0x000fe200078ec0ff */
[----:B------:R-:W-:Y:S02]  /*2740*/  IMAD R24, R24, 0x1200, R37 ;  /* 0x0000120018187824 */ /* 0x000fe400078e0225 */
[----:B------:R-:W-:Y:S01]  /*2750*/  IMAD.WIDE.U32 R74, R74, 0x90, RZ ;  /* 0x000000904a4a7825 */ /* 0x000fe200078e00ff */
[----:B------:R-:W-:Y:S02]  /*2760*/  LOP3.LUT R11, R12, 0x1, RZ, 0xc0, !PT ;  /* 0x000000010c0b7812 */ /* 0x000fe400078ec0ff */
[----:B------:R-:W-:Y:S01]  /*2770*/  LOP3.LUT R12, R20, 0x2, RZ, 0xc0, !PT ;  /* 0x00000002140c7812 */ /* 0x000fe200078ec0ff */
[----:B------:R-:W-:Y:S01]  /*2780*/  IMAD.IADD R103, R14, 0x1, R103 ;  /* 0x000000010e677824 */ /* 0x000fe200078e0267 */
[C---:B------:R-:W-:Y:S01]  /*2790*/  LOP3.LUT R13, R20.reuse, 0x4, RZ, 0xc0, !PT ;  /* 0x00000004140d7812 */ /* 0x040fe200078ec0ff */
[----:B------:R-:W-:Y:S01]  /*27a0*/  IMAD.IADD R96, R69, 0x1, R15 ;  /* 0x0000000145607824 */ /* 0x000fe200078e020f */
[C---:B------:R-:W-:Y:S01]  /*27b0*/  LOP3.LUT R14, R20.reuse, 0x8, RZ, 0xc0, !PT ;  /* 0x00000008140e7812 */ /* 0x040fe200078ec0ff */
[----:B------:R-:W-:Y:S01]  /*27c0*/  IMAD.IADD R85, R65, 0x1, R83 ;  /* 0x0000000141557824 */ /* 0x000fe200078e0253 */
[----:B------:R-:W-:Y:S01]  /*27d0*/  LOP3.LUT R15, R20, 0x10, RZ, 0xc0, !PT ;  /* 0x00000010140f7812 */ /* 0x000fe200078ec0ff */
[----:B------:R-:W-:Y:S01]  /*27e0*/  IMAD.IADD R101, R24, 0x1, R21 ;  /* 0x0000000118657824 */ /* 0x000fe200078e0215 */
[----:B------:R-:W-:Y:S01]  /*27f0*/  SHF.R.S32.HI R99, RZ, 0x1f, R25 ;  /* 0x0000001fff637819 */ /* 0x000fe20000011419 */
[----:B------:R-:W-:Y:S01]  /*2800*/  IMAD.IADD R97, R75, 0x1, R97 ;  /* 0x000000014b617824 */ /* 0x000fe200078e0261 */
[----:B------:R-:W-:Y:S01]  /*2810*/  SHF.R.S32.HI R98, RZ, 0x1f, R10 ;  /* 0x0000001fff627819 */ /* 0x000fe2000001140a */
[----:B------:R-:W-:Y:S01]  /*2820*/  IMAD.IADD R83, R83, 0x1, R67 ;  /* 0x0000000153537824 */ /* 0x000fe200078e0243 */
[----:B-1----:R-:W-:-:S07]  /*2830*/  LOP3.LUT R20, R20, 0x20, RZ, 0xc0, !PT ;  /* 0x0000002014147812 */ /* 0x002fce00078ec0ff */
.L_x_472:
[----:B-1-3--:R-:W2:Y:S01]  /*2840*/  LDL R32, [R1+0x7c] ;  /* 0x00007c0001207983 */ /* 0x00aea20000100800 */
[----:B0-----:R-:W0:Y:S03]  /*2850*/  LDC.64 R90, c[0x0][0x2e8] ;  /* 0x0000ba00ff5a7b82 */ /* 0x001e260000000a00 */
[----:B------:R-:W3:Y:S01]  /*2860*/  LDL R24, [R1+0x80] ;  /* 0x0000800001187983 */ /* 0x000ee20000100800 */
[----:B------:R-:W-:Y:S01]  /*2870*/  VIADD R35, R22, 0xffffffff ;  /* 0xffffffff16237836 */ /* 0x000fe20000000000 */
[----:B------:R-:W-:Y:S05]  /*2880*/  YIELD ;  /* 0x0000000000007946 */ /* 0x000fea0003800000 */
[----:B------:R-:W1:Y:S01]  /*2890*/  LDC R106, c[0x0][0x3f4] ;  /* 0x0000fd00ff6a7b82 */ /* 0x000e620000000800 */
[----:B------:R-:W-:Y:S01]  /*28a0*/  SHF.R.S32.HI R34, RZ, 0x1f, R35 ;  /* 0x0000001fff227819 */ /* 0x000fe20000011423 */
[-C--:B------:R-:W-:Y:S01]  /*28b0*/  IMAD R21, R95, R35.reuse, RZ ;  /* 0x000000235f157224 */ /* 0x080fe200078e02ff */
[----:B------:R-:W-:Y:S01]  /*28c0*/  BSSY B0, `(.L_x_417) ;  /* 0x0000407000007945 */ /* 0x000fe20003800000 */
[----:B------:R-:W-:-:S04]  /*28d0*/  IMAD.WIDE.U32 R60, R30, R35, RZ ;  /* 0x000000231e3c7225 */ /* 0x000fc800078e00ff */
[----:B------:R-:W-:Y:S01]  /*28e0*/  IMAD R33, R34, R30, R21 ;  /* 0x0000001e22217224 */ /* 0x000fe200078e0215 */
[----:B------:R-:W-:-:S03]  /*28f0*/  IADD3 R21, P2, R94, R60, RZ ;  /* 0x0000003c5e157210 */ /* 0x000fc60007f5e0ff */
[----:B------:R-:W-:Y:S01]  /*2900*/  IMAD.IADD R92, R61, 0x1, R33 ;  /* 0x000000013d5c7824 */ /* 0x000fe200078e0221 */
[----:B0-----:R-:W-:Y:S01]  /*2910*/  LEA R36, P3, R21, R90, 0x1 ;  /* 0x0000005a15247211 */ /* 0x001fe200078608ff */
[----:B--2---:R-:W-:Y:S02]  /*2920*/  IMAD R22, R17, 0x3600, R32 ;  /* 0x0000360011167824 */ /* 0x004fe400078e0220 */
[----:B------:R-:W-:Y:S01]  /*2930*/  IMAD.X R32, R92, 0x1, R89, P2 ;  /* 0x000000015c207824 */ /* 0x000fe200010e0659 */
[----:B------:R-:W-:Y:S01]  /*2940*/  ISETP.GT.AND P2, PT, R35, R80, PT ;  /* 0x000000502300720c */ /* 0x000fe20003f44270 */
[----:B------:R-:W-:Y:S01]  /*2950*/  IMAD R81, R22, 0x2, R23 ;  /* 0x0000000216517824 */ /* 0x000fe200078e0217 */
[----:B---3--:R-:W-:Y:S01]  /*2960*/  LOP3.LUT P4, RZ, R24, 0x2, RZ, 0xc0, !PT ;  /* 0x0000000218ff7812 */ /* 0x008fe2000788c0ff */
[----:B------:R-:W-:Y:S01]  /*2970*/  VIADD R24, R22, 0x10 ;  /* 0x0000001016187836 */ /* 0x000fe20000000000 */
[----:B------:R-:W-:Y:S02]  /*2980*/  LEA.HI.X R37, R21, R91, R32, 0x1, P3 ;  /* 0x0000005b15257211 */ /* 0x000fe400018f0c20 */
[----:B-1----:R-:W-:-:S09]  /*2990*/  ISETP.GE.AND P3, PT, R106, 0x1, PT ;  /* 0x000000016a00780c */ /* 0x002fd20003f66270 */
[----:B------:R-:W-:Y:S02]  /*29a0*/  @P4 VIADD R24, R22, 0xfffffff0 ;  /* 0xfffffff016184836 */ /* 0x000fe40000000000 */
[----:B------:R-:W-:Y:S02]  /*29b0*/  IMAD.MOV.U32 R22, RZ, RZ, R35 ;  /* 0x000000ffff167224 */ /* 0x000fe400078e0023 */
[----:B------:R-:W-:Y:S01]  /*29c0*/  IMAD R24, R24, 0x2, R23 ;  /* 0x0000000218187824 */ /* 0x000fe200078e0217 */
[----:B------:R-:W-:Y:S06]  /*29d0*/  @!P3 BRA `(.L_x_418) ;  /* 0x0000003c0054b947 */ /* 0x000fec0003800000 */
[----:B------:R-:W-:Y:S01]  /*29e0*/  ULDC.U8 UR4, c[0x0][0x410] ;  /* 0x0001040000047ab9 */ /* 0x000fe20000000000 */
[-C--:B------:R-:W-:Y:S01]  /*29f0*/  IMAD R21, R97, R35.reuse, RZ ;  /* 0x0000002361157224 */ /* 0x080fe200078e02ff */
[----:B------:R-:W-:Y:S01]  /*2a00*/  ISETP.NE.AND P3, PT, RZ, UR4, PT ;  /* 0x00000004ff007c0c */ /* 0x000fe2000bf65270 */
[-C--:B------:R-:W-:Y:S02]  /*2a10*/  IMAD R33, R96, R35.reuse, RZ ;  /* 0x0000002360217224 */ /* 0x080fe400078e02ff */
[----:B------:R-:W-:Y:S02]  /*2a20*/  IMAD R86, R22, -0x90, R2 ;  /* 0xffffff7016567824 */ /* 0x000fe400078e0202 */
[C---:B------:R-:W-:Y:S02]  /*2a30*/  IMAD R21, R34.reuse, R74, R21 ;  /* 0x0000004a22157224 */ /* 0x040fe400078e0215 */
[----:B------:R-:W-:Y:S01]  /*2a40*/  IMAD R33, R34, R68, R33 ;  /* 0x0000004422217224 */ /* 0x000fe200078e0221 */
[----:B------:R-:W-:Y:S01]  /*2a50*/  VIMNMX R86, R86, 0x90, PT ;  /* 0x0000009056567848 */ /* 0x000fe20003fe0100 */
[----:B------:R-:W-:-:S04]  /*2a60*/  IMAD.WIDE.U32 R58, R74, R35, RZ ;  /* 0x000000234a3a7225 */ /* 0x000fc800078e00ff */
[----:B------:R-:W-:-:S04]  /*2a70*/  IMAD.WIDE.U32 R56, R68, R35, RZ ;  /* 0x0000002344387225 */ /* 0x000fc800078e00ff */
[----:B------:R-:W-:Y:S02]  /*2a80*/  IMAD.IADD R21, R59, 0x1, R21 ;  /* 0x000000013b157824 */ /* 0x000fe400078e0215 */
[----:B------:R-:W-:Y:S01]  /*2a90*/  IMAD.IADD R87, R57, 0x1, R33 ;  /* 0x0000000139577824 */ /* 0x000fe200078e0221 */
[----:B------:R-:W-:Y:S06]  /*2aa0*/  @!P3 BRA `(.L_x_419) ;  /* 0x0000001c0010b947 */ /* 0x000fec0003800000 */
[----:B------:R-:W-:Y:S01]  /*2ab0*/  ISETP.GE.AND P4, PT, R19, R86, PT ;  /* 0x000000561300720c */ /* 0x000fe20003f86270 */
[----:B------:R-:W-:Y:S01]  /*2ac0*/  BSSY B1, `(.L_x_420) ;  /* 0x000003c000017945 */ /* 0x000fe20003800000 */
        /* <DEDUP_REMOVED lines=11> */
[----:B------:R-:W-:Y:S01]  /*2b80*/  CS2R R90, SRZ ;  /* 0x00000000005a7805 */ /* 0x000fe2000001ff00 */
[----:B------:R-:W-:Y:S06]  /*2b90*/  @P4 BRA `(.L_x_421) ;  /* 0x0000000000b84947 */ /* 0x000fec0003800000 */
[----:B------:R-:W2:Y:S04]  /*2ba0*/  LDL.64 R116, [R1+0x40] ;  /* 0x0000400001747983 */ /* 0x000ea80000100a00 */
[----:B------:R-:W3:Y:S04]  /*2bb0*/  LDL R115, [R1+0x5c] ;  /* 0x00005c0001737983 */ /* 0x000ee80000100800 */
[----:B------:R-:W4:Y:S04]  /*2bc0*/  LDL R114, [R1+0x64] ;  /* 0x0000640001727983 */ /* 0x000f280000100800 */
[----:B------:R-:W4:Y:S04]  /*2bd0*/  LDL R111, [R1+0x68] ;  /* 0x00006800016f7983 */ /* 0x000f280000100800 */
[----:B------:R-:W4:Y:S04]  /*2be0*/  LDL R110, [R1+0x60] ;  /* 0x00006000016e7983 */ /* 0x000f280000100800 */
[----:B------:R-:W4:Y:S01]  /*2bf0*/  LDL R93, [R1+0x6c] ;  /* 0x00006c00015d7983 */ /* 0x000f220000100800 */
[----:B------:R-:W-:Y:S01]  /*2c00*/  IADD3 R58, P3, R72, R58, RZ ;  /* 0x0000003a483a7210 */ /* 0x000fe20007f7e0ff */
[----:B------:R-:W-:Y:S01]  /*2c10*/  ULDC.64 UR4, c[0x0][0x3e8] ;  /* 0x0000fa0000047ab9 */ /* 0x000fe20000000a00 */
[----:B------:R-:W-:-:S02]  /*2c20*/  CS2R R62, SRZ ;  /* 0x00000000003e7805 */ /* 0x000fc4000001ff00 */
[----:B------:R-:W-:Y:S01]  /*2c30*/  CS2R R90, SRZ ;  /* 0x00000000005a7805 */ /* 0x000fe2000001ff00 */
[----:B------:R-:W-:Y:S01]  /*2c40*/  IMAD.X R21, R21, 0x1, R82, P3 ;  /* 0x0000000115157824 */ /* 0x000fe200018e0652 */
[----:B------:R-:W-:-:S05]  /*2c50*/  IADD3 R56, P3, R66, R56, RZ ;  /* 0x0000003842387210 */ /* 0x000fca0007f7e0ff */
[----:B------:R-:W-:Y:S01]  /*2c60*/  IMAD.X R87, R87, 0x1, R83, P3 ;  /* 0x0000000157577824 */ /* 0x000fe200018e0653 */
[----:B------:R-:W-:-:S04]  /*2c70*/  LEA R32, P3, R58, UR4, 0x1 ;  /* 0x000000043a207c11 */ /* 0x000fc8000f8608ff */
[----:B------:R-:W-:Y:S01]  /*2c80*/  LEA.HI.X R33, R58, UR5, R21, 0x1, P3 ;  /* 0x000000053a217c11 */ /* 0x000fe200098f0c15 */
[----:B------:R-:W-:Y:S02]  /*2c90*/  ULDC.64 UR4, c[0x0][0x400] ;  /* 0x0001000000047ab9 */ /* 0x000fe40000000a00 */
[----:B------:R-:W-:-:S04]  /*2ca0*/  LEA R34, P3, R56, UR4, 0x1 ;  /* 0x0000000438227c11 */ /* 0x000fc8000f8608ff */
[----:B------:R-:W-:Y:S02]  /*2cb0*/  LEA.HI.X R35, R56, UR5, R87, 0x1, P3 ;  /* 0x0000000538237c11 */ /* 0x000fe400098f0c57 */
        /* <DEDUP_REMOVED lines=10> */
[----:B--2---:R-:W-:-:S13]  /*2d60*/  ISETP.GE.AND P3, PT, R116, R106, PT ;  /* 0x0000006a7400720c */ /* 0x004fda0003f66270 */
[----:B------:R0:W5:Y:S04]  /*2d70*/  @!P3 LDG.E.64 R62, desc[UR60][R32.64] ;  /* 0x0000003c203eb981 */ /* 0x000168000c1e1b00 */
[----:B------:R0:W5:Y:S01]  /*2d80*/  @!P3 LDG.E.64 R90, desc[UR60][R34.64] ;  /* 0x0000003c225ab981 */ /* 0x000162000c1e1b00 */
[----:B---3--:R-:W-:-:S13]  /*2d90*/  ISETP.GE.AND P3, PT, R115, R106, PT ;  /* 0x0000006a7300720c */ /* 0x008fda0003f66270 */
[----:B------:R0:W5:Y:S04]  /*2da0*/  @!P3 LDG.E.64 R54, desc[UR60][R32.64+0x10] ;  /* 0x0000103c2036b981 */ /* 0x000168000c1e1b00 */
[----:B------:R0:W5:Y:S01]  /*2db0*/  @!P3 LDG.E.64 R60, desc[UR60][R34.64+0x10] ;  /* 0x0000103c223cb981 */ /* 0x000162000c1e1b00 */
[----:B----4-:R-:W-:-:S13]  /*2dc0*/  ISETP.GE.AND P3, PT, R114, R106, PT ;  /* 0x0000006a7200720c */ /* 0x010fda0003f66270 */
[----:B------:R0:W5:Y:S04]  /*2dd0*/  @!P3 LDG.E.64 R50, desc[UR60][R32.64+0x20] ;  /* 0x0000203c2032b981 */ /* 0x000168000c1e1b00 */
[----:B------:R0:W5:Y:S01]  /*2de0*/  @!P3 LDG.E.64 R52, desc[UR60][R34.64+0x20] ;  /* 0x0000203c2234b981 */ /* 0x000162000c1e1b00 */
[----:B------:R-:W-:-:S13]  /*2df0*/  ISETP.GE.AND P3, PT, R111, R106, PT ;  /* 0x0000006a6f00720c */ /* 0x000fda0003f66270 */
[----:B------:R0:W5:Y:S04]  /*2e00*/  @!P3 LDG.E.64 R46, desc[UR60][R32.64+0x30] ;  /* 0x0000303c202eb981 */ /* 0x000168000c1e1b00 */
[----:B------:R0:W5:Y:S01]  /*2e10*/  @!P3 LDG.E.64 R48, desc[UR60][R34.64+0x30] ;  /* 0x0000303c2230b981 */ /* 0x000162000c1e1b00 */
[----:B------:R-:W-:-:S13]  /*2e20*/  ISETP.GE.AND P3, PT, R110, R106, PT ;  /* 0x0000006a6e00720c */ /* 0x000fda0003f66270 */
[----:B------:R0:W5:Y:S04]  /*2e30*/  @!P3 LDG.E.64 R42, desc[UR60][R32.64+0x40] ;  /* 0x0000403c202ab981 */ /* 0x000168000c1e1b00 */
[----:B------:R0:W5:Y:S01]  /*2e40*/  @!P3 LDG.E.64 R44, desc[UR60][R34.64+0x40] ;  /* 0x0000403c222cb981 */ /* 0x000162000c1e1b00 */
[----:B------:R-:W-:-:S13]  /*2e50*/  ISETP.GE.AND P3, PT, R93, R106, PT ;  /* 0x0000006a5d00720c */ /* 0x000fda0003f66270 */
[----:B------:R0:W5:Y:S04]  /*2e60*/  @!P3 LDG.E.64 R38, desc[UR60][R32.64+0x50] ;  /* 0x0000503c2026b981 */ /* 0x000168000c1e1b00 */
[----:B------:R0:W5:Y:S02]  /*2e70*/  @!P3 LDG.E.64 R40, desc[UR60][R34.64+0x50] ;  /* 0x0000503c2228b981 */ /* 0x000164000c1e1b00 */
.L_x_421:
[----:B------:R-:W-:Y:S05]  /*2e80*/  BSYNC B1 ;  /* 0x0000000000017941 */ /* 0x000fea0003800000 */
.L_x_420:
[----:B0-----:R-:W2:Y:S01]  /*2e90*/  LDL R35, [R1+0x3c] ;  /* 0x00003c0001237983 */ /* 0x001ea20000100800 */
[----:B-----5:R-:W-:Y:S02]  /*2ea0*/  IMAD.MOV.U32 R21, RZ, RZ, R38 ;  /* 0x000000ffff157224 */ /* 0x020fe400078e0026 */
[----:B------:R-:W-:Y:S02]  /*2eb0*/  IMAD.MOV.U32 R32, RZ, RZ, R39 ;  /* 0x000000ffff207224 */ /* 0x000fe400078e0027 */
[----:B------:R-:W-:Y:S01]  /*2ec0*/  IMAD.MOV.U32 R33, RZ, RZ, R42 ;  /* 0x000000ffff217224 */ /* 0x000fe200078e002a */
[----:B------:R-:W-:Y:S01]  /*2ed0*/  PRMT R110, R21, 0x7610, R110 ;  /* 0x00007610156e7816 */ /* 0x000fe2000000006e */
        /* <DEDUP_REMOVED lines=16> */
[----:B------:R-:W-:-:S03]  /*2fe0*/  IMAD.MOV.U32 R34, RZ, RZ, R51 ;  /* 0x000000ffff227224 */ /* 0x000fc600078e0033 */
        /* <DEDUP_REMOVED lines=23> */
[----:B------:R-:W-:-:S05]  /*3160*/  IMAD.MOV.U32 R32, RZ, RZ, R91 ;  /* 0x000000ffff207224 */ /* 0x000fca00078e005b */
[----:B------:R-:W-:Y:S02]  /*3170*/  PRMT R92, R21, 0x5410, R32 ;  /* 0x00005410155c7816 */ /* 0x000fe40000000020 */
[----:B--2---:R-:W-:-:S13]  /*3180*/  ISETP.NE.AND P3, PT, R35, 0x3, PT ;  /* 0x000000032300780c */ /* 0x004fda0003f65270 */
[----:B------:R-:W-:Y:S05]  /*3190*/  @!P3 BRA `(.L_x_422) ;  /* 0x000000000004b947 */ /* 0x000fea0003800000 */
[----:B------:R-:W-:Y:S01]  /*31a0*/  BPT.TRAP 0x1 ;  /* 0x000000040000795c */ /* 0x000fe20000300000 */
.L_x_422:
[----:B------:R-:W-:Y:S01]  /*31b0*/  IMAD R21, R17, 0x8, R16 ;  /* 0x0000000811157824 */ /* 0x000fe200078e0210 */
[----:B------:R-:W-:Y:S01]  /*31c0*/  SHF.L.U32 R87, R153, 0x1f, RZ ;  /* 0x0000001f99577819 */ /* 0x000fe200000006ff */
[----:B------:R-:W-:Y:S03]  /*31d0*/  BSSY B1, `(.L_x_423) ;  /* 0x0000003000017945 */ /* 0x000fe60003800000 */
[----:B------:R-:W0:Y:S02]  /*31e0*/  SYNCS.PHASECHK.TRANS64.TRYWAIT P5, [R21+URZ+0x31c90], R87 ;  /* 0x031c9057150075a7 */ /* 0x000e2400080a017f */
[----:B0-----:R-:W-:Y:S05]  /*31f0*/  @!P5 BRA `(.L_x_424) ;  /* 0x000001a800b4d947 */ /* 0x001fea0003800000 */
.L_x_709:
[----:B------:R-:W-:Y:S05]  /*3200*/  BSYNC B1 ;  /* 0x0000000000017941 */ /* 0x000fea0003800000 */
.L_x_423:
[----:B------:R-:W-:Y:S05]  /*3210*/  @P4 BRA `(.L_x_425) ;  /* 0x0000003400c44947 */ /* 0x000fea0003800000 */
[----:B------:R-:W-:Y:S01]  /*3220*/  ISETP.NE.AND P4, PT, R11, RZ, PT ;  /* 0x000000ff0b00720c */ /* 0x000fe20003f85270 */
[----:B------:R-:W-:-:S12]  /*3230*/  BSSY B1, `(.L_x_426) ;  /* 0x0000035000017945 */ /* 0x000fd80003800000 */
[----:B------:R-:W-:Y:S05]  /*3240*/  @!P4 BRA `(.L_x_427) ;  /* 0x0000000000ccc947 */ /* 0x000fea0003800000 */
[----:B------:R-:W2:Y:S01]  /*3250*/  LDL.64 R56, [R1+0x40] ;  /* 0x0000400001387983 */ /* 0x000ea20000100a00 */
[----:B------:R-:W-:Y:S03]  /*3260*/  BSSY B2, `(.L_x_428) ;  /* 0x0000030000027945 */ /* 0x000fe60003800000 */
[----:B------:R1:W3:Y:S01]  /*3270*/  LDS.128 R32, [R81+0x16800] ;  /* 0x0168000051207984 */ /* 0x0002e20000000c00 */
[----:B--2---:R-:W-:-:S13]  /*3280*/  ISETP.GE.AND P4, PT, R56, R106, PT ;  /* 0x0000006a3800720c */ /* 0x004fda0003f86270 */
[----:B-1-3--:R-:W-:Y:S05]  /*3290*/  @P4 BRA `(.L_x_429) ;  /* 0x0000000000b04947 */ /* 0x00afea0003800000 */
[----:B------:R-:W-:Y:S01]  /*32a0*/  SHF.R.U64 R57, R90, 0x10, R91 ;  /* 0x000000105a397819 */ /* 0x000fe2000000125b */
[----:B------:R-:W-:Y:S01]  /*32b0*/  IMAD.U32 R90, R33, 0x10000, RZ ;  /* 0x00010000215a7824 */ /* 0x000fe200078e00ff */
[----:B------:R-:W-:Y:S02]  /*32c0*/  SHF.R.U64 R56, R62, 0x10, R63 ;  /* 0x000000103e387819 */ /* 0x000fe4000000123f */
[----:B------:R-:W-:Y:S02]  /*32d0*/  SHF.R.U32.HI R62, RZ, 0x10, R91 ;  /* 0x00000010ff3e7819 */ /* 0x000fe4000001165b */
[----:B------:R-:W-:Y:S02]  /*32e0*/  PRMT R57, R92, 0x5410, R57 ;  /* 0x000054105c397816 */ /* 0x000fe40000000039 */
[----:B------:R-:W-:Y:S02]  /*32f0*/  PRMT R56, R58, 0x5432, R56 ;  /* 0x000054323a387816 */ /* 0x000fe40000000038 */
[----:B------:R-:W-:-:S02]  /*3300*/  SHF.R.U32.HI R59, RZ, 0x10, R63 ;  /* 0x00000010ff3b7819 */ /* 0x000fc4000001163f */
[----:B------:R-:W-:Y:S02]  /*3310*/  PRMT R62, R92, 0x5432, R62 ;  /* 0x000054325c3e7816 */ /* 0x000fe4000000003e */
[----:B------:R-:W-:Y:S02]  /*3320*/  LOP3.LUT R92, R33, 0xffff0000, RZ, 0xc0, !PT ;  /* 0xffff0000215c7812 */ /* 0x000fe400078ec0ff */
[----:B------:R-:W-:Y:S02]  /*3330*/  LOP3.LUT R63, R57, 0xffff0000, RZ, 0xc0, !PT ;  /* 0xffff0000393f7812 */ /* 0x000fe400078ec0ff */
[C---:B------:R-:W-:Y:S01]  /*3340*/  LOP3.LUT R33, R56.reuse, 0xffff0000, RZ, 0xc0, !PT ;  /* 0xffff000038217812 */ /* 0x040fe200078ec0ff */
[----:B------:R-:W-:Y:S01]  /*3350*/  IMAD.U32 R56, R56, 0x10000, RZ ;  /* 0x0001000038387824 */ /* 0x000fe200078e00ff */
[----:B------:R-:W-:Y:S01]  /*3360*/  PRMT R59, R58, 0x5410, R59 ;  /* 0x000054103a3b7816 */ /* 0x000fe2000000003b */
[C---:B------:R-:W-:Y:S02]  /*3370*/  FMUL.FTZ R91, R92.reuse, R63 ;  /* 0x0000003f5c5b7220 */ /* 0x040fe40000410000 */
[----:B------:R-:W-:-:S02]  /*3380*/  FMUL.FTZ R92, R92, R33 ;  /* 0x000000215c5c7220 */ /* 0x000fc40000410000 */
[C---:B------:R-:W-:Y:S01]  /*3390*/  FFMA.FTZ R58, R90.reuse, R33, -R91 ;  /* 0x000000215a3a7223 */ /* 0x040fe2000001085b */
[----:B------:R-:W-:Y:S02]  /*33a0*/  IMAD.U32 R91, R59, 0x10000, RZ ;  /* 0x000100003b5b7824 */ /* 0x000fe400078e00ff */
[----:B------:R-:W-:Y:S01]  /*33b0*/  FFMA.FTZ R33, R90, R63, R92 ;  /* 0x0000003f5a217223 */ /* 0x000fe2000001005c */
[----:B------:R-:W-:Y:S01]  /*33c0*/  LOP3.LUT R92, R34, 0xffff0000, RZ, 0xc0, !PT ;  /* 0xffff0000225c7812 */ /* 0x000fe200078ec0ff */
[C---:B------:R-:W-:Y:S01]  /*33d0*/  IMAD.U32 R63, R62.reuse, 0x10000, RZ ;  /* 0x000100003e3f7824 */ /* 0x040fe200078e00ff */
[----:B------:R-:W-:Y:S01]  /*33e0*/  LOP3.LUT R62, R62, 0xffff0000, RZ, 0xc0, !PT ;  /* 0xffff00003e3e7812 */ /* 0x000fe200078ec0ff */
[----:B------:R-:W-:Y:S01]  /*33f0*/  IMAD.U32 R90, R34, 0x10000, RZ ;  /* 0x00010000225a7824 */ /* 0x000fe200078e00ff */
[----:B------:R-:W-:Y:S01]  /*3400*/  F2FP.BF16.F32.PACK_AB R33, R33, R58 ;  /* 0x0000003a2121723e */ /* 0x000fe200000010ff */
[C---:B------:R-:W-:Y:S01]  /*3410*/  FMUL.FTZ R93, R92.reuse, R63 ;  /* 0x0000003f5c5d7220 */ /* 0x040fe20000410000 */
[----:B------:R-:W-:-:S03]  /*3420*/  FMUL.FTZ R92, R92, R91 ;  /* 0x0000005b5c5c7220 */ /* 0x000fc60000410000 */
[C---:B------:R-:W-:Y:S01]  /*3430*/  FFMA.FTZ R34, R90.reuse, R91, -R93 ;  /* 0x0000005b5a227223 */ /* 0x040fe2000001085d */
[----:B------:R-:W-:Y:S01]  /*3440*/  LOP3.LUT R91, R35, 0xffff0000, RZ, 0xc0, !PT ;  /* 0xffff0000235b7812 */ /* 0x000fe200078ec0ff */
[----:B------:R-:W-:Y:S01]  /*3450*/  FFMA.FTZ R63, R90, R63, R92 ;  /* 0x0000003f5a3f7223 */ /* 0x000fe2000001005c */
[----:B------:R-:W-:Y:S01]  /*3460*/  LOP3.LUT R90, R59, 0xffff0000, RZ, 0xc0, !PT ;  /* 0xffff00003b5a7812 */ /* 0x000fe200078ec0ff */
[----:B------:R-:W-:Y:S02]  /*3470*/  IMAD.U32 R93, R35, 0x10000, RZ ;  /* 0x00010000235d7824 */ /* 0x000fe400078e00ff */
[C---:B------:R-:W-:Y:S01]  /*3480*/  FMUL.FTZ R92, R91.reuse, R62 ;  /* 0x0000003e5b5c7220 */ /* 0x040fe20000410000 */
[C---:B------:R-:W-:Y:S02]  /*3490*/  IMAD.U32 R59, R32.reuse, 0x10000, RZ ;  /* 0x00010000203b7824 */ /* 0x040fe400078e00ff */
[----:B------:R-:W-:Y:S01]  /*34a0*/  FMUL.FTZ R91, R91, R90 ;  /* 0x0000005a5b5b7220 */ /* 0x000fe20000410000 */
[----:B------:R-:W-:Y:S01]  /*34b0*/  F2FP.BF16.F32.PACK_AB R34, R63, R34 ;  /* 0x000000223f22723e */ /* 0x000fe200000010ff */
[----:B------:R-:W-:Y:S01]  /*34c0*/  FFMA.FTZ R35, R93, R90, -R92 ;  /* 0x0000005a5d237223 */ /* 0x000fe2000001085c */
[----:B------:R-:W-:Y:S01]  /*34d0*/  IMAD.U32 R90, R57, 0x10000, RZ ;  /* 0x00010000395a7824 */ /* 0x000fe200078e00ff */
[----:B------:R-:W-:Y:S01]  /*34e0*/  LOP3.LUT R57, R32, 0xffff0000, RZ, 0xc0, !PT ;  /* 0xffff000020397812 */ /* 0x000fe200078ec0ff */
[----:B------:R-:W-:-:S04]  /*34f0*/  FFMA.FTZ R62, R93, R62, R91 ;  /* 0x0000003e5d3e7223 */ /* 0x000fc8000001005b */
[C---:B------:R-:W-:Y:S01]  /*3500*/  FMUL.FTZ R32, R57.reuse, R90 ;  /* 0x0000005a39207220 */ /* 0x040fe20000410000 */
[-C--:B------:R-:W-:Y:S01]  /*3510*/  FMUL.FTZ R57, R57, R56.reuse ;  /* 0x0000003839397220 */ /* 0x080fe20000410000 */
[----:B------:R-:W-:Y:S02]  /*3520*/  F2FP.BF16.F32.PACK_AB R35, R62, R35 ;  /* 0x000000233e23723e */ /* 0x000fe400000010ff */
[C---:B------:R-:W-:Y:S01]  /*3530*/  FFMA.FTZ R32, R59.reuse, R56, -R32 ;  /* 0x000000383b207223 */ /* 0x040fe20000010820 */
[----:B------:R-:W-:-:S05]  /*3540*/  FFMA.FTZ R57, R59, R90, R57 ;  /* 0x0000005a3b397223 */ /* 0x000fca0000010039 */
[----:B------:R-:W-:-:S07]  /*3550*/  F2FP.BF16.F32.PACK_AB R32, R57, R32 ;  /* 0x000000203920723e */ /* 0x000fce00000010ff */
.L_x_429:
[----:B------:R-:W-:Y:S05]  /*3560*/  BSYNC B2 ;  /* 0x0000000000027941 */ /* 0x000fea0003800000 */
.L_x_428:
[----:B------:R1:W-:Y:S02]  /*3570*/  STG.E.128 desc[UR60][R36.64], R32 ;  /* 0x0000002024007986 */ /* 0x0003e4000c101d3c */
.L_x_427:
[----:B------:R-:W-:Y:S05]  /*3580*/  BSYNC B1 ;  /* 0x0000000000017941 */ /* 0x000fea0003800000 */
.L_x_426:
[----:B------:R-:W-:Y:S01]  /*3590*/  ISETP.NE.AND P4, PT, R12, RZ, PT ;  /* 0x000000ff0c00720c */ /* 0x000fe20003f85270 */
[----:B------:R-:W-:-:S12]  /*35a0*/  BSSY B1, `(.L_x_430) ;  /* 0x0000035000017945 */ /* 0x000fd80003800000 */
[----:B------:R-:W-:Y:S05]  /*35b0*/  @!P4 BRA `(.L_x_431) ;  /* 0x0000000000ccc947 */ /* 0x000fea0003800000 */
[----:B------:R-:W2:Y:S01]  /*35c0*/  LDL R56, [R1+0x5c] ;  /* 0x00005c0001387983 */ /* 0x000ea20000100800 */
[----:B------:R-:W-:Y:S03]  /*35d0*/  BSSY B2, `(.L_x_432) ;  /* 0x0000030000027945 */ /* 0x000fe60003800000 */
[----:B-1----:R1:W3:Y:S01]  /*35e0*/  LDS.128 R32, [R24+0x16800] ;  /* 0x0168000018207984 */ /* 0x0022e20000000c00 */
[----:B--2---:R-:W-:-:S13]  /*35f0*/  ISETP.GE.AND P4, PT, R56, R106, PT ;  /* 0x0000006a3800720c */ /* 0x004fda0003f86270 */
[----:B-1-3--:R-:W-:Y:S05]  /*3600*/  @P4 BRA `(.L_x_433) ;  /* 0x0000000000b04947 */ /* 0x00afea0003800000 */
[----:B------:R-:W-:Y:S02]  /*3610*/  SHF.R.U64 R57, R60, 0x10, R61 ;  /* 0x000000103c397819 */ /* 0x000fe4000000123d */
[----:B------:R-:W-:Y:S02]  /*3620*/  SHF.R.U64 R54, R54, 0x10, R55 ;  /* 0x0000001036367819 */ /* 0x000fe40000001237 */
[----:B------:R-:W-:Y:S02]  /*3630*/  PRMT R57, R127, 0x5410, R57 ;  /* 0x000054107f397816 */ /* 0x000fe40000000039 */
[----:B------:R-:W-:Y:S02]  /*3640*/  PRMT R54, R114, 0x5432, R54 ;  /* 0x0000543272367816 */ /* 0x000fe40000000036 */
[C---:B------:R-:W-:Y:S01]  /*3650*/  LOP3.LUT R59, R33.reuse, 0xffff0000, RZ, 0xc0, !PT ;  /* 0xffff0000213b7812 */ /* 0x040fe200078ec0ff */
[----:B------:R-:W-:Y:S01]  /*3660*/  IMAD.U32 R33, R33, 0x10000, RZ ;  /* 0x0001000021217824 */ /* 0x000fe200078e00ff */
[----:B------:R-:W-:-:S02]  /*3670*/  LOP3.LUT R60, R57, 0xffff0000, RZ, 0xc0, !PT ;  /* 0xffff0000393c7812 */ /* 0x000fc400078ec0ff */
[C---:B------:R-:W-:Y:S01]  /*3680*/  LOP3.LUT R56, R54.reuse, 0xffff0000, RZ, 0xc0, !PT ;  /* 0xffff000036387812 */ /* 0x040fe200078ec0ff */
[----:B------:R-:W-:Y:S01]  /*3690*/  IMAD.U32 R54, R54, 0x10000, RZ ;  /* 0x0001000036367824 */ /* 0x000fe200078e00ff */
[----:B------:R-:W-:Y:S01]  /*36a0*/  SHF.R.U32.HI R58, RZ, 0x10, R61 ;  /* 0x00000010ff3a7819 */ /* 0x000fe2000001163d */
[C---:B------:R-:W-:Y:S01]  /*36b0*/  FMUL.FTZ R62, R59.reuse, R60 ;  /* 0x0000003c3b3e7220 */ /* 0x040fe20000410000 */
[----:B------:R-:W-:Y:S01]  /*36c0*/  SHF.R.U32.HI R55, RZ, 0x10, R55 ;  /* 0x00000010ff377819 */ /* 0x000fe20000011637 */
[-C--:B------:R-:W-:Y:S01]  /*36d0*/  FMUL.FTZ R59, R59, R56.reuse ;  /* 0x000000383b3b7220 */ /* 0x080fe20000410000 */
[----:B------:R-:W-:Y:S01]  /*36e0*/  PRMT R58, R115, 0x5432, R58 ;  /* 0x00005432733a7816 */ /* 0x000fe2000000003a */
[C---:B------:R-:W-:Y:S01]  /*36f0*/  FFMA.FTZ R56, R33.reuse, R56, -R62 ;  /* 0x0000003821387223 */ /* 0x040fe2000001083e */
[----:B------:R-:W-:Y:S01]  /*3700*/  PRMT R55, R124, 0x5410, R55 ;  /* 0x000054107c377816 */ /* 0x000fe20000000037 */
[----:B------:R-:W-:Y:S01]  /*3710*/  FFMA.FTZ R33, R33, R60, R59 ;  /* 0x0000003c21217223 */ /* 0x000fe2000001003b */
[----:B------:R-:W-:Y:S01]  /*3720*/  LOP3.LUT R60, R34, 0xffff0000, RZ, 0xc0, !PT ;  /* 0xffff0000223c7812 */ /* 0x000fe200078ec0ff */
[----:B------:R-:W-:-:S02]  /*3730*/  IMAD.U32 R59, R58, 0x10000, RZ ;  /* 0x000100003a3b7824 */ /* 0x000fc400078e00ff */
[C---:B------:R-:W-:Y:S01]  /*3740*/  IMAD.U32 R61, R55.reuse, 0x10000, RZ ;  /* 0x00010000373d7824 */ /* 0x040fe200078e00ff */
[----:B------:R-:W-:Y:S01]  /*3750*/  LOP3.LUT R55, R55, 0xffff0000, RZ, 0xc0, !PT ;  /* 0xffff000037377812 */ /* 0x000fe200078ec0ff */
[----:B------:R-:W-:Y:S01]  /*3760*/  FMUL.FTZ R63, R60, R59 ;  /* 0x0000003b3c3f7220 */ /* 0x000fe20000410000 */
[----:B------:R-:W-:Y:S02]  /*3770*/  IMAD.U32 R34, R34, 0x10000, RZ ;  /* 0x0001000022227824 */ /* 0x000fe400078e00ff */
[-C--:B------:R-:W-:Y:S01]  /*3780*/  FMUL.FTZ R60, R60, R61.reuse ;  /* 0x0000003d3c3c7220 */ /* 0x080fe20000410000 */
[----:B------:R-:W-:Y:S01]  /*3790*/  F2FP.BF16.F32.PACK_AB R33, R33, R56 ;  /* 0x000000382121723e */ /* 0x000fe200000010ff */
[C---:B------:R-:W-:Y:S02]  /*37a0*/  FFMA.FTZ R63, R34.reuse, R61, -R63 ;  /* 0x0000003d223f7223 */ /* 0x040fe4000001083f */
[----:B------:R-:W-:Y:S01]  /*37b0*/  FFMA.FTZ R60, R34, R59, R60 ;  /* 0x0000003b223c7223 */ /* 0x000fe2000001003c */
[----:B------:R-:W-:Y:S01]  /*37c0*/  LOP3.LUT R59, R58, 0xffff0000, RZ, 0xc0, !PT ;  /* 0xffff00003a3b7812 */ /* 0x000fe200078ec0ff */
[C---:B------:R-:W-:Y:S01]  /*37d0*/  IMAD.U32 R58, R35.reuse, 0x10000, RZ ;  /* 0x00010000233a7824 */ /* 0x040fe200078e00ff */
[----:B------:R-:W-:-:S05]  /*37e0*/  LOP3.LUT R34, R35, 0xffff0000, RZ, 0xc0, !PT ;  /* 0xffff000023227812 */ /* 0x000fca00078ec0ff */
[C---:B------:R-:W-:Y:S01]  /*37f0*/  FMUL.FTZ R35, R34.reuse, R59 ;  /* 0x0000003b22237220 */ /* 0x040fe20000410000 */
[----:B------:R-:W-:-:S03]  /*3800*/  FMUL.FTZ R34, R34, R55 ;  /* 0x0000003722227220 */ /* 0x000fc60000410000 */
[C---:B------:R-:W-:Y:S01]  /*3810*/  FFMA.FTZ R35, R58.reuse, R55, -R35 ;  /* 0x000000373a237223 */ /* 0x040fe20000010823 */
[----:B------:R-:W-:Y:S01]  /*3820*/  FFMA.FTZ R34, R58, R59, R34 ;  /* 0x0000003b3a227223 */ /* 0x000fe20000010022 */
[C---:B------:R-:W-:Y:S01]  /*3830*/  LOP3.LUT R55, R32.reuse, 0xffff0000, RZ, 0xc0, !PT ;  /* 0xffff000020377812 */ /* 0x040fe200078ec0ff */
[----:B------:R-:W-:Y:S02]  /*3840*/  IMAD.U32 R58, R57, 0x10000, RZ ;  /* 0x00010000393a7824 */ /* 0x000fe400078e00ff */
[----:B------:R-:W-:Y:S01]  /*3850*/  IMAD.U32 R57, R32, 0x10000, RZ ;  /* 0x0001000020397824 */ /* 0x000fe200078e00ff */
[----:B------:R-:W-:Y:S01]  /*3860*/  F2FP.BF16.F32.PACK_AB R35, R34, R35 ;  /* 0x000000232223723e */ /* 0x000fe200000010ff */
[C---:B------:R-:W-:Y:S01]  /*3870*/  FMUL.FTZ R32, R55.reuse, R58 ;  /* 0x0000003a37207220 */ /* 0x040fe20000410000 */
[-C--:B------:R-:W-:Y:S01]  /*3880*/  FMUL.FTZ R55, R55, R54.reuse ;  /* 0x0000003637377220 */ /* 0x080fe20000410000 */
[----:B------:R-:W-:Y:S02]  /*3890*/  F2FP.BF16.F32.PACK_AB R34, R60, R63 ;  /* 0x0000003f3c22723e */ /* 0x000fe400000010ff */
[C---:B------:R-:W-:Y:S01]  /*38a0*/  FFMA.FTZ R32, R57.reuse, R54, -R32 ;  /* 0x0000003639207223 */ /* 0x040fe20000010820 */
[----:B------:R-:W-:-:S05]  /*38b0*/  FFMA.FTZ R55, R57, R58, R55 ;  /* 0x0000003a39377223 */ /* 0x000fca0000010037 */
[----:B------:R-:W-:-:S07]  /*38c0*/  F2FP.BF16.F32.PACK_AB R32, R55, R32 ;  /* 0x000000203720723e */ /* 0x000fce00000010ff */
.L_x_433:
[----:B------:R-:W-:Y:S05]  /*38d0*/  BSYNC B2 ;  /* 0x0000000000027941 */ /* 0x000fea0003800000 */
.L_x_432:
[----:B------:R2:W-:Y:S02]  /*38e0*/  STG.E.128 desc[UR60][R36.64+0x20], R32 ;  /* 0x0000202024007986 */ /* 0x0005e4000c101d3c */
.L_x_431:
[----:B------:R-:W-:Y:S05]  /*38f0*/  BSYNC B1 ;  /* 0x0000000000017941 */ /* 0x000fea0003800000 */
.L_x_430:
[----:B------:R-:W-:Y:S01]  /*3900*/  ISETP.NE.AND P4, PT, R13, RZ, PT ;  /* 0x000000ff0d00720c */ /* 0x000fe20003f85270 */
[----:B------:R-:W-:-:S12]  /*3910*/  BSSY B1, `(.L_x_434) ;  /* 0x0000035000017945 */ /* 0x000fd80003800000 */
[----:B------:R-:W-:Y:S05]  /*3920*/  @!P4 BRA `(.L_x_435) ;  /* 0x0000000000ccc947 */ /* 0x000fea0003800000 */
[----:B------:R-:W3:Y:S01]  /*3930*/  LDL R54, [R1+0x64] ;  /* 0x0000640001367983 */ /* 0x000ee20000100800 */
[----:B------:R-:W-:Y:S03]  /*3940*/  BSSY B2, `(.L_x_436) ;  /* 0x0000030000027945 */ /* 0x000fe60003800000 */
[----:B-12---:R1:W2:Y:S01]  /*3950*/  LDS.128 R32, [R81+0x18c00] ;  /* 0x018c000051207984 */ /* 0x0062a20000000c00 */
[----:B---3--:R-:W-:-:S13]  /*3960*/  ISETP.GE.AND P4, PT, R54, R106, PT ;  /* 0x0000006a3600720c */ /* 0x008fda0003f86270 */
[----:B-12---:R-:W-:Y:S05]  /*3970*/  @P4 BRA `(.L_x_437) ;  /* 0x0000000000b04947 */ /* 0x006fea0003800000 */
[--C-:B------:R-:W-:Y:S02]  /*3980*/  SHF.R.U64 R57, R50, 0x10, R51.reuse ;  /* 0x0000001032397819 */ /* 0x100fe40000001233 */
[----:B------:R-:W-:Y:S02]  /*3990*/  SHF.R.U32.HI R54, RZ, 0x10, R51 ;  /* 0x00000010ff367819 */ /* 0x000fe40000011633 */
[--C-:B------:R-:W-:Y:S02]  /*39a0*/  SHF.R.U64 R51, R52, 0x10, R53.reuse ;  /* 0x0000001034337819 */ /* 0x100fe40000001235 */
[----:B------:R-:W-:Y:S02]  /*39b0*/  SHF.R.U32.HI R55, RZ, 0x10, R53 ;  /* 0x00000010ff377819 */ /* 0x000fe40000011635 */
[----:B------:R-:W-:Y:S01]  /*39c0*/  PRMT R53, R125, 0x5410, R51 ;  /* 0x000054107d357816 */ /* 0x000fe20000000033 */
[----:B------:R-:W-:Y:S01]  /*39d0*/  IMAD.U32 R51, R33, 0x10000, RZ ;  /* 0x0001000021337824 */ /* 0x000fe200078e00ff */
[----:B------:R-:W-:-:S02]  /*39e0*/  PRMT R50, R110, 0x5432, R57 ;  /* 0x000054326e327816 */ /* 0x000fc40000000039 */
[----:B------:R-:W-:Y:S02]  /*39f0*/  LOP3.LUT R57, R33, 0xffff0000, RZ, 0xc0, !PT ;  /* 0xffff000021397812 */ /* 0x000fe400078ec0ff */
[C---:B------:R-:W-:Y:S01]  /*3a00*/  LOP3.LUT R56, R53.reuse, 0xffff0000, RZ, 0xc0, !PT ;  /* 0xffff000035387812 */ /* 0x040fe200078ec0ff */
[----:B------:R-:W-:Y:S01]  /*3a10*/  IMAD.U32 R53, R53, 0x10000, RZ ;  /* 0x0001000035357824 */ /* 0x000fe200078e00ff */
[C---:B------:R-:W-:Y:S01]  /*3a20*/  LOP3.LUT R52, R50.reuse, 0xffff0000, RZ, 0xc0, !PT ;  /* 0xffff000032347812 */ /* 0x040fe200078ec0ff */
[----:B------:R-:W-:Y:S02]  /*3a30*/  IMAD.U32 R50, R50, 0x10000, RZ ;  /* 0x0001000032327824 */ /* 0x000fe400078e00ff */
[C---:B------:R-:W-:Y:S02]  /*3a40*/  FMUL.FTZ R58, R57.reuse, R56 ;  /* 0x00000038393a7220 */ /* 0x040fe40000410000 */
[-C--:B------:R-:W-:Y:S02]  /*3a50*/  FMUL.FTZ R33, R57, R52.reuse ;  /* 0x0000003439217220 */ /* 0x080fe40000410000 */
[----:B------:R-:W-:-:S02]  /*3a60*/  FFMA.FTZ R52, R51, R52, -R58 ;  /* 0x0000003433347223 */ /* 0x000fc4000001083a */
[----:B------:R-:W-:Y:S01]  /*3a70*/  FFMA.FTZ R51, R51, R56, R33 ;  /* 0x0000003833337223 */ /* 0x000fe20000010021 */
[----:B------:R-:W-:Y:S02]  /*3a80*/  PRMT R33, R111, 0x5432, R54 ;  /* 0x000054326f217816 */ /* 0x000fe40000000036 */
[----:B------:R-:W-:Y:S02]  /*3a90*/  PRMT R54, R126, 0x5410, R55 ;  /* 0x000054107e367816 */ /* 0x000fe40000000037 */
[----:B------:R-:W-:Y:S01]  /*3aa0*/  LOP3.LUT R56, R34, 0xffff0000, RZ, 0xc0, !PT ;  /* 0xffff000022387812 */ /* 0x000fe200078ec0ff */
[C---:B------:R-:W-:Y:S01]  /*3ab0*/  IMAD.U32 R57, R33.reuse, 0x10000, RZ ;  /* 0x0001000021397824 */ /* 0x040fe200078e00ff */
[----:B------:R-:W-:Y:S01]  /*3ac0*/  LOP3.LUT R33, R33, 0xffff0000, RZ, 0xc0, !PT ;  /* 0xffff000021217812 */ /* 0x000fe200078ec0ff */
[----:B------:R-:W-:Y:S02]  /*3ad0*/  IMAD.U32 R55, R54, 0x10000, RZ ;  /* 0x0001000036377824 */ /* 0x000fe400078e00ff */
[----:B------:R-:W-:-:S02]  /*3ae0*/  IMAD.U32 R34, R34, 0x10000, RZ ;  /* 0x0001000022227824 */ /* 0x000fc400078e00ff */
[C---:B------:R-:W-:Y:S01]  /*3af0*/  FMUL.FTZ R59, R56.reuse, R55 ;  /* 0x00000037383b7220 */ /* 0x040fe20000410000 */
[----:B------:R-:W-:-:S03]  /*3b00*/  FMUL.FTZ R56, R56, R57 ;  /* 0x0000003938387220 */ /* 0x000fc60000410000 */
[C---:B------:R-:W-:Y:S01]  /*3b10*/  FFMA.FTZ R59, R34.reuse, R57, -R59 ;  /* 0x00000039223b7223 */ /* 0x040fe2000001083b */
[----:B------:R-:W-:Y:S01]  /*3b20*/  FFMA.FTZ R56, R34, R55, R56 ;  /* 0x0000003722387223 */ /* 0x000fe20000010038 */
[----:B------:R-:W-:Y:S01]  /*3b30*/  LOP3.LUT R55, R54, 0xffff0000, RZ, 0xc0, !PT ;  /* 0xffff000036377812 */ /* 0x000fe200078ec0ff */
[C---:B------:R-:W-:Y:S01]  /*3b40*/  IMAD.U32 R54, R35.reuse, 0x10000, RZ ;  /* 0x0001000023367824 */ /* 0x040fe200078e00ff */
[----:B------:R-:W-:-:S05]  /*3b50*/  LOP3.LUT R34, R35, 0xffff0000, RZ, 0xc0, !PT ;  /* 0xffff000023227812 */ /* 0x000fca00078ec0ff */
[C---:B------:R-:W-:Y:S01]  /*3b60*/  FMUL.FTZ R35, R34.reuse, R55 ;  /* 0x0000003722237220 */ /* 0x040fe20000410000 */
[----:B------:R-:W-:-:S03]  /*3b70*/  FMUL.FTZ R34, R34, R33 ;  /* 0x0000002122227220 */ /* 0x000fc60000410000 */
[----:B------:R-:W-:Y:S01]  /*3b80*/  FFMA.FTZ R35, R54, R33, -R35 ;  /* 0x0000002136237223 */ /* 0x000fe20000010823 */
[----:B------:R-:W-:Y:S01]  /*3b90*/  LOP3.LUT R33, R32, 0xffff0000, RZ, 0xc0, !PT ;  /* 0xffff000020217812 */ /* 0x000fe200078ec0ff */
[----:B------:R-:W-:Y:S01]  /*3ba0*/  FFMA.FTZ R34, R54, R55, R34 ;  /* 0x0000003736227223 */ /* 0x000fe20000010022 */
[----:B------:R-:W-:-:S03]  /*3bb0*/  IMAD.U32 R32, R32, 0x10000, RZ ;  /* 0x0001000020207824 */ /* 0x000fc600078e00ff */
[C---:B------:R-:W-:Y:S01]  /*3bc0*/  FMUL.FTZ R55, R33.reuse, R53 ;  /* 0x0000003521377220 */ /* 0x040fe20000410000 */
[-C--:B------:R-:W-:Y:S01]  /*3bd0*/  FMUL.FTZ R54, R33, R50.reuse ;  /* 0x0000003221367220 */ /* 0x080fe20000410000 */
[----:B------:R-:W-:Y:S02]  /*3be0*/  F2FP.BF16.F32.PACK_AB R35, R34, R35 ;  /* 0x000000232223723e */ /* 0x000fe400000010ff */
[C---:B------:R-:W-:Y:S01]  /*3bf0*/  FFMA.FTZ R50, R32.reuse, R50, -R55 ;  /* 0x0000003220327223 */ /* 0x040fe20000010837 */
[----:B------:R-:W-:Y:S01]  /*3c00*/  FFMA.FTZ R53, R32, R53, R54 ;  /* 0x0000003520357223 */ /* 0x000fe20000010036 */
[----:B------:R-:W-:Y:S02]  /*3c10*/  F2FP.BF16.F32.PACK_AB R33, R51, R52 ;  /* 0x000000343321723e */ /* 0x000fe400000010ff */
[----:B------:R-:W-:Y:S02]  /*3c20*/  F2FP.BF16.F32.PACK_AB R34, R56, R59 ;  /* 0x0000003b3822723e */ /* 0x000fe400000010ff */
[----:B------:R-:W-:-:S07]  /*3c30*/  F2FP.BF16.F32.PACK_AB R32, R53, R50 ;  /* 0x000000323520723e */ /* 0x000fce00000010ff */
.L_x_437:
[----:B------:R-:W-:Y:S05]  /*3c40*/  BSYNC B2 ;  /* 0x0000000000027941 */ /* 0x000fea0003800000 */
.L_x_436:
[----:B------:R3:W-:Y:S02]  /*3c50*/  STG.E.128 desc[UR60][R36.64+0x40], R32 ;  /* 0x0000402024007986 */ /* 0x0007e4000c101d3c */
.L_x_435:
[----:B------:R-:W-:Y:S05]  /*3c60*/  BSYNC B1 ;  /* 0x0000000000017941 */ /* 0x000fea0003800000 */
.L_x_434:
[----:B------:R-:W-:Y:S01]  /*3c70*/  ISETP.NE.AND P4, PT, R14, RZ, PT ;  /* 0x000000ff0e00720c */ /* 0x000fe20003f85270 */
[----:B------:R-:W-:-:S12]  /*3c80*/  BSSY B1, `(.L_x_438) ;  /* 0x0000037000017945 */ /* 0x000fd80003800000 */
[----:B------:R-:W-:Y:S05]  /*3c90*/  @!P4 BRA `(.L_x_439) ;  /* 0x0000000000d4c947 */ /* 0x000fea0003800000 */
[----:B------:R-:W4:Y:S01]  /*3ca0*/  LDL R50, [R1+0x68] ;  /* 0x0000680001327983 */ /* 0x000f220000100800 */
[----:B------:R-:W-:Y:S03]  /*3cb0*/  BSSY B2, `(.L_x_440) ;  /* 0x0000032000027945 */ /* 0x000fe60003800000 */
[----:B-123--:R1:W2:Y:S01]  /*3cc0*/  LDS.128 R32, [R24+0x18c00] ;  /* 0x018c000018207984 */ /* 0x00e2a20000000c00 */
[----:B----4-:R-:W-:-:S13]  /*3cd0*/  ISETP.GE.AND P4, PT, R50, R106, PT ;  /* 0x0000006a3200720c */ /* 0x010fda0003f86270 */
[----:B-12---:R-:W-:Y:S05]  /*3ce0*/  @P4 BRA `(.L_x_441) ;  /* 0x0000000000b84947 */ /* 0x006fea0003800000 */
[----:B------:R-:W-:Y:S02]  /*3cf0*/  SHF.R.U64 R53, R46, 0x10, R47 ;  /* 0x000000102e357819 */ /* 0x000fe4000000122f */
[----:B------:R-:W-:Y:S02]  /*3d00*/  SHF.R.U64 R46, R48, 0x10, R49 ;  /* 0x00000010302e7819 */ /* 0x000fe40000001231 */
[----:B------:R-:W-:Y:S02]  /*3d10*/  PRMT R122, R122, 0x5410, R53 ;  /* 0x000054107a7a7816 */ /* 0x000fe40000000035 */
[----:B------:R-:W-:Y:S02]  /*3d20*/  PRMT R123, R123, 0x5410, R46 ;  /* 0x000054107b7b7816 */ /* 0x000fe4000000002e */
[----:B------:R-:W-:Y:S02]  /*3d30*/  LOP3.LUT R51, R33, 0xffff0000, RZ, 0xc0, !PT ;  /* 0xffff000021337812 */ /* 0x000fe400078ec0ff */
[C---:B------:R-:W-:Y:S01]  /*3d40*/  LOP3.LUT R46, R123.reuse, 0xffff0000, RZ, 0xc0, !PT ;  /* 0xffff00007b2e7812 */ /* 0x040fe200078ec0ff */
[----:B------:R-:W-:Y:S01]  /*3d50*/  IMAD.U32 R123, R123, 0x10000, RZ ;  /* 0x000100007b7b7824 */ /* 0x000fe200078e00ff */
[C---:B------:R-:W-:Y:S01]  /*3d60*/  LOP3.LUT R48, R122.reuse, 0xffff0000, RZ, 0xc0, !PT ;  /* 0xffff00007a307812 */ /* 0x040fe200078ec0ff */
[----:B------:R-:W-:Y:S01]  /*3d70*/  IMAD.U32 R122, R122, 0x10000, RZ ;  /* 0x000100007a7a7824 */ /* 0x000fe200078e00ff */
[----:B------:R-:W-:Y:S01]  /*3d80*/  SHF.R.U32.HI R53, RZ, 0x10, R47 ;  /* 0x00000010ff357819 */ /* 0x000fe2000001162f */
[----:B------:R-:W-:Y:S01]  /*3d90*/  FMUL.FTZ R50, R51, R46 ;  /* 0x0000002e33327220 */ /* 0x000fe20000410000 */
[----:B------:R-:W-:Y:S01]  /*3da0*/  SHF.R.U32.HI R52, RZ, 0x10, R49 ;  /* 0x00000010ff347819 */ /* 0x000fe20000011631 */
[----:B------:R-:W-:-:S02]  /*3db0*/  IMAD.U32 R47, R33, 0x10000, RZ ;  /* 0x00010000212f7824 */ /* 0x000fc400078e00ff */
[-C--:B------:R-:W-:Y:S01]  /*3dc0*/  FMUL.FTZ R51, R51, R48.reuse ;  /* 0x0000003033337220 */ /* 0x080fe20000410000 */
[----:B------:R-:W-:Y:S01]  /*3dd0*/  PRMT R120, R120, 0x5410, R53 ;  /* 0x0000541078787816 */ /* 0x000fe20000000035 */
[----:B------:R-:W-:Y:S01]  /*3de0*/  IMAD.U32 R49, R35, 0x10000, RZ ;  /* 0x0001000023317824 */ /* 0x000fe200078e00ff */
[----:B------:R-:W-:Y:S01]  /*3df0*/  PRMT R121, R121, 0x5410, R52 ;  /* 0x0000541079797816 */ /* 0x000fe20000000034 */
[C---:B------:R-:W-:Y:S01]  /*3e00*/  FFMA.FTZ R33, R47.reuse, R48, -R50 ;  /* 0x000000302f217223 */ /* 0x040fe20000010832 */
[----:B------:R-:W-:Y:S01]  /*3e10*/  FFMA.FTZ R46, R47, R46, R51 ;  /* 0x0000002e2f2e7223 */ /* 0x000fe20000010033 */
[----:B------:R-:W-:Y:S01]  /*3e20*/  LOP3.LUT R52, R34, 0xffff0000, RZ, 0xc0, !PT ;  /* 0xffff000022347812 */ /* 0x000fe200078ec0ff */
[C---:B------:R-:W-:Y:S01]  /*3e30*/  IMAD.U32 R51, R120.reuse, 0x10000, RZ ;  /* 0x0001000078337824 */ /* 0x040fe200078e00ff */
[----:B------:R-:W-:Y:S01]  /*3e40*/  LOP3.LUT R120, R120, 0xffff0000, RZ, 0xc0, !PT ;  /* 0xffff000078787812 */ /* 0x000fe200078ec0ff */
[C---:B------:R-:W-:Y:S01]  /*3e50*/  IMAD.U32 R47, R121.reuse, 0x10000, RZ ;  /* 0x00010000792f7824 */ /* 0x040fe200078e00ff */
[----:B------:R-:W-:Y:S01]  /*3e60*/  LOP3.LUT R121, R121, 0xffff0000, RZ, 0xc0, !PT ;  /* 0xffff000079797812 */ /* 0x000fe200078ec0ff */
[----:B------:R-:W-:Y:S01]  /*3e70*/  IMAD.U32 R48, R34, 0x10000, RZ ;  /* 0x0001000022307824 */ /* 0x000fe200078e00ff */
[----:B------:R-:W-:Y:S01]  /*3e80*/  LOP3.LUT R34, R35, 0xffff0000, RZ, 0xc0, !PT ;  /* 0xffff000023227812 */ /* 0x000fe200078ec0ff */
[C---:B------:R-:W-:Y:S01]  /*3e90*/  FMUL.FTZ R53, R52.reuse, R47 ;  /* 0x0000002f34357220 */ /* 0x040fe20000410000 */
[-C--:B------:R-:W-:Y:S01]  /*3ea0*/  FMUL.FTZ R55, R52, R51.reuse ;  /* 0x0000003334377220 */ /* 0x080fe20000410000 */
[C---:B------:R-:W-:Y:S01]  /*3eb0*/  IMAD.U32 R35, R32.reuse, 0x10000, RZ ;  /* 0x0001000020237824 */ /* 0x040fe200078e00ff */
[----:B------:R-:W-:Y:S01]  /*3ec0*/  LOP3.LUT R50, R32, 0xffff0000, RZ, 0xc0, !PT ;  /* 0xffff000020327812 */ /* 0x000fe200078ec0ff */
[C---:B------:R-:W-:Y:S01]  /*3ed0*/  FFMA.FTZ R32, R48.reuse, R51, -R53 ;  /* 0x0000003330207223 */ /* 0x040fe20000010835 */
[----:B------:R-:W-:Y:S01]  /*3ee0*/  FFMA.FTZ R47, R48, R47, R55 ;  /* 0x0000002f302f7223 */ /* 0x000fe20000010037 */
[C---:B------:R-:W-:Y:S01]  /*3ef0*/  FMUL.FTZ R48, R34.reuse, R121 ;  /* 0x0000007922307220 */ /* 0x040fe20000410000 */
[----:B------:R-:W-:Y:S01]  /*3f00*/  FMUL.FTZ R52, R34, R120 ;  /* 0x0000007822347220 */ /* 0x000fe20000410000 */
[C---:B------:R-:W-:Y:S01]  /*3f10*/  FMUL.FTZ R34, R50.reuse, R123 ;  /* 0x0000007b32227220 */ /* 0x040fe20000410000 */
[----:B------:R-:W-:Y:S01]  /*3f20*/  FMUL.FTZ R50, R50, R122 ;  /* 0x0000007a32327220 */ /* 0x000fe20000410000 */
[C---:B------:R-:W-:Y:S01]  /*3f30*/  FFMA.FTZ R48, R49.reuse, R120, -R48 ;  /* 0x0000007831307223 */ /* 0x040fe20000010830 */
[----:B------:R-:W-:Y:S01]  /*3f40*/  FFMA.FTZ R49, R49, R121, R52 ;  /* 0x0000007931317223 */ /* 0x000fe20000010034 */
[C---:B------:R-:W-:Y:S01]  /*3f50*/  FFMA.FTZ R34, R35.reuse, R122, -R34 ;  /* 0x0000007a23227223 */ /* 0x040fe20000010822 */
[----:B------:R-:W-:Y:S01]  /*3f60*/  FFMA.FTZ R35, R35, R123, R50 ;  /* 0x0000007b23237223 */ /* 0x000fe20000010032 */
[----:B------:R-:W-:-:S02]  /*3f70*/  F2FP.BF16.F32.PACK_AB R47, R47, R32 ;  /* 0x000000202f2f723e */ /* 0x000fc400000010ff */
[----:B------:R-:W-:Y:S02]  /*3f80*/  F2FP.BF16.F32.PACK_AB R48, R49, R48 ;  /* 0x000000303130723e */ /* 0x000fe400000010ff */
[----:B------:R-:W-:Y:S01]  /*3f90*/  F2FP.BF16.F32.PACK_AB R32, R35, R34 ;  /* 0x000000222320723e */ /* 0x000fe200000010ff */
[----:B------:R-:W-:Y:S01]  /*3fa0*/  IMAD.MOV.U32 R34, RZ, RZ, R47 ;  /* 0x000000ffff227224 */ /* 0x000fe200078e002f */
[----:B------:R-:W-:Y:S01]  /*3fb0*/  F2FP.BF16.F32.PACK_AB R33, R46, R33 ;  /* 0x000000212e21723e */ /* 0x000fe200000010ff */
[----:B------:R-:W-:-:S07]  /*3fc0*/  IMAD.MOV.U32 R35, RZ, RZ, R48 ;  /* 0x000000ffff237224 */ /* 0x000fce00078e0030 */
.L_x_441:
[----:B------:R-:W-:Y:S05]  /*3fd0*/  BSYNC B2 ;  /* 0x0000000000027941 */ /* 0x000fea0003800000 */
.L_x_440:
[----:B------:R4:W-:Y:S02]  /*3fe0*/  STG.E.128 desc[UR60][R36.64+0x60], R32 ;  /* 0x0000602024007986 */ /* 0x0009e4000c101d3c */
.L_x_439:
[----:B------:R-:W-:Y:S05]  /*3ff0*/  BSYNC B1 ;  /* 0x0000000000017941 */ /* 0x000fea0003800000 */
.L_x_438:
[----:B------:R-:W-:Y:S01]  /*4000*/  ISETP.NE.AND P4, PT, R15, RZ, PT ;  /* 0x000000ff0f00720c */ /* 0x000fe20003f85270 */
[----:B------:R-:W-:-:S12]  /*4010*/  BSSY B1, `(.L_x_442) ;  /* 0x0000036000017945 */ /* 0x000fd80003800000 */
[----:B------:R-:W-:Y:S05]  /*4020*/  @!P4 BRA `(.L_x_443) ;  /* 0x0000000000d0c947 */ /* 0x000fea0003800000 */
[----:B------:R-:W5:Y:S01]  /*4030*/  LDL R46, [R1+0x60] ;  /* 0x00006000012e7983 */ /* 0x000f620000100800 */
[----:B------:R-:W-:Y:S03]  /*4040*/  BSSY B2, `(.L_x_444) ;  /* 0x0000031000027945 */ /* 0x000fe60003800000 */
[----:B-1234-:R1:W2:Y:S01]  /*4050*/  LDS.128 R32, [R81+0x1b000] ;  /* 0x01b0000051207984 */ /* 0x01e2a20000000c00 */
[----:B-----5:R-:W-:-:S13]  /*4060*/  ISETP.GE.AND P4, PT, R46, R106, PT ;  /* 0x0000006a2e00720c */ /* 0x020fda0003f86270 */
[----:B-12---:R-:W-:Y:S05]  /*4070*/  @P4 BRA `(.L_x_445) ;  /* 0x0000000000b44947 */ /* 0x006fea0003800000 */
[--C-:B------:R-:W-:Y:S01]  /*4080*/  SHF.R.U64 R47, R42, 0x10, R43.reuse ;  /* 0x000000102a2f7819 */ /* 0x100fe2000000122b */
[----:B------:R-:W-:Y:S01]  /*4090*/  IMAD.U32 R42, R34, 0x10000, RZ ;  /* 0x00010000222a7824 */ /* 0x000fe200078e00ff */
[----:B------:R-:W-:Y:S02]  /*40a0*/  SHF.R.U32.HI R48, RZ, 0x10, R43 ;  /* 0x00000010ff307819 */ /* 0x000fe4000001162b */
[--C-:B------:R-:W-:Y:S02]  /*40b0*/  SHF.R.U64 R43, R44, 0x10, R45.reuse ;  /* 0x000000102c2b7819 */ /* 0x100fe4000000122d */
[----:B------:R-:W-:Y:S01]  /*40c0*/  SHF.R.U32.HI R46, RZ, 0x10, R45 ;  /* 0x00000010ff2e7819 */ /* 0x000fe2000001162d */
[----:B------:R-:W-:Y:S01]  /*40d0*/  IMAD.U32 R45, R33, 0x10000, RZ ;  /* 0x00010000212d7824 */ /* 0x000fe200078e00ff */
[----:B------:R-:W-:Y:S02]  /*40e0*/  PRMT R118, R118, 0x5410, R43 ;  /* 0x0000541076767816 */ /* 0x000fe4000000002b */
[----:B------:R-:W-:-:S02]  /*40f0*/  PRMT R116, R116, 0x5410, R47 ;  /* 0x0000541074747816 */ /* 0x000fc4000000002f */
[----:B------:R-:W-:Y:S02]  /*4100*/  PRMT R117, R117, 0x5410, R48 ;  /* 0x0000541075757816 */ /* 0x000fe40000000030 */
[----:B------:R-:W-:Y:S02]  /*4110*/  PRMT R119, R119, 0x5410, R46 ;  /* 0x0000541077777816 */ /* 0x000fe4000000002e */
[----:B------:R-:W-:Y:S01]  /*4120*/  LOP3.LUT R43, R33, 0xffff0000, RZ, 0xc0, !PT ;  /* 0xffff0000212b7812 */ /* 0x000fe200078ec0ff */
[----:B------:R-:W-:Y:S01]  /*4130*/  IMAD.U32 R47, R117, 0x10000, RZ ;  /* 0x00010000752f7824 */ /* 0x000fe200078e00ff */
[----:B------:R-:W-:Y:S01]  /*4140*/  LOP3.LUT R48, R118, 0xffff0000, RZ, 0xc0, !PT ;  /* 0xffff000076307812 */ /* 0x000fe200078ec0ff */
[----:B------:R-:W-:Y:S01]  /*4150*/  IMAD.U32 R49, R119, 0x10000, RZ ;  /* 0x0001000077317824 */ /* 0x000fe200078e00ff */
[----:B------:R-:W-:Y:S01]  /*4160*/  LOP3.LUT R46, R116, 0xffff0000, RZ, 0xc0, !PT ;  /* 0xffff0000742e7812 */ /* 0x000fe200078ec0ff */
[----:B------:R-:W-:Y:S01]  /*4170*/  IMAD.U32 R33, R32, 0x10000, RZ ;  /* 0x0001000020217824 */ /* 0x000fe200078e00ff */
[----:B------:R-:W-:Y:S01]  /*4180*/  LOP3.LUT R44, R34, 0xffff0000, RZ, 0xc0, !PT ;  /* 0xffff0000222c7812 */ /* 0x000fe200078ec0ff */
[----:B------:R-:W-:Y:S01]  /*4190*/  FMUL.FTZ R50, R43, R48 ;  /* 0x000000302b327220 */ /* 0x000fe20000410000 */
[----:B------:R-:W-:Y:S01]  /*41a0*/  LOP3.LUT R34, R35, 0xffff0000, RZ, 0xc0, !PT ;  /* 0xffff000023227812 */ /* 0x000fe200078ec0ff */
[-C--:B------:R-:W-:Y:S01]  /*41b0*/  FMUL.FTZ R51, R43, R46.reuse ;  /* 0x0000002e2b337220 */ /* 0x080fe20000410000 */
[----:B------:R-:W-:Y:S01]  /*41c0*/  LOP3.LUT R43, R32, 0xffff0000, RZ, 0xc0, !PT ;  /* 0xffff0000202b7812 */ /* 0x000fe200078ec0ff */
[----:B------:R-:W-:Y:S01]  /*41d0*/  FFMA.FTZ R32, R45, R46, -R50 ;  /* 0x0000002e2d207223 */ /* 0x000fe20000010832 */
[----:B------:R-:W-:Y:S01]  /*41e0*/  LOP3.LUT R119, R119, 0xffff0000, RZ, 0xc0, !PT ;  /* 0xffff000077777812 */ /* 0x000fe200078ec0ff */
[----:B------:R-:W-:Y:S01]  /*41f0*/  FMUL.FTZ R53, R44, R49 ;  /* 0x000000312c357220 */ /* 0x000fe20000410000 */
[----:B------:R-:W-:Y:S01]  /*4200*/  LOP3.LUT R117, R117, 0xffff0000, RZ, 0xc0, !PT ;  /* 0xffff000075757812 */ /* 0x000fe200078ec0ff */
[----:B------:R-:W-:Y:S01]  /*4210*/  FFMA.FTZ R45, R45, R48, R51 ;  /* 0x000000302d2d7223 */ /* 0x000fe20000010033 */
[----:B------:R-:W-:-:S02]  /*4220*/  IMAD.U32 R118, R118, 0x10000, RZ ;  /* 0x0001000076767824 */ /* 0x000fc400078e00ff */
[----:B------:R-:W-:Y:S01]  /*4230*/  FMUL.FTZ R51, R44, R47 ;  /* 0x0000002f2c337220 */ /* 0x000fe20000410000 */
[----:B------:R-:W-:Y:S02]  /*4240*/  IMAD.U32 R116, R116, 0x10000, RZ ;  /* 0x0001000074747824 */ /* 0x000fe400078e00ff */
[C---:B------:R-:W-:Y:S01]  /*4250*/  FMUL.FTZ R44, R34.reuse, R119 ;  /* 0x00000077222c7220 */ /* 0x040fe20000410000 */
[----:B------:R-:W-:Y:S01]  /*4260*/  FMUL.FTZ R46, R34, R117 ;  /* 0x00000075222e7220 */ /* 0x000fe20000410000 */
[C---:B------:R-:W-:Y:S01]  /*4270*/  FFMA.FTZ R53, R42.reuse, R47, -R53 ;  /* 0x0000002f2a357223 */ /* 0x040fe20000010835 */
[----:B------:R-:W-:Y:S01]  /*4280*/  FMUL.FTZ R34, R43, R118 ;  /* 0x000000762b227220 */ /* 0x000fe20000410000 */
[----:B------:R-:W-:Y:S02]  /*4290*/  IMAD.U32 R35, R35, 0x10000, RZ ;  /* 0x0001000023237824 */ /* 0x000fe400078e00ff */
[----:B------:R-:W-:Y:S01]  /*42a0*/  FFMA.FTZ R42, R42, R49, R51 ;  /* 0x000000312a2a7223 */ /* 0x000fe20000010033 */
[-C--:B------:R-:W-:Y:S01]  /*42b0*/  FMUL.FTZ R43, R43, R116.reuse ;  /* 0x000000742b2b7220 */ /* 0x080fe20000410000 */
[----:B------:R-:W-:Y:S01]  /*42c0*/  FFMA.FTZ R34, R33, R116, -R34 ;  /* 0x0000007421227223 */ /* 0x000fe20000010822 */
[C---:B------:R-:W-:Y:S01]  /*42d0*/  FFMA.FTZ R44, R35.reuse, R117, -R44 ;  /* 0x00000075232c7223 */ /* 0x040fe2000001082c */
[----:B------:R-:W-:Y:S01]  /*42e0*/  FFMA.FTZ R35, R35, R119, R46 ;  /* 0x0000007723237223 */ /* 0x000fe2000001002e */
[----:B------:R-:W-:Y:S01]  /*42f0*/  FFMA.FTZ R43, R33, R118, R43 ;  /* 0x00000076212b7223 */ /* 0x000fe2000001002b */
[----:B------:R-:W-:-:S02]  /*4300*/  F2FP.BF16.F32.PACK_AB R42, R42, R53 ;  /* 0x000000352a2a723e */ /* 0x000fc400000010ff */
[----:B------:R-:W-:Y:S02]  /*4310*/  F2FP.BF16.F32.PACK_AB R33, R45, R32 ;  /* 0x000000202d21723e */ /* 0x000fe400000010ff */
[----:B------:R-:W-:Y:S01]  /*4320*/  F2FP.BF16.F32.PACK_AB R32, R43, R34 ;  /* 0x000000222b20723e */ /* 0x000fe200000010ff */
[----:B------:R-:W-:Y:S01]  /*4330*/  IMAD.MOV.U32 R34, RZ, RZ, R42 ;  /* 0x000000ffff227224 */ /* 0x000fe200078e002a */
[----:B------:R-:W-:-:S07]  /*4340*/  F2FP.BF16.F32.PACK_AB R35, R35, R44 ;  /* 0x0000002c2323723e */ /* 0x000fce00000010ff */
.L_x_445:
[----:B------:R-:W-:Y:S05]  /*4350*/  BSYNC B2 ;  /* 0x0000000000027941 */ /* 0x000fea0003800000 */
.L_x_444:
[----:B------:R1:W-:Y:S02]  /*4360*/  STG.E.128 desc[UR60][R36.64+0x80], R32 ;  /* 0x0000802024007986 */ /* 0x0003e4000c101d3c */
.L_x_443:
[----:B------:R-:W-:Y:S05]  /*4370*/  BSYNC B1 ;  /* 0x0000000000017941 */ /* 0x000fea0003800000 */
.L_x_442:
[----:B------:R-:W-:-:S13]  /*4380*/  ISETP.NE.AND P4, PT, R20, RZ, PT ;  /* 0x000000ff1400720c */ /* 0x000fda0003f85270 */
[----:B------:R-:W-:Y:S05]  /*4390*/  @!P4 BRA `(.L_x_425) ;  /* 0x000000240064c947 */ /* 0x000fea0003800000 */
[----:B------:R-:W5:Y:S01]  /*43a0*/  LDL R42, [R1+0x6c] ;  /* 0x00006c00012a7983 */ /* 0x000f620000100800 */
[----:B------:R-:W-:Y:S03]  /*43b0*/  BSSY B1, `(.L_x_446) ;  /* 0x0000031000017945 */ /* 0x000fe60003800000 */
[----:B-1234-:R1:W2:Y:S01]  /*43c0*/  LDS.128 R32, [R24+0x1b000] ;  /* 0x01b0000018207984 */ /* 0x01e2a20000000c00 */
[----:B-----5:R-:W-:-:S13]  /*43d0*/  ISETP.GE.AND P4, PT, R42, R106, PT ;  /* 0x0000006a2a00720c */ /* 0x020fda0003f86270 */
[----:B-12---:R-:W-:Y:S05]  /*43e0*/  @P4 BRA `(.L_x_447) ;  /* 0x0000000000b44947 */ /* 0x006fea0003800000 */
[----:B------:R-:W-:Y:S02]  /*43f0*/  SHF.R.U64 R43, R40, 0x10, R41 ;  /* 0x00000010282b7819 */ /* 0x000fe40000001229 */
[----:B------:R-:W-:Y:S02]  /*4400*/  SHF.R.U64 R45, R38, 0x10, R39 ;  /* 0x00000010262d7819 */ /* 0x000fe40000001227 */
[----:B------:R-:W-:Y:S02]  /*4410*/  SHF.R.U32.HI R40, RZ, 0x10, R41 ;  /* 0x00000010ff287819 */ /* 0x000fe40000011629 */
        /* <DEDUP_REMOVED lines=13> */
[C---:B------:R-:W-:Y:S01]  /*44f0*/  IMAD.U32 R34, R35.reuse, 0x10000, RZ ;  /* 0x0001000023227824 */ /* 0x040fe200078e00ff */
[----:B------:R-:W-:Y:S01]  /*4500*/  LOP3.LUT R38, R35, 0xffff0000, RZ, 0xc0, !PT ;  /* 0xffff000023267812 */ /* 0x000fe200078ec0ff */
[----:B------:R-:W-:Y:S01]  /*4510*/  FMUL.FTZ R48, R40, R43 ;  /* 0x0000002b28307220 */ /* 0x000fe20000410000 */
[----:B------:R-:W-:-:S02]  /*4520*/  IMAD.U32 R35, R33, 0x10000, RZ ;  /* 0x0001000021237824 */ /* 0x000fc400078e00ff */
[----:B------:R-:W-:Y:S01]  /*4530*/  FMUL.FTZ R40, R40, R42 ;  /* 0x0000002a28287220 */ /* 0x000fe20000410000 */
[----:B------:R-:W-:Y:S01]  /*4540*/  FMUL.FTZ R50, R41, R46 ;  /* 0x0000002e29327220 */ /* 0x000fe20000410000 */
[----:B------:R-:W-:Y:S01]  /*4550*/  LOP3.LUT R115, R115, 0xffff0000, RZ, 0xc0, !PT ;  /* 0xffff000073737812 */ /* 0x000fe200078ec0ff */
[C---:B------:R-:W-:Y:S02]  /*4560*/  IMAD.U32 R33, R32.reuse, 0x10000, RZ ;  /* 0x0001000020217824 */ /* 0x040fe400078e00ff */
[----:B------:R-:W-:Y:S01]  /*4570*/  FFMA.FTZ R43, R35, R43, R40 ;  /* 0x0000002b232b7223 */ /* 0x000fe20000010028 */
[-C--:B------:R-:W-:Y:S01]  /*4580*/  FMUL.FTZ R40, R41, R44.reuse ;  /* 0x0000002c29287220 */ /* 0x080fe20000410000 */
[----:B------:R-:W-:Y:S01]  /*4590*/  LOP3.LUT R111, R111, 0xffff0000, RZ, 0xc0, !PT ;  /* 0xffff00006f6f7812 */ /* 0x000fe200078ec0ff */
[C---:B------:R-:W-:Y:S01]  /*45a0*/  FFMA.FTZ R50, R39.reuse, R44, -R50 ;  /* 0x0000002c27327223 */ /* 0x040fe20000010832 */
[----:B------:R-:W-:Y:S01]  /*45b0*/  LOP3.LUT R32, R32, 0xffff0000, RZ, 0xc0, !PT ;  /* 0xffff000020207812 */ /* 0x000fe200078ec0ff */
[----:B------:R-:W-:Y:S01]  /*45c0*/  FFMA.FTZ R39, R39, R46, R40 ;  /* 0x0000002e27277223 */ /* 0x000fe20000010028 */
[----:B------:R-:W-:-:S02]  /*45d0*/  IMAD.U32 R110, R110, 0x10000, RZ ;  /* 0x000100006e6e7824 */ /* 0x000fc400078e00ff */
[C---:B------:R-:W-:Y:S01]  /*45e0*/  FMUL.FTZ R41, R38.reuse, R115 ;  /* 0x0000007326297220 */ /* 0x040fe20000410000 */
[-C--:B------:R-:W-:Y:S01]  /*45f0*/  FMUL.FTZ R40, R38, R111.reuse ;  /* 0x0000006f26287220 */ /* 0x080fe20000410000 */
[----:B------:R-:W-:Y:S01]  /*4600*/  FFMA.FTZ R48, R35, R42, -R48 ;  /* 0x0000002a23307223 */ /* 0x000fe20000010830 */
[C---:B------:R-:W-:Y:S01]  /*4610*/  FMUL.FTZ R38, R32.reuse, R114 ;  /* 0x0000007220267220 */ /* 0x040fe20000410000 */
[-C--:B------:R-:W-:Y:S01]  /*4620*/  FMUL.FTZ R35, R32, R110.reuse ;  /* 0x0000006e20237220 */ /* 0x080fe20000410000 */
[C---:B------:R-:W-:Y:S01]  /*4630*/  FFMA.FTZ R41, R34.reuse, R111, -R41 ;  /* 0x0000006f22297223 */ /* 0x040fe20000010829 */
[----:B------:R-:W-:Y:S01]  /*4640*/  FFMA.FTZ R40, R34, R115, R40 ;  /* 0x0000007322287223 */ /* 0x000fe20000010028 */
[C---:B------:R-:W-:Y:S01]  /*4650*/  FFMA.FTZ R38, R33.reuse, R110, -R38 ;  /* 0x0000006e21267223 */ /* 0x040fe20000010826 */
[----:B------:R-:W-:Y:S01]  /*4660*/  FFMA.FTZ R35, R33, R114, R35 ;  /* 0x0000007221237223 */ /* 0x000fe20000010023 */
[----:B------:R-:W-:Y:S02]  /*4670*/  F2FP.BF16.F32.PACK_AB R33, R43, R48 ;  /* 0x000000302b21723e */ /* 0x000fe400000010ff */
[----:B------:R-:W-:-:S02]  /*4680*/  F2FP.BF16.F32.PACK_AB R40, R40, R41 ;  /* 0x000000292828723e */ /* 0x000fc400000010ff */
[----:B------:R-:W-:Y:S02]  /*4690*/  F2FP.BF16.F32.PACK_AB R32, R35, R38 ;  /* 0x000000262320723e */ /* 0x000fe400000010ff */
[----:B------:R-:W-:Y:S01]  /*46a0*/  F2FP.BF16.F32.PACK_AB R34, R39, R50 ;  /* 0x000000322722723e */ /* 0x000fe200000010ff */
[----:B------:R-:W-:-:S07]  /*46b0*/  IMAD.MOV.U32 R35, RZ, RZ, R40 ;  /* 0x000000ffff237224 */ /* 0x000fce00078e0028 */
.L_x_447:
[----:B------:R-:W-:Y:S05]  /*46c0*/  BSYNC B1 ;  /* 0x0000000000017941 */ /* 0x000fea0003800000 */
.L_x_446:
[----:B------:R1:W-:Y:S01]  /*46d0*/  STG.E.128 desc[UR60][R36.64+0xa0], R32 ;  /* 0x0000a02024007986 */ /* 0x0003e2000c101d3c */
[----:B------:R-:W-:Y:S05]  /*46e0*/  BRA `(.L_x_425) ;  /* 0x0000002000907947 */ /* 0x000fea0003800000 */
.L_x_419:
        /* <DEDUP_REMOVED lines=15> */
[----:B------:R-:W-:Y:S01]  /*47e0*/  IADD3 R58, P3, R70, R58, RZ ;  /* 0x0000003a463a7210 */ /* 0x000fe20007f7e0ff */
[----:B------:R-:W-:Y:S01]  /*47f0*/  ULDC.64 UR4, c[0x0][0x3e8] ;  /* 0x0000fa0000047ab9 */ /* 0x000fe20000000a00 */
[----:B------:R-:W-:Y:S02]  /*4800*/  CS2R R42, SRZ ;  /* 0x00000000002a7805 */ /* 0x000fe4000001ff00 */
[----:B------:R-:W-:Y:S02]  /*4810*/  CS2R R40, SRZ ;  /* 0x0000000000287805 */ /* 0x000fe4000001ff00 */
[----:B------:R-:W-:Y:S01]  /*4820*/  CS2R R54, SRZ ;  /* 0x0000000000367805 */ /* 0x000fe2000001ff00 */
[----:B------:R-:W-:Y:S01]  /*4830*/  IMAD.X R33, R21, 0x1, R84, P3 ;  /* 0x0000000115217824 */ /* 0x000fe200018e0654 */
[----:B------:R-:W-:Y:S02]  /*4840*/  IADD3 R21, P3, R64, R56, RZ ;  /* 0x0000003840157210 */ /* 0x000fe40007f7e0ff */
[----:B------:R-:W-:-:S03]  /*4850*/  CS2R R52, SRZ ;  /* 0x0000000000347805 */ /* 0x000fc6000001ff00 */
[----:B------:R-:W-:Y:S01]  /*4860*/  IMAD.X R32, R87, 0x1, R85, P3 ;  /* 0x0000000157207824 */ /* 0x000fe200018e0655 */
[----:B------:R-:W-:-:S04]  /*4870*/  LEA R56, P3, R58, UR4, 0x1 ;  /* 0x000000043a387c11 */ /* 0x000fc8000f8608ff */
[----:B------:R-:W-:Y:S01]  /*4880*/  LEA.HI.X R57, R58, UR5, R33, 0x1, P3 ;  /* 0x000000053a397c11 */ /* 0x000fe200098f0c21 */
[----:B------:R-:W-:Y:S02]  /*4890*/  ULDC.64 UR4, c[0x0][0x400] ;  /* 0x0001000000047ab9 */ /* 0x000fe40000000a00 */
[----:B------:R-:W-:-:S04]  /*48a0*/  LEA R58, P3, R21, UR4, 0x1 ;  /* 0x00000004153a7c11 */ /* 0x000fc8000f8608ff */
[----:B------:R-:W-:Y:S02]  /*48b0*/  LEA.HI.X R59, R21, UR5, R32, 0x1, P3 ;  /* 0x00000005153b7c11 */ /* 0x000fe400098f0c20 */
[----:B------:R-:W-:Y:S02]  /*48c0*/  ISETP.GE.AND P3, PT, R144, R106, PT ;  /* 0x0000006a9000720c */ /* 0x000fe40003f66270 */
[----:B------:R-:W-:Y:S02]  /*48d0*/  CS2R R38, SRZ ;  /* 0x0000000000267805 */ /* 0x000fe4000001ff00 */
[----:B------:R-:W-:Y:S02]  /*48e0*/  CS2R R36, SRZ ;  /* 0x0000000000247805 */ /* 0x000fe4000001ff00 */
[----:B------:R-:W-:Y:S02]  /*48f0*/  CS2R R50, SRZ ;  /* 0x0000000000327805 */ /* 0x000fe4000001ff00 */
[----:B------:R-:W-:-:S05]  /*4900*/  CS2R R48, SRZ ;  /* 0x0000000000307805 */ /* 0x000fca000001ff00 */
[----:B------:R0:W5:Y:S04]  /*4910*/  @!P3 LDG.E.128 R40, desc[UR60][R56.64] ;  /* 0x0000003c3828b981 */ /* 0x000168000c1e1d00 */
[----:B------:R0:W5:Y:S01]  /*4920*/  @!P3 LDG.E.128 R52, desc[UR60][R58.64] ;  /* 0x0000003c3a34b981 */ /* 0x000162000c1e1d00 */
[----:B------:R-:W-:Y:S02]  /*4930*/  ISETP.GE.AND P3, PT, R0, R106, PT ;  /* 0x0000006a0000720c */ /* 0x000fe40003f66270 */
[----:B------:R-:W-:Y:S02]  /*4940*/  CS2R R34, SRZ ;  /* 0x0000000000227805 */ /* 0x000fe4000001ff00 */
[----:B------:R-:W-:Y:S02]  /*4950*/  CS2R R32, SRZ ;  /* 0x0000000000207805 */ /* 0x000fe4000001ff00 */
[----:B------:R-:W-:-:S02]  /*4960*/  CS2R R46, SRZ ;  /* 0x00000000002e7805 */ /* 0x000fc4000001ff00 */
[----:B------:R-:W-:-:S05]  /*4970*/  CS2R R44, SRZ ;  /* 0x00000000002c7805 */ /* 0x000fca000001ff00 */
[----:B------:R0:W5:Y:S04]  /*4980*/  @!P3 LDG.E.128 R36, desc[UR60][R56.64+0x20] ;  /* 0x0000203c3824b981 */ /* 0x000168000c1e1d00 */
[----:B------:R0:W5:Y:S01]  /*4990*/  @!P3 LDG.E.128 R48, desc[UR60][R58.64+0x20] ;  /* 0x0000203c3a30b981 */ /* 0x000162000c1e1d00 */
[----:B------:R-:W-:-:S13]  /*49a0*/  ISETP.GE.AND P3, PT, R4, R106, PT ;  /* 0x0000006a0400720c */ /* 0x000fda0003f66270 */
[----:B------:R0:W5:Y:S04]  /*49b0*/  @!P3 LDG.E.128 R32, desc[UR60][R56.64+0x40] ;  /* 0x0000403c3820b981 */ /* 0x000168000c1e1d00 */
[----:B------:R0:W5:Y:S02]  /*49c0*/  @!P3 LDG.E.128 R44, desc[UR60][R58.64+0x40] ;  /* 0x0000403c3a2cb981 */ /* 0x000164000c1e1d00 */
.L_x_449:
[----:B------:R-:W-:Y:S05]  /*49d0*/  BSYNC B1 ;  /* 0x0000000000017941 */ /* 0x000fea0003800000 */
.L_x_448:
[----:B0-----:R-:W2:Y:S01]  /*49e0*/  LDL R57, [R1+0x3c] ;  /* 0x00003c0001397983 */ /* 0x001ea20000100800 */
[----:B-----5:R-:W-:Y:S02]  /*49f0*/  IMAD.MOV.U32 R21, RZ, RZ, R34 ;  /* 0x000000ffff157224 */ /* 0x020fe400078e0022 */
[----:B------:R-:W-:-:S05]  /*4a00*/  IMAD.MOV.U32 R56, RZ, RZ, R35 ;  /* 0x000000ffff387224 */ /* 0x000fca00078e0023 */
[----:B------:R-:W-:Y:S01]  /*4a10*/  PRMT R121, R21, 0x5410, R56 ;  /* 0x0000541015797816 */ /* 0x000fe20000000038 */
[----:B------:R-:W-:Y:S02]  /*4a20*/  IMAD.MOV.U32 R21, RZ, RZ, R32 ;  /* 0x000000ffff157224 */ /* 0x000fe400078e0020 */
        /* <DEDUP_REMOVED lines=12> */
[----:B------:R-:W-:-:S03]  /*4af0*/  IMAD.MOV.U32 R21, RZ, RZ, R41 ;  /* 0x000000ffff157224 */ /* 0x000fc600078e0029 */
[----:B------:R-:W-:Y:S01]  /*4b00*/  PRMT R117, R117, 0x5410, R56 ;  /* 0x0000541075757816 */ /* 0x000fe20000000038 */
[----:B------:R-:W-:Y:S01]  /*4b10*/  IMAD.MOV.U32 R56, RZ, RZ, R46 ;  /* 0x000000ffff387224 */ /* 0x000fe200078e002e */
[----:B------:R-:W-:Y:S01]  /*4b20*/  PRMT R119, R119, 0x5410, R21 ;  /* 0x0000541077777816 */ /* 0x000fe20000000015 */
        /* <DEDUP_REMOVED lines=15> */
[----:B------:R-:W-:-:S04]  /*4c20*/  PRMT R119, R56, 0x7610, R119 ;  /* 0x0000761038777816 */ /* 0x000fc80000000077 */
[----:B------:R-:W-:Y:S01]  /*4c30*/  PRMT R120, R21, 0x7610, R120 ;  /* 0x0000761015787816 */ /* 0x000fe20000000078 */
[----:B------:R-:W-:-:S05]  /*4c40*/  IMAD.MOV.U32 R21, RZ, RZ, R53 ;  /* 0x000000ffff157224 */ /* 0x000fca00078e0035 */
[----:B------:R-:W-:Y:S02]  /*4c50*/  PRMT R129, R21, 0x7610, R129 ;  /* 0x0000761015817816 */ /* 0x000fe40000000081 */
[----:B--2---:R-:W-:-:S13]  /*4c60*/  ISETP.NE.AND P3, PT, R57, 0x3, PT ;  /* 0x000000033900780c */ /* 0x004fda0003f65270 */
[----:B------:R-:W-:Y:S05]  /*4c70*/  @!P3 BRA `(.L_x_450) ;  /* 0x000000000004b947 */ /* 0x000fea0003800000 */
[----:B------:R-:W-:Y:S01]  /*4c80*/  BPT.TRAP 0x1 ;  /* 0x000000040000795c */ /* 0x000fe20000300000 */
.L_x_450:
[----:B------:R-:W-:Y:S01]  /*4c90*/  IMAD R21, R17, 0x8, R16 ;  /* 0x0000000811157824 */ /* 0x000fe200078e0210 */
[----:B------:R-:W-:Y:S01]  /*4ca0*/  SHF.L.U32 R87, R153, 0x1f, RZ ;  /* 0x0000001f99577819 */ /* 0x000fe200000006ff */
[----:B------:R-:W-:Y:S03]  /*4cb0*/  BSSY B1, `(.L_x_451) ;  /* 0x0000003000017945 */ /* 0x000fe60003800000 */
[----:B------:R-:W0:Y:S02]  /*4cc0*/  SYNCS.PHASECHK.TRANS64.TRYWAIT P5, [R21+URZ+0x31c90], R87 ;  /* 0x031c9057150075a7 */ /* 0x000e2400080a017f */
[----:B0-----:R-:W-:Y:S05]  /*4cd0*/  @!P5 BRA `(.L_x_452) ;  /* 0x000001900010d947 */ /* 0x001fea0003800000 */
.L_x_710:
[----:B------:R-:W-:Y:S05]  /*4ce0*/  BSYNC B1 ;  /* 0x0000000000017941 */ /* 0x000fea0003800000 */
.L_x_451:
[----:B------:R-:W-:Y:S05]  /*4cf0*/  @P4 BRA `(.L_x_425) ;  /* 0x0000001c000c4947 */ /* 0x000fea0003800000 */
[----:B------:R-:W1:Y:S01]  /*4d00*/  LDC R110, c[0x0][0x2f4] ;  /* 0x0000bd00ff6e7b82 */ /* 0x000e620000000800 */
[----:B------:R-:W-:Y:S01]  /*4d10*/  ISETP.NE.AND P4, PT, R11, RZ, PT ;  /* 0x000000ff0b00720c */ /* 0x000fe20003f85270 */
[----:B------:R-:W-:Y:S01]  /*4d20*/  ULDC.64 UR4, c[0x0][0x300] ;  /* 0x0000c00000047ab9 */ /* 0x000fe20000000a00 */
[----:B------:R-:W-:Y:S01]  /*4d30*/  SHF.R.S32.HI R56, RZ, 0x1f, R19 ;  /* 0x0000001fff387819 */ /* 0x000fe20000011413 */
[----:B------:R-:W-:Y:S01]  /*4d40*/  IMAD.MOV.U32 R93, RZ, RZ, R92 ;  /* 0x000000ffff5d7224 */ /* 0x000fe200078e005c */
[----:B------:R-:W-:Y:S01]  /*4d50*/  BSSY B1, `(.L_x_453) ;  /* 0x000008a000017945 */ /* 0x000fe20003800000 */
[----:B------:R-:W-:Y:S02]  /*4d60*/  IMAD.MOV.U32 R92, RZ, RZ, R60 ;  /* 0x000000ffff5c7224 */ /* 0x000fe400078e003c */
[----:B------:R-:W-:Y:S02]  /*4d70*/  IMAD R56, R56, UR4, RZ ;  /* 0x0000000438387c24 */ /* 0x000fe4000f8e02ff */
[----:B------:R-:W-:-:S04]  /*4d80*/  IMAD.WIDE.U32 R92, R19, UR4, R92 ;  /* 0x00000004135c7c25 */ /* 0x000fc8000f8e005c */
[----:B------:R-:W-:-:S04]  /*4d90*/  IMAD R56, R19, UR5, R56 ;  /* 0x0000000513387c24 */ /* 0x000fc8000f8e0238 */
[----:B------:R-:W-:Y:S02]  /*4da0*/  IMAD.IADD R111, R56, 0x1, R93 ;  /* 0x00000001386f7824 */ /* 0x000fe400078e025d */
[----:B-1----:R-:W-:Y:S01]  /*4db0*/  IMAD.IADD R114, R110, 0x1, -R107 ;  /* 0x000000016e727824 */ /* 0x002fe200078e0a6b */
[----:B------:R-:W-:Y:S06]  /*4dc0*/  @!P4 BRA `(.L_x_454) ;  /* 0x000000080008c947 */ /* 0x000fec0003800000 */
[----:B------:R-:W2:Y:S04]  /*4dd0*/  LDL R62, [R1+0x48] ;  /* 0x00004800013e7983 */ /* 0x000ea80000100800 */
[----:B------:R-:W3:Y:S04]  /*4de0*/  LDL R58, [R1+0x50] ;  /* 0x00005000013a7983 */ /* 0x000ee80000100800 */
[----:B------:R-:W4:Y:S01]  /*4df0*/  LDL R59, [R1+0x54] ;  /* 0x00005400013b7983 */ /* 0x000f220000100800 */
[----:B------:R-:W-:-:S04]  /*4e00*/  SEL R56, R107, R114, !P0 ;  /* 0x000000726b387207 */ /* 0x000fc80004000000 */
[----:B------:R-:W-:-:S04]  /*4e10*/  SHF.R.S32.HI R57, RZ, 0x1f, R56 ;  /* 0x0000001fff397819 */ /* 0x000fc80000011438 */
[----:B------:R-:W-:-:S04]  /*4e20*/  LEA.HI R57, R57, R56, RZ, 0x4 ;  /* 0x0000003839397211 */ /* 0x000fc800078f20ff */
[----:B------:R-:W-:-:S04]  /*4e30*/  SHF.R.S32.HI R57, RZ, 0x4, R57 ;  /* 0x00000004ff397819 */ /* 0x000fc80000011439 */
[----:B------:R-:W-:-:S04]  /*4e40*/  LEA.HI.SX32 R115, R7, R57, 0x1d ;  /* 0x0000003907737211 */ /* 0x000fc800078feaff */
[----:B------:R-:W-:-:S04]  /*4e50*/  SHF.R.S32.HI R57, RZ, 0x1f, R115 ;  /* 0x0000001fff397819 */ /* 0x000fc80000011473 */
[----:B------:R-:W-:Y:S01]  /*4e60*/  LEA.HI R57, R57, R115, RZ, 0x2 ;  /* 0x0000007339397211 */ /* 0x000fe200078f10ff */
[----:B------:R-:W-:-:S03]  /*4e70*/  IMAD.SHL.U32 R115, R115, 0x8, RZ ;  /* 0x0000000873737824 */ /* 0x000fc600078e00ff */
[----:B------:R-:W-:Y:S02]  /*4e80*/  SHF.R.S32.HI R57, RZ, 0x2, R57 ;  /* 0x00000002ff397819 */ /* 0x000fe40000011439 */
[----:B------:R-:W-:Y:S01]  /*4e90*/  ISETP.GE.AND P4, PT, R144, R106, PT ;  /* 0x0000006a9000720c */ /* 0x000fe20003f86270 */
[----:B------:R-:W-:Y:S01]  /*4ea0*/  BSSY B2, `(.L_x_455) ;  /* 0x0000068000027945 */ /* 0x000fe20003800000 */
[----:B--2---:R-:W-:-:S04]  /*4eb0*/  LOP3.LUT R56, R62, 0x18, R115, 0xf8, !PT ;  /* 0x000000183e387812 */ /* 0x004fc800078ef873 */
[----:B---3--:R-:W-:Y:S01]  /*4ec0*/  LOP3.LUT R56, R56, R58, RZ, 0x3c, !PT ;  /* 0x0000003a38387212 */ /* 0x008fe200078e3cff */
[----:B----4-:R-:W-:-:S04]  /*4ed0*/  IMAD R57, R57, 0x1200, R59 ;  /* 0x0000120039397824 */ /* 0x010fc800078e023b */
[----:B------:R-:W-:-:S04]  /*4ee0*/  IMAD.IADD R56, R57, 0x1, R56 ;  /* 0x0000000139387824 */ /* 0x000fc800078e0238 */
[C---:B------:R-:W-:Y:S02]  /*4ef0*/  IMAD R60, R17.reuse, 0x3600, R56 ;  /* 0x00003600113c7824 */ /* 0x040fe400078e0238 */
[----:B------:R-:W-:Y:S02]  /*4f00*/  IMAD R56, R17, 0x3600, R103 ;  /* 0x0000360011387824 */ /* 0x000fe400078e0267 */
[--C-:B------:R-:W-:Y:S02]  /*4f10*/  IMAD R60, R60, 0x2, R16.reuse ;  /* 0x000000023c3c7824 */ /* 0x100fe400078e0210 */
[----:B------:R-:W-:-:S04]  /*4f20*/  IMAD R56, R56, 0x2, R16 ;  /* 0x0000000238387824 */ /* 0x000fc800078e0210 */
[----:B------:R-:W1:Y:S04]  /*4f30*/  LDS.128 R60, [R60+0x16a00] ;  /* 0x016a00003c3c7984 */ /* 0x000e680000000c00 */
[----:B------:R-:W2:Y:S01]  /*4f40*/  LDS.128 R56, [R56+0x16a00] ;  /* 0x016a000038387984 */ /* 0x000ea20000000c00 */
[----:B------:R-:W-:Y:S05]  /*4f50*/  @P4 BRA `(.L_x_456) ;  /* 0x0000000400704947 */ /* 0x000fea0003800000 */
[--C-:B------:R-:W-:Y:S02]  /*4f60*/  SHF.R.U64 R40, R40, 0x10, R41.reuse ;  /* 0x0000001028287819 */ /* 0x100fe40000001229 */
[----:B------:R-:W-:Y:S02]  /*4f70*/  SHF.R.U32.HI R116, RZ, 0x10, R41 ;  /* 0x00000010ff747819 */ /* 0x000fe40000011629 */
[----:B------:R-:W-:Y:S02]  /*4f80*/  PRMT R40, R117, 0x5432, R40 ;  /* 0x0000543275287816 */ /* 0x000fe40000000028 */
[----:B------:R-:W-:Y:S02]  /*4f90*/  SHF.R.U32.HI R117, RZ, 0x10, R53 ;  /* 0x00000010ff757819 */ /* 0x000fe40000011635 */
[--C-:B------:R-:W-:Y:S02]  /*4fa0*/  SHF.R.U64 R41, R42, 0x10, R43.reuse ;  /* 0x000000102a297819 */ /* 0x100fe4000000122b */
[----:B------:R-:W-:-:S02]  /*4fb0*/  SHF.R.U32.HI R42, RZ, 0x10, R43 ;  /* 0x00000010ff2a7819 */ /* 0x000fc4000001162b */
[----:B------:R-:W-:Y:S02]  /*4fc0*/  SHF.R.U64 R43, R52, 0x10, R53 ;  /* 0x00000010342b7819 */ /* 0x000fe40000001235 */
[--C-:B------:R-:W-:Y:S02]  /*4fd0*/  SHF.R.U64 R52, R54, 0x10, R55.reuse ;  /* 0x0000001036347819 */ /* 0x100fe40000001237 */
[----:B------:R-:W-:Y:S02]  /*4fe0*/  SHF.R.U32.HI R53, RZ, 0x10, R55 ;  /* 0x00000010ff357819 */ /* 0x000fe40000011637 */
[----:B------:R-:W-:Y:S02]  /*4ff0*/  PRMT R117, R129, 0x5410, R117 ;  /* 0x0000541081757816 */ /* 0x000fe40000000075 */
[----:B------:R-:W-:Y:S02]  /*5000*/  PRMT R116, R119, 0x5432, R116 ;  /* 0x0000543277747816 */ /* 0x000fe40000000074 */
[----:B------:R-:W-:-:S02]  /*5010*/  PRMT R43, R120, 0x5410, R43 ;  /* 0x00005410782b7816 */ /* 0x000fc4000000002b */
[----:B------:R-:W-:Y:S01]  /*5020*/  PRMT R52, R120, 0x5432, R52 ;  /* 0x0000543278347816 */ /* 0x000fe20000000034 */
[----:B-1----:R-:W-:Y:S01]  /*5030*/  IMAD.U32 R120, R61, 0x10000, RZ ;  /* 0x000100003d787824 */ /* 0x002fe200078e00ff */
[----:B------:R-:W-:Y:S01]  /*5040*/  PRMT R53, R119, 0x5410, R53 ;  /* 0x0000541077357816 */ /* 0x000fe20000000035 */
[----:B------:R-:W-:Y:S01]  /*5050*/  IMAD.U32 R119, R117, 0x10000, RZ ;  /* 0x0001000075777824 */ /* 0x000fe200078e00ff */
[----:B------:R-:W-:Y:S01]  /*5060*/  PRMT R41, R118, 0x5410, R41 ;  /* 0x0000541076297816 */ /* 0x000fe20000000029 */
[----:B------:R-:W-:Y:S01]  /*5070*/  IMAD.U32 R55, R116, 0x10000, RZ ;  /* 0x0001000074377824 */ /* 0x000fe200078e00ff */
[----:B------:R-:W-:Y:S01]  /*5080*/  PRMT R42, R118, 0x5432, R42 ;  /* 0x00005432762a7816 */ /* 0x000fe2000000002a */
[----:B--2---:R-:W-:Y:S02]  /*5090*/  IMAD.U32 R118, R57, 0x10000, RZ ;  /* 0x0001000039767824 */ /* 0x004fe400078e00ff */
[----:B------:R-:W-:Y:S01]  /*50a0*/  FMUL.FTZ R54, R120, R119 ;  /* 0x0000007778367220 */ /* 0x000fe20000410000 */
[----:B------:R-:W-:-:S02]  /*50b0*/  LOP3.LUT R117, R117, 0xffff0000, RZ, 0xc0, !PT ;  /* 0xffff000075757812 */ /* 0x000fc400078ec0ff */
[----:B------:R-:W-:Y:S01]  /*50c0*/  LOP3.LUT R61, R61, 0xffff0000, RZ, 0xc0, !PT ;  /* 0xffff00003d3d7812 */ /* 0x000fe200078ec0ff */
[-C--:B------:R-:W-:Y:S01]  /*50d0*/  FFMA.FTZ R54, R118, R55.reuse, -R54 ;  /* 0x0000003776367223 */ /* 0x080fe20000010836 */
[----:B------:R-:W-:Y:S01]  /*50e0*/  FMUL.FTZ R55, R120, R55 ;  /* 0x0000003778377220 */ /* 0x000fe20000410000 */
[----:B------:R-:W-:-:S03]  /*50f0*/  LOP3.LUT R116, R116, 0xffff0000, RZ, 0xc0, !PT ;  /* 0xffff000074747812 */ /* 0x000fc600078ec0ff */
[----:B------:R-:W-:Y:S01]  /*5100*/  FFMA.FTZ R55, R118, R119, R55 ;  /* 0x0000007776377223 */ /* 0x000fe20000010037 */
[----:B------:R-:W-:Y:S01]  /*5110*/  LOP3.LUT R118, R57, 0xffff0000, RZ, 0xc0, !PT ;  /* 0xffff000039767812 */ /* 0x000fe200078ec0ff */
[CC--:B------:R-:W-:Y:S01]  /*5120*/  FMUL.FTZ R57, R61.reuse, R117.reuse ;  /* 0x000000753d397220 */ /* 0x0c0fe20000410000 */
[-C--:B------:R-:W-:Y:S01]  /*5130*/  FMUL.FTZ R61, R61, R116.reuse ;  /* 0x000000743d3d7220 */ /* 0x080fe20000410000 */
[C---:B------:R-:W-:Y:S01]  /*5140*/  IMAD.U32 R119, R63.reuse, 0x10000, RZ ;  /* 0x000100003f777824 */ /* 0x040fe200078e00ff */
[----:B------:R-:W-:Y:S01]  /*5150*/  LOP3.LUT R63, R63, 0xffff0000, RZ, 0xc0, !PT ;  /* 0xffff00003f3f7812 */ /* 0x000fe200078ec0ff */
[C---:B------:R-:W-:Y:S01]  /*5160*/  FFMA.FTZ R57, R118.reuse, R116, -R57 ;  /* 0x0000007476397223 */ /* 0x040fe20000010839 */
[----:B------:R-:W-:Y:S01]  /*5170*/  FFMA.FTZ R61, R118, R117, R61 ;  /* 0x00000075763d7223 */ /* 0x000fe2000001003d */
[C---:B------:R-:W-:Y:S01]  /*5180*/  IMAD.U32 R118, R53.reuse, 0x10000, RZ ;  /* 0x0001000035767824 */ /* 0x040fe200078e00ff */
[----:B------:R-:W-:Y:S01]  /*5190*/  LOP3.LUT R53, R53, 0xffff0000, RZ, 0xc0, !PT ;  /* 0xffff000035357812 */ /* 0x000fe200078ec0ff */
[----:B------:R-:W-:Y:S01]  /*51a0*/  IMAD.U32 R117, R59, 0x10000, RZ ;  /* 0x000100003b757824 */ /* 0x000fe200078e00ff */
[----:B------:R-:W-:Y:S01]  /*51b0*/  F2FP.BF16.F32.PACK_AB R57, R57, R54 ;  /* 0x000000363939723e */ /* 0x000fe200000010ff */
[----:B------:R-:W-:-:S02]  /*51c0*/  IMAD.U32 R116, R42, 0x10000, RZ ;  /* 0x000100002a747824 */ /* 0x000fc400078e00ff */
[----:B------:R-:W-:Y:S01]  /*51d0*/  FMUL.FTZ R120, R119, R118 ;  /* 0x0000007677787220 */ /* 0x000fe20000410000 */
[----:B------:R-:W-:Y:S01]  /*51e0*/  F2FP.BF16.F32.PACK_AB R61, R61, R55 ;  /* 0x000000373d3d723e */ /* 0x000fe200000010ff */
[----:B------:R-:W-:Y:S02]  /*51f0*/  IMAD.U32 R54, R60, 0x10000, RZ ;  /* 0x000100003c367824 */ /* 0x000fe400078e00ff */
[-C--:B------:R-:W-:Y:S01]  /*5200*/  FFMA.FTZ R120, R117, R116.reuse, -R120 ;  /* 0x0000007475787223 */ /* 0x080fe20000010878 */
[----:B------:R-:W-:Y:S01]  /*5210*/  FMUL.FTZ R116, R119, R116 ;  /* 0x0000007477747220 */ /* 0x000fe20000410000 */
[C---:B------:R-:W-:Y:S01]  /*5220*/  IMAD.U32 R55, R40.reuse, 0x10000, RZ ;  /* 0x0001000028377824 */ /* 0x040fe200078e00ff */
[----:B------:R-:W-:Y:S02]  /*5230*/  LOP3.LUT R40, R40, 0xffff0000, RZ, 0xc0, !PT ;  /* 0xffff000028287812 */ /* 0x000fe400078ec0ff */
[----:B------:R-:W-:Y:S01]  /*5240*/  FFMA.FTZ R117, R117, R118, R116 ;  /* 0x0000007675757223 */ /* 0x000fe20000010074 */
[----:B------:R-:W-:-:S02]  /*5250*/  LOP3.LUT R116, R42, 0xffff0000, RZ, 0xc0, !PT ;  /* 0xffff00002a747812 */ /* 0x000fc400078ec0ff */
[----:B------:R-:W-:Y:S01]  /*5260*/  LOP3.LUT R42, R59, 0xffff0000, RZ, 0xc0, !PT ;  /* 0xffff00003b2a7812 */ /* 0x000fe200078ec0ff */
[CC--:B------:R-:W-:Y:S02]  /*5270*/  FMUL.FTZ R59, R63.reuse, R53.reuse ;  /* 0x000000353f3b7220 */ /* 0x0c0fe40000410000 */
[-C--:B------:R-:W-:Y:S02]  /*5280*/  FMUL.FTZ R63, R63, R116.reuse ;  /* 0x000000743f3f7220 */ /* 0x080fe40000410000 */
[C---:B------:R-:W-:Y:S02]  /*5290*/  FFMA.FTZ R59, R42.reuse, R116, -R59 ;  /* 0x000000742a3b7223 */ /* 0x040fe4000001083b */
[----:B------:R-:W-:Y:S01]  /*52a0*/  FFMA.FTZ R63, R42, R53, R63 ;  /* 0x000000352a3f7223 */ /* 0x000fe2000001003f */
[C---:B------:R-:W-:Y:S01]  /*52b0*/  IMAD.U32 R53, R43.reuse, 0x10000, RZ ;  /* 0x000100002b357824 */ /* 0x040fe200078e00ff */
[----:B------:R-:W-:Y:S01]  /*52c0*/  LOP3.LUT R43, R43, 0xffff0000, RZ, 0xc0, !PT ;  /* 0xffff00002b2b7812 */ /* 0x000fe200078ec0ff */
[----:B------:R-:W-:Y:S01]  /*52d0*/  IMAD.U32 R42, R56, 0x10000, RZ ;  /* 0x00010000382a7824 */ /* 0x000fe200078e00ff */
[----:B------:R-:W-:Y:S01]  /*52e0*/  F2FP.BF16.F32.PACK_AB R59, R59, R120 ;  /* 0x000000783b3b723e */ /* 0x000fe200000010ff */
[C---:B------:R-:W-:Y:S01]  /*52f0*/  FMUL.FTZ R116, R54.reuse, R53 ;  /* 0x0000003536747220 */ /* 0x040fe20000410000 */
[----:B------:R-:W-:Y:S01]  /*5300*/  FMUL.FTZ R54, R54, R55 ;  /* 0x0000003736367220 */ /* 0x000fe20000410000 */
[----:B------:R-:W-:-:S02]  /*5310*/  F2FP.BF16.F32.PACK_AB R63, R63, R117 ;  /* 0x000000753f3f723e */ /* 0x000fc400000010ff */
[C---:B------:R-:W-:Y:S01]  /*5320*/  FFMA.FTZ R116, R42.reuse, R55, -R116 ;  /* 0x000000372a747223 */ /* 0x040fe20000010874 */
[----:B------:R-:W-:Y:S01]  /*5330*/  FFMA.FTZ R54, R42, R53, R54 ;  /* 0x000000352a367223 */ /* 0x000fe20000010036 */
[----:B------:R-:W-:Y:S01]  /*5340*/  LOP3.LUT R42, R60, 0xffff0000, RZ, 0xc0, !PT ;  /* 0xffff00003c2a7812 */ /* 0x000fe200078ec0ff */
[----:B------:R-:W-:Y:S01]  /*5350*/  IMAD.U32 R60, R62, 0x10000, RZ ;  /* 0x000100003e3c7824 */ /* 0x000fe200078e00ff */
[----:B------:R-:W-:-:S03]  /*5360*/  LOP3.LUT R53, R56, 0xffff0000, RZ, 0xc0, !PT ;  /* 0xffff000038357812 */ /* 0x000fc600078ec0ff */
[C---:B------:R-:W-:Y:S01]  /*5370*/  FMUL.FTZ R55, R42.reuse, R43 ;  /* 0x0000002b2a377220 */ /* 0x040fe20000410000 */
[----:B------:R-:W-:-:S03]  /*5380*/  FMUL.FTZ R42, R42, R40 ;  /* 0x000000282a2a7220 */ /* 0x000fc60000410000 */
[C---:B------:R-:W-:Y:S01]  /*5390*/  FFMA.FTZ R40, R53.reuse, R40, -R55 ;  /* 0x0000002835287223 */ /* 0x040fe20000010837 */
[----:B------:R-:W-:Y:S01]  /*53a0*/  FFMA.FTZ R42, R53, R43, R42 ;  /* 0x0000002b352a7223 */ /* 0x000fe2000001002a */
[C---:B------:R-:W-:Y:S01]  /*53b0*/  IMAD.U32 R53, R52.reuse, 0x10000, RZ ;  /* 0x0001000034357824 */ /* 0x040fe200078e00ff */
[----:B------:R-:W-:Y:S01]  /*53c0*/  LOP3.LUT R52, R52, 0xffff0000, RZ, 0xc0, !PT ;  /* 0xffff000034347812 */ /* 0x000fe200078ec0ff */
[C---:B------:R-:W-:Y:S01]  /*53d0*/  IMAD.U32 R55, R41.reuse, 0x10000, RZ ;  /* 0x0001000029377824 */ /* 0x040fe200078e00ff */
[----:B------:R-:W-:Y:S01]  /*53e0*/  LOP3.LUT R41, R41, 0xffff0000, RZ, 0xc0, !PT ;  /* 0xffff000029297812 */ /* 0x000fe200078ec0ff */
[----:B------:R-:W-:Y:S01]  /*53f0*/  FMUL.FTZ R56, R60, R53 ;  /* 0x000000353c387220 */ /* 0x000fe20000410000 */
[----:B------:R-:W-:Y:S02]  /*5400*/  IMAD.U32 R43, R58, 0x10000, RZ ;  /* 0x000100003a2b7824 */ /* 0x000fe400078e00ff */
[-C--:B------:R-:W-:Y:S01]  /*5410*/  FMUL.FTZ R60, R60, R55.reuse ;  /* 0x000000373c3c7220 */ /* 0x080fe20000410000 */
[----:B------:R-:W-:Y:S01]  /*5420*/  F2FP.BF16.F32.PACK_AB R40, R40, R116 ;  /* 0x000000742828723e */ /* 0x000fe200000010ff */
[----:B------:R-:W-:-:S02]  /*5430*/  FFMA.FTZ R56, R43, R55, -R56 ;  /* 0x000000372b387223 */ /* 0x000fc40000010838 */
[----:B------:R-:W-:Y:S01]  /*5440*/  FFMA.FTZ R60, R43, R53, R60 ;  /* 0x000000352b3c7223 */ /* 0x000fe2000001003c */
[----:B------:R-:W-:Y:S02]  /*5450*/  LOP3.LUT R43, R62, 0xffff0000, RZ, 0xc0, !PT ;  /* 0xffff00003e2b7812 */ /* 0x000fe400078ec0ff */
[----:B------:R-:W-:Y:S02]  /*5460*/  LOP3.LUT R53, R58, 0xffff0000, RZ, 0xc0, !PT ;  /* 0xffff00003a357812 */ /* 0x000fe400078ec0ff */
[----:B------:R-:W-:Y:S01]  /*5470*/  F2FP.BF16.F32.PACK_AB R42, R42, R54 ;  /* 0x000000362a2a723e */ /* 0x000fe200000010ff */
[C---:B------:R-:W-:Y:S01]  /*5480*/  FMUL.FTZ R55, R43.reuse, R52 ;  /* 0x000000342b377220 */ /* 0x040fe20000410000 */
[----:B------:R-:W-:-:S03]  /*5490*/  FMUL.FTZ R43, R43, R41 ;  /* 0x000000292b2b7220 */ /* 0x000fc60000410000 */
[C---:B------:R-:W-:Y:S01]  /*54a0*/  FFMA.FTZ R55, R53.reuse, R41, -R55 ;  /* 0x0000002935377223 */ /* 0x040fe20000010837 */
[----:B------:R-:W-:-:S04]  /*54b0*/  FFMA.FTZ R43, R53, R52, R43 ;  /* 0x00000034352b7223 */ /* 0x000fc8000001002b */
[----:B------:R-:W-:Y:S01]  /*54c0*/  F2FP.BF16.F32.PACK_AB R55, R55, R56 ;  /* 0x000000383737723e */ /* 0x000fe200000010ff */
[----:B------:R-:W-:Y:S01]  /*54d0*/  IMAD.MOV.U32 R56, RZ, RZ, R40 ;  /* 0x000000ffff387224 */ /* 0x000fe200078e0028 */
[----:B------:R-:W-:Y:S01]  /*54e0*/  F2FP.BF16.F32.PACK_AB R43, R43, R60 ;  /* 0x0000003c2b2b723e */ /* 0x000fe200000010ff */
[----:B------:R-:W-:Y:S02]  /*54f0*/  IMAD.MOV.U32 R60, RZ, RZ, R42 ;  /* 0x000000ffff3c7224 */ /* 0x000fe400078e002a */
[----:B------:R-:W-:Y:S02]  /*5500*/  IMAD.MOV.U32 R58, RZ, RZ, R55 ;  /* 0x000000ffff3a7224 */ /* 0x000fe400078e0037 */
[----:B------:R-:W-:-:S07]  /*5510*/  IMAD.MOV.U32 R62, RZ, RZ, R43 ;  /* 0x000000ffff3e7224 */ /* 0x000fce00078e002b */
.L_x_456:
[----:B------:R-:W-:Y:S05]  /*5520*/  BSYNC B2 ;  /* 0x0000000000027941 */ /* 0x000fea0003800000 */
.L_x_455:
[----:B------:R-:W-:-:S13]  /*5530*/  ISETP.GE.AND P4, PT, R115, R110, PT ;  /* 0x0000006e7300720c */ /* 0x000fda0003f86270 */
[--C-:B------:R-:W-:Y:S02]  /*5540*/  @!P4 SHF.R.S32.HI R43, RZ, 0x1f, R115.reuse ;  /* 0x0000001fff2bc819 */ /* 0x100fe40000011473 */
[----:B------:R-:W-:-:S04]  /*5550*/  @!P4 IADD3 R115, P5, P6, R26, R92, R115 ;  /* 0x0000005c1a73c210 */ /* 0x000fc80007ebe073 */
[----:B------:R-:W-:Y:S02]  /*5560*/  @!P4 IADD3.X R43, R3, R111, R43, P5, P6 ;  /* 0x0000006f032bc210 */ /* 0x000fe40002fec42b */
[----:B------:R-:W-:-:S04]  /*5570*/  IADD3 R41, P5, P6, R26, R92, R78 ;  /* 0x0000005c1a297210 */ /* 0x000fc80007ebe04e */
[----:B------:R-:W-:Y:S02]  /*5580*/  IADD3.X R42, R3, R111, R100, P5, P6 ;  /* 0x0000006f032a7210 */ /* 0x000fe40002fec464 */
[----:B------:R-:W-:-:S04]  /*5590*/  LEA R40, P5, R41, R90, 0x1 ;  /* 0x0000005a29287211 */ /* 0x000fc800078a08ff */
[----:B------:R-:W-:Y:S02]  /*55a0*/  LEA.HI.X R41, R41, R91, R42, 0x1, P5 ;  /* 0x0000005b29297211 */ /* 0x000fe400028f0c2a */
[----:B------:R-:W-:-:S03]  /*55b0*/  @!P4 LEA R42, P5, R115, R90, 0x1 ;  /* 0x0000005a732ac211 */ /* 0x000fc600078a08ff */
[----:B--2---:R2:W-:Y:S01]  /*55c0*/  STG.E.128 desc[UR60][R40.64], R56 ;  /* 0x0000003828007986 */ /* 0x0045e2000c101d3c */
[----:B------:R-:W-:-:S05]  /*55d0*/  @!P4 LEA.HI.X R43, R115, R91, R43, 0x1, P5 ;  /* 0x0000005b732bc211 */ /* 0x000fca00028f0c2b */
[----:B-1----:R2:W-:Y:S04]  /*55e0*/  @!P4 STG.E.128 desc[UR60][R42.64], R60 ;  /* 0x0000003c2a00c986 */ /* 0x0025e8000c101d3c */
.L_x_454:
[----:B------:R-:W-:Y:S05]  /*55f0*/  BSYNC B1 ;  /* 0x0000000000017941 */ /* 0x000fea0003800000 */
.L_x_453:
[----:B------:R-:W-:Y:S01]  /*5600*/  ISETP.NE.AND P4, PT, R12, RZ, PT ;  /* 0x000000ff0c00720c */ /* 0x000fe20003f85270 */
[----:B------:R-:W-:-:S12]  /*5610*/  BSSY B1, `(.L_x_457) ;  /* 0x0000084000017945 */ /* 0x000fd80003800000 */
[----:B------:R-:W-:Y:S05]  /*5620*/  @!P4 BRA `(.L_x_458) ;  /* 0x000000080008c947 */ /* 0x000fea0003800000 */
[----:B------:R-:W3:Y:S04]  /*5630*/  LDL R52, [R1+0x48] ;  /* 0x0000480001347983 */ /* 0x000ee80000100800 */
[----:B--2---:R-:W2:Y:S04]  /*5640*/  LDL R42, [R1+0x50] ;  /* 0x00005000012a7983 */ /* 0x004ea80000100800 */
        /* <DEDUP_REMOVED lines=12> */
[----:B---3--:R-:W-:-:S04]  /*5710*/  LOP3.LUT R40, R52, 0x18, R56, 0xf8, !PT ;  /* 0x0000001834287812 */ /* 0x008fc800078ef838 */
[----:B--2---:R-:W-:Y:S01]  /*5720*/  LOP3.LUT R40, R40, R42, RZ, 0x3c, !PT ;  /* 0x0000002a28287212 */ /* 0x004fe200078e3cff */
        /* <DEDUP_REMOVED lines=9> */
[----:B------:R-:W-:Y:S01]  /*57c0*/  SHF.R.U64 R38, R38, 0x10, R39 ;  /* 0x0000001026267819 */ /* 0x000fe20000001227 */
[----:B-1----:R-:W-:Y:S01]  /*57d0*/  IMAD.U32 R61, R53, 0x10000, RZ ;  /* 0x00010000353d7824 */ /* 0x002fe200078e00ff */
[--C-:B------:R-:W-:Y:S01]  /*57e0*/  SHF.R.U32.HI R57, RZ, 0x10, R49.reuse ;  /* 0x00000010ff397819 */ /* 0x100fe20000011631 */
[----:B--2---:R-:W-:Y:S01]  /*57f0*/  IMAD.U32 R59, R41, 0x10000, RZ ;  /* 0x00010000293b7824 */ /* 0x004fe200078e00ff */
[----:B------:R-:W-:Y:S02]  /*5800*/  SHF.R.U64 R48, R48, 0x10, R49 ;  /* 0x0000001030307819 */ /* 0x000fe40000001231 */
[----:B------:R-:W-:Y:S02]  /*5810*/  SHF.R.U64 R49, R50, 0x10, R51 ;  /* 0x0000001032317819 */ /* 0x000fe40000001233 */
[----:B------:R-:W-:Y:S02]  /*5820*/  SHF.R.U64 R36, R36, 0x10, R37 ;  /* 0x0000001024247819 */ /* 0x000fe40000001225 */
[----:B------:R-:W-:-:S02]  /*5830*/  PRMT R50, R127, 0x5432, R38 ;  /* 0x000054327f327816 */ /* 0x000fc40000000026 */
[----:B------:R-:W-:Y:S02]  /*5840*/  SHF.R.U32.HI R37, RZ, 0x10, R37 ;  /* 0x00000010ff257819 */ /* 0x000fe40000011625 */
[----:B------:R-:W-:Y:S02]  /*5850*/  PRMT R38, R126, 0x5410, R57 ;  /* 0x000054107e267816 */ /* 0x000fe40000000039 */
[----:B------:R-:W-:Y:S02]  /*5860*/  PRMT R37, R128, 0x5410, R37 ;  /* 0x0000541080257816 */ /* 0x000fe40000000025 */
[----:B------:R-:W-:Y:S01]  /*5870*/  SHF.R.U32.HI R51, RZ, 0x10, R51 ;  /* 0x00000010ff337819 */ /* 0x000fe20000011633 */
[C---:B------:R-:W-:Y:S01]  /*5880*/  IMAD.U32 R60, R38.reuse, 0x10000, RZ ;  /* 0x00010000263c7824 */ /* 0x040fe200078e00ff */
[----:B------:R-:W-:Y:S01]  /*5890*/  LOP3.LUT R38, R38, 0xffff0000, RZ, 0xc0, !PT ;  /* 0xffff000026267812 */ /* 0x000fe200078ec0ff */
[----:B------:R-:W-:Y:S01]  /*58a0*/  IMAD.U32 R57, R37, 0x10000, RZ ;  /* 0x0001000025397824 */ /* 0x000fe200078e00ff */
[----:B------:R-:W-:Y:S01]  /*58b0*/  LOP3.LUT R53, R53, 0xffff0000, RZ, 0xc0, !PT ;  /* 0xffff000035357812 */ /* 0x000fe200078ec0ff */
[----:B------:R-:W-:Y:S01]  /*58c0*/  FMUL.FTZ R58, R61, R60 ;  /* 0x0000003c3d3a7220 */ /* 0x000fe20000410000 */
[----:B------:R-:W-:-:S02]  /*58d0*/  SHF.R.U32.HI R39, RZ, 0x10, R39 ;  /* 0x00000010ff277819 */ /* 0x000fc40000011627 */
[----:B------:R-:W-:Y:S01]  /*58e0*/  PRMT R51, R125, 0x5410, R51 ;  /* 0x000054107d337816 */ /* 0x000fe20000000033 */
[-C--:B------:R-:W-:Y:S01]  /*58f0*/  FFMA.FTZ R58, R59, R57.reuse, -R58 ;  /* 0x000000393b3a7223 */ /* 0x080fe2000001083a */
[----:B------:R-:W-:Y:S01]  /*5900*/  FMUL.FTZ R57, R61, R57 ;  /* 0x000000393d397220 */ /* 0x000fe20000410000 */
[----:B------:R-:W-:Y:S01]  /*5910*/  LOP3.LUT R41, R41, 0xffff0000, RZ, 0xc0, !PT ;  /* 0xffff000029297812 */ /* 0x000fe200078ec0ff */
[----:B------:R-:W-:Y:S01]  /*5920*/  IMAD.U32 R61, R55, 0x10000, RZ ;  /* 0x00010000373d7824 */ /* 0x000fe200078e00ff */
[----:B------:R-:W-:Y:S01]  /*5930*/  PRMT R39, R127, 0x5410, R39 ;  /* 0x000054107f277816 */ /* 0x000fe20000000027 */
[----:B------:R-:W-:Y:S01]  /*5940*/  FFMA.FTZ R57, R59, R60, R57 ;  /* 0x0000003c3b397223 */ /* 0x000fe20000010039 */
[----:B------:R-:W-:Y:S01]  /*5950*/  LOP3.LUT R59, R37, 0xffff0000, RZ, 0xc0, !PT ;  /* 0xffff0000253b7812 */ /* 0x000fe200078ec0ff */
[----:B------:R-:W-:Y:S01]  /*5960*/  FMUL.FTZ R37, R53, R38 ;  /* 0x0000002635257220 */ /* 0x000fe20000410000 */
[C---:B------:R-:W-:Y:S01]  /*5970*/  IMAD.U32 R60, R51.reuse, 0x10000, RZ ;  /* 0x00010000333c7824 */ /* 0x040fe200078e00ff */
[----:B------:R-:W-:-:S02]  /*5980*/  LOP3.LUT R51, R51, 0xffff0000, RZ, 0xc0, !PT ;  /* 0xffff000033337812 */ /* 0x000fc400078ec0ff */
[-C--:B------:R-:W-:Y:S01]  /*5990*/  FMUL.FTZ R53, R53, R59.reuse ;  /* 0x0000003b35357220 */ /* 0x080fe20000410000 */
[----:B------:R-:W-:Y:S01]  /*59a0*/  FFMA.FTZ R37, R41, R59, -R37 ;  /* 0x0000003b29257223 */ /* 0x000fe20000010825 */
[----:B------:R-:W-:Y:S01]  /*59b0*/  IMAD.U32 R59, R43, 0x10000, RZ ;  /* 0x000100002b3b7824 */ /* 0x000fe200078e00ff */
[----:B------:R-:W-:Y:S01]  /*59c0*/  LOP3.LUT R55, R55, 0xffff0000, RZ, 0xc0, !PT ;  /* 0xffff000037377812 */ /* 0x000fe200078ec0ff */
[----:B------:R-:W-:Y:S01]  /*59d0*/  FFMA.FTZ R38, R41, R38, R53 ;  /* 0x0000002629267223 */ /* 0x000fe20000010035 */
[----:B------:R-:W-:Y:S02]  /*59e0*/  IMAD.U32 R53, R39, 0x10000, RZ ;  /* 0x0001000027357824 */ /* 0x000fe400078e00ff */
[----:B------:R-:W-:Y:S01]  /*59f0*/  FMUL.FTZ R41, R61, R60 ;  /* 0x0000003c3d297220 */ /* 0x000fe20000410000 */
[----:B------:R-:W-:Y:S02]  /*5a00*/  PRMT R48, R126, 0x5432, R48 ;  /* 0x000054327e307816 */ /* 0x000fe40000000030 */
[----:B------:R-:W-:Y:S01]  /*5a10*/  PRMT R36, R128, 0x5432, R36 ;  /* 0x0000543280247816 */ /* 0x000fe20000000024 */
[-C--:B------:R-:W-:Y:S01]  /*5a20*/  FFMA.FTZ R41, R59, R53.reuse, -R41 ;  /* 0x000000353b297223 */ /* 0x080fe20000010829 */
[----:B------:R-:W-:Y:S01]  /*5a30*/  FMUL.FTZ R53, R61, R53 ;  /* 0x000000353d357220 */ /* 0x000fe20000410000 */
[----:B------:R-:W-:-:S02]  /*5a40*/  F2FP.BF16.F32.PACK_AB R38, R38, R57 ;  /* 0x000000392626723e */ /* 0x000fc400000010ff */
[----:B------:R-:W-:Y:S01]  /*5a50*/  PRMT R49, R125, 0x5432, R49 ;  /* 0x000054327d317816 */ /* 0x000fe20000000031 */
[----:B------:R-:W-:Y:S01]  /*5a60*/  FFMA.FTZ R53, R59, R60, R53 ;  /* 0x0000003c3b357223 */ /* 0x000fe20000010035 */
[----:B------:R-:W-:Y:S02]  /*5a70*/  LOP3.LUT R59, R39, 0xffff0000, RZ, 0xc0, !PT ;  /* 0xffff0000273b7812 */ /* 0x000fe400078ec0ff */
[----:B------:R-:W-:Y:S01]  /*5a80*/  LOP3.LUT R39, R43, 0xffff0000, RZ, 0xc0, !PT ;  /* 0xffff00002b277812 */ /* 0x000fe200078ec0ff */
[----:B------:R-:W-:Y:S01]  /*5a90*/  FMUL.FTZ R43, R55, R51 ;  /* 0x00000033372b7220 */ /* 0x000fe20000410000 */
[----:B------:R-:W-:Y:S01]  /*5aa0*/  F2FP.BF16.F32.PACK_AB R37, R37, R58 ;  /* 0x0000003a2525723e */ /* 0x000fe200000010ff */
[-C--:B------:R-:W-:Y:S02]  /*5ab0*/  FMUL.FTZ R55, R55, R59.reuse ;  /* 0x0000003b37377220 */ /* 0x080fe40000410000 */
[C---:B------:R-:W-:Y:S02]  /*5ac0*/  FFMA.FTZ R43, R39.reuse, R59, -R43 ;  /* 0x0000003b272b7223 */ /* 0x040fe4000001082b */
[----:B------:R-:W-:Y:S01]  /*5ad0*/  FFMA.FTZ R55, R39, R51, R55 ;  /* 0x0000003327377223 */ /* 0x000fe20000010037 */
[----:B------:R-:W-:-:S02]  /*5ae0*/  IMAD.U32 R51, R52, 0x10000, RZ ;  /* 0x0001000034337824 */ /* 0x000fc400078e00ff */
[----:B------:R-:W-:Y:S01]  /*5af0*/  F2FP.BF16.F32.PACK_AB R43, R43, R41 ;  /* 0x000000292b2b723e */ /* 0x000fe200000010ff */
[----:B------:R-:W-:Y:S01]  /*5b00*/  IMAD.U32 R41, R48, 0x10000, RZ ;  /* 0x0001000030297824 */ /* 0x000fe200078e00ff */
[----:B------:R-:W-:Y:S01]  /*5b10*/  F2FP.BF16.F32.PACK_AB R55, R55, R53 ;  /* 0x000000353737723e */ /* 0x000fe200000010ff */
[----:B------:R-:W-:Y:S01]  /*5b20*/  IMAD.U32 R53, R36, 0x10000, RZ ;  /* 0x0001000024357824 */ /* 0x000fe200078e00ff */
[----:B------:R-:W-:Y:S01]  /*5b30*/  LOP3.LUT R48, R48, 0xffff0000, RZ, 0xc0, !PT ;  /* 0xffff000030307812 */ /* 0x000fe200078ec0ff */
[C---:B------:R-:W-:Y:S01]  /*5b40*/  FMUL.FTZ R57, R51.reuse, R41 ;  /* 0x0000002933397220 */ /* 0x040fe20000410000 */
[----:B------:R-:W-:Y:S02]  /*5b50*/  IMAD.U32 R39, R40, 0x10000, RZ ;  /* 0x0001000028277824 */ /* 0x000fe400078e00ff */
[-C--:B------:R-:W-:Y:S01]  /*5b60*/  FMUL.FTZ R51, R51, R53.reuse ;  /* 0x0000003533337220 */ /* 0x080fe20000410000 */
[----:B------:R-:W-:Y:S01]  /*5b70*/  LOP3.LUT R36, R36, 0xffff0000, RZ, 0xc0, !PT ;  /* 0xffff000024247812 */ /* 0x000fe200078ec0ff */
[----:B------:R-:W-:-:S02]  /*5b80*/  FFMA.FTZ R57, R39, R53, -R57 ;  /* 0x0000003527397223 */ /* 0x000fc40000010839 */
        /* <DEDUP_REMOVED lines=10> */
[----:B------:R-:W-:Y:S01]  /*5c30*/  IMAD.U32 R48, R50, 0x10000, RZ ;  /* 0x0001000032307824 */ /* 0x000fe200078e00ff */
[----:B------:R-:W-:Y:S01]  /*5c40*/  F2FP.BF16.F32.PACK_AB R36, R36, R57 ;  /* 0x000000392424723e */ /* 0x000fe200000010ff */
[C---:B------:R-:W-:Y:S01]  /*5c50*/  FMUL.FTZ R52, R53.reuse, R41 ;  /* 0x0000002935347220 */ /* 0x040fe20000410000 */
[C---:B------:R-:W-:Y:S02]  /*5c60*/  IMAD.U32 R40, R42.reuse, 0x10000, RZ ;  /* 0x000100002a287824 */ /* 0x040fe400078e00ff */
[-C--:B------:R-:W-:Y:S01]  /*5c70*/  FMUL.FTZ R53, R53, R48.reuse ;  /* 0x0000003035357220 */ /* 0x080fe20000410000 */
[----:B------:R-:W-:Y:S01]  /*5c80*/  LOP3.LUT R42, R42, 0xffff0000, RZ, 0xc0, !PT ;  /* 0xffff00002a2a7812 */ /* 0x000fe200078ec0ff */
[----:B------:R-:W-:-:S02]  /*5c90*/  FFMA.FTZ R52, R40, R48, -R52 ;  /* 0x0000003028347223 */ /* 0x000fc40000010834 */
[----:B------:R-:W-:Y:S01]  /*5ca0*/  FFMA.FTZ R53, R40, R41, R53 ;  /* 0x0000002928357223 */ /* 0x000fe20000010035 */
[----:B------:R-:W-:Y:S02]  /*5cb0*/  LOP3.LUT R40, R54, 0xffff0000, RZ, 0xc0, !PT ;  /* 0xffff000036287812 */ /* 0x000fe400078ec0ff */
[----:B------:R-:W-:Y:S02]  /*5cc0*/  LOP3.LUT R41, R50, 0xffff0000, RZ, 0xc0, !PT ;  /* 0xffff000032297812 */ /* 0x000fe400078ec0ff */
[----:B------:R-:W-:Y:S01]  /*5cd0*/  F2FP.BF16.F32.PACK_AB R39, R39, R51 ;  /* 0x000000332727723e */ /* 0x000fe200000010ff */
[C---:B------:R-:W-:Y:S02]  /*5ce0*/  FMUL.FTZ R59, R40.reuse, R49 ;  /* 0x00000031283b7220 */ /* 0x040fe40000410000 */
[-C--:B------:R-:W-:Y:S02]  /*5cf0*/  FMUL.FTZ R40, R40, R41.reuse ;  /* 0x0000002928287220 */ /* 0x080fe40000410000 */
[----:B------:R-:W-:Y:S01]  /*5d00*/  FFMA.FTZ R59, R42, R41, -R59 ;  /* 0x000000292a3b7223 */ /* 0x000fe2000001083b */
[----:B------:R-:W-:-:S02]  /*5d10*/  IMAD.MOV.U32 R41, RZ, RZ, R37 ;  /* 0x000000ffff297224 */ /* 0x000fc400078e0025 */
[----:B------:R-:W-:Y:S02]  /*5d20*/  FFMA.FTZ R40, R42, R49, R40 ;  /* 0x000000312a287223 */ /* 0x000fe40000010028 */
[----:B------:R-:W-:Y:S01]  /*5d30*/  F2FP.BF16.F32.PACK_AB R42, R59, R52 ;  /* 0x000000343b2a723e */ /* 0x000fe200000010ff */
[----:B------:R-:W-:Y:S02]  /*5d40*/  IMAD.MOV.U32 R52, RZ, RZ, R39 ;  /* 0x000000ffff347224 */ /* 0x000fe400078e0027 */
[----:B------:R-:W-:Y:S01]  /*5d50*/  F2FP.BF16.F32.PACK_AB R54, R40, R53 ;  /* 0x000000352836723e */ /* 0x000fe200000010ff */
[----:B------:R-:W-:Y:S02]  /*5d60*/  IMAD.MOV.U32 R40, RZ, RZ, R36 ;  /* 0x000000ffff287224 */ /* 0x000fe400078e0024 */
[----:B------:R-:W-:-:S07]  /*5d70*/  IMAD.MOV.U32 R53, RZ, RZ, R38 ;  /* 0x000000ffff357224 */ /* 0x000fce00078e0026 */
.L_x_460:
[----:B------:R-:W-:Y:S05]  /*5d80*/  BSYNC B2 ;  /* 0x0000000000027941 */ /* 0x000fea0003800000 */
.L_x_459:
        /* <DEDUP_REMOVED lines=12> */
.L_x_458:
[----:B------:R-:W-:Y:S05]  /*5e50*/  BSYNC B1 ;  /* 0x0000000000017941 */ /* 0x000fea0003800000 */
.L_x_457:
[----:B------:R-:W-:-:S13]  /*5e60*/  ISETP.NE.AND P4, PT, R13, RZ, PT ;  /* 0x000000ff0d00720c */ /* 0x000fda0003f85270 */
[----:B------:R-:W-:Y:S05]  /*5e70*/  @!P4 BRA `(.L_x_425) ;  /* 0x0000000800acc947 */ /* 0x000fea0003800000 */
[----:B---3--:R-:W3:Y:S04]  /*5e80*/  LDL R36, [R1+0x4c] ;  /* 0x00004c0001247983 */ /* 0x008ee80000100800 */
[----:B------:R-:W2:Y:S04]  /*5e90*/  LDL R39, [R1+0x48] ;  /* 0x0000480001277983 */ /* 0x000ea80000100800 */
[----:B------:R-:W4:Y:S04]  /*5ea0*/  LDL R38, [R1+0x54] ;  /* 0x0000540001267983 */ /* 0x000f280000100800 */
[----:B------:R-:W5:Y:S01]  /*5eb0*/  LDL R37, [R1+0x50] ;  /* 0x0000500001257983 */ /* 0x000f620000100800 */
[----:B------:R-:W-:Y:S01]  /*5ec0*/  BSSY B1, `(.L_x_461) ;  /* 0x000007c000017945 */ /* 0x000fe20003800000 */
[----:B---3--:R-:W-:-:S02]  /*5ed0*/  LOP3.LUT P6, RZ, R36, 0x1, RZ, 0xc0, !PT ;  /* 0x0000000124ff7812 */ /* 0x008fc400078cc0ff */
[----:B------:R-:W-:Y:S01]  /*5ee0*/  IADD3 R36, P4, P5, R26, R92, R10 ;  /* 0x0000005c1a247210 */ /* 0x000fe20007d9e00a */
[----:B--2---:R-:W-:Y:S02]  /*5ef0*/  IMAD.MOV.U32 R40, RZ, RZ, R39 ;  /* 0x000000ffff287224 */ /* 0x004fe400078e0027 */
[----:B----4-:R-:W-:Y:S01]  /*5f00*/  IMAD.MOV.U32 R39, RZ, RZ, R38 ;  /* 0x000000ffff277224 */ /* 0x010fe200078e0026 */
[----:B------:R-:W-:Y:S01]  /*5f10*/  SEL R114, R107, R114, !P6 ;  /* 0x000000726b727207 */ /* 0x000fe20007000000 */
[----:B-----5:R-:W-:Y:S01]  /*5f20*/  IMAD.MOV.U32 R38, RZ, RZ, R37 ;  /* 0x000000ffff267224 */ /* 0x020fe200078e0025 */
[----:B------:R-:W-:Y:S02]  /*5f30*/  IADD3.X R37, R3, R111, R98, P4, P5 ;  /* 0x0000006f03257210 */ /* 0x000fe400027ea462 */
[----:B------:R-:W-:-:S04]  /*5f40*/  LEA R48, P4, R36, R90, 0x1 ;  /* 0x0000005a24307211 */ /* 0x000fc800078808ff */
[----:B------:R-:W-:Y:S02]  /*5f50*/  LEA.HI.X R49, R36, R91, R37, 0x1, P4 ;  /* 0x0000005b24317211 */ /* 0x000fe400020f0c25 */
[----:B------:R-:W-:-:S04]  /*5f60*/  SHF.R.S32.HI R37, RZ, 0x1f, R114 ;  /* 0x0000001fff257819 */ /* 0x000fc80000011472 */
[----:B------:R-:W-:-:S04]  /*5f70*/  LEA.HI R37, R37, R114, RZ, 0x4 ;  /* 0x0000007225257211 */ /* 0x000fc800078f20ff */
[----:B------:R-:W-:-:S04]  /*5f80*/  SHF.R.S32.HI R36, RZ, 0x4, R37 ;  /* 0x00000004ff247819 */ /* 0x000fc80000011425 */
[----:B------:R-:W-:-:S04]  /*5f90*/  LEA.HI.SX32 R36, R9, R36, 0x1d ;  /* 0x0000002409247211 */ /* 0x000fc800078feaff */
[----:B------:R-:W-:Y:S01]  /*5fa0*/  SHF.R.S32.HI R37, RZ, 0x1f, R36 ;  /* 0x0000001fff257819 */ /* 0x000fe20000011424 */
[----:B------:R-:W-:-:S03]  /*5fb0*/  IMAD.SHL.U32 R51, R36, 0x8, RZ ;  /* 0x0000000824337824 */ /* 0x000fc600078e00ff */
[----:B------:R-:W-:Y:S02]  /*5fc0*/  LEA.HI R37, R37, R36, RZ, 0x2 ;  /* 0x0000002425257211 */ /* 0x000fe400078f10ff */
[----:B------:R-:W-:Y:S02]  /*5fd0*/  LOP3.LUT R36, R40, 0x18, R51, 0xf8, !PT ;  /* 0x0000001828247812 */ /* 0x000fe400078ef833 */
[----:B------:R-:W-:Y:S02]  /*5fe0*/  SHF.R.S32.HI R37, RZ, 0x2, R37 ;  /* 0x00000002ff257819 */ /* 0x000fe40000011425 */
[----:B------:R-:W-:-:S03]  /*5ff0*/  LOP3.LUT R36, R36, R38, RZ, 0x3c, !PT ;  /* 0x0000002624247212 */ /* 0x000fc600078e3cff */
[----:B------:R-:W-:-:S04]  /*6000*/  IMAD R37, R37, 0x1200, R39 ;  /* 0x0000120025257824 */ /* 0x000fc800078e0227 */
[----:B------:R-:W-:Y:S02]  /*6010*/  IMAD.IADD R36, R37, 0x1, R36 ;  /* 0x0000000125247824 */ /* 0x000fe400078e0224 */
[C---:B------:R-:W-:Y:S02]  /*6020*/  IMAD R37, R17.reuse, 0x3600, R101 ;  /* 0x0000360011257824 */ /* 0x040fe400078e0265 */
[----:B------:R-:W-:Y:S02]  /*6030*/  IMAD R39, R17, 0x3600, R36 ;  /* 0x0000360011277824 */ /* 0x000fe400078e0224 */
[--C-:B------:R-:W-:Y:S02]  /*6040*/  IMAD R37, R37, 0x2, R16.reuse ;  /* 0x0000000225257824 */ /* 0x100fe400078e0210 */
[----:B------:R-:W-:-:S04]  /*6050*/  IMAD R40, R39, 0x2, R16 ;  /* 0x0000000227287824 */ /* 0x000fc800078e0210 */
[----:B------:R-:W1:Y:S04]  /*6060*/  LDS.128 R36, [R37+0x16a00] ;  /* 0x016a000025247984 */ /* 0x000e680000000c00 */
[----:B------:R-:W2:Y:S01]  /*6070*/  LDS.128 R40, [R40+0x16a00] ;  /* 0x016a000028287984 */ /* 0x000ea20000000c00 */
[----:B------:R-:W-:-:S13]  /*6080*/  ISETP.GE.AND P4, PT, R4, R106, PT ;  /* 0x0000006a0400720c */ /* 0x000fda0003f86270 */
[----:B------:R-:W-:Y:S05]  /*6090*/  @P4 BRA `(.L_x_462) ;  /* 0x0000000400784947 */ /* 0x000fea0003800000 */
[----:B------:R-:W-:Y:S01]  /*60a0*/  SHF.R.U32.HI R53, RZ, 0x10, R45 ;  /* 0x00000010ff357819 */ /* 0x000fe2000001162d */
[----:B--2---:R-:W-:Y:S01]  /*60b0*/  IMAD.U32 R52, R41, 0x10000, RZ ;  /* 0x0001000029347824 */ /* 0x004fe200078e00ff */
[----:B------:R-:W-:Y:S01]  /*60c0*/  SHF.R.U32.HI R55, RZ, 0x10, R33 ;  /* 0x00000010ff377819 */ /* 0x000fe20000011621 */
[----:B-1----:R-:W-:Y:S01]  /*60d0*/  IMAD.U32 R50, R37, 0x10000, RZ ;  /* 0x0001000025327824 */ /* 0x002fe200078e00ff */
[----:B------:R-:W-:Y:S02]  /*60e0*/  PRMT R53, R124, 0x5432, R53 ;  /* 0x000054327c357816 */ /* 0x000fe40000000035 */
[----:B------:R-:W-:Y:S02]  /*60f0*/  PRMT R54, R122, 0x5432, R55 ;  /* 0x000054327a367816 */ /* 0x000fe40000000037 */
[----:B------:R-:W-:Y:S01]  /*6100*/  LOP3.LUT R41, R41, 0xffff0000, RZ, 0xc0, !PT ;  /* 0xffff000029297812 */ /* 0x000fe200078ec0ff */
[----:B------:R-:W-:Y:S01]  /*6110*/  IMAD.U32 R57, R53, 0x10000, RZ ;  /* 0x0001000035397824 */ /* 0x000fe200078e00ff */
[----:B------:R-:W-:Y:S01]  /*6120*/  LOP3.LUT R37, R37, 0xffff0000, RZ, 0xc0, !PT ;  /* 0xffff000025257812 */ /* 0x000fe200078ec0ff */
[C---:B------:R-:W-:Y:S01]  /*6130*/  IMAD.U32 R55, R54.reuse, 0x10000, RZ ;  /* 0x0001000036377824 */ /* 0x040fe200078e00ff */
[----:B------:R-:W-:Y:S01]  /*6140*/  LOP3.LUT R54, R54, 0xffff0000, RZ, 0xc0, !PT ;  /* 0xffff000036367812 */ /* 0x000fe200078ec0ff */
[----:B------:R-:W-:Y:S01]  /*6150*/  FMUL.FTZ R59, R52, R57 ;  /* 0x00000039343b7220 */ /* 0x000fe20000410000 */
[----:B------:R-:W-:Y:S01]  /*6160*/  SHF.R.U64 R45, R44, 0x10, R45 ;  /* 0x000000102c2d7819 */ /* 0x000fe2000000122d */
[-C--:B------:R-:W-:Y:S01]  /*6170*/  FMUL.FTZ R56, R52, R55.reuse ;  /* 0x0000003734387220 */ /* 0x080fe20000410000 */
[----:B------:R-:W-:Y:S01]  /*6180*/  SHF.R.U64 R46, R46, 0x10, R47 ;  /* 0x000000102e2e7819 */ /* 0x000fe2000000122f */
[----:B------:R-:W-:Y:S01]  /*6190*/  FFMA.FTZ R52, R50, R55, -R59 ;  /* 0x0000003732347223 */ /* 0x000fe2000001083b */
[----:B------:R-:W-:-:S02]  /*61a0*/  IMAD.U32 R55, R39, 0x10000, RZ ;  /* 0x0001000027377824 */ /* 0x000fc400078e00ff */
[----:B------:R-:W-:Y:S01]  /*61b0*/  FFMA.FTZ R50, R50, R57, R56 ;  /* 0x0000003932327223 */ /* 0x000fe20000010038 */
[----:B------:R-:W-:Y:S01]  /*61c0*/  LOP3.LUT R56, R53, 0xffff0000, RZ, 0xc0, !PT ;  /* 0xffff000035387812 */ /* 0x000fe200078ec0ff */
[----:B------:R-:W-:Y:S01]  /*61d0*/  FMUL.FTZ R53, R41, R54 ;  /* 0x0000003629357220 */ /* 0x000fe20000410000 */
[----:B------:R-:W-:Y:S01]  /*61e0*/  IMAD.U32 R57, R43, 0x10000, RZ ;  /* 0x000100002b397824 */ /* 0x000fe200078e00ff */
[----:B------:R-:W-:Y:S02]  /*61f0*/  PRMT R124, R124, 0x5410, R45 ;  /* 0x000054107c7c7816 */ /* 0x000fe4000000002d */
[----:B------:R-:W-:Y:S01]  /*6200*/  FMUL.FTZ R58, R41, R56 ;  /* 0x00000038293a7220 */ /* 0x000fe20000410000 */
[----:B------:R-:W-:-:S03]  /*6210*/  SHF.R.U64 R34, R34, 0x10, R35 ;  /* 0x0000001022227819 */ /* 0x000fc60000001223 */
[C---:B------:R-:W-:Y:S01]  /*6220*/  FFMA.FTZ R41, R37.reuse, R54, -R58 ;  /* 0x0000003625297223 */ /* 0x040fe2000001083a */
[----:B------:R-:W-:Y:S01]  /*6230*/  FFMA.FTZ R37, R37, R56, R53 ;  /* 0x0000003825257223 */ /* 0x000fe20000010035 */
[----:B------:R-:W-:Y:S02]  /*6240*/  SHF.R.U32.HI R56, RZ, 0x10, R47 ;  /* 0x00000010ff387819 */ /* 0x000fe4000001162f */
[----:B------:R-:W-:Y:S01]  /*6250*/  SHF.R.U32.HI R54, RZ, 0x10, R35 ;  /* 0x00000010ff367819 */ /* 0x000fe20000011623 */
[----:B------:R-:W-:Y:S01]  /*6260*/  IMAD.U32 R35, R38, 0x10000, RZ ;  /* 0x0001000026237824 */ /* 0x000fe200078e00ff */
[----:B------:R-:W-:Y:S02]  /*6270*/  PRMT R56, R123, 0x5432, R56 ;  /* 0x000054327b387816 */ /* 0x000fe40000000038 */
[----:B------:R-:W-:Y:S02]  /*6280*/  PRMT R53, R121, 0x5432, R54 ;  /* 0x0000543279357816 */ /* 0x000fe40000000036 */
[----:B------:R-:W-:Y:S01]  /*6290*/  LOP3.LUT R47, R124, 0xffff0000, RZ, 0xc0, !PT ;  /* 0xffff00007c2f7812 */ /* 0x000fe200078ec0ff */
[C---:B------:R-:W-:Y:S01]  /*62a0*/  IMAD.U32 R58, R56.reuse, 0x10000, RZ ;  /* 0x00010000383a7824 */ /* 0x040fe200078e00ff */
[----:B------:R-:W-:Y:S01]  /*62b0*/  LOP3.LUT R56, R56, 0xffff0000, RZ, 0xc0, !PT ;  /* 0xffff000038387812 */ /* 0x000fe200078ec0ff */
[C---:B------:R-:W-:Y:S01]  /*62c0*/  IMAD.U32 R54, R53.reuse, 0x10000, RZ ;  /* 0x0001000035367824 */ /* 0x040fe200078e00ff */
[----:B------:R-:W-:Y:S01]  /*62d0*/  LOP3.LUT R53, R53, 0xffff0000, RZ, 0xc0, !PT ;  /* 0xffff000035357812 */ /* 0x000fe200078ec0ff */
[----:B------:R-:W-:Y:S01]  /*62e0*/  FMUL.FTZ R60, R57, R58 ;  /* 0x0000003a393c7220 */ /* 0x000fe20000410000 */
[----:B------:R-:W-:Y:S01]  /*62f0*/  PRMT R123, R123, 0x5410, R46 ;  /* 0x000054107b7b7816 */ /* 0x000fe2000000002e */
[-C--:B------:R-:W-:Y:S01]  /*6300*/  FMUL.FTZ R57, R57, R54.reuse ;  /* 0x0000003639397220 */ /* 0x080fe20000410000 */
[----:B------:R-:W-:Y:S01]  /*6310*/  PRMT R121, R121, 0x5410, R34 ;  /* 0x0000541079797816 */ /* 0x000fe20000000022 */
[C---:B------:R-:W-:Y:S01]  /*6320*/  FFMA.FTZ R54, R55.reuse, R54, -R60 ;  /* 0x0000003637367223 */ /* 0x040fe2000001083c */
[----:B------:R-:W-:Y:S01]  /*6330*/  LOP3.LUT R38, R38, 0xffff0000, RZ, 0xc0, !PT ;  /* 0xffff000026267812 */ /* 0x000fe200078ec0ff */
[----:B------:R-:W-:Y:S01]  /*6340*/  FFMA.FTZ R55, R55, R58, R57 ;  /* 0x0000003a37377223 */ /* 0x000fe20000010039 */
[----:B------:R-:W-:-:S02]  /*6350*/  SHF.R.U64 R57, R32, 0x10, R33 ;  /* 0x0000001020397819 */ /* 0x000fc40000001221 */
[----:B------:R-:W-:Y:S02]  /*6360*/  LOP3.LUT R33, R43, 0xffff0000, RZ, 0xc0, !PT ;  /* 0xffff00002b217812 */ /* 0x000fe400078ec0ff */
[----:B------:R-:W-:Y:S02]  /*6370*/  LOP3.LUT R32, R39, 0xffff0000, RZ, 0xc0, !PT ;  /* 0xffff000027207812 */ /* 0x000fe400078ec0ff */
[----:B------:R-:W-:Y:S01]  /*6380*/  PRMT R122, R122, 0x5410, R57 ;  /* 0x000054107a7a7816 */ /* 0x000fe20000000039 */
[C---:B------:R-:W-:Y:S01]  /*6390*/  FMUL.FTZ R39, R33.reuse, R56 ;  /* 0x0000003821277220 */ /* 0x040fe20000410000 */
[-C--:B------:R-:W-:Y:S01]  /*63a0*/  FMUL.FTZ R43, R33, R53.reuse ;  /* 0x00000035212b7220 */ /* 0x080fe20000410000 */
[----:B------:R-:W-:Y:S02]  /*63b0*/  F2FP.BF16.F32.PACK_AB R41, R41, R52 ;  /* 0x000000342929723e */ /* 0x000fe400000010ff */
[C---:B------:R-:W-:Y:S01]  /*63c0*/  FFMA.FTZ R33, R32.reuse, R53, -R39 ;  /* 0x0000003520217223 */ /* 0x040fe20000010827 */
[----:B------:R-:W-:Y:S01]  /*63d0*/  FFMA.FTZ R32, R32, R56, R43 ;  /* 0x0000003820207223 */ /* 0x000fe2000001002b */
[----:B------:R-:W-:Y:S01]  /*63e0*/  IMAD.U32 R43, R40, 0x10000, RZ ;  /* 0x00010000282b7824 */ /* 0x000fe200078e00ff */
[----:B------:R-:W-:Y:S01]  /*63f0*/  F2FP.BF16.F32.PACK_AB R50, R37, R50 ;  /* 0x000000322532723e */ /* 0x000fe200000010ff */
[----:B------:R-:W-:Y:S01]  /*6400*/  IMAD.U32 R56, R124, 0x10000, RZ ;  /* 0x000100007c387824 */ /* 0x000fe200078e00ff */
[----:B------:R-:W-:Y:S01]  /*6410*/  F2FP.BF16.F32.PACK_AB R33, R33, R54 ;  /* 0x000000362121723e */ /* 0x000fe200000010ff */
[----:B------:R-:W-:Y:S01]  /*6420*/  IMAD.U32 R44, R122, 0x10000, RZ ;  /* 0x000100007a2c7824 */ /* 0x000fe200078e00ff */
[----:B------:R-:W-:Y:S01]  /*6430*/  F2FP.BF16.F32.PACK_AB R32, R32, R55 ;  /* 0x000000372020723e */ /* 0x000fe200000010ff */
[----:B------:R-:W-:-:S02]  /*6440*/  IMAD.U32 R39, R36, 0x10000, RZ ;  /* 0x0001000024277824 */ /* 0x000fc400078e00ff */
[C---:B------:R-:W-:Y:S01]  /*6450*/  FMUL.FTZ R58, R43.reuse, R56 ;  /* 0x000000382b3a7220 */ /* 0x040fe20000410000 */
[-C--:B------:R-:W-:Y:S01]  /*6460*/  FMUL.FTZ R45, R43, R44.reuse ;  /* 0x0000002c2b2d7220 */ /* 0x080fe20000410000 */
[----:B------:R-:W-:Y:S01]  /*6470*/  LOP3.LUT R36, R36, 0xffff0000, RZ, 0xc0, !PT ;  /* 0xffff000024247812 */ /* 0x000fe200078ec0ff */
[----:B------:R-:W-:Y:S02]  /*6480*/  IMAD.MOV.U32 R37, RZ, RZ, R41 ;  /* 0x000000ffff257224 */ /* 0x000fe400078e0029 */
[C---:B------:R-:W-:Y:S01]  /*6490*/  FFMA.FTZ R43, R39.reuse, R44, -R58 ;  /* 0x0000002c272b7223 */ /* 0x040fe2000001083a */
[----:B------:R-:W-:Y:S01]  /*64a0*/  FFMA.FTZ R39, R39, R56, R45 ;  /* 0x0000003827277223 */ /* 0x000fe2000001002d */
[----:B------:R-:W-:Y:S01]  /*64b0*/  LOP3.LUT R44, R40, 0xffff0000, RZ, 0xc0, !PT ;  /* 0xffff0000282c7812 */ /* 0x000fe200078ec0ff */
[----:B------:R-:W-:Y:S01]  /*64c0*/  IMAD.U32 R40, R42, 0x10000, RZ ;  /* 0x000100002a287824 */ /* 0x000fe200078e00ff */
[----:B------:R-:W-:Y:S01]  /*64d0*/  LOP3.LUT R45, R122, 0xffff0000, RZ, 0xc0, !PT ;  /* 0xffff00007a2d7812 */ /* 0x000fe200078ec0ff */
[----:B------:R-:W-:Y:S01]  /*64e0*/  IMAD.MOV.U32 R41, RZ, RZ, R50 ;  /* 0x000000ffff297224 */ /* 0x000fe200078e0032 */
[----:B------:R-:W-:Y:S01]  /*64f0*/  LOP3.LUT R42, R42, 0xffff0000, RZ, 0xc0, !PT ;  /* 0xffff00002a2a7812 */ /* 0x000fe200078ec0ff */
[----:B------:R-:W-:-:S02]  /*6500*/  FMUL.FTZ R53, R44, R47 ;  /* 0x0000002f2c357220 */ /* 0x000fc40000410000 */
[-C--:B------:R-:W-:Y:S02]  /*6510*/  FMUL.FTZ R44, R44, R45.reuse ;  /* 0x0000002d2c2c7220 */ /* 0x080fe40000410000 */
[C---:B------:R-:W-:Y:S01]  /*6520*/  FFMA.FTZ R34, R36.reuse, R45, -R53 ;  /* 0x0000002d24227223 */ /* 0x040fe20000010835 */
[----:B------:R-:W-:Y:S02]  /*6530*/  IMAD.U32 R45, R123, 0x10000, RZ ;  /* 0x000100007b2d7824 */ /* 0x000fe400078e00ff */
[----:B------:R-:W-:Y:S01]  /*6540*/  FFMA.FTZ R36, R36, R47, R44 ;  /* 0x0000002f24247223 */ /* 0x000fe2000001002c */
[----:B------:R-:W-:Y:S01]  /*6550*/  IMAD.U32 R44, R121, 0x10000, RZ ;  /* 0x00010000792c7824 */ /* 0x000fe200078e00ff */
[----:B------:R-:W-:Y:S01]  /*6560*/  LOP3.LUT R123, R123, 0xffff0000, RZ, 0xc0, !PT ;  /* 0xffff00007b7b7812 */ /* 0x000fe200078ec0ff */
[C---:B------:R-:W-:Y:S01]  /*6570*/  FMUL.FTZ R46, R40.reuse, R45 ;  /* 0x0000002d282e7220 */ /* 0x040fe20000410000 */
[----:B------:R-:W-:Y:S01]  /*6580*/  LOP3.LUT R121, R121, 0xffff0000, RZ, 0xc0, !PT ;  /* 0xffff000079797812 */ /* 0x000fe200078ec0ff */
[-C--:B------:R-:W-:Y:S01]  /*6590*/  FMUL.FTZ R40, R40, R44.reuse ;  /* 0x0000002c28287220 */ /* 0x080fe20000410000 */
[----:B------:R-:W-:Y:S01]  /*65a0*/  F2FP.BF16.F32.PACK_AB R39, R36, R39 ;  /* 0x000000272427723e */ /* 0x000fe200000010ff */
[C---:B------:R-:W-:Y:S01]  /*65b0*/  FMUL.FTZ R47, R42.reuse, R123 ;  /* 0x0000007b2a2f7220 */ /* 0x040fe20000410000 */
[C---:B------:R-:W-:Y:S01]  /*65c0*/  FFMA.FTZ R46, R35.reuse, R44, -R46 ;  /* 0x0000002c232e7223 */ /* 0x040fe2000001082e */
[----:B------:R-:W-:Y:S01]  /*65d0*/  FMUL.FTZ R42, R42, R121 ;  /* 0x000000792a2a7220 */ /* 0x000fe20000410000 */
[----:B------:R-:W-:Y:S01]  /*65e0*/  FFMA.FTZ R40, R35, R45, R40 ;  /* 0x0000002d23287223 */ /* 0x000fe20000010028 */
[----:B------:R-:W-:Y:S01]  /*65f0*/  FFMA.FTZ R47, R38, R121, -R47 ;  /* 0x00000079262f7223 */ /* 0x000fe2000001082f */
[----:B------:R-:W-:Y:S01]  /*6600*/  F2FP.BF16.F32.PACK_AB R34, R34, R43 ;  /* 0x0000002b2222723e */ /* 0x000fe200000010ff */
[----:B------:R-:W-:Y:S01]  /*6610*/  FFMA.FTZ R123, R38, R123, R42 ;  /* 0x0000007b267b7223 */ /* 0x000fe2000001002a */
[----:B------:R-:W-:-:S02]  /*6620*/  IMAD.MOV.U32 R43, RZ, RZ, R32 ;  /* 0x000000ffff2b7224 */ /* 0x000fc400078e0020 */
[----:B------:R-:W-:Y:S01]  /*6630*/  F2FP.BF16.F32.PACK_AB R38, R47, R46 ;  /* 0x0000002e2f26723e */ /* 0x000fe200000010ff */
[----:B------:R-:W-:Y:S01]  /*6640*/  IMAD.MOV.U32 R36, RZ, RZ, R34 ;  /* 0x000000ffff247224 */ /* 0x000fe200078e0022 */
[----:B------:R-:W-:Y:S01]  /*6650*/  F2FP.BF16.F32.PACK_AB R42, R123, R40 ;  /* 0x000000287b2a723e */ /* 0x000fe200000010ff */
[----:B------:R-:W-:Y:S02]  /*6660*/  IMAD.MOV.U32 R40, RZ, RZ, R39 ;  /* 0x000000ffff287224 */ /* 0x000fe400078e0027 */
[----:B------:R-:W-:-:S07]  /*6670*/  IMAD.MOV.U32 R39, RZ, RZ, R33 ;  /* 0x000000ffff277224 */ /* 0x000fce00078e0021 */
.L_x_462:
[----:B------:R-:W-:Y:S05]  /*6680*/  BSYNC B1 ;  /* 0x0000000000017941 */ /* 0x000fea0003800000 */
.L_x_461:
[----:B-1----:R4:W-:Y:S01]  /*6690*/  STG.E.128 desc[UR60][R48.64], R36 ;  /* 0x0000002430007986 */ /* 0x0029e2000c101d3c */
[----:B------:R-:W-:-:S13]  /*66a0*/  ISETP.GE.AND P4, PT, R51, R110, PT ;  /* 0x0000006e3300720c */ /* 0x000fda0003f86270 */
[----:B------:R-:W-:Y:S05]  /*66b0*/  @P4 BRA `(.L_x_425) ;  /* 0x00000000009c4947 */ /* 0x000fea0003800000 */
[--C-:B------:R-:W-:Y:S02]  /*66c0*/  SHF.R.S32.HI R32, RZ, 0x1f, R51.reuse ;  /* 0x0000001fff207819 */ /* 0x100fe40000011433 */
[----:B------:R-:W-:-:S04]  /*66d0*/  IADD3 R51, P4, P5, R26, R92, R51 ;  /* 0x0000005c1a337210 */ /* 0x000fc80007d9e033 */
[----:B------:R-:W-:Y:S02]  /*66e0*/  IADD3.X R32, R3, R111, R32, P4, P5 ;  /* 0x0000006f03207210 */ /* 0x000fe400027ea420 */
[----:B------:R-:W-:-:S04]  /*66f0*/  LEA R90, P4, R51, R90, 0x1 ;  /* 0x0000005a335a7211 */ /* 0x000fc800078808ff */
[----:B------:R-:W-:-:S05]  /*6700*/  LEA.HI.X R91, R51, R91, R32, 0x1, P4 ;  /* 0x0000005b335b7211 */ /* 0x000fca00020f0c20 */
[----:B--2---:R1:W-:Y:S01]  /*6710*/  STG.E.128 desc[UR60][R90.64], R40 ;  /* 0x000000285a007986 */ /* 0x0043e2000c101d3c */
[----:B------:R-:W-:Y:S05]  /*6720*/  BRA `(.L_x_425) ;  /* 0x0000000000807947 */ /* 0x000fea0003800000 */
.L_x_418:
[----:B------:R-:W2:Y:S02]  /*6730*/  LDL R32, [R1+0x3c] ;  /* 0x00003c0001207983 */ /* 0x000ea40000100800 */
[----:B--2---:R-:W-:-:S13]  /*6740*/  ISETP.NE.AND P3, PT, R32, 0x3, PT ;  /* 0x000000032000780c */ /* 0x004fda0003f65270 */
[----:B------:R-:W-:Y:S05]  /*6750*/  @!P3 BRA `(.L_x_463) ;  /* 0x000000000004b947 */ /* 0x000fea0003800000 */
[----:B------:R-:W-:Y:S01]  /*6760*/  BPT.TRAP 0x1 ;  /* 0x000000040000795c */ /* 0x000fe20000300000 */
.L_x_463:
[----:B------:R-:W-:Y:S01]  /*6770*/  IMAD R21, R17, 0x8, R16 ;  /* 0x0000000811157824 */ /* 0x000fe200078e0210 */
[----:B------:R-:W-:Y:S01]  /*6780*/  SHF.L.U32 R87, R153, 0x1f, RZ ;  /* 0x0000001f99577819 */ /* 0x000fe200000006ff */
[----:B------:R-:W-:Y:S01]  /*6790*/  IMAD R86, R22, -0x90, R2 ;  /* 0xffffff7016567824 */ /* 0x000fe200078e0202 */
[----:B------:R-:W-:Y:S02]  /*67a0*/  BSSY B1, `(.L_x_464) ;  /* 0x0000004000017945 */ /* 0x000fe40003800000 */
[----:B------:R-:W0:Y:S02]  /*67b0*/  SYNCS.PHASECHK.TRANS64.TRYWAIT P4, [R21+URZ+0x31c90], R87 ;  /* 0x031c9057150075a7 */ /* 0x000e24000808017f */
[----:B------:R-:W-:Y:S01]  /*67c0*/  VIMNMX R86, R86, 0x90, PT ;  /* 0x0000009056567848 */ /* 0x000fe20003fe0100 */
[----:B0-----:R-:W-:Y:S06]  /*67d0*/  @!P4 BRA `(.L_x_465) ;  /* 0x000001740064c947 */ /* 0x001fec0003800000 */
.L_x_711:
[----:B------:R-:W-:Y:S05]  /*67e0*/  BSYNC B1 ;  /* 0x0000000000017941 */ /* 0x000fea0003800000 */
.L_x_464:
[----:B------:R-:W-:-:S13]  /*67f0*/  ISETP.GE.AND P4, PT, R19, R86, PT ;  /* 0x000000561300720c */ /* 0x000fda0003f86270 */
[----:B------:R-:W-:Y:S05]  /*6800*/  @P4 BRA `(.L_x_425) ;  /* 0x0000000000484947 */ /* 0x000fea0003800000 */
[----:B------:R-:W-:-:S13]  /*6810*/  ISETP.NE.AND P4, PT, R11, RZ, PT ;  /* 0x000000ff0b00720c */ /* 0x000fda0003f85270 */
[----:B------:R-:W1:Y:S04]  /*6820*/  @P4 LDS.128 R32, [R81+0x16800] ;  /* 0x0168000051204984 */ /* 0x000e680000000c00 */
[----:B-1----:R-:W-:Y:S01]  /*6830*/  @P4 STG.E.128 desc[UR60][R36.64], R32 ;  /* 0x0000002024004986 */ /* 0x002fe2000c101d3c */
        /* <DEDUP_REMOVED lines=14> */
[----:B-1----:R1:W-:Y:S02]  /*6920*/  @P4 STG.E.128 desc[UR60][R36.64+0xa0], R32 ;  /* 0x0000a02024004986 */ /* 0x0023e4000c101d3c */
.L_x_425:
[----:B------:R-:W-:Y:S05]  /*6930*/  BSYNC B0 ;  /* 0x0000000000007941 */ /* 0x000fea0003800000 */
.L_x_417:
[----:B-1234-:R-:W1:Y:S01]  /*6940*/  S2R R32, SR_TID.X ;  /* 0x0000000000207919 */ /* 0x01ee620000002100 */
[----:B------:R-:W-:Y:S01]  /*6950*/  @!PT LDS RZ, [RZ] ;  /* 0x00000000fffff984 */ /* 0x000fe20000000800 */
[----:B------:R-:W-:Y:S01]  /*6960*/  @!PT LDS RZ, [RZ] ;  /* 0x00000000fffff984 */ /* 0x000fe20000000800 */
[----:B------:R-:W-:Y:S01]  /*6970*/  @!PT LDS RZ, [RZ] ;  /* 0x00000000fffff984 */ /* 0x000fe20000000800 */
[----:B------:R-:W-:Y:S01]  /*6980*/  @!PT LDS RZ, [RZ] ;  /* 0x00000000fffff984 */ /* 0x000fe20000000800 */
[----:B------:R2:W-:Y:S06]  /*6990*/  MEMBAR.ALL.CTA ;  /* 0x0000000000007992 */ /* 0x0005ec0000008000 */
[----:B--2---:R-:W2:Y:S01]  /*69a0*/  FENCE.VIEW.ASYNC.S ;  /* 0x00000000000073c6 */ /* 0x004ea20000000000 */
[----:B------:R-:W-:Y:S05]  /*69b0*/  WARPSYNC.ALL ;  /* 0x0000000000007948 */ /* 0x000fea0003800000 */
[----:B------:R-:W-:Y:S01]  /*69c0*/  BSSY B0, `(.L_x_466) ;  /* 0x0000009000007945 */ /* 0x000fe20003800000 */
[----:B-1----:R-:W-:Y:S01]  /*69d0*/  LOP3.LUT R32, R32, 0x7f, RZ, 0xc0, !PT ;  /* 0x0000007f20207812 */ /* 0x002fe200078ec0ff */
[----:B--2---:R1:W-:Y:S03]  /*69e0*/  BAR.SYNC.DEFER_BLOCKING R112, 0x80 ;  /* 0x000200700000751d */ /* 0x0043e60000010000 */
[----:B------:R-:W-:-:S13]  /*69f0*/  ISETP.NE.AND P4, PT, R32, RZ, PT ;  /* 0x000000ff2000720c */ /* 0x000fda0003f85270 */
[----:B------:R-:W-:-:S05]  /*6a00*/  @!P4 VIADD R32, R21, 0x31ca0 ;  /* 0x00031ca01520c836 */ /* 0x000fca0000000000 */
[----:B------:R-:W-:-:S04]  /*6a10*/  @!P4 PRMT R32, RZ, 0x654, R32 ;  /* 0x00000654ff20c816 */ /* 0x000fc80000000020 */
[----:B------:R1:W-:Y:S01]  /*6a20*/  @!P4 SYNCS.ARRIVE.TRANS64.RED.A1T0 RZ, [R32+URZ], RZ ;  /* 0x000000ff20ffc9a7 */ /* 0x0003e2000810043f */
[----:B------:R-:W-:Y:S05]  /*6a30*/  @!P3 BRA `(.L_x_467) ;  /* 0x000000000004b947 */ /* 0x000fea0003800000 */
[----:B------:R-:W-:Y:S01]  /*6a40*/  BPT.TRAP 0x1 ;  /* 0x000000040000795c */ /* 0x000fe20000300000 */
.L_x_467:
[----:B------:R-:W-:Y:S05]  /*6a50*/  BSYNC B0 ;  /* 0x0000000000007941 */ /* 0x000fea0003800000 */
.L_x_466:
[----:B------:R-:W2:Y:S01]  /*6a60*/  SYNCS.PHASECHK.TRANS64.TRYWAIT P3, [R21+URZ+0x31cb0], R87 ;  /* 0x031cb057150075a7 */ /* 0x000ea2000806017f */
[----:B------:R-:W-:Y:S04]  /*6a70*/  BSSY B0, `(.L_x_468) ;  /* 0x0000002000007945 */ /* 0x000fe80003800000 */
[----:B--2---:R-:W-:Y:S05]  /*6a80*/  @!P3 BRA `(.L_x_469) ;  /* 0x0000017000ccb947 */ /* 0x004fea0003800000 */
.L_x_712:
[----:B------:R-:W-:Y:S05]  /*6a90*/  BSYNC B0 ;  /* 0x0000000000007941 */ /* 0x000fea0003800000 */
.L_x_468:
[----:B------:R-:W-:Y:S01]  /*6aa0*/  ISETP.GE.AND P3, PT, R19, R86, PT ;  /* 0x000000561300720c */ /* 0x000fe20003f66270 */
[----:B------:R-:W-:-:S12]  /*6ab0*/  BSSY B0, `(.L_x_470) ;  /* 0x0000020000007945 */ /* 0x000fd80003800000 */
[----:B------:R-:W-:Y:S05]  /*6ac0*/  @P3 BRA `(.L_x_471) ;  /* 0x0000000000783947 */ /* 0x000fea0003800000 */
[----:B------:R-:W-:Y:S01]  /*6ad0*/  IMAD.WIDE R34, R22, 0x90, R76 ;  /* 0x0000009016227825 */ /* 0x000fe200078e024c */
[----:B------:R-:W-:-:S03]  /*6ae0*/  ULDC.64 UR4, c[0x0][0x328] ;  /* 0x0000ca0000047ab9 */ /* 0x000fc60000000a00 */
[----:B------:R-:W-:Y:S02]  /*6af0*/  IMAD R35, R35, UR4, RZ ;  /* 0x0000000423237c24 */ /* 0x000fe4000f8e02ff */
[----:B-1----:R-:W-:Y:S02]  /*6b00*/  IMAD.MOV.U32 R32, RZ, RZ, R28 ;  /* 0x000000ffff207224 */ /* 0x002fe400078e001c */
[----:B------:R-:W-:Y:S02]  /*6b10*/  IMAD.MOV.U32 R33, RZ, RZ, R88 ;  /* 0x000000ffff217224 */ /* 0x000fe400078e0058 */
[C---:B------:R-:W-:Y:S02]  /*6b20*/  IMAD R35, R34.reuse, UR5, R35 ;  /* 0x0000000522237c24 */ /* 0x040fe4000f8e0223 */
[----:B------:R-:W-:Y:S01]  /*6b30*/  IMAD.WIDE.U32 R32, R34, UR4, R32 ;  /* 0x0000000422207c25 */ /* 0x000fe2000f8e0020 */
[----:B------:R-:W-:-:S03]  /*6b40*/  ULDC.64 UR4, c[0x0][0x318] ;  /* 0x0000c60000047ab9 */ /* 0x000fc60000000a00 */
[----:B------:R-:W-:Y:S01]  /*6b50*/  IMAD.IADD R33, R33, 0x1, R35 ;  /* 0x0000000121217824 */ /* 0x000fe200078e0223 */
[----:B------:R-:W-:Y:S01]  /*6b60*/  LEA R36, P3, R32, UR4, 0x1 ;  /* 0x0000000420247c11 */ /* 0x000fe2000f8608ff */
[----:B------:R-:W-:-:S03]  /*6b70*/  ULDC UR4, c[0x0][0x2f4] ;  /* 0x0000bd0000047ab9 */ /* 0x000fc60000000800 */
[----:B------:R-:W-:Y:S02]  /*6b80*/  LEA.HI.X R37, R32, UR5, R33, 0x1, P3 ;  /* 0x0000000520257c11 */ /* 0x000fe400098f0c21 */
[----:B------:R-:W-:-:S13]  /*6b90*/  ISETP.GE.AND P3, PT, R144, UR4, PT ;  /* 0x0000000490007c0c */ /* 0x000fda000bf66270 */
[----:B------:R-:W1:Y:S04]  /*6ba0*/  @!P3 LDS.128 R32, [R81] ;  /* 0x000000005120b984 */ /* 0x000e680000000c00 */
[----:B-1----:R-:W-:Y:S01]  /*6bb0*/  @!P3 STG.E.128 desc[UR60][R36.64], R32 ;  /* 0x000000202400b986 */ /* 0x002fe2000c101d3c */
[----:B------:R-:W-:-:S13]  /*6bc0*/  ISETP.GE.AND P3, PT, R4, UR4, PT ;  /* 0x0000000404007c0c */ /* 0x000fda000bf66270 */
[----:B------:R-:W1:Y:S04]  /*6bd0*/  @!P3 LDS.128 R32, [R81+0x2400] ;  /* 0x002400005120b984 */ /* 0x000e680000000c00 */
[----:B-1----:R-:W-:Y:S01]  /*6be0*/  @!P3 STG.E.128 desc[UR60][R36.64+0x40], R32 ;  /* 0x000040202400b986 */ /* 0x002fe2000c101d3c */
[----:B------:R-:W-:-:S13]  /*6bf0*/  ISETP.GE.AND P3, PT, R6, UR4, PT ;  /* 0x0000000406007c0c */ /* 0x000fda000bf66270 */
[----:B------:R-:W1:Y:S04]  /*6c00*/  @!P3 LDS.128 R32, [R81+0x4800] ;  /* 0x004800005120b984 */ /* 0x000e680000000c00 */
[----:B-1----:R-:W-:Y:S01]  /*6c10*/  @!P3 STG.E.128 desc[UR60][R36.64+0x80], R32 ;  /* 0x000080202400b986 */ /* 0x002fe2000c101d3c */
        /* <DEDUP_REMOVED lines=8> */
[----:B-1----:R3:W-:Y:S02]  /*6ca0*/  @!P3 STG.E.128 desc[UR60][R36.64+0xa0], R32 ;  /* 0x0000a0202400b986 */ /* 0x0027e4000c101d3c */
.L_x_471:
[----:B------:R-:W-:Y:S05]  /*6cb0*/  BSYNC B0 ;  /* 0x0000000000007941 */ /* 0x000fea0003800000 */
.L_x_470:
[----:B------:R-:W-:Y:S01]  /*6cc0*/  @!PT LDS RZ, [RZ] ;  /* 0x00000000fffff984 */ /* 0x000fe20000000800 */
[----:B------:R-:W-:Y:S01]  /*6cd0*/  @!PT LDS RZ, [RZ] ;  /* 0x00000000fffff984 */ /* 0x000fe20000000800 */
[----:B------:R-:W-:Y:S01]  /*6ce0*/  @!PT LDS RZ, [RZ] ;  /* 0x00000000fffff984 */ /* 0x000fe20000000800 */
[----:B------:R-:W-:Y:S01]  /*6cf0*/  @!PT LDS RZ, [RZ] ;  /* 0x00000000fffff984 */ /* 0x000fe20000000800 */
[----:B------:R4:W-:Y:S06]  /*6d00*/  MEMBAR.ALL.CTA ;  /* 0x0000000000007992 */ /* 0x0009ec0000008000 */
[----:B----4-:R-:W4:Y:S01]  /*6d10*/  FENCE.VIEW.ASYNC.S ;  /* 0x00000000000073c6 */ /* 0x010f220000000000 */
[----:B------:R-:W-:Y:S02]  /*6d20*/  VIADD R17, R17, 0x1 ;  /* 0x0000000111117836 */ /* 0x000fe40000000000 */
[----:B0-2---:R-:W-:Y:S01]  /*6d30*/  @!P4 VIADD R21, R21, 0x31cc0 ;  /* 0x00031cc01515c836 */ /* 0x005fe20000000000 */
[----:B----4-:R0:W-:Y:S02]  /*6d40*/  BAR.SYNC.DEFER_BLOCKING R112, 0x80 ;  /* 0x000200700000751d */ /* 0x0101e40000010000 */
[----:B------:R-:W-:-:S02]  /*6d50*/  ISETP.NE.AND P3, PT, R17, 0x2, PT ;  /* 0x000000021100780c */ /* 0x000fc40003f65270 */
[----:B------:R-:W-:Y:S02]  /*6d60*/  @!P4 PRMT R21, RZ, 0x654, R21 ;  /* 0x00000654ff15c816 */ /* 0x000fe40000000015 */
[----:B------:R-:W-:Y:S02]  /*6d70*/  SEL R24, RZ, 0x1, P3 ;  /* 0x00000001ff187807 */ /* 0x000fe40001800000 */
[----:B------:R-:W-:Y:S02]  /*6d80*/  SEL R17, R17, RZ, P3 ;  /* 0x000000ff11117207 */ /* 0x000fe40001800000 */
[----:B------:R-:W-:Y:S01]  /*6d90*/  LOP3.LUT R153, R153, R24, RZ, 0x3c, !PT ;  /* 0x0000001899997212 */ /* 0x000fe200078e3cff */
[----:B------:R0:W-:Y:S01]  /*6da0*/  @!P4 SYNCS.ARRIVE.TRANS64.RED.A1T0 RZ, [R21+URZ], RZ ;  /* 0x000000ff15ffc9a7 */ /* 0x0001e2000810043f */
[----:B------:R-:W-:Y:S05]  /*6db0*/  @P2 BRA `(.L_x_472) ;  /* 0xffffffb800a02947 */ /* 0x000fea000383ffff */
[----:B-1-3--:R-:W1:Y:S01]  /*6dc0*/  S2R R32, SR_TID.X ;  /* 0x0000000000207919 */ /* 0x00ae620000002100 */
[----:B------:R-:W-:Y:S02]  /*6dd0*/  PLOP3.LUT P0, PT, PT, PT, PT, 0x8, 0x0 ;  /* 0x000000000000781c */ /* 0x000fe40003f0e170 */
[----:B-1----:R-:W-:-:S04]  /*6de0*/  SHF.R.U32.HI R32, RZ, 0x7, R32 ;  /* 0x00000007ff207819 */ /* 0x002fc80000011620 */
[----:B------:R-:W-:-:S13]  /*6df0*/  ISETP.NE.AND P5, PT, R32, 0x1, PT ;  /* 0x000000012000780c */ /* 0x000fda0003fa5270 */
[----:B------:R-:W-:Y:S06]  /*6e00*/  @!P5 BAR.ARV 0x9, 0x100 ;  /* 0x024400000000db1d */ /* 0x000fec0000002000 */
.L_x_412:
[----:B------:R-:W-:Y:S02]  /*6e10*/  ISETP.GE.AND P2, PT, R109, 0x1, PT ;  /* 0x000000016d00780c */ /* 0x000fe40003f46270 */
[----:B------:R-:W-:Y:S02]  /*6e20*/  CS2R R2, SRZ ;  /* 0x0000000000027805 */ /* 0x000fe4000001ff00 */
[----:B------:R-:W-:Y:S01]  /*6e30*/  PLOP3.LUT P1, PT, PT, PT, PT, 0x80, 0x0 ;  /* 0x000000000000781c */ /* 0x000fe20003f2f070 */
[----:B------:R-:W-:Y:S01]  /*6e40*/  IMAD.MOV.U32 R0, RZ, RZ, RZ ;  /* 0x000000ffff007224 */ /* 0x000fe200078e00ff */
[----:B------:R-:W-:Y:S02]  /*6e50*/  CS2R R42, SRZ ;  /* 0x00000000002a7805 */ /* 0x000fe4000001ff00 */
[----:B------:R-:W-:Y:S02]  /*6e60*/  CS2R R30, SRZ ;  /* 0x00000000001e7805 */ /* 0x000fe4000001ff00 */
[----:B------:R-:W-:-:S02]  /*6e70*/  CS2R R52, SRZ ;  /* 0x0000000000347805 */ /* 0x000fc4000001ff00 */
[----:B------:R-:W-:Y:S01]  /*6e80*/  CS2R R28, SRZ ;  /* 0x00000000001c7805 */ /* 0x000fe2000001ff00 */
[----:B------:R-:W-:Y:S01]  /*6e90*/  IMAD.MOV.U32 R39, RZ, RZ, RZ ;  /* 0x000000ffff277224 */ /* 0x000fe200078e00ff */
[----:B------:R-:W-:Y:S01]  /*6ea0*/  CS2R R44, SRZ ;  /* 0x00000000002c7805 */ /* 0x000fe2000001ff00 */
[----:B------:R-:W-:Y:S01]  /*6eb0*/  IMAD.MOV.U32 R54, RZ, RZ, RZ ;  /* 0x000000ffff367224 */ /* 0x000fe200078e00ff */
[----:B------:R-:W-:Y:S02]  /*6ec0*/  CS2R R48, SRZ ;  /* 0x0000000000307805 */ /* 0x000fe4000001ff00 */
[----:B------:R-:W-:Y:S02]  /*6ed0*/  CS2R R50, SRZ ;  /* 0x0000000000327805 */ /* 0x000fe4000001ff00 */
        /* <DEDUP_REMOVED lines=12> */
[----:B------:R-:W-:Y:S01]  /*6fa0*/  CS2R R78, SRZ ;  /* 0x00000000004e7805 */ /* 0x000fe2000001ff00 */
[----:B------:R-:W-:Y:S02]  /*6fb0*/  IMAD.MOV.U32 R86, RZ, RZ, RZ ;  /* 0x000000ffff567224 */ /* 0x000fe400078e00ff */
[----:B------:R-:W-:Y:S02]  /*6fc0*/  IMAD.MOV.U32 R81, RZ, RZ, RZ ;  /* 0x000000ffff517224 */ /* 0x000fe400078e00ff */
[----:B------:R-:W-:-:S02]  /*6fd0*/  IMAD.MOV.U32 R6, RZ, RZ, RZ ;  /* 0x000000ffff067224 */ /* 0x000fc400078e00ff */
[----:B------:R-:W-:Y:S01]  /*6fe0*/  IMAD.MOV.U32 R84, RZ, RZ, RZ ;  /* 0x000000ffff547224 */ /* 0x000fe200078e00ff */
[----:B------:R-:W-:Y:S06]  /*6ff0*/  @P0 BRA `(.L_x_473) ;  /* 0x00000000000c0947 */ /* 0x000fec0003800000 */
[----:B------:R-:W1:Y:S01]  /*7000*/  FENCE.VIEW.ASYNC.G ;  /* 0x00000000000073c6 */ /* 0x000e620000000100 */
[----:B------:R-:W-:Y:S05]  /*7010*/  WARPSYNC.ALL ;  /* 0x0000000000007948 */ /* 0x000fea0003800000 */
[----:B-1----:R-:W-:Y:S06]  /*7020*/  BAR.ARV 0xc, 0x200 ;  /* 0x0308000000007b1d */ /* 0x002fec0000002000 */
.L_x_473:
[----:B------:R-:W-:Y:S02]  /*7030*/  IMAD.MOV.U32 R80, RZ, RZ, RZ ;  /* 0x000000ffff507224 */ /* 0x000fe400078e00ff */
[----:B------:R-:W-:Y:S01]  /*7040*/  IMAD.MOV.U32 R7, RZ, RZ, RZ ;  /* 0x000000ffff077224 */ /* 0x000fe200078e00ff */
[----:B------:R-:W-:Y:S06]  /*7050*/  @!P2 BRA `(.L_x_474) ;  /* 0x000000d80064a947 */ /* 0x000fec0003800000 */
[----:B------:R-:W-:-:S03]  /*7060*/  UMOV UR4, 0xffffffff ;  /* 0xffffffff00047882 */ /* 0x000fc60000000000 */
[----:B------:R-:W-:Y:S05]  /*7070*/  BRA.DIV UR4, `(.L_x_475) ;  /* 0x0000016e04647947 */ /* 0x000fea000b800000 */
[----:B------:R-:W1:Y:S02]  /*7080*/  S2R R0, SR_TID.X ;  /* 0x0000000000007919 */ /* 0x000e640000002100 */
[----:B-1----:R-:W-:-:S05]  /*7090*/  VIADD R2, R0, 0xffffff80 ;  /* 0xffffff8000027836 */ /* 0x002fca0000000000 */
[----:B------:R-:W-:-:S04]  /*70a0*/  SHF.R.S32.HI R0, RZ, 0x1f, R2 ;  /* 0x0000001fff007819 */ /* 0x000fc80000011402 */
[----:B------:R-:W-:-:S04]  /*70b0*/  LEA.HI R0, R0, R2, RZ, 0x7 ;  /* 0x0000000200007211 */ /* 0x000fc800078f38ff */
[----:B------:R-:W-:-:S06]  /*70c0*/  SHF.R.S32.HI R0, RZ, 0x7, R0 ;  /* 0x00000007ff007819 */ /* 0x000fcc0000011400 */
[----:B------:R-:W1:Y:S04]  /*70d0*/  SHFL.IDX PT, R0, R0, RZ, 0x1f ;  /* 0x00001fff00007589 */ /* 0x000e6800000e0000 */
[----:B-1----:R1:W-:Y:S02]  /*70e0*/  STL [R1+0x70], R0 ;  /* 0x0000700001007387 */ /* 0x0023e40000100800 */
.L_x_715:
[----:B------:R-:W1:Y:S01]  /*70f0*/  LDL R3, [R1+0x70] ;  /* 0x0000700001037983 */ /* 0x000e620000100800 */
[----:B------:R-:W-:Y:S01]  /*7100*/  BSSY B6, `(.L_x_476) ;  /* 0x000001b000067945 */ /* 0x000fe20003800000 */
[----:B-1----:R-:W-:-:S05]  /*7110*/  IMAD.HI R0, R3, 0x55555556, RZ ;  /* 0x5555555603007827 */ /* 0x002fca00078e02ff */
[----:B------:R-:W-:-:S05]  /*7120*/  LEA.HI R2, R0, R0, RZ, 0x1 ;  /* 0x0000000000027211 */ /* 0x000fca00078f08ff */
[----:B------:R-:W-:Y:S02]  /*7130*/  IMAD R2, R2, -0x3, R3 ;  /* 0xfffffffd02027824 */ /* 0x000fe400078e0203 */
[----:B------:R-:W-:-:S04]  /*7140*/  VIADD R3, R16, 0x24300 ;  /* 0x0002430010037836 */ /* 0x000fc80000000000 */
[----:B------:R-:W-:Y:S01]  /*7150*/  IMAD R0, R2, 0x800, R3 ;  /* 0x0000080002007824 */ /* 0x000fe200078e0203 */
[----:B------:R-:W-:-:S04]  /*7160*/  LOP3.LUT P0, RZ, R3, 0x9f, RZ, 0xc0, !PT ;  /* 0x0000009f03ff7812 */ /* 0x000fc8000780c0ff */
[----:B------:R-:W-:-:S04]  /*7170*/  SHF.R.U32.HI R0, RZ, 0x4, R0 ;  /* 0x00000004ff007819 */ /* 0x000fc80000011600 */
[----:B------:R-:W-:-:S05]  /*7180*/  LOP3.LUT R0, R0, 0x3fff, RZ, 0xc0, !PT ;  /* 0x00003fff00007812 */ /* 0x000fca00078ec0ff */
[----:B------:R1:W-:Y:S01]  /*7190*/  STL [R1+0x78], R0 ;  /* 0x0000780001007387 */ /* 0x0003e20000100800 */
[----:B------:R-:W-:Y:S05]  /*71a0*/  @!P0 BRA `(.L_x_477) ;  /* 0x0000000000408947 */ /* 0x000fea0003800000 */
[----:B-1----:R-:W-:Y:S01]  /*71b0*/  MOV R0, 0x0 ;  /* 0x0000000000007802 */ /* 0x002fe20000000f00 */
[----:B------:R-:W-:Y:S01]  /*71c0*/  ULDC.64 UR4, c[0x4][0xa8] ;  /* 0x01002a0000047ab9 */ /* 0x000fe20000000a00 */
[----:B------:R-:W-:Y:S01]  /*71d0*/  ULDC.64 UR6, c[0x4][0xb0] ;  /* 0x01002c0000067ab9 */ /* 0x000fe20000000a00 */
[----:B------:R-:W-:Y:S01]  /*71e0*/  IMAD.U32 R4, RZ, RZ, UR4 ;  /* 0x00000004ff047e24 */ /* 0x000fe2000f8e00ff */
[----:B--2---:R1:W2:Y:S01]  /*71f0*/  LDC.64 R14, c[0x4][R0] ;  /* 0x01000000000e7b82 */ /* 0x0042a20000000a00 */
        /* <DEDUP_REMOVED lines=8> */
[----:B-1----:R-:W-:-:S07]  /*7280*/  IMAD.MOV.U32 R13, RZ, RZ, RZ ;  /* 0x000000ffff0d7224 */ /* 0x002fce00078e00ff */
[----:B0-----:R-:W-:-:S07]  /*7290*/  LEPC R20, `(.L_x_477) ;  /* 0x000000001014794e */ /* 0x001fce0000000000 */
[----:B--2--5:R-:W-:Y:S05]  /*72a0*/  CALL.ABS.NOINC R14 ;  /* 0x000000000e007343 */ /* 0x024fea0003c00000 */
.L_x_477:
[----:B------:R-:W-:Y:S05]  /*72b0*/  BSYNC B6 ;  /* 0x0000000000067941 */ /* 0x000fea0003800000 */
.L_x_476:
[----:B------:R-:W-:Y:S02]  /*72c0*/  ULDC UR4, c[0x0][0x3f4] ;  /* 0x0000fd0000047ab9 */ /* 0x000fe40000000800 */
[----:B------:R-:W-:-:S13]  /*72d0*/  ISETP.LT.AND P0, PT, RZ, UR4, PT ;  /* 0x00000004ff007c0c */ /* 0x000fda000bf01270 */
[----:B------:R-:W-:Y:S05]  /*72e0*/  @P0 BRA `(.L_x_478) ;  /* 0x0000000000400947 */ /* 0x000fea0003800000 */
[----:B------:R-:W1:Y:S02]  /*72f0*/  LDL R20, [R1+0x90] ;  /* 0x0000900001147983 */ /* 0x000e640000100800 */
[----:B-1----:R-:W-:-:S04]  /*7300*/  LEA.HI R0, R20, R20, RZ, 0x1 ;  /* 0x0000001414007211 */ /* 0x002fc800078f08ff */
[----:B------:R-:W-:-:S05]  /*7310*/  LOP3.LUT R0, R0, 0xfffffffe, RZ, 0xc0, !PT ;  /* 0xfffffffe00007812 */ /* 0x000fca00078ec0ff */
[----:B------:R-:W-:-:S05]  /*7320*/  IMAD.IADD R0, R20, 0x1, -R0 ;  /* 0x0000000114007824 */ /* 0x000fca00078e0a00 */
[----:B------:R-:W-:-:S04]  /*7330*/  SHF.L.U32 R3, R0, 0x1f, RZ ;  /* 0x0000001f00037819 */ /* 0x000fc800000006ff */
[----:B------:R1:W3:Y:S03]  /*7340*/  SYNCS.PHASECHK.TRANS64.TRYWAIT P0, [R16+URZ+0x31c00], R3 ;  /* 0x031c0003100075a7 */ /* 0x0002e6000800017f */
[----:B---3--:R-:W-:Y:S05]  /*7350*/  @!P0 NANOSLEEP.SYNCS 0x989680 ;  /* 0x009896800000895d */ /* 0x008fea0003900000 */
[----:B------:R-:W3:Y:S01]  /*7360*/  @!P0 SYNCS.PHASECHK.TRANS64 P0, [R16+URZ+0x31c00], R3 ;  /* 0x031c0003100085a7 */ /* 0x000ee2000800007f */
[----:B------:R-:W-:Y:S04]  /*7370*/  BSSY B0, `(.L_x_479) ;  /* 0x0000006000007945 */ /* 0x000fe80003800000 */
[----:B---3--:R-:W-:Y:S05]  /*7380*/  @P0 BRA `(.L_x_480) ;  /* 0x0000000000100947 */ /* 0x008fea0003800000 */
.L_x_481:
[----:B---3--:R3:W4:Y:S02]  /*7390*/  SYNCS.PHASECHK.TRANS64.TRYWAIT P0, [R16+URZ+0x31c00], R3 ;  /* 0x031c0003100075a7 */ /* 0x008724000800017f */
[----:B----4-:R-:W-:Y:S05]  /*73a0*/  @!P0 NANOSLEEP.SYNCS 0x989680 ;  /* 0x009896800000895d */ /* 0x010fea0003900000 */
[----:B------:R-:W4:Y:S02]  /*73b0*/  @!P0 SYNCS.PHASECHK.TRANS64 P0, [R16+URZ+0x31c00], R3 ;  /* 0x031c0003100085a7 */ /* 0x000f24000800007f */
[----:B----4-:R-:W-:Y:S05]  /*73c0*/  @!P0 BRA `(.L_x_481) ;  /* 0xfffffffc00f08947 */ /* 0x010fea000383ffff */
.L_x_480:
[----:B------:R-:W-:Y:S05]  /*73d0*/  BSYNC B0 ;  /* 0x0000000000007941 */ /* 0x000fea0003800000 */
.L_x_479:
[----:B------:R-:W-:Y:S05]  /*73e0*/  BRA `(.L_x_482) ;  /* 0x0000003c004c7947 */ /* 0x000fea0003800000 */
.L_x_478:
[----:B------:R-:W3:Y:S01]  /*73f0*/  LDL R8, [R1+0xa8] ;  /* 0x0000a80001087983 */ /* 0x000ee20000100800 */
[----:B-1---5:R-:W-:Y:S01]  /*7400*/  SHF.R.S32.HI R0, RZ, 0x1f, R104 ;  /* 0x0000001fff007819 */ /* 0x022fe20000011468 */
[----:B------:R-:W-:Y:S01]  /*7410*/  ULDC.64 UR6, c[0x0][0x408] ;  /* 0x0001020000067ab9 */ /* 0x000fe20000000a00 */
[----:B------:R-:W-:Y:S02]  /*7420*/  ULDC.64 UR4, c[0x0][0x3f8] ;  /* 0x0000fe0000047ab9 */ /* 0x000fe40000000a00 */
[----:B------:R-:W-:-:S04]  /*7430*/  IMAD.WIDE.U32 R4, R104, UR4, RZ ;  /* 0x0000000468047c25 */ /* 0x000fc8000f8e00ff */
[C---:B------:R-:W-:Y:S02]  /*7440*/  IMAD R7, R0.reuse, UR6, RZ ;  /* 0x0000000600077c24 */ /* 0x040fe4000f8e02ff */
[----:B------:R-:W-:Y:S02]  /*7450*/  IMAD R3, R0, UR4, RZ ;  /* 0x0000000400037c24 */ /* 0x000fe4000f8e02ff */
[C---:B------:R-:W-:Y:S02]  /*7460*/  IMAD R25, R104.reuse, UR7, R7 ;  /* 0x0000000768197c24 */ /* 0x040fe4000f8e0207 */
[C---:B------:R-:W-:Y:S01]  /*7470*/  IMAD R3, R104.reuse, UR5, R3 ;  /* 0x0000000568037c24 */ /* 0x040fe2000f8e0203 */
[----:B------:R-:W-:Y:S01]  /*7480*/  ULDC.64 UR4, c[0x0][0x3e8] ;  /* 0x0000fa0000047ab9 */ /* 0x000fe20000000a00 */
[----:B------:R-:W-:Y:S01]  /*7490*/  IMAD.WIDE.U32 R6, R104, UR6, RZ ;  /* 0x0000000668067c25 */ /* 0x000fe2000f8e00ff */
[----:B------:R-:W-:Y:S01]  /*74a0*/  ULDC.64 UR6, c[0x0][0x400] ;  /* 0x0001000000067ab9 */ /* 0x000fe20000000a00 */
[----:B------:R-:W-:-:S02]  /*74b0*/  LEA R22, P1, R4, UR4, 0x1 ;  /* 0x0000000404167c11 */ /* 0x000fc4000f8208ff */
[----:B------:R-:W-:Y:S01]  /*74c0*/  IMAD.IADD R23, R3, 0x1, R5 ;  /* 0x0000000103177824 */ /* 0x000fe200078e0205 */
[----:B------:R-:W-:Y:S01]  /*74d0*/  LEA R24, P2, R6, UR6, 0x1 ;  /* 0x0000000606187c11 */ /* 0x000fe2000f8408ff */
[----:B------:R-:W-:-:S03]  /*74e0*/  IMAD.IADD R25, R25, 0x1, R7 ;  /* 0x0000000119197824 */ /* 0x000fc600078e0207 */
[----:B------:R-:W-:Y:S02]  /*74f0*/  LEA.HI.X R23, R4, UR5, R23, 0x1, P1 ;  /* 0x0000000504177c11 */ /* 0x000fe400088f0c17 */
[----:B------:R-:W-:Y:S02]  /*7500*/  LEA.HI.X R25, R6, UR7, R25, 0x1, P2 ;  /* 0x0000000706197c11 */ /* 0x000fe400090f0c19 */
[----:B---3--:R-:W-:-:S13]  /*7510*/  LOP3.LUT P0, RZ, R8, 0x1bf, RZ, 0xc0, !PT ;  /* 0x000001bf08ff7812 */ /* 0x008fda000780c0ff */
[----:B------:R-:W-:Y:S05]  /*7520*/  @!P0 BRA `(.L_x_483) ;  /* 0x0000000000408947 */ /* 0x000fea0003800000 */
[----:B------:R-:W-:Y:S01]  /*7530*/  MOV R0, 0x0 ;  /* 0x0000000000007802 */ /* 0x000fe20000000f00 */
        /* <DEDUP_REMOVED lines=14> */
[----:B--2---:R-:W-:Y:S05]  /*7620*/  CALL.ABS.NOINC R14 ;  /* 0x000000000e007343 */ /* 0x004fea0003c00000 */
.L_x_483:
[----:B------:R-:W-:Y:S01]  /*7630*/  ULDC.U8 UR4, c[0x0][0x410] ;  /* 0x0001040000047ab9 */ /* 0x000fe20000000000 */
[----:B------:R-:W-:Y:S01]  /*7640*/  BSSY B0, `(.L_x_484) ;  /* 0x00003a5000007945 */ /* 0x000fe20003800000 */
[----:B------:R-:W-:Y:S01]  /*7650*/  ISETP.NE.AND P0, PT, RZ, UR4, PT ;  /* 0x00000004ff007c0c */ /* 0x000fe2000bf05270 */
[----:B------:R-:W-:-:S12]  /*7660*/  IMAD R6, R105, 0xc0, R19 ;  /* 0x000000c069067824 */ /* 0x000fd800078e0213 */
[----:B------:R-:W-:Y:S05]  /*7670*/  @!P0 BRA `(.L_x_485) ;  /* 0x0000001c00688947 */ /* 0x000fea0003800000 */
[----:B------:R-:W-:-:S03]  /*7680*/  UMOV UR4, 0xffffffff ;  /* 0xffffffff00047882 */ /* 0x000fc60000000000 */
[----:B------:R-:W-:Y:S05]  /*7690*/  BRA.DIV UR4, `(.L_x_486) ;  /* 0x0000016a041c7947 */ /* 0x000fea000b800000 */
[----:B------:R1:W3:Y:S04]  /*76a0*/  SHFL.IDX PT, R3, R23, RZ, 0x1e1f ;  /* 0x001e1fff17037589 */ /* 0x0002e800000e0000 */
[----:B------:R1:W4:Y:S04]  /*76b0*/  SHFL.IDX PT, R0, R22, RZ, 0x1e1f ;  /* 0x001e1fff16007589 */ /* 0x00032800000e0000 */
[----:B------:R1:W0:Y:S04]  /*76c0*/  SHFL.IDX PT, R5, R25, RZ, 0x1e1f ;  /* 0x001e1fff19057589 */ /* 0x00022800000e0000 */
[----:B--2---:R1:W2:Y:S02]  /*76d0*/  SHFL.IDX PT, R14, R24, RZ, 0x1e1f ;  /* 0x001e1fff180e7589 */ /* 0x0042a400000e0000 */
.L_x_721:
[----:B------:R-:W5:Y:S01]  /*76e0*/  LDL R52, [R1+0x90] ;  /* 0x0000900001347983 */ /* 0x000f620000100800 */
[----:B------:R-:W-:Y:S01]  /*76f0*/  ULDC UR4, c[0x0][0x448] ;  /* 0x0001120000047ab9 */ /* 0x000fe20000000800 */
[----:B------:R-:W-:Y:S01]  /*7700*/  BSSY B1, `(.L_x_487) ;  /* 0x0000061000017945 */ /* 0x000fe20003800000 */
[----:B------:R-:W-:Y:S01]  /*7710*/  IMAD R108, R108, UR4, RZ ;  /* 0x000000046c6c7c24 */ /* 0x000fe2000f8e02ff */
[----:B------:R-:W-:Y:S02]  /*7720*/  CS2R R10, SRZ ;  /* 0x00000000000a7805 */ /* 0x000fe4000001ff00 */
[----:B0-----:R-:W-:Y:S02]  /*7730*/  CS2R R20, SRZ ;  /* 0x0000000000147805 */ /* 0x001fe4000001ff00 */
[----:B-1----:R-:W-:Y:S01]  /*7740*/  CS2R R24, SRZ ;  /* 0x0000000000187805 */ /* 0x002fe2000001ff00 */
[----:B------:R-:W-:Y:S01]  /*7750*/  IMAD R4, R105, -0xc0, R108 ;  /* 0xffffff4069047824 */ /* 0x000fe200078e026c */
[----:B------:R-:W-:-:S02]  /*7760*/  ISETP.GE.AND P1, PT, R6, R108, PT ;  /* 0x0000006c0600720c */ /* 0x000fc40003f26270 */
[----:B------:R-:W-:Y:S02]  /*7770*/  CS2R R28, SRZ ;  /* 0x00000000001c7805 */ /* 0x000fe4000001ff00 */
[----:B------:R-:W-:Y:S02]  /*7780*/  CS2R R32, SRZ ;  /* 0x0000000000207805 */ /* 0x000fe4000001ff00 */
[----:B------:R-:W-:Y:S02]  /*7790*/  CS2R R36, SRZ ;  /* 0x0000000000247805 */ /* 0x000fe4000001ff00 */
[----:B------:R-:W-:Y:S02]  /*77a0*/  VIMNMX R4, R4, 0xc0, PT ;  /* 0x000000c004047848 */ /* 0x000fe40003fe0100 */
[----:B------:R-:W-:Y:S02]  /*77b0*/  CS2R R8, SRZ ;  /* 0x0000000000087805 */ /* 0x000fe4000001ff00 */
[----:B------:R-:W-:-:S02]  /*77c0*/  CS2R R12, SRZ ;  /* 0x00000000000c7805 */ /* 0x000fc4000001ff00 */
[----:B------:R-:W-:Y:S02]  /*77d0*/  CS2R R22, SRZ ;  /* 0x0000000000167805 */ /* 0x000fe4000001ff00 */
[----:B------:R-:W-:Y:S02]  /*77e0*/  ISETP.GE.AND P0, PT, R19, R4, PT ;  /* 0x000000041300720c */ /* 0x000fe40003f06270 */
[----:B------:R-:W-:Y:S02]  /*77f0*/  CS2R R26, SRZ ;  /* 0x00000000001a7805 */ /* 0x000fe4000001ff00 */
[----:B------:R-:W-:Y:S02]  /*7800*/  CS2R R30, SRZ ;  /* 0x00000000001e7805 */ /* 0x000fe4000001ff00 */
[----:B------:R-:W-:Y:S02]  /*7810*/  CS2R R34, SRZ ;  /* 0x0000000000227805 */ /* 0x000fe4000001ff00 */
[----:B-----5:R-:W-:Y:S01]  /*7820*/  LEA.HI R50, R52, R52, RZ, 0x1 ;  /* 0x0000003434327211 */ /* 0x020fe200078f08ff */
[----:B------:R-:W-:Y:S06]  /*7830*/  @P1 BRA `(.L_x_488) ;  /* 0x0000000400341947 */ /* 0x000fec0003800000 */
[----:B------:R-:W2:Y:S01]  /*7840*/  LDL R7, [R1+0x5c] ;  /* 0x00005c0001077983 */ /* 0x000ea20000100800 */
[----:B------:R-:W-:-:S03]  /*7850*/  ULDC UR4, c[0x0][0x3f4] ;  /* 0x0000fd0000047ab9 */ /* 0x000fc60000000800 */
[----:B------:R-:W3:Y:S04]  /*7860*/  LDL R39, [R1+0x64] ;  /* 0x0000640001277983 */ /* 0x000ee80000100800 */
[----:B------:R-:W4:Y:S04]  /*7870*/  LDL R38, [R1+0x68] ;  /* 0x0000680001267983 */ /* 0x000f280000100800 */
[----:B------:R-:W4:Y:S04]  /*7880*/  LDL R15, [R1+0x60] ;  /* 0x00006000010f7983 */ /* 0x000f280000100800 */
[----:B------:R-:W4:Y:S04]  /*7890*/  LDL.64 R48, [R1+0x40] ;  /* 0x0000400001307983 */ /* 0x000f280000100a00 */
[----:B------:R-:W4:Y:S01]  /*78a0*/  LDL R12, [R1+0x6c] ;  /* 0x00006c00010c7983 */ /* 0x000f220000100800 */
        /* <DEDUP_REMOVED lines=9> */
[C---:B--2---:R-:W-:Y:S01]  /*7940*/  ISETP.GE.AND P4, PT, R7.reuse, UR4, PT ;  /* 0x0000000407007c0c */ /* 0x044fe2000bf86270 */
[----:B------:R-:W-:Y:S01]  /*7950*/  IMAD.SHL.U32 R9, R7, 0x2, RZ ;  /* 0x0000000207097824 */ /* 0x000fe200078e00ff */
[----:B------:R-:W-:Y:S02]  /*7960*/  SHF.R.S32.HI R4, RZ, 0x1f, R7 ;  /* 0x0000001fff047819 */ /* 0x000fe40000011407 */
[----:B---3--:R-:W-:Y:S02]  /*7970*/  ISETP.GE.AND P3, PT, R39, UR4, PT ;  /* 0x0000000427007c0c */ /* 0x008fe4000bf66270 */
[----:B------:R-:W-:-:S07]  /*7980*/  SHF.L.U64.HI R4, R7, 0x1, R4 ;  /* 0x0000000107047819 */ /* 0x000fce0000010204 */
[-C--:B------:R-:W-:Y:S02]  /*7990*/  @!P4 IADD3 R8, P2, R14, R9.reuse, RZ ;  /* 0x000000090e08c210 */ /* 0x080fe40007f5e0ff */
[----:B----4-:R-:W-:-:S03]  /*79a0*/  @!P4 IADD3 R6, P1, R0, R9, RZ ;  /* 0x000000090006c210 */ /* 0x010fc60007f3e0ff */
[--C-:B------:R-:W-:Y:S01]  /*79b0*/  @!P4 IMAD.X R9, R5, 0x1, R4.reuse, P2 ;  /* 0x000000010509c824 */ /* 0x100fe200010e0604 */
[C---:B------:R-:W-:Y:S01]  /*79c0*/  ISETP.GE.AND P2, PT, R38.reuse, UR4, PT ;  /* 0x0000000426007c0c */ /* 0x040fe2000bf46270 */
[----:B------:R-:W-:Y:S01]  /*79d0*/  @!P4 IMAD.X R7, R3, 0x1, R4, P1 ;  /* 0x000000010307c824 */ /* 0x000fe200008e0604 */
[----:B------:R-:W-:Y:S01]  /*79e0*/  SHF.R.S32.HI R4, RZ, 0x1f, R39 ;  /* 0x0000001fff047819 */ /* 0x000fe20000011427 */
[----:B------:R-:W-:Y:S01]  /*79f0*/  IMAD.SHL.U32 R47, R39, 0x2, RZ ;  /* 0x00000002272f7824 */ /* 0x000fe200078e00ff */
[----:B------:R-:W5:Y:S01]  /*7a00*/  @!P4 LD.E.64 R30, desc[UR60][R8.64] ;  /* 0x0000003c081ec980 */ /* 0x000f62000c101b00 */
[----:B------:R-:W-:Y:S01]  /*7a10*/  ISETP.GE.AND P1, PT, R15, UR4, PT ;  /* 0x000000040f007c0c */ /* 0x000fe2000bf26270 */
[----:B------:R-:W-:Y:S01]  /*7a20*/  IMAD.SHL.U32 R43, R38, 0x2, RZ ;  /* 0x00000002262b7824 */ /* 0x000fe200078e00ff */
[----:B------:R-:W-:Y:S01]  /*7a30*/  SHF.L.U64.HI R4, R39, 0x1, R4 ;  /* 0x0000000127047819 */ /* 0x000fe20000010204 */
[----:B------:R0:W5:Y:S01]  /*7a40*/  @!P4 LD.E.64 R32, desc[UR60][R6.64] ;  /* 0x0000003c0620c980 */ /* 0x000162000c101b00 */
[----:B------:R-:W-:-:S02]  /*7a50*/  @!P3 IADD3 R46, P4, R14, R47, RZ ;  /* 0x0000002f0e2eb210 */ /* 0x000fc40007f9e0ff */
[----:B------:R-:W-:Y:S02]  /*7a60*/  SHF.R.S32.HI R10, RZ, 0x1f, R38 ;  /* 0x0000001fff0a7819 */ /* 0x000fe40000011426 */
[----:B------:R-:W-:Y:S01]  /*7a70*/  @!P3 IADD3 R44, P5, R0, R47, RZ ;  /* 0x0000002f002cb210 */ /* 0x000fe20007fbe0ff */
[----:B------:R-:W-:Y:S01]  /*7a80*/  @!P3 IMAD.X R47, R5, 0x1, R4, P4 ;  /* 0x00000001052fb824 */ /* 0x000fe200020e0604 */
[----:B------:R-:W-:Y:S02]  /*7a90*/  SHF.L.U64.HI R10, R38, 0x1, R10 ;  /* 0x00000001260a7819 */ /* 0x000fe4000001020a */
[-C--:B------:R-:W-:Y:S01]  /*7aa0*/  @!P2 IADD3 R42, P4, R14, R43.reuse, RZ ;  /* 0x0000002b0e2aa210 */ /* 0x080fe20007f9e0ff */
[----:B0-----:R-:W-:Y:S01]  /*7ab0*/  IMAD.SHL.U32 R7, R15, 0x2, RZ ;  /* 0x000000020f077824 */ /* 0x001fe200078e00ff */
[----:B------:R-:W-:Y:S01]  /*7ac0*/  SHF.R.S32.HI R11, RZ, 0x1f, R15 ;  /* 0x0000001fff0b7819 */ /* 0x000fe2000001140f */
[----:B------:R-:W-:Y:S01]  /*7ad0*/  @!P3 IMAD.X R45, R3, 0x1, R4, P5 ;  /* 0x00000001032db824 */ /* 0x000fe200028e0604 */
[C---:B------:R-:W-:Y:S01]  /*7ae0*/  @!P2 IADD3 R40, P5, R0.reuse, R43, RZ ;  /* 0x0000002b0028a210 */ /* 0x040fe20007fbe0ff */
[--C-:B------:R-:W-:Y:S01]  /*7af0*/  @!P2 IMAD.X R43, R5, 0x1, R10.reuse, P4 ;  /* 0x00000001052ba824 */ /* 0x100fe200020e060a */
[----:B------:R-:W-:Y:S01]  /*7b00*/  SHF.L.U64.HI R4, R15, 0x1, R11 ;  /* 0x000000010f047819 */ /* 0x000fe2000001020b */
[----:B------:R-:W5:Y:S01]  /*7b10*/  @!P3 LD.E.64 R26, desc[UR60][R46.64] ;  /* 0x0000003c2e1ab980 */ /* 0x000f62000c101b00 */
[-C--:B------:R-:W-:Y:S01]  /*7b20*/  @!P1 IADD3 R38, P4, R0, R7.reuse, RZ ;  /* 0x0000000700269210 */ /* 0x080fe20007f9e0ff */
[C---:B------:R-:W-:Y:S01]  /*7b30*/  @!P2 IMAD.X R41, R3.reuse, 0x1, R10, P5 ;  /* 0x000000010329a824 */ /* 0x040fe200028e060a */
[----:B------:R-:W-:Y:S01]  /*7b40*/  ISETP.GE.AND P5, PT, R48, UR4, PT ;  /* 0x0000000430007c0c */ /* 0x000fe2000bfa6270 */
[----:B------:R-:W5:Y:S02]  /*7b50*/  @!P3 LD.E.64 R28, desc[UR60][R44.64] ;  /* 0x0000003c2c1cb980 */ /* 0x000f64000c101b00 */
[--C-:B------:R-:W-:Y:S01]  /*7b60*/  @!P1 IMAD.X R39, R3, 0x1, R4.reuse, P4 ;  /* 0x0000000103279824 */ /* 0x100fe200020e0604 */
[----:B------:R-:W-:Y:S01]  /*7b70*/  @!P1 IADD3 R6, P4, R14, R7, RZ ;  /* 0x000000070e069210 */ /* 0x000fe20007f9e0ff */
[C---:B------:R-:W-:Y:S01]  /*7b80*/  IMAD.SHL.U32 R15, R12.reuse, 0x2, RZ ;  /* 0x000000020c0f7824 */ /* 0x040fe200078e00ff */
[----:B------:R-:W5:Y:S03]  /*7b90*/  @!P2 LD.E.64 R24, desc[UR60][R40.64] ;  /* 0x0000003c2818a980 */ /* 0x000f66000c101b00 */
[----:B------:R-:W-:Y:S01]  /*7ba0*/  @!P1 IMAD.X R7, R5, 0x1, R4, P4 ;  /* 0x0000000105079824 */ /* 0x000fe200020e0604 */
[----:B------:R-:W-:Y:S01]  /*7bb0*/  ISETP.GE.AND P4, PT, R12, UR4, PT ;  /* 0x000000040c007c0c */ /* 0x000fe2000bf86270 */
[----:B------:R-:W5:Y:S02]  /*7bc0*/  @!P2 LD.E.64 R22, desc[UR60][R42.64] ;  /* 0x0000003c2a16a980 */ /* 0x000f64000c101b00 */
[----:B------:R-:W-:-:S02]  /*7bd0*/  @!P5 IMAD.MOV.U32 R8, RZ, RZ, R0 ;  /* 0x000000ffff08d224 */ /* 0x000fc400078e0000 */
[----:B------:R-:W-:Y:S01]  /*7be0*/  @!P5 IMAD.MOV.U32 R9, RZ, RZ, R3 ;  /* 0x000000ffff09d224 */ /* 0x000fe200078e0003 */
[----:B------:R-:W5:Y:S01]  /*7bf0*/  @!P1 LD.E.64 R20, desc[UR60][R38.64] ;  /* 0x0000003c26149980 */ /* 0x000f62000c101b00 */
[----:B------:R-:W-:Y:S02]  /*7c00*/  @!P5 IMAD.MOV.U32 R4, RZ, RZ, R14 ;  /* 0x000000ffff04d224 */ /* 0x000fe400078e000e */
[----:B------:R-:W-:-:S04]  /*7c10*/  @!P5 IMAD.WIDE R8, R48, 0x2, R8 ;  /* 0x000000023008d825 */ /* 0x000fc800078e0208 */
[----:B------:R-:W-:Y:S01]  /*7c20*/  @!P5 IMAD.WIDE R10, R48, 0x2, R4 ;  /* 0x00000002300ad825 */ /* 0x000fe200078e0204 */
[----:B------:R-:W-:Y:S01]  /*7c30*/  SHF.R.S32.HI R4, RZ, 0x1f, R12 ;  /* 0x0000001fff047819 */ /* 0x000fe2000001140c */
[----:B------:R0:W5:Y:S03]  /*7c40*/  @!P5 LD.E.64 R36, desc[UR60][R8.64] ;  /* 0x0000003c0824d980 */ /* 0x000166000c101b00 */
[----:B------:R-:W-:Y:S01]  /*7c50*/  SHF.L.U64.HI R4, R12, 0x1, R4 ;  /* 0x000000010c047819 */ /* 0x000fe20000010204 */
[----:B------:R1:W5:Y:S01]  /*7c60*/  @!P5 LD.E.64 R34, desc[UR60][R10.64] ;  /* 0x0000003c0a22d980 */ /* 0x000362000c101b00 */
[----:B------:R-:W-:-:S05]  /*7c70*/  @!P4 IADD3 R48, P5, R0, R15, RZ ;  /* 0x0000000f0030c210 */ /* 0x000fca0007fbe0ff */
[--C-:B------:R-:W-:Y:S01]  /*7c80*/  @!P4 IMAD.X R49, R3, 0x1, R4.reuse, P5 ;  /* 0x000000010331c824 */ /* 0x100fe200028e0604 */
[----:B------:R-:W-:Y:S02]  /*7c90*/  @!P4 IADD3 R14, P5, R14, R15, RZ ;  /* 0x0000000f0e0ec210 */ /* 0x000fe40007fbe0ff */
[----:B------:R-:W-:Y:S02]  /*7ca0*/  CS2R R12, SRZ ;  /* 0x00000000000c7805 */ /* 0x000fe4000001ff00 */
[----:B0-----:R-:W-:Y:S02]  /*7cb0*/  CS2R R8, SRZ ;  /* 0x0000000000087805 */ /* 0x001fe4000001ff00 */
[----:B-1----:R-:W-:Y:S01]  /*7cc0*/  CS2R R10, SRZ ;  /* 0x00000000000a7805 */ /* 0x002fe2000001ff00 */
[----:B------:R-:W-:Y:S01]  /*7cd0*/  @!P4 IMAD.X R15, R5, 0x1, R4, P5 ;  /* 0x00000001050fc824 */ /* 0x000fe200028e0604 */
[----:B------:R0:W5:Y:S04]  /*7ce0*/  @!P1 LD.E.64 R12, desc[UR60][R6.64] ;  /* 0x0000003c060c9980 */ /* 0x000168000c101b00 */
[----:B------:R0:W5:Y:S04]  /*7cf0*/  @!P4 LD.E.64 R10, desc[UR60][R48.64] ;  /* 0x0000003c300ac980 */ /* 0x000168000c101b00 */
[----:B------:R0:W5:Y:S02]  /*7d00*/  @!P4 LD.E.64 R8, desc[UR60][R14.64] ;  /* 0x0000003c0e08c980 */ /* 0x000164000c101b00 */
.L_x_488:
[----:B------:R-:W-:Y:S05]  /*7d10*/  BSYNC B1 ;  /* 0x0000000000017941 */ /* 0x000fea0003800000 */
.L_x_487:
[----:B---3-5:R-:W-:Y:S01]  /*7d20*/  IMAD.MOV.U32 R3, RZ, RZ, R11 ;  /* 0x000000ffff037224 */ /* 0x028fe200078e000b */
[----:B------:R-:W-:Y:S01]  /*7d30*/  LOP3.LUT R50, R50, 0xfffffffe, RZ, 0xc0, !PT ;  /* 0xfffffffe32327812 */ /* 0x000fe200078ec0ff */
[----:B----4-:R-:W-:Y:S01]  /*7d40*/  IMAD.MOV.U32 R0, RZ, RZ, R10 ;  /* 0x000000ffff007224 */ /* 0x010fe200078e000a */
[----:B------:R-:W-:Y:S01]  /*7d50*/  BSSY B1, `(.L_x_489) ;  /* 0x0000031000017945 */ /* 0x000fe20003800000 */
[----:B------:R-:W-:Y:S01]  /*7d60*/  IMAD.MOV.U32 R4, RZ, RZ, R20 ;  /* 0x000000ffff047224 */ /* 0x000fe200078e0014 */
[----:B0-----:R-:W-:Y:S01]  /*7d70*/  PRMT R15, R3, 0x7610, R15 ;  /* 0x00007610030f7816 */ /* 0x001fe2000000000f */
[----:B------:R-:W-:Y:S01]  /*7d80*/  IMAD.IADD R3, R52, 0x1, -R50 ;  /* 0x0000000134037824 */ /* 0x000fe200078e0a32 */
[----:B--2---:R-:W-:Y:S01]  /*7d90*/  PRMT R14, R0, 0x7610, R14 ;  /* 0x00007610000e7816 */ /* 0x004fe2000000000e */
[----:B------:R-:W-:Y:S01]  /*7da0*/  IMAD.MOV.U32 R0, RZ, RZ, R21 ;  /* 0x000000ffff007224 */ /* 0x000fe200078e0015 */
[----:B------:R-:W-:Y:S01]  /*7db0*/  PRMT R40, R4, 0x7610, R40 ;  /* 0x0000761004287816 */ /* 0x000fe20000000028 */
[----:B------:R-:W-:Y:S01]  /*7dc0*/  IMAD.MOV.U32 R4, RZ, RZ, R24 ;  /* 0x000000ffff047224 */ /* 0x000fe200078e0018 */
[----:B------:R-:W-:Y:S01]  /*7dd0*/  SHF.L.U32 R3, R3, 0x1f, RZ ;  /* 0x0000001f03037819 */ /* 0x000fe200000006ff */
[----:B------:R-:W-:Y:S01]  /*7de0*/  IMAD.MOV.U32 R5, RZ, RZ, R25 ;  /* 0x000000ffff057224 */ /* 0x000fe200078e0019 */
[----:B------:R-:W-:Y:S01]  /*7df0*/  PRMT R41, R0, 0x7610, R41 ;  /* 0x0000761000297816 */ /* 0x000fe20000000029 */
[----:B------:R-:W-:Y:S01]  /*7e00*/  IMAD.MOV.U32 R0, RZ, RZ, R28 ;  /* 0x000000ffff007224 */ /* 0x000fe200078e001c */
[----:B------:R-:W0:Y:S01]  /*7e10*/  SYNCS.PHASECHK.TRANS64.TRYWAIT P1, [R16+URZ+0x31c00], R3 ;  /* 0x031c0003100075a7 */ /* 0x000e22000802017f */
        /* <DEDUP_REMOVED lines=35> */
[----:B0-----:R-:W-:Y:S06]  /*8050*/  @!P1 BRA `(.L_x_490) ;  /* 0x00000160001c9947 */ /* 0x001fec0003800000 */
.L_x_722:
[----:B------:R-:W-:Y:S05]  /*8060*/  BSYNC B1 ;  /* 0x0000000000017941 */ /* 0x000fea0003800000 */
.L_x_489:
[----:B------:R-:W-:Y:S02]  /*8070*/  PRMT R57, R0, 0x7610, R57 ;  /* 0x0000761000397816 */ /* 0x000fe40000000039 */
[----:B------:R-:W-:Y:S01]  /*8080*/  PRMT R39, R39, 0x5410, R4 ;  /* 0x0000541027277816 */ /* 0x000fe20000000004 */
[----:B------:R-:W-:Y:S06]  /*8090*/  @P0 BRA `(.L_x_491) ;  /* 0x0000002c00fc0947 */ /* 0x000fec0003800000 */
[----:B------:R-:W2:Y:S01]  /*80a0*/  LDL.64 R58, [R1+0x40] ;  /* 0x00004000013a7983 */ /* 0x000ea20000100a00 */
[----:B------:R-:W2:Y:S03]  /*80b0*/  LDC R0, c[0x0][0x3f4] ;  /* 0x0000fd00ff007b82 */ /* 0x000ea60000000800 */
[----:B------:R-:W0:Y:S04]  /*80c0*/  LDL R56, [R1+0x7c] ;  /* 0x00007c0001387983 */ /* 0x000e280000100800 */
[----:B------:R-:W3:Y:S04]  /*80d0*/  LDL R55, [R1+0x5c] ;  /* 0x00005c0001377983 */ /* 0x000ee80000100800 */
[----:B------:R-:W4:Y:S04]  /*80e0*/  LDL R53, [R1+0x64] ;  /* 0x0000640001357983 */ /* 0x000f280000100800 */
[----:B------:R-:W5:Y:S04]  /*80f0*/  LDL R52, [R1+0x68] ;  /* 0x0000680001347983 */ /* 0x000f680000100800 */
[----:B------:R-:W5:Y:S04]  /*8100*/  LDL R7, [R1+0x60] ;  /* 0x0000600001077983 */ /* 0x000f680000100800 */
[----:B------:R-:W5:Y:S04]  /*8110*/  LDL R6, [R1+0x6c] ;  /* 0x00006c0001067983 */ /* 0x000f680000100800 */
[----:B------:R-:W5:Y:S01]  /*8120*/  LDL R5, [R1+0x80] ;  /* 0x0000800001057983 */ /* 0x000f620000100800 */
[----:B------:R-:W-:Y:S01]  /*8130*/  BSSY B1, `(.L_x_492) ;  /* 0x0000039000017945 */ /* 0x000fe20003800000 */
[-C--:B--2---:R-:W-:Y:S01]  /*8140*/  ISETP.GE.AND P6, PT, R58, R0.reuse, PT ;  /* 0x000000003a00720c */ /* 0x084fe20003fc6270 */
[----:B0-----:R-:W-:Y:S01]  /*8150*/  IMAD R3, R56, 0x2, R16 ;  /* 0x0000000238037824 */ /* 0x001fe200078e0210 */
[----:B---3--:R-:W-:-:S02]  /*8160*/  ISETP.GE.AND P0, PT, R55, R0, PT ;  /* 0x000000003700720c */ /* 0x008fc40003f06270 */
[-C--:B----4-:R-:W-:Y:S02]  /*8170*/  ISETP.GE.AND P1, PT, R53, R0.reuse, PT ;  /* 0x000000003500720c */ /* 0x090fe40003f26270 */
[-C--:B-----5:R-:W-:Y:S02]  /*8180*/  ISETP.GE.AND P2, PT, R52, R0.reuse, PT ;  /* 0x000000003400720c */ /* 0x0a0fe40003f46270 */
[-C--:B------:R-:W-:Y:S02]  /*8190*/  ISETP.GE.AND P3, PT, R7, R0.reuse, PT ;  /* 0x000000000700720c */ /* 0x080fe40003f66270 */
[----:B------:R-:W-:Y:S01]  /*81a0*/  ISETP.GE.AND P4, PT, R6, R0, PT ;  /* 0x000000000600720c */ /* 0x000fe20003f86270 */
[----:B------:R-:W-:Y:S01]  /*81b0*/  VIADD R0, R3, 0x20 ;  /* 0x0000002003007836 */ /* 0x000fe20000000000 */
[----:B------:R-:W-:Y:S01]  /*81c0*/  LOP3.LUT P5, RZ, R5, 0x2, RZ, 0xc0, !PT ;  /* 0x0000000205ff7812 */ /* 0x000fe200078ac0ff */
[----:B------:R-:W-:-:S12]  /*81d0*/  @P6 BRA `(.L_x_493) ;  /* 0x0000000000b86947 */ /* 0x000fd80003800000 */
[----:B------:R-:W0:Y:S01]  /*81e0*/  LDS.128 R4, [R3+0xda00] ;  /* 0x00da000003047984 */ /* 0x000e220000000c00 */
[----:B------:R-:W-:Y:S02]  /*81f0*/  SHF.R.U32.HI R56, RZ, 0x10, R35 ;  /* 0x00000010ff387819 */ /* 0x000fe40000011623 */
[----:B------:R-:W-:Y:S02]  /*8200*/  SHF.R.U32.HI R53, RZ, 0x10, R37 ;  /* 0x00000010ff357819 */ /* 0x000fe40000011625 */
[----:B------:R-:W-:Y:S02]  /*8210*/  SHF.R.U64 R55, R34, 0x10, R35 ;  /* 0x0000001022377819 */ /* 0x000fe40000001223 */
[----:B------:R-:W-:Y:S02]  /*8220*/  PRMT R56, R39, 0x5432, R56 ;  /* 0x0000543227387816 */ /* 0x000fe40000000038 */
[----:B------:R-:W-:Y:S02]  /*8230*/  PRMT R53, R54, 0x5410, R53 ;  /* 0x0000541036357816 */ /* 0x000fe40000000035 */
[----:B------:R-:W-:Y:S01]  /*8240*/  PRMT R55, R57, 0x5410, R55 ;  /* 0x0000541039377816 */ /* 0x000fe20000000037 */
[----:B------:R-:W-:Y:S01]  /*8250*/  IMAD.U32 R57, R56, 0x10000, RZ ;  /* 0x0001000038397824 */ /* 0x000fe200078e00ff */
[----:B------:R-:W-:Y:S01]  /*8260*/  SHF.R.U64 R52, R36, 0x10, R37 ;  /* 0x0000001024347819 */ /* 0x000fe20000001225 */
[----:B------:R-:W-:Y:S01]  /*8270*/  IMAD.U32 R54, R53, 0x10000, RZ ;  /* 0x0001000035367824 */ /* 0x000fe200078e00ff */
[----:B------:R-:W-:-:S02]  /*8280*/  LOP3.LUT R56, R56, 0xffff0000, RZ, 0xc0, !PT ;  /* 0xffff000038387812 */ /* 0x000fc400078ec0ff */
[----:B------:R-:W-:Y:S02]  /*8290*/  LOP3.LUT R53, R53, 0xffff0000, RZ, 0xc0, !PT ;  /* 0xffff000035357812 */ /* 0x000fe400078ec0ff */
[----:B------:R-:W-:Y:S02]  /*82a0*/  PRMT R52, R15, 0x5432, R52 ;  /* 0x000054320f347816 */ /* 0x000fe40000000034 */
[C---:B0-----:R-:W-:Y:S01]  /*82b0*/  LOP3.LUT R35, R6.reuse, 0xffff0000, RZ, 0xc0, !PT ;  /* 0xffff000006237812 */ /* 0x041fe200078ec0ff */
[----:B------:R-:W-:Y:S01]  /*82c0*/  IMAD.U32 R34, R6, 0x10000, RZ ;  /* 0x0001000006227824 */ /* 0x000fe200078e00ff */
[C---:B------:R-:W-:Y:S01]  /*82d0*/  LOP3.LUT R37, R7.reuse, 0xffff0000, RZ, 0xc0, !PT ;  /* 0xffff000007257812 */ /* 0x040fe200078ec0ff */
[----:B------:R-:W-:Y:S02]  /*82e0*/  IMAD.U32 R36, R7, 0x10000, RZ ;  /* 0x0001000007247824 */ /* 0x000fe400078e00ff */
[C---:B------:R-:W-:Y:S01]  /*82f0*/  FMUL.FTZ R59, R35.reuse, R57 ;  /* 0x00000039233b7220 */ /* 0x040fe20000410000 */
[----:B------:R-:W-:Y:S01]  /*8300*/  FMUL.FTZ R58, R35, R54 ;  /* 0x00000036233a7220 */ /* 0x000fe20000410000 */
[----:B------:R-:W-:Y:S01]  /*8310*/  FMUL.FTZ R35, R37, R56 ;  /* 0x0000003825237220 */ /* 0x000fe20000410000 */
[----:B------:R-:W-:-:S02]  /*8320*/  IMAD.U32 R6, R4, 0x10000, RZ ;  /* 0x0001000004067824 */ /* 0x000fc400078e00ff */
[C---:B------:R-:W-:Y:S01]  /*8330*/  FFMA.FTZ R59, R34.reuse, R54, -R59 ;  /* 0x00000036223b7223 */ /* 0x040fe2000001083b */
[----:B------:R-:W-:Y:S01]  /*8340*/  FFMA.FTZ R58, R34, R57, R58 ;  /* 0x00000039223a7223 */ /* 0x000fe2000001003a */
[-C--:B------:R-:W-:Y:S01]  /*8350*/  FFMA.FTZ R57, R36, R53.reuse, -R35 ;  /* 0x0000003524397223 */ /* 0x080fe20000010823 */
[C---:B------:R-:W-:Y:S01]  /*8360*/  IMAD.U32 R7, R5.reuse, 0x10000, RZ ;  /* 0x0001000005077824 */ /* 0x040fe200078e00ff */
[----:B------:R-:W-:Y:S01]  /*8370*/  LOP3.LUT R4, R4, 0xffff0000, RZ, 0xc0, !PT ;  /* 0xffff000004047812 */ /* 0x000fe200078ec0ff */
[C---:B------:R-:W-:Y:S01]  /*8380*/  IMAD.U32 R35, R52.reuse, 0x10000, RZ ;  /* 0x0001000034237824 */ /* 0x040fe200078e00ff */
[----:B------:R-:W-:Y:S01]  /*8390*/  LOP3.LUT R5, R5, 0xffff0000, RZ, 0xc0, !PT ;  /* 0xffff000005057812 */ /* 0x000fe200078ec0ff */
[----:B------:R-:W-:Y:S01]  /*83a0*/  FMUL.FTZ R61, R37, R53 ;  /* 0x00000035253d7220 */ /* 0x000fe20000410000 */
[C---:B------:R-:W-:Y:S01]  /*83b0*/  LOP3.LUT R34, R55.reuse, 0xffff0000, RZ, 0xc0, !PT ;  /* 0xffff000037227812 */ /* 0x040fe200078ec0ff */
[----:B------:R-:W-:Y:S01]  /*83c0*/  IMAD.U32 R37, R55, 0x10000, RZ ;  /* 0x0001000037257824 */ /* 0x000fe200078e00ff */
[----:B------:R-:W-:Y:S01]  /*83d0*/  LOP3.LUT R52, R52, 0xffff0000, RZ, 0xc0, !PT ;  /* 0xffff000034347812 */ /* 0x000fe200078ec0ff */
[----:B------:R-:W-:Y:S01]  /*83e0*/  FFMA.FTZ R56, R36, R56, R61 ;  /* 0x0000003824387223 */ /* 0x000fe2000001003d */
[C---:B------:R-:W-:Y:S01]  /*83f0*/  FMUL.FTZ R36, R4.reuse, R35 ;  /* 0x0000002304247220 */ /* 0x040fe20000410000 */
[-C--:B------:R-:W-:Y:S01]  /*8400*/  FMUL.FTZ R53, R4, R37.reuse ;  /* 0x0000002504357220 */ /* 0x080fe20000410000 */
[C---:B------:R-:W-:Y:S01]  /*8410*/  FMUL.FTZ R54, R5.reuse, R34 ;  /* 0x0000002205367220 */ /* 0x040fe20000410000 */
[-C--:B------:R-:W-:Y:S01]  /*8420*/  FMUL.FTZ R55, R5, R52.reuse ;  /* 0x0000003405377220 */ /* 0x080fe20000410000 */
[C---:B------:R-:W-:Y:S01]  /*8430*/  FFMA.FTZ R37, R6.reuse, R37, R36 ;  /* 0x0000002506257223 */ /* 0x040fe20000010024 */
[----:B------:R-:W-:Y:S01]  /*8440*/  FFMA.FTZ R4, R6, R35, -R53 ;  /* 0x0000002306047223 */ /* 0x000fe20000010835 */
[C---:B------:R-:W-:Y:S01]  /*8450*/  FFMA.FTZ R5, R7.reuse, R52, -R54 ;  /* 0x0000003407057223 */ /* 0x040fe20000010836 */
[----:B------:R-:W-:Y:S01]  /*8460*/  FFMA.FTZ R34, R7, R34, R55 ;  /* 0x0000002207227223 */ /* 0x000fe20000010037 */
[----:B------:R-:W-:-:S02]  /*8470*/  F2FP.BF16.F32.PACK_AB R6, R58, R59 ;  /* 0x0000003b3a06723e */ /* 0x000fc400000010ff */
[----:B------:R-:W-:Y:S02]  /*8480*/  F2FP.BF16.F32.PACK_AB R7, R56, R57 ;  /* 0x000000393807723e */ /* 0x000fe400000010ff */
[----:B------:R-:W-:Y:S02]  /*8490*/  F2FP.BF16.F32.PACK_AB R4, R37, R4 ;  /* 0x000000042504723e */ /* 0x000fe400000010ff */
[----:B------:R-:W-:-:S05]  /*84a0*/  F2FP.BF16.F32.PACK_AB R5, R34, R5 ;  /* 0x000000052205723e */ /* 0x000fca00000010ff */
[----:B------:R0:W-:Y:S02]  /*84b0*/  STS.128 [R3+0xda00], R4 ;  /* 0x00da000403007388 */ /* 0x0001e40000000c00 */
.L_x_493:
[----:B------:R-:W-:Y:S05]  /*84c0*/  BSYNC B1 ;  /* 0x0000000000017941 */ /* 0x000fea0003800000 */
.L_x_492:
[----:B------:R-:W-:Y:S01]  /*84d0*/  BSSY B1, `(.L_x_494) ;  /* 0x0000031000017945 */ /* 0x000fe20003800000 */
[----:B------:R-:W-:-:S03]  /*84e0*/  @P5 VIADD R0, R3, 0xffffffe0 ;  /* 0xffffffe003005836 */ /* 0x000fc60000000000 */
[----:B------:R-:W-:Y:S05]  /*84f0*/  @P0 BRA `(.L_x_495) ;  /* 0x0000000000b80947 */ /* 0x000fea0003800000 */
[----:B0-----:R-:W0:Y:S01]  /*8500*/  LDS.128 R4, [R0+0xda00] ;  /* 0x00da000000047984 */ /* 0x001e220000000c00 */
[----:B------:R-:W-:Y:S02]  /*8510*/  SHF.R.U32.HI R52, RZ, 0x10, R31 ;  /* 0x00000010ff347819 */ /* 0x000fe4000001161f */
[----:B------:R-:W-:Y:S02]  /*8520*/  SHF.R.U32.HI R35, RZ, 0x10, R33 ;  /* 0x00000010ff237819 */ /* 0x000fe40000011621 */
[----:B------:R-:W-:Y:S02]  /*8530*/  PRMT R52, R38, 0x5432, R52 ;  /* 0x0000543226347816 */ /* 0x000fe40000000034 */
[----:B------:R-:W-:Y:S02]  /*8540*/  PRMT R35, R60, 0x5410, R35 ;  /* 0x000054103c237816 */ /* 0x000fe40000000023 */
[----:B------:R-:W-:Y:S01]  /*8550*/  SHF.R.U64 R37, R30, 0x10, R31 ;  /* 0x000000101e257819 */ /* 0x000fe2000000121f */
[----:B------:R-:W-:Y:S01]  /*8560*/  IMAD.U32 R53, R52, 0x10000, RZ ;  /* 0x0001000034357824 */ /* 0x000fe200078e00ff */
[----:B------:R-:W-:Y:S01]  /*8570*/  SHF.R.U64 R34, R32, 0x10, R33 ;  /* 0x0000001020227819 */ /* 0x000fe20000001221 */
[----:B------:R-:W-:Y:S01]  /*8580*/  IMAD.U32 R36, R35, 0x10000, RZ ;  /* 0x0001000023247824 */ /* 0x000fe200078e00ff */
[----:B------:R-:W-:-:S02]  /*8590*/  LOP3.LUT R52, R52, 0xffff0000, RZ, 0xc0, !PT ;  /* 0xffff000034347812 */ /* 0x000fc400078ec0ff */
[----:B------:R-:W-:Y:S02]  /*85a0*/  LOP3.LUT R35, R35, 0xffff0000, RZ, 0xc0, !PT ;  /* 0xffff000023237812 */ /* 0x000fe400078ec0ff */
[----:B------:R-:W-:Y:S02]  /*85b0*/  PRMT R34, R14, 0x5432, R34 ;  /* 0x000054320e227816 */ /* 0x000fe40000000022 */
        /* <DEDUP_REMOVED lines=34> */
.L_x_495:
[----:B------:R-:W-:Y:S05]  /*87e0*/  BSYNC B1 ;  /* 0x0000000000017941 */ /* 0x000fea0003800000 */
.L_x_494:
[----:B------:R-:W-:Y:S04]  /*87f0*/  BSSY B1, `(.L_x_496) ;  /* 0x0000030000017945 */ /* 0x000fe80003800000 */
[----:B------:R-:W-:Y:S05]  /*8800*/  @P1 BRA `(.L_x_497) ;  /* 0x0000000000b81947 */ /* 0x000fea0003800000 */
[----:B01----:R-:W0:Y:S01]  /*8810*/  LDS.128 R4, [R3+0x10a00] ;  /* 0x010a000003047984 */ /* 0x003e220000000c00 */
[----:B------:R-:W-:Y:S02]  /*8820*/  SHF.R.U64 R31, R28, 0x10, R29 ;  /* 0x000000101c1f7819 */ /* 0x000fe4000000121d */
[----:B------:R-:W-:Y:S02]  /*8830*/  SHF.R.U64 R26, R26, 0x10, R27 ;  /* 0x000000101a1a7819 */ /* 0x000fe4000000121b */
[----:B------:R-:W-:Y:S02]  /*8840*/  SHF.R.U32.HI R28, RZ, 0x10, R29 ;  /* 0x00000010ff1c7819 */ /* 0x000fe4000001161d */
[----:B------:R-:W-:Y:S02]  /*8850*/  SHF.R.U32.HI R27, RZ, 0x10, R27 ;  /* 0x00000010ff1b7819 */ /* 0x000fe4000001161b */
[----:B------:R-:W-:Y:S02]  /*8860*/  PRMT R49, R49, 0x5410, R28 ;  /* 0x0000541031317816 */ /* 0x000fe4000000001c */
[----:B------:R-:W-:-:S02]  /*8870*/  PRMT R50, R50, 0x5410, R27 ;  /* 0x0000541032327816 */ /* 0x000fc4000000001b */
[----:B------:R-:W-:Y:S01]  /*8880*/  PRMT R48, R48, 0x5410, R31 ;  /* 0x0000541030307816 */ /* 0x000fe2000000001f */
[----:B------:R-:W-:Y:S01]  /*8890*/  IMAD.U32 R30, R49, 0x10000, RZ ;  /* 0x00010000311e7824 */ /* 0x000fe200078e00ff */
[----:B------:R-:W-:Y:S01]  /*88a0*/  PRMT R51, R51, 0x5410, R26 ;  /* 0x0000541033337816 */ /* 0x000fe2000000001a */
[C---:B------:R-:W-:Y:S01]  /*88b0*/  IMAD.U32 R31, R50.reuse, 0x10000, RZ ;  /* 0x00010000321f7824 */ /* 0x040fe200078e00ff */
[----:B------:R-:W-:Y:S02]  /*88c0*/  LOP3.LUT R50, R50, 0xffff0000, RZ, 0xc0, !PT ;  /* 0xffff000032327812 */ /* 0x000fe400078ec0ff */
[----:B------:R-:W-:Y:S02]  /*88d0*/  LOP3.LUT R49, R49, 0xffff0000, RZ, 0xc0, !PT ;  /* 0xffff000031317812 */ /* 0x000fe400078ec0ff */
[C---:B0-----:R-:W-:Y:S01]  /*88e0*/  LOP3.LUT R27, R6.reuse, 0xffff0000, RZ, 0xc0, !PT ;  /* 0xffff0000061b7812 */ /* 0x041fe200078ec0ff */
[----:B------:R-:W-:Y:S01]  /*88f0*/  IMAD.U32 R26, R6, 0x10000, RZ ;  /* 0x00010000061a7824 */ /* 0x000fe200078e00ff */
[C---:B------:R-:W-:Y:S01]  /*8900*/  LOP3.LUT R29, R7.reuse, 0xffff0000, RZ, 0xc0, !PT ;  /* 0xffff0000071d7812 */ /* 0x040fe200078ec0ff */
[----:B------:R-:W-:-:S02]  /*8910*/  IMAD.U32 R28, R7, 0x10000, RZ ;  /* 0x00010000071c7824 */ /* 0x000fc400078e00ff */
[C---:B------:R-:W-:Y:S01]  /*8920*/  FMUL.FTZ R34, R27.reuse, R30 ;  /* 0x0000001e1b227220 */ /* 0x040fe20000410000 */
[-C--:B------:R-:W-:Y:S01]  /*8930*/  FMUL.FTZ R33, R27, R31.reuse ;  /* 0x0000001f1b217220 */ /* 0x080fe20000410000 */
[C---:B------:R-:W-:Y:S01]  /*8940*/  FMUL.FTZ R27, R29.reuse, R50 ;  /* 0x000000321d1b7220 */ /* 0x040fe20000410000 */
[----:B------:R-:W-:Y:S02]  /*8950*/  IMAD.U32 R6, R4, 0x10000, RZ ;  /* 0x0001000004067824 */ /* 0x000fe400078e00ff */
[----:B------:R-:W-:Y:S01]  /*8960*/  FFMA.FTZ R35, R26, R31, R34 ;  /* 0x0000001f1a237223 */ /* 0x000fe20000010022 */
[-C--:B------:R-:W-:Y:S01]  /*8970*/  FMUL.FTZ R31, R29, R49.reuse ;  /* 0x000000311d1f7220 */ /* 0x080fe20000410000 */
[----:B------:R-:W-:Y:S01]  /*8980*/  FFMA.FTZ R49, R28, R49, -R27 ;  /* 0x000000311c317223 */ /* 0x000fe2000001081b */
[----:B------:R-:W-:Y:S02]  /*8990*/  IMAD.U32 R7, R5, 0x10000, RZ ;  /* 0x0001000005077824 */ /* 0x000fe400078e00ff */
[----:B------:R-:W-:Y:S01]  /*89a0*/  FFMA.FTZ R32, R26, R30, -R33 ;  /* 0x0000001e1a207223 */ /* 0x000fe20000010821 */
[----:B------:R-:W-:Y:S01]  /*89b0*/  IMAD.U32 R27, R48, 0x10000, RZ ;  /* 0x00010000301b7824 */ /* 0x000fe200078e00ff */
[----:B------:R-:W-:Y:S01]  /*89c0*/  LOP3.LUT R4, R4, 0xffff0000, RZ, 0xc0, !PT ;  /* 0xffff000004047812 */ /* 0x000fe200078ec0ff */
[----:B------:R-:W-:Y:S01]  /*89d0*/  IMAD.U32 R29, R51, 0x10000, RZ ;  /* 0x00010000331d7824 */ /* 0x000fe200078e00ff */
[----:B------:R-:W-:Y:S01]  /*89e0*/  LOP3.LUT R5, R5, 0xffff0000, RZ, 0xc0, !PT ;  /* 0xffff000005057812 */ /* 0x000fe200078ec0ff */
[----:B------:R-:W-:Y:S01]  /*89f0*/  FFMA.FTZ R50, R28, R50, R31 ;  /* 0x000000321c327223 */ /* 0x000fe2000001001f */
[----:B------:R-:W-:Y:S01]  /*8a00*/  LOP3.LUT R26, R51, 0xffff0000, RZ, 0xc0, !PT ;  /* 0xffff0000331a7812 */ /* 0x000fe200078ec0ff */
[----:B------:R-:W-:Y:S01]  /*8a10*/  FMUL.FTZ R31, R4, R29 ;  /* 0x0000001d041f7220 */ /* 0x000fe20000410000 */
[----:B------:R-:W-:Y:S01]  /*8a20*/  LOP3.LUT R48, R48, 0xffff0000, RZ, 0xc0, !PT ;  /* 0xffff000030307812 */ /* 0x000fe200078ec0ff */
[----:B------:R-:W-:-:S02]  /*8a30*/  FMUL.FTZ R28, R4, R27 ;  /* 0x0000001b041c7220 */ /* 0x000fc40000410000 */
[C---:B------:R-:W-:Y:S01]  /*8a40*/  FMUL.FTZ R30, R5.reuse, R26 ;  /* 0x0000001a051e7220 */ /* 0x040fe20000410000 */
[C---:B------:R-:W-:Y:S01]  /*8a50*/  FFMA.FTZ R4, R6.reuse, R27, -R31 ;  /* 0x0000001b06047223 */ /* 0x040fe2000001081f */
[-C--:B------:R-:W-:Y:S01]  /*8a60*/  FMUL.FTZ R33, R5, R48.reuse ;  /* 0x0000003005217220 */ /* 0x080fe20000410000 */
[----:B------:R-:W-:Y:S01]  /*8a70*/  FFMA.FTZ R29, R6, R29, R28 ;  /* 0x0000001d061d7223 */ /* 0x000fe2000001001c */
[----:B------:R-:W-:Y:S01]  /*8a80*/  FFMA.FTZ R5, R7, R48, -R30 ;  /* 0x0000003007057223 */ /* 0x000fe2000001081e */
[----:B------:R-:W-:Y:S01]  /*8a90*/  F2FP.BF16.F32.PACK_AB R6, R35, R32 ;  /* 0x000000202306723e */ /* 0x000fe200000010ff */
[----:B------:R-:W-:Y:S01]  /*8aa0*/  FFMA.FTZ R26, R7, R26, R33 ;  /* 0x0000001a071a7223 */ /* 0x000fe20000010021 */
[----:B------:R-:W-:Y:S02]  /*8ab0*/  F2FP.BF16.F32.PACK_AB R7, R50, R49 ;  /* 0x000000313207723e */ /* 0x000fe400000010ff */
[----:B------:R-:W-:Y:S02]  /*8ac0*/  F2FP.BF16.F32.PACK_AB R4, R29, R4 ;  /* 0x000000041d04723e */ /* 0x000fe400000010ff */
[----:B------:R-:W-:-:S05]  /*8ad0*/  F2FP.BF16.F32.PACK_AB R5, R26, R5 ;  /* 0x000000051a05723e */ /* 0x000fca00000010ff */
[----:B------:R2:W-:Y:S02]  /*8ae0*/  STS.128 [R3+0x10a00], R4 ;  /* 0x010a000403007388 */ /* 0x0005e40000000c00 */
.L_x_497:
[----:B------:R-:W-:Y:S05]  /*8af0*/  BSYNC B1 ;  /* 0x0000000000017941 */ /* 0x000fea0003800000 */
.L_x_496:
[----:B------:R-:W-:Y:S04]  /*8b00*/  BSSY B1, `(.L_x_498) ;  /* 0x0000030000017945 */ /* 0x000fe80003800000 */
[----:B------:R-:W-:Y:S05]  /*8b10*/  @P2 BRA `(.L_x_499) ;  /* 0x0000000000b82947 */ /* 0x000fea0003800000 */
[----:B012---:R-:W0:Y:S01]  /*8b20*/  LDS.128 R4, [R0+0x10a00] ;  /* 0x010a000000047984 */ /* 0x007e220000000c00 */
[--C-:B------:R-:W-:Y:S02]  /*8b30*/  SHF.R.U64 R27, R24, 0x10, R25.reuse ;  /* 0x00000010181b7819 */ /* 0x100fe40000001219 */
[----:B------:R-:W-:Y:S02]  /*8b40*/  SHF.R.U32.HI R24, RZ, 0x10, R25 ;  /* 0x00000010ff187819 */ /* 0x000fe40000011619 */
[--C-:B------:R-:W-:Y:S02]  /*8b50*/  SHF.R.U64 R25, R22, 0x10, R23.reuse ;  /* 0x0000001016197819 */ /* 0x100fe40000001217 */
        /* <DEDUP_REMOVED lines=13> */
[CC--:B------:R-:W-:Y:S01]  /*8c30*/  FMUL.FTZ R28, R23.reuse, R26.reuse ;  /* 0x0000001a171c7220 */ /* 0x0c0fe20000410000 */
[----:B------:R-:W-:Y:S01]  /*8c40*/  FMUL.FTZ R29, R23, R27 ;  /* 0x0000001b171d7220 */ /* 0x000fe20000410000 */
[C---:B------:R-:W-:Y:S01]  /*8c50*/  FMUL.FTZ R23, R25.reuse, R47 ;  /* 0x0000002f19177220 */ /* 0x040fe20000410000 */
[----:B------:R-:W-:Y:S02]  /*8c60*/  IMAD.U32 R6, R4, 0x10000, RZ ;  /* 0x0001000004067824 */ /* 0x000fe400078e00ff */
[----:B------:R-:W-:Y:S01]  /*8c70*/  FFMA.FTZ R31, R22, R27, R28 ;  /* 0x0000001b161f7223 */ /* 0x000fe2000001001c */
[-C--:B------:R-:W-:Y:S01]  /*8c80*/  FMUL.FTZ R27, R25, R45.reuse ;  /* 0x0000002d191b7220 */ /* 0x080fe20000410000 */
[----:B------:R-:W-:Y:S01]  /*8c90*/  FFMA.FTZ R45, R24, R45, -R23 ;  /* 0x0000002d182d7223 */ /* 0x000fe20000010817 */
[C---:B------:R-:W-:Y:S01]  /*8ca0*/  IMAD.U32 R7, R5.reuse, 0x10000, RZ ;  /* 0x0001000005077824 */ /* 0x040fe200078e00ff */
[----:B------:R-:W-:Y:S01]  /*8cb0*/  LOP3.LUT R4, R4, 0xffff0000, RZ, 0xc0, !PT ;  /* 0xffff000004047812 */ /* 0x000fe200078ec0ff */
[----:B------:R-:W-:Y:S01]  /*8cc0*/  IMAD.U32 R25, R46, 0x10000, RZ ;  /* 0x000100002e197824 */ /* 0x000fe200078e00ff */
[----:B------:R-:W-:Y:S01]  /*8cd0*/  LOP3.LUT R5, R5, 0xffff0000, RZ, 0xc0, !PT ;  /* 0xffff000005057812 */ /* 0x000fe200078ec0ff */
[----:B------:R-:W-:Y:S01]  /*8ce0*/  IMAD.U32 R23, R44, 0x10000, RZ ;  /* 0x000100002c177824 */ /* 0x000fe200078e00ff */
[----:B------:R-:W-:Y:S01]  /*8cf0*/  LOP3.LUT R46, R46, 0xffff0000, RZ, 0xc0, !PT ;  /* 0xffff00002e2e7812 */ /* 0x000fe200078ec0ff */
[----:B------:R-:W-:Y:S01]  /*8d00*/  FFMA.FTZ R26, R22, R26, -R29 ;  /* 0x0000001a161a7223 */ /* 0x000fe2000001081d */
[----:B------:R-:W-:Y:S01]  /*8d10*/  LOP3.LUT R44, R44, 0xffff0000, RZ, 0xc0, !PT ;  /* 0xffff00002c2c7812 */ /* 0x000fe200078ec0ff */
[----:B------:R-:W-:Y:S01]  /*8d20*/  FFMA.FTZ R28, R24, R47, R27 ;  /* 0x0000002f181c7223 */ /* 0x000fe2000001001b */
[C---:B------:R-:W-:Y:S01]  /*8d30*/  FMUL.FTZ R27, R4.reuse, R25 ;  /* 0x00000019041b7220 */ /* 0x040fe20000410000 */
[-C--:B------:R-:W-:Y:S01]  /*8d40*/  FMUL.FTZ R22, R4, R23.reuse ;  /* 0x0000001704167220 */ /* 0x080fe20000410000 */
[C---:B------:R-:W-:Y:S01]  /*8d50*/  FMUL.FTZ R24, R5.reuse, R46 ;  /* 0x0000002e05187220 */ /* 0x040fe20000410000 */
[-C--:B------:R-:W-:Y:S01]  /*8d60*/  FMUL.FTZ R29, R5, R44.reuse ;  /* 0x0000002c051d7220 */ /* 0x080fe20000410000 */
[C---:B------:R-:W-:Y:S01]  /*8d70*/  FFMA.FTZ R4, R6.reuse, R23, -R27 ;  /* 0x0000001706047223 */ /* 0x040fe2000001081b */
[----:B------:R-:W-:Y:S01]  /*8d80*/  FFMA.FTZ R25, R6, R25, R22 ;  /* 0x0000001906197223 */ /* 0x000fe20000010016 */
[C---:B------:R-:W-:Y:S01]  /*8d90*/  FFMA.FTZ R5, R7.reuse, R44, -R24 ;  /* 0x0000002c07057223 */ /* 0x040fe20000010818 */
[----:B------:R-:W-:Y:S01]  /*8da0*/  FFMA.FTZ R46, R7, R46, R29 ;  /* 0x0000002e072e7223 */ /* 0x000fe2000001001d */
[----:B------:R-:W-:-:S02]  /*8db0*/  F2FP.BF16.F32.PACK_AB R6, R31, R26 ;  /* 0x0000001a1f06723e */ /* 0x000fc400000010ff */
[----:B------:R-:W-:Y:S02]  /*8dc0*/  F2FP.BF16.F32.PACK_AB R7, R28, R45 ;  /* 0x0000002d1c07723e */ /* 0x000fe400000010ff */
[----:B------:R-:W-:Y:S02]  /*8dd0*/  F2FP.BF16.F32.PACK_AB R4, R25, R4 ;  /* 0x000000041904723e */ /* 0x000fe400000010ff */
[----:B------:R-:W-:-:S05]  /*8de0*/  F2FP.BF16.F32.PACK_AB R5, R46, R5 ;  /* 0x000000052e05723e */ /* 0x000fca00000010ff */
[----:B------:R3:W-:Y:S02]  /*8df0*/  STS.128 [R0+0x10a00], R4 ;  /* 0x010a000400007388 */ /* 0x0007e40000000c00 */
.L_x_499:
[----:B------:R-:W-:Y:S05]  /*8e00*/  BSYNC B1 ;  /* 0x0000000000017941 */ /* 0x000fea0003800000 */
.L_x_498:
[----:B------:R-:W-:Y:S04]  /*8e10*/  BSSY B1, `(.L_x_500) ;  /* 0x0000030000017945 */ /* 0x000fe80003800000 */
[----:B------:R-:W-:Y:S05]  /*8e20*/  @P3 BRA `(.L_x_501) ;  /* 0x0000000000b83947 */ /* 0x000fea0003800000 */
[----:B0123--:R-:W0:Y:S01]  /*8e30*/  LDS.128 R4, [R3+0x13a00] ;  /* 0x013a000003047984 */ /* 0x00fe220000000c00 */
        /* <DEDUP_REMOVED lines=45> */
.L_x_501:
[----:B------:R-:W-:Y:S05]  /*9110*/  BSYNC B1 ;  /* 0x0000000000017941 */ /* 0x000fea0003800000 */
.L_x_500:
[----:B------:R-:W-:Y:S05]  /*9120*/  @P4 BRA `(.L_x_491) ;  /* 0x0000001c00d84947 */ /* 0x000fea0003800000 */
[----:B01234-:R-:W0:Y:S01]  /*9130*/  LDS.128 R4, [R0+0x13a00] ;  /* 0x013a000000047984 */ /* 0x01fe220000000c00 */
[----:B------:R-:W-:Y:S02]  /*9140*/  SHF.R.U64 R3, R8, 0x10, R9 ;  /* 0x0000001008037819 */ /* 0x000fe40000001209 */
[----:B------:R-:W-:Y:S02]  /*9150*/  SHF.R.U64 R13, R10, 0x10, R11 ;  /* 0x000000100a0d7819 */ /* 0x000fe4000000120b */
[----:B------:R-:W-:Y:S02]  /*9160*/  SHF.R.U32.HI R8, RZ, 0x10, R9 ;  /* 0x00000010ff087819 */ /* 0x000fe40000011609 */
[----:B------:R-:W-:Y:S02]  /*9170*/  SHF.R.U32.HI R10, RZ, 0x10, R11 ;  /* 0x00000010ff0a7819 */ /* 0x000fe4000001160b */
[----:B------:R-:W-:Y:S02]  /*9180*/  PRMT R39, R39, 0x5410, R8 ;  /* 0x0000541027277816 */ /* 0x000fe40000000008 */
[----:B------:R-:W-:-:S02]  /*9190*/  PRMT R15, R15, 0x5410, R10 ;  /* 0x000054100f0f7816 */ /* 0x000fc4000000000a */
[----:B------:R-:W-:Y:S01]  /*91a0*/  PRMT R14, R14, 0x5410, R13 ;  /* 0x000054100e0e7816 */ /* 0x000fe2000000000d */
[C---:B------:R-:W-:Y:S01]  /*91b0*/  IMAD.U32 R12, R39.reuse, 0x10000, RZ ;  /* 0x00010000270c7824 */ /* 0x040fe200078e00ff */
[----:B------:R-:W-:Y:S01]  /*91c0*/  LOP3.LUT R39, R39, 0xffff0000, RZ, 0xc0, !PT ;  /* 0xffff000027277812 */ /* 0x000fe200078ec0ff */
[C---:B------:R-:W-:Y:S01]  /*91d0*/  IMAD.U32 R11, R15.reuse, 0x10000, RZ ;  /* 0x000100000f0b7824 */ /* 0x040fe200078e00ff */
[----:B------:R-:W-:Y:S02]  /*91e0*/  LOP3.LUT R15, R15, 0xffff0000, RZ, 0xc0, !PT ;  /* 0xffff00000f0f7812 */ /* 0x000fe400078ec0ff */
[----:B------:R-:W-:Y:S02]  /*91f0*/  PRMT R38, R38, 0x5410, R3 ;  /* 0x0000541026267816 */ /* 0x000fe40000000003 */
[C---:B0-----:R-:W-:Y:S01]  /*9200*/  LOP3.LUT R9, R6.reuse, 0xffff0000, RZ, 0xc0, !PT ;  /* 0xffff000006097812 */ /* 0x041fe200078ec0ff */
[C---:B------:R-:W-:Y:S01]  /*9210*/  IMAD.U32 R10, R7.reuse, 0x10000, RZ ;  /* 0x00010000070a7824 */ /* 0x040fe200078e00ff */
[----:B------:R-:W-:Y:S01]  /*9220*/  LOP3.LUT R7, R7, 0xffff0000, RZ, 0xc0, !PT ;  /* 0xffff000007077812 */ /* 0x000fe200078ec0ff */
[----:B------:R-:W-:-:S02]  /*9230*/  IMAD.U32 R8, R6, 0x10000, RZ ;  /* 0x0001000006087824 */ /* 0x000fc400078e00ff */
[CC--:B------:R-:W-:Y:S01]  /*9240*/  FMUL.FTZ R13, R9.reuse, R12.reuse ;  /* 0x0000000c090d7220 */ /* 0x0c0fe20000410000 */
[----:B------:R-:W-:Y:S01]  /*9250*/  FMUL.FTZ R9, R9, R11 ;  /* 0x0000000b09097220 */ /* 0x000fe20000410000 */
[C---:B------:R-:W-:Y:S01]  /*9260*/  FMUL.FTZ R23, R7.reuse, R39 ;  /* 0x0000002707177220 */ /* 0x040fe20000410000 */
[----:B------:R-:W-:Y:S02]  /*9270*/  IMAD.U32 R3, R4, 0x10000, RZ ;  /* 0x0001000004037824 */ /* 0x000fe400078e00ff */
[C---:B------:R-:W-:Y:S01]  /*9280*/  FFMA.FTZ R20, R8.reuse, R11, -R13 ;  /* 0x0000000b08147223 */ /* 0x040fe2000001080d */
[----:B------:R-:W-:Y:S01]  /*9290*/  FFMA.FTZ R21, R8, R12, R9 ;  /* 0x0000000c08157223 */ /* 0x000fe20000010009 */
[-C--:B------:R-:W-:Y:S01]  /*92a0*/  FMUL.FTZ R9, R7, R15.reuse ;  /* 0x0000000f07097220 */ /* 0x080fe20000410000 */
        /* <DEDUP_REMOVED lines=21> */
[----:B------:R0:W-:Y:S01]  /*9400*/  STS.128 [R0+0x13a00], R4 ;  /* 0x013a000400007388 */ /* 0x0001e20000000c00 */
[----:B------:R-:W-:Y:S05]  /*9410*/  BRA `(.L_x_491) ;  /* 0x0000001c001c7947 */ /* 0x000fea0003800000 */
.L_x_485:
[----:B------:R-:W-:-:S03]  /*9420*/  UMOV UR4, 0xffffffff ;  /* 0xffffffff00047882 */ /* 0x000fc60000000000 */
[----:B------:R-:W-:Y:S05]  /*9430*/  BRA.DIV UR4, `(.L_x_502) ;  /* 0x0000014e04387947 */ /* 0x000fea000b800000 */
[----:B------:R-:W1:Y:S04]  /*9440*/  SHFL.IDX PT, R3, R23, RZ, 0x1e1f ;  /* 0x001e1fff17037589 */ /* 0x000e6800000e0000 */
[----:B------:R-:W3:Y:S04]  /*9450*/  SHFL.IDX PT, R0, R22, RZ, 0x1e1f ;  /* 0x001e1fff16007589 */ /* 0x000ee800000e0000 */
[----:B------:R4:W0:Y:S04]  /*9460*/  SHFL.IDX PT, R5, R25, RZ, 0x1e1f ;  /* 0x001e1fff19057589 */ /* 0x00082800000e0000 */
[----:B--2---:R4:W2:Y:S01]  /*9470*/  SHFL.IDX PT, R14, R24, RZ, 0x1e1f ;  /* 0x001e1fff180e7589 */ /* 0x0048a200000e0000 */
[----:B-1----:R-:W-:-:S02]  /*9480*/  IMAD.MOV.U32 R33, RZ, RZ, R3 ;  /* 0x000000ffff217224 */ /* 0x002fc400078e0003 */
[----:B---34-:R-:W-:-:S07]  /*9490*/  IMAD.MOV.U32 R32, RZ, RZ, R0 ;  /* 0x000000ffff207224 */ /* 0x018fce00078e0000 */
.L_x_728:
[----:B------:R-:W3:Y:S01]  /*94a0*/  LDL R46, [R1+0x90] ;  /* 0x00009000012e7983 */ /* 0x000ee20000100800 */
[----:B------:R-:W-:Y:S01]  /*94b0*/  ULDC UR4, c[0x0][0x448] ;  /* 0x0001120000047ab9 */ /* 0x000fe20000000800 */
[----:B------:R-:W-:Y:S01]  /*94c0*/  BSSY B1, `(.L_x_503) ;  /* 0x0000038000017945 */ /* 0x000fe20003800000 */
[----:B------:R-:W-:Y:S01]  /*94d0*/  IMAD R108, R108, UR4, RZ ;  /* 0x000000046c6c7c24 */ /* 0x000fe2000f8e02ff */
[----:B------:R-:W-:Y:S01]  /*94e0*/  CS2R R8, SRZ ;  /* 0x0000000000087805 */ /* 0x000fe2000001ff00 */
[----:B--2---:R-:W-:Y:S01]  /*94f0*/  IMAD.MOV.U32 R42, RZ, RZ, R14 ;  /* 0x000000ffff2a7224 */ /* 0x004fe200078e000e */
[----:B------:R-:W-:Y:S01]  /*9500*/  CS2R R10, SRZ ;  /* 0x00000000000a7805 */ /* 0x000fe2000001ff00 */
[----:B------:R-:W-:Y:S01]  /*9510*/  IMAD R0, R105, -0xc0, R108 ;  /* 0xffffff4069007824 */ /* 0x000fe200078e026c */
[----:B------:R-:W-:Y:S01]  /*9520*/  ISETP.GE.AND P1, PT, R6, R108, PT ;  /* 0x0000006c0600720c */ /* 0x000fe20003f26270 */
[----:B0-----:R-:W-:Y:S01]  /*9530*/  IMAD.MOV.U32 R43, RZ, RZ, R5 ;  /* 0x000000ffff2b7224 */ /* 0x001fe200078e0005 */
[----:B------:R-:W-:-:S02]  /*9540*/  CS2R R4, SRZ ;  /* 0x0000000000047805 */ /* 0x000fc4000001ff00 */
[----:B------:R-:W-:Y:S02]  /*9550*/  CS2R R6, SRZ ;  /* 0x0000000000067805 */ /* 0x000fe4000001ff00 */
[----:B------:R-:W-:Y:S02]  /*9560*/  VIMNMX R0, R0, 0xc0, PT ;  /* 0x000000c000007848 */ /* 0x000fe40003fe0100 */
[----:B------:R-:W-:Y:S02]  /*9570*/  CS2R R12, SRZ ;  /* 0x00000000000c7805 */ /* 0x000fe4000001ff00 */
[----:B------:R-:W-:Y:S02]  /*9580*/  CS2R R14, SRZ ;  /* 0x00000000000e7805 */ /* 0x000fe4000001ff00 */
[----:B------:R-:W-:Y:S02]  /*9590*/  CS2R R20, SRZ ;  /* 0x0000000000147805 */ /* 0x000fe4000001ff00 */
[----:B------:R-:W-:-:S02]  /*95a0*/  ISETP.GE.AND P0, PT, R19, R0, PT ;  /* 0x000000001300720c */ /* 0x000fc40003f06270 */
[----:B------:R-:W-:Y:S02]  /*95b0*/  CS2R R22, SRZ ;  /* 0x0000000000167805 */ /* 0x000fe4000001ff00 */
[----:B------:R-:W-:Y:S02]  /*95c0*/  CS2R R24, SRZ ;  /* 0x0000000000187805 */ /* 0x000fe4000001ff00 */
[----:B------:R-:W-:Y:S02]  /*95d0*/  CS2R R26, SRZ ;  /* 0x00000000001a7805 */ /* 0x000fe4000001ff00 */
[----:B------:R-:W-:Y:S02]  /*95e0*/  CS2R R28, SRZ ;  /* 0x00000000001c7805 */ /* 0x000fe4000001ff00 */
[----:B------:R-:W-:Y:S02]  /*95f0*/  CS2R R30, SRZ ;  /* 0x00000000001e7805 */ /* 0x000fe4000001ff00 */
[----:B---3--:R-:W-:Y:S01]  /*9600*/  LEA.HI R0, R46, R46, RZ, 0x1 ;  /* 0x0000002e2e007211 */ /* 0x008fe200078f08ff */
[----:B------:R-:W-:Y:S06]  /*9610*/  @P1 BRA `(.L_x_504) ;  /* 0x0000000000881947 */ /* 0x000fec0003800000 */
[----:B------:R-:W2:Y:S04]  /*9620*/  LDL R35, [R1+0x94] ;  /* 0x0000940001237983 */ /* 0x000ea80000100800 */
[----:B------:R-:W3:Y:S01]  /*9630*/  LDL R34, [R1+0x98] ;  /* 0x0000980001227983 */ /* 0x000ee20000100800 */
[C---:B------:R-:W-:Y:S01]  /*9640*/  VIADD R3, R144.reuse, 0x10 ;  /* 0x0000001090037836 */ /* 0x040fe20000000000 */
[----:B------:R-:W-:Y:S01]  /*9650*/  ULDC UR4, c[0x0][0x3f4] ;  /* 0x0000fd0000047ab9 */ /* 0x000fe20000000800 */
[C---:B------:R-:W-:Y:S01]  /*9660*/  VIADD R4, R144.reuse, 0x20 ;  /* 0x0000002090047836 */ /* 0x040fe20000000000 */
[----:B------:R-:W-:Y:S02]  /*9670*/  ISETP.GE.AND P1, PT, R144, UR4, PT ;  /* 0x0000000490007c0c */ /* 0x000fe4000bf26270 */
[----:B------:R-:W-:-:S02]  /*9680*/  CS2R R20, SRZ ;  /* 0x0000000000147805 */ /* 0x000fc4000001ff00 */
[----:B------:R-:W-:Y:S02]  /*9690*/  ISETP.GE.AND P2, PT, R3, UR4, PT ;  /* 0x0000000403007c0c */ /* 0x000fe4000bf46270 */
[----:B------:R-:W-:Y:S02]  /*96a0*/  CS2R R22, SRZ ;  /* 0x0000000000167805 */ /* 0x000fe4000001ff00 */
[----:B------:R-:W-:Y:S02]  /*96b0*/  ISETP.GE.AND P3, PT, R4, UR4, PT ;  /* 0x0000000404007c0c */ /* 0x000fe4000bf66270 */
[----:B------:R-:W-:Y:S02]  /*96c0*/  CS2R R4, SRZ ;  /* 0x0000000000047805 */ /* 0x000fe4000001ff00 */
[----:B------:R-:W-:Y:S02]  /*96d0*/  CS2R R6, SRZ ;  /* 0x0000000000067805 */ /* 0x000fe4000001ff00 */
[----:B------:R-:W-:Y:S01]  /*96e0*/  CS2R R24, SRZ ;  /* 0x0000000000187805 */ /* 0x000fe2000001ff00 */
[----:B------:R-:W-:Y:S01]  /*96f0*/  @!P1 IMAD.WIDE R12, R144, 0x2, R32 ;  /* 0x00000002900c9825 */ /* 0x000fe200078e0220 */
[----:B------:R-:W-:-:S02]  /*9700*/  CS2R R26, SRZ ;  /* 0x00000000001a7805 */ /* 0x000fc4000001ff00 */
[----:B------:R-:W-:Y:S02]  /*9710*/  CS2R R8, SRZ ;  /* 0x0000000000087805 */ /* 0x000fe4000001ff00 */
[----:B------:R-:W-:Y:S02]  /*9720*/  CS2R R10, SRZ ;  /* 0x00000000000a7805 */ /* 0x000fe4000001ff00 */
[----:B------:R-:W-:Y:S01]  /*9730*/  CS2R R28, SRZ ;  /* 0x00000000001c7805 */ /* 0x000fe2000001ff00 */
[----:B------:R0:W5:Y:S01]  /*9740*/  @!P1 LD.E.128 R20, desc[UR60][R12.64] ;  /* 0x0000003c0c149980 */ /* 0x000162000c101d00 */
[----:B------:R-:W-:Y:S02]  /*9750*/  CS2R R30, SRZ ;  /* 0x00000000001e7805 */ /* 0x000fe4000001ff00 */
[----:B------:R-:W-:Y:S02]  /*9760*/  CS2R R14, SRZ ;  /* 0x00000000000e7805 */ /* 0x000fe4000001ff00 */
[----:B0-----:R-:W-:Y:S01]  /*9770*/  CS2R R12, SRZ ;  /* 0x00000000000c7805 */ /* 0x001fe2000001ff00 */
[----:B--2---:R-:W-:-:S02]  /*9780*/  @!P2 IMAD.SHL.U32 R37, R35, 0x8, RZ ;  /* 0x000000082325a824 */ /* 0x004fc400078e00ff */
[----:B---3--:R-:W-:Y:S02]  /*9790*/  @!P3 IMAD.SHL.U32 R41, R34, 0x8, RZ ;  /* 0x000000082229b824 */ /* 0x008fe400078e00ff */
[----:B------:R-:W-:-:S04]  /*97a0*/  @!P2 IMAD.WIDE R34, R37, 0x2, R32 ;  /* 0x000000022522a825 */ /* 0x000fc800078e0220 */
[----:B------:R-:W-:Y:S01]  /*97b0*/  @!P3 IMAD.WIDE R38, R41, 0x2, R32 ;  /* 0x000000022926b825 */ /* 0x000fe200078e0220 */
[----:B------:R0:W5:Y:S03]  /*97c0*/  @!P2 LD.E.128 R24, desc[UR60][R34.64] ;  /* 0x0000003c2218a980 */ /* 0x000166000c101d00 */
[--C-:B------:R-:W-:Y:S01]  /*97d0*/  @!P2 IMAD.WIDE R36, R37, 0x2, R42.reuse ;  /* 0x000000022524a825 */ /* 0x100fe200078e022a */
[----:B------:R0:W5:Y:S03]  /*97e0*/  @!P3 LD.E.128 R28, desc[UR60][R38.64] ;  /* 0x0000003c261cb980 */ /* 0x000166000c101d00 */
[--C-:B------:R-:W-:Y:S01]  /*97f0*/  @!P3 IMAD.WIDE R40, R41, 0x2, R42.reuse ;  /* 0x000000022928b825 */ /* 0x100fe200078e022a */
[----:B------:R0:W5:Y:S03]  /*9800*/  @!P2 LD.E.128 R8, desc[UR60][R36.64] ;  /* 0x0000003c2408a980 */ /* 0x000166000c101d00 */
[----:B------:R-:W-:Y:S01]  /*9810*/  @!P1 IMAD.WIDE R32, R144, 0x2, R42 ;  /* 0x0000000290209825 */ /* 0x000fe200078e022a */
[----:B------:R0:W5:Y:S04]  /*9820*/  @!P3 LD.E.128 R12, desc[UR60][R40.64] ;  /* 0x0000003c280cb980 */ /* 0x000168000c101d00 */
[----:B------:R0:W5:Y:S02]  /*9830*/  @!P1 LD.E.128 R4, desc[UR60][R32.64] ;  /* 0x0000003c20049980 */ /* 0x000164000c101d00 */
.L_x_504:
[----:B------:R-:W-:Y:S05]  /*9840*/  BSYNC B1 ;  /* 0x0000000000017941 */ /* 0x000fea0003800000 */
.L_x_503:
[----:B------:R-:W-:Y:S01]  /*9850*/  LOP3.LUT R0, R0, 0xfffffffe, RZ, 0xc0, !PT ;  /* 0xfffffffe00007812 */ /* 0x000fe200078ec0ff */
[----:B-----5:R-:W-:Y:S01]  /*9860*/  IMAD.MOV.U32 R3, RZ, RZ, R4 ;  /* 0x000000ffff037224 */ /* 0x020fe200078e0004 */
[----:B------:R-:W-:Y:S01]  /*9870*/  BSSY B1, `(.L_x_505) ;  /* 0x0000032000017945 */ /* 0x000fe20003800000 */
[----:B0-----:R-:W-:Y:S02]  /*9880*/  IMAD.MOV.U32 R32, RZ, RZ, R5 ;  /* 0x000000ffff207224 */ /* 0x001fe400078e0005 */
[----:B------:R-:W-:Y:S01]  /*9890*/  IMAD.IADD R0, R46, 0x1, -R0 ;  /* 0x000000012e007824 */ /* 0x000fe200078e0a00 */
[----:B------:R-:W-:Y:S01]  /*98a0*/  PRMT R56, R3, 0x7610, R56 ;  /* 0x0000761003387816 */ /* 0x000fe20000000038 */
        /* <DEDUP_REMOVED lines=46> */
.L_x_729:
[----:B------:R-:W-:Y:S05]  /*9b90*/  BSYNC B1 ;  /* 0x0000000000017941 */ /* 0x000fea0003800000 */
.L_x_505:
[----:B------:R-:W-:Y:S02]  /*9ba0*/  PRMT R46, R0, 0x7610, R46 ;  /* 0x00007610002e7816 */ /* 0x000fe4000000002e */
[----:B------:R-:W-:Y:S01]  /*9bb0*/  PRMT R47, R32, 0x7610, R47 ;  /* 0x00007610202f7816 */ /* 0x000fe2000000002f */
[----:B------:R-:W-:Y:S06]  /*9bc0*/  @P0 BRA `(.L_x_491) ;  /* 0x0000001400300947 */ /* 0x000fec0003800000 */
[----:B------:R1:W5:Y:S01]  /*9bd0*/  LDL R73, [R1+0x48] ;  /* 0x0000480001497983 */ /* 0x0003620000100800 */
[----:B0-----:R-:W0:Y:S03]  /*9be0*/  LDC R3, c[0x0][0x3f4] ;  /* 0x0000fd00ff037b82 */ /* 0x001e260000000800 */
[----:B------:R1:W5:Y:S04]  /*9bf0*/  LDL R71, [R1+0x54] ;  /* 0x0000540001477983 */ /* 0x0003680000100800 */
[----:B------:R1:W5:Y:S01]  /*9c00*/  LDL R69, [R1+0x50] ;  /* 0x0000500001457983 */ /* 0x0003620000100800 */
[C---:B------:R-:W-:Y:S01]  /*9c10*/  VIADD R0, R144.reuse, 0x10 ;  /* 0x0000001090007836 */ /* 0x040fe20000000000 */
[----:B------:R-:W-:Y:S01]  /*9c20*/  BSSY B1, `(.L_x_507) ;  /* 0x0000072000017945 */ /* 0x000fe20003800000 */
[C---:B------:R-:W-:Y:S01]  /*9c30*/  VIADD R32, R144.reuse, 0x20 ;  /* 0x0000002090207836 */ /* 0x040fe20000000000 */
[----:B0-----:R-:W-:-:S02]  /*9c40*/  ISETP.GE.AND P0, PT, R144, R3, PT ;  /* 0x000000039000720c */ /* 0x001fc40003f06270 */
[-C--:B------:R-:W-:Y:S02]  /*9c50*/  ISETP.GE.AND P1, PT, R0, R3.reuse, PT ;  /* 0x000000030000720c */ /* 0x080fe40003f26270 */
[----:B------:R-:W-:-:S09]  /*9c60*/  ISETP.GE.AND P2, PT, R32, R3, PT ;  /* 0x000000032000720c */ /* 0x000fd20003f46270 */
[----:B-1----:R-:W-:Y:S05]  /*9c70*/  @P0 BRA `(.L_x_508) ;  /* 0x0000000400b00947 */ /* 0x002fea0003800000 */
[----:B------:R-:W2:Y:S01]  /*9c80*/  LDL R74, [R1+0xa4] ;  /* 0x0000a400014a7983 */ /* 0x000ea20000100800 */
[----:B------:R-:W0:Y:S02]  /*9c90*/  S2R R33, SR_TID.X ;  /* 0x0000000000217919 */ /* 0x000e240000002100 */
[----:B0-----:R-:W-:-:S05]  /*9ca0*/  VIADD R34, R33, 0xffffff80 ;  /* 0xffffff8021227836 */ /* 0x001fca0000000000 */
[----:B------:R-:W-:-:S04]  /*9cb0*/  LEA.HI R33, R34, R34, RZ, 0x1 ;  /* 0x0000002222217211 */ /* 0x000fc800078f08ff */
[----:B------:R-:W-:-:S05]  /*9cc0*/  LOP3.LUT R33, R33, 0xfffffffe, RZ, 0xc0, !PT ;  /* 0xfffffffe21217812 */ /* 0x000fca00078ec0ff */
[----:B------:R-:W-:-:S05]  /*9cd0*/  IMAD.IADD R33, R34, 0x1, -R33 ;  /* 0x0000000122217824 */ /* 0x000fca00078e0a21 */
[----:B------:R-:W-:-:S04]  /*9ce0*/  LEA.HI R0, R3, R33, RZ, 0x1d ;  /* 0x0000002103007211 */ /* 0x000fc800078fe8ff */
[----:B------:R-:W-:-:S04]  /*9cf0*/  SHF.R.S32.HI R33, RZ, 0x1f, R0 ;  /* 0x0000001fff217819 */ /* 0x000fc80000011400 */
[----:B------:R-:W-:Y:S01]  /*9d00*/  LEA.HI R33, R33, R0, RZ, 0x2 ;  /* 0x0000000021217211 */ /* 0x000fe200078f10ff */
[----:B------:R-:W-:-:S03]  /*9d10*/  IMAD.SHL.U32 R0, R0, 0x8, RZ ;  /* 0x0000000800007824 */ /* 0x000fc600078e00ff */
[----:B------:R-:W-:Y:S02]  /*9d20*/  SHF.R.S32.HI R33, RZ, 0x2, R33 ;  /* 0x00000002ff217819 */ /* 0x000fe40000011421 */
[----:B-----5:R-:W-:-:S03]  /*9d30*/  LOP3.LUT R0, R73, 0x18, R0, 0xf8, !PT ;  /* 0x0000001849007812 */ /* 0x020fc600078ef800 */
[----:B------:R-:W-:Y:S01]  /*9d40*/  IMAD R33, R33, 0x1800, R71 ;  /* 0x0000180021217824 */ /* 0x000fe200078e0247 */
[----:B------:R-:W-:-:S05]  /*9d50*/  LOP3.LUT R0, R0, R69, RZ, 0x3c, !PT ;  /* 0x0000004500007212 */ /* 0x000fca00078e3cff */
[----:B------:R-:W-:-:S04]  /*9d60*/  IMAD.IADD R37, R33, 0x1, R0 ;  /* 0x0000000121257824 */ /* 0x000fc800078e0200 */
[----:B------:R-:W-:-:S05]  /*9d70*/  IMAD R0, R37, 0x2, R16 ;  /* 0x0000000225007824 */ /* 0x000fca00078e0210 */
[----:B------:R-:W0:Y:S01]  /*9d80*/  LDS.128 R36, [R0+0xda00] ;  /* 0x00da000000247984 */ /* 0x000e220000000c00 */
[----:B------:R-:W-:Y:S02]  /*9d90*/  SHF.R.U64 R58, R20, 0x10, R21 ;  /* 0x00000010143a7819 */ /* 0x000fe40000001215 */
[----:B------:R-:W-:Y:S02]  /*9da0*/  SHF.R.U64 R61, R4, 0x10, R5 ;  /* 0x00000010043d7819 */ /* 0x000fe40000001205 */
[----:B------:R-:W-:Y:S02]  /*9db0*/  SHF.R.U64 R20, R22, 0x10, R23 ;  /* 0x0000001016147819 */ /* 0x000fe40000001217 */
[----:B------:R-:W-:Y:S02]  /*9dc0*/  SHF.R.U32.HI R59, RZ, 0x10, R21 ;  /* 0x00000010ff3b7819 */ /* 0x000fe40000011615 */
[----:B------:R-:W-:Y:S02]  /*9dd0*/  SHF.R.U32.HI R63, RZ, 0x10, R5 ;  /* 0x00000010ff3f7819 */ /* 0x000fe40000011605 */
[----:B------:R-:W-:-:S02]  /*9de0*/  SHF.R.U64 R65, R6, 0x10, R7 ;  /* 0x0000001006417819 */ /* 0x000fc40000001207 */
[----:B------:R-:W-:Y:S02]  /*9df0*/  PRMT R58, R41, 0x5432, R58 ;  /* 0x00005432293a7816 */ /* 0x000fe4000000003a */
[----:B------:R-:W-:Y:S02]  /*9e00*/  PRMT R61, R56, 0x5410, R61 ;  /* 0x00005410383d7816 */ /* 0x000fe4000000003d */
[----:B------:R-:W-:Y:S02]  /*9e10*/  SHF.R.U32.HI R66, RZ, 0x10, R7 ;  /* 0x00000010ff427819 */ /* 0x000fe40000011607 */
[----:B------:R-:W-:Y:S02]  /*9e20*/  PRMT R6, R42, 0x5432, R20 ;  /* 0x000054322a067816 */ /* 0x000fe40000000014 */
[----:B------:R-:W-:Y:S01]  /*9e30*/  PRMT R59, R62, 0x5410, R59 ;  /* 0x000054103e3b7816 */ /* 0x000fe2000000003b */
[----:B------:R-:W-:Y:S01]  /*9e40*/  IMAD.U32 R62, R61, 0x10000, RZ ;  /* 0x000100003d3e7824 */ /* 0x000fe200078e00ff */
[----:B------:R-:W-:-:S02]  /*9e50*/  PRMT R63, R57, 0x5410, R63 ;  /* 0x00005410393f7816 */ /* 0x000fc4000000003f */
[----:B------:R-:W-:Y:S01]  /*9e60*/  PRMT R65, R60, 0x5410, R65 ;  /* 0x000054103c417816 */ /* 0x000fe20000000041 */
[----:B------:R-:W-:Y:S01]  /*9e70*/  IMAD.U32 R60, R58, 0x10000, RZ ;  /* 0x000100003a3c7824 */ /* 0x000fe200078e00ff */
[----:B------:R-:W-:Y:S01]  /*9e80*/  SHF.R.U32.HI R22, RZ, 0x10, R23 ;  /* 0x00000010ff167819 */ /* 0x000fe20000011617 */
[----:B------:R-:W-:-:S03]  /*9e90*/  IMAD.U32 R64, R63, 0x10000, RZ ;  /* 0x000100003f407824 */ /* 0x000fc600078e00ff */
[----:B------:R-:W-:Y:S02]  /*9ea0*/  PRMT R5, R43, 0x5432, R22 ;  /* 0x000054322b057816 */ /* 0x000fe40000000016 */
[----:B------:R-:W-:Y:S01]  /*9eb0*/  LOP3.LUT R61, R61, 0xffff0000, RZ, 0xc0, !PT ;  /* 0xffff00003d3d7812 */ /* 0x000fe200078ec0ff */
[----:B0-----:R-:W-:Y:S01]  /*9ec0*/  IMAD.U32 R56, R37, 0x10000, RZ ;  /* 0x0001000025387824 */ /* 0x001fe200078e00ff */
[----:B------:R-:W-:-:S03]  /*9ed0*/  LOP3.LUT R58, R58, 0xffff0000, RZ, 0xc0, !PT ;  /* 0xffff00003a3a7812 */ /* 0x000fc600078ec0ff */
[----:B------:R-:W-:Y:S01]  /*9ee0*/  FMUL.FTZ R72, R56, R64 ;  /* 0x0000004038487220 */ /* 0x000fe20000410000 */
[----:B------:R-:W-:Y:S01]  /*9ef0*/  PRMT R66, R40, 0x5432, R66 ;  /* 0x0000543228427816 */ /* 0x000fe20000000042 */
[C---:B------:R-:W-:Y:S01]  /*9f00*/  IMAD.U32 R57, R39.reuse, 0x10000, RZ ;  /* 0x0001000027397824 */ /* 0x040fe200078e00ff */
[----:B------:R-:W-:Y:S02]  /*9f10*/  LOP3.LUT R39, R39, 0xffff0000, RZ, 0xc0, !PT ;  /* 0xffff000027277812 */ /* 0x000fe400078ec0ff */
[----:B------:R-:W-:Y:S01]  /*9f20*/  LOP3.LUT R63, R63, 0xffff0000, RZ, 0xc0, !PT ;  /* 0xffff00003f3f7812 */ /* 0x000fe200078ec0ff */
[----:B--2---:R-:W0:Y:S02]  /*9f30*/  LDS.128 R32, [R74] ;  /* 0x000000004a207984 */ /* 0x004e240000000c00 */
[C---:B0-----:R-:W-:Y:S01]  /*9f40*/  IMAD.U32 R7, R32.reuse, 0x10000, RZ ;  /* 0x0001000020077824 */ /* 0x041fe200078e00ff */
[----:B------:R-:W-:Y:S01]  /*9f50*/  LOP3.LUT R20, R32, 0xffff0000, RZ, 0xc0, !PT ;  /* 0xffff000020147812 */ /* 0x000fe200078ec0ff */
[C---:B------:R-:W-:Y:S01]  /*9f60*/  IMAD.U32 R21, R33.reuse, 0x10000, RZ ;  /* 0x0001000021157824 */ /* 0x040fe200078e00ff */
[----:B------:R-:W-:Y:S01]  /*9f70*/  LOP3.LUT R32, R33, 0xffff0000, RZ, 0xc0, !PT ;  /* 0xffff000021207812 */ /* 0x000fe200078ec0ff */
[----:B------:R-:W-:Y:S01]  /*9f80*/  IMAD.U32 R33, R36, 0x10000, RZ ;  /* 0x0001000024217824 */ /* 0x000fe200078e00ff */
[C---:B------:R-:W-:Y:S01]  /*9f90*/  LOP3.LUT R4, R34.reuse, 0xffff0000, RZ, 0xc0, !PT ;  /* 0xffff000022047812 */ /* 0x040fe200078ec0ff */
[----:B------:R-:W-:-:S02]  /*9fa0*/  IMAD.U32 R22, R34, 0x10000, RZ ;  /* 0x0001000022167824 */ /* 0x000fc400078e00ff */
[C---:B------:R-:W-:Y:S01]  /*9fb0*/  FMUL.FTZ R68, R33.reuse, R62 ;  /* 0x0000003e21447220 */ /* 0x040fe20000410000 */
[-C--:B------:R-:W-:Y:S01]  /*9fc0*/  FMUL.FTZ R70, R33, R60.reuse ;  /* 0x0000003c21467220 */ /* 0x080fe20000410000 */
[----:B------:R-:W-:Y:S01]  /*9fd0*/  IMAD.U32 R33, R59, 0x10000, RZ ;  /* 0x000100003b217824 */ /* 0x000fe200078e00ff */
[C---:B------:R-:W-:Y:S01]  /*9fe0*/  LOP3.LUT R34, R35.reuse, 0xffff0000, RZ, 0xc0, !PT ;  /* 0xffff000023227812 */ /* 0x040fe200078ec0ff */
[----:B------:R-:W-:Y:S01]  /*9ff0*/  IMAD.U32 R23, R35, 0x10000, RZ ;  /* 0x0001000023177824 */ /* 0x000fe200078e00ff */
[----:B------:R-:W-:Y:S01]  /*a000*/  LOP3.LUT R35, R36, 0xffff0000, RZ, 0xc0, !PT ;  /* 0xffff000024237812 */ /* 0x000fe200078ec0ff */
[----:B------:R-:W-:Y:S01]  /*a010*/  FMUL.FTZ R56, R56, R33 ;  /* 0x0000002138387220 */ /* 0x000fe20000410000 */
[C---:B------:R-:W-:Y:S01]  /*a020*/  FFMA.FTZ R67, R7.reuse, R60, -R68 ;  /* 0x0000003c07437223 */ /* 0x040fe20000010844 */
[----:B------:R-:W-:Y:S01]  /*a030*/  FFMA.FTZ R70, R7, R62, R70 ;  /* 0x0000003e07467223 */ /* 0x000fe20000010046 */
[----:B------:R-:W-:Y:S01]  /*a040*/  LOP3.LUT R36, R37, 0xffff0000, RZ, 0xc0, !PT ;  /* 0xffff000025247812 */ /* 0x000fe200078ec0ff */
[----:B------:R-:W-:Y:S01]  /*a050*/  FMUL.FTZ R7, R35, R61 ;  /* 0x0000003d23077220 */ /* 0x000fe20000410000 */
[C---:B------:R-:W-:Y:S01]  /*a060*/  FFMA.FTZ R72, R21.reuse, R33, -R72 ;  /* 0x0000002115487223 */ /* 0x040fe20000010848 */
[----:B------:R-:W-:Y:S01]  /*a070*/  FFMA.FTZ R56, R21, R64, R56 ;  /* 0x0000004015387223 */ /* 0x000fe20000010038 */
[----:B------:R-:W-:-:S02]  /*a080*/  IMAD.U32 R37, R38, 0x10000, RZ ;  /* 0x0001000026257824 */ /* 0x000fc400078e00ff */
[-C--:B------:R-:W-:Y:S01]  /*a090*/  FMUL.FTZ R35, R35, R58.reuse ;  /* 0x0000003a23237220 */ /* 0x080fe20000410000 */
[----:B------:R-:W-:Y:S02]  /*a0a0*/  IMAD.U32 R21, R65, 0x10000, RZ ;  /* 0x0001000041157824 */ /* 0x000fe400078e00ff */
[----:B------:R-:W-:Y:S01]  /*a0b0*/  FFMA.FTZ R58, R20, R58, -R7 ;  /* 0x0000003a143a7223 */ /* 0x000fe20000010807 */
[----:B------:R-:W-:Y:S02]  /*a0c0*/  IMAD.U32 R68, R66, 0x10000, RZ ;  /* 0x0001000042447824 */ /* 0x000fe400078e00ff */
[----:B------:R-:W-:Y:S02]  /*a0d0*/  IMAD.U32 R7, R6, 0x10000, RZ ;  /* 0x0001000006077824 */ /* 0x000fe400078e00ff */
[----:B------:R-:W-:Y:S01]  /*a0e0*/  FMUL.FTZ R33, R37, R21 ;  /* 0x0000001525217220 */ /* 0x000fe20000410000 */
[----:B------:R-:W-:Y:S01]  /*a0f0*/  IMAD.U32 R60, R5, 0x10000, RZ ;  /* 0x00010000053c7824 */ /* 0x000fe200078e00ff */
[----:B------:R-:W-:Y:S01]  /*a100*/  LOP3.LUT R38, R38, 0xffff0000, RZ, 0xc0, !PT ;  /* 0xffff000026267812 */ /* 0x000fe200078ec0ff */
[----:B------:R-:W-:Y:S01]  /*a110*/  FMUL.FTZ R62, R57, R68 ;  /* 0x00000044393e7220 */ /* 0x000fe20000410000 */
[-C--:B------:R-:W-:Y:S01]  /*a120*/  FMUL.FTZ R37, R37, R7.reuse ;  /* 0x0000000725257220 */ /* 0x080fe20000410000 */
[----:B------:R-:W-:Y:S01]  /*a130*/  LOP3.LUT R65, R65, 0xffff0000, RZ, 0xc0, !PT ;  /* 0xffff000041417812 */ /* 0x000fe200078ec0ff */
[----:B------:R-:W-:Y:S01]  /*a140*/  FMUL.FTZ R57, R57, R60 ;  /* 0x0000003c39397220 */ /* 0x000fe20000410000 */
[----:B------:R-:W-:Y:S01]  /*a150*/  FFMA.FTZ R33, R22, R7, -R33 ;  /* 0x0000000716217223 */ /* 0x000fe20000010821 */
[----:B------:R-:W-:-:S02]  /*a160*/  LOP3.LUT R66, R66, 0xffff0000, RZ, 0xc0, !PT ;  /* 0xffff000042427812 */ /* 0x000fc400078ec0ff */
[----:B------:R-:W-:Y:S02]  /*a170*/  LOP3.LUT R59, R59, 0xffff0000, RZ, 0xc0, !PT ;  /* 0xffff00003b3b7812 */ /* 0x000fe400078ec0ff */
[----:B------:R-:W-:Y:S02]  /*a180*/  LOP3.LUT R7, R6, 0xffff0000, RZ, 0xc0, !PT ;  /* 0xffff000006077812 */ /* 0x000fe400078ec0ff */
[----:B------:R-:W-:Y:S01]  /*a190*/  LOP3.LUT R5, R5, 0xffff0000, RZ, 0xc0, !PT ;  /* 0xffff000005057812 */ /* 0x000fe200078ec0ff */
[----:B------:R-:W-:Y:S01]  /*a1a0*/  FFMA.FTZ R22, R22, R21, R37 ;  /* 0x0000001516167223 */ /* 0x000fe20000010025 */
[C---:B------:R-:W-:Y:S01]  /*a1b0*/  FFMA.FTZ R62, R23.reuse, R60, -R62 ;  /* 0x0000003c173e7223 */ /* 0x040fe2000001083e */
[----:B------:R-:W-:Y:S01]  /*a1c0*/  FFMA.FTZ R57, R23, R68, R57 ;  /* 0x0000004417397223 */ /* 0x000fe20000010039 */
[----:B------:R-:W-:Y:S01]  /*a1d0*/  FMUL.FTZ R21, R38, R65 ;  /* 0x0000004126157220 */ /* 0x000fe20000410000 */
[C---:B------:R-:W-:Y:S01]  /*a1e0*/  FMUL.FTZ R23, R36.reuse, R63 ;  /* 0x0000003f24177220 */ /* 0x040fe20000410000 */
[CC--:B------:R-:W-:Y:S01]  /*a1f0*/  FMUL.FTZ R37, R39.reuse, R66.reuse ;  /* 0x0000004227257220 */ /* 0x0c0fe20000410000 */
[----:B------:R-:W-:Y:S01]  /*a200*/  FMUL.FTZ R36, R36, R59 ;  /* 0x0000003b24247220 */ /* 0x000fe20000410000 */
[----:B------:R-:W-:Y:S01]  /*a210*/  FMUL.FTZ R38, R38, R7 ;  /* 0x0000000726267220 */ /* 0x000fe20000410000 */
[----:B------:R-:W-:Y:S01]  /*a220*/  FMUL.FTZ R39, R39, R5 ;  /* 0x0000000527277220 */ /* 0x000fe20000410000 */
[----:B------:R-:W-:Y:S01]  /*a230*/  FFMA.FTZ R6, R4, R7, -R21 ;  /* 0x0000000704067223 */ /* 0x000fe20000010815 */
[----:B------:R-:W-:Y:S01]  /*a240*/  FFMA.FTZ R23, R32, R59, -R23 ;  /* 0x0000003b20177223 */ /* 0x000fe20000010817 */
[----:B------:R-:W-:Y:S01]  /*a250*/  FFMA.FTZ R7, R34, R5, -R37 ;  /* 0x0000000522077223 */ /* 0x000fe20000010825 */
[----:B------:R-:W-:Y:S01]  /*a260*/  FFMA.FTZ R35, R20, R61, R35 ;  /* 0x0000003d14237223 */ /* 0x000fe20000010023 */
[----:B------:R-:W-:Y:S01]  /*a270*/  FFMA.FTZ R63, R32, R63, R36 ;  /* 0x0000003f203f7223 */ /* 0x000fe20000010024 */
[----:B------:R-:W-:Y:S01]  /*a280*/  FFMA.FTZ R65, R4, R65, R38 ;  /* 0x0000004104417223 */ /* 0x000fe20000010026 */
[----:B------:R-:W-:Y:S01]  /*a290*/  FFMA.FTZ R34, R34, R66, R39 ;  /* 0x0000004222227223 */ /* 0x000fe20000010027 */
[----:B------:R-:W-:-:S02]  /*a2a0*/  F2FP.BF16.F32.PACK_AB R4, R58, R67 ;  /* 0x000000433a04723e */ /* 0x000fc400000010ff */
[----:B------:R-:W-:Y:S02]  /*a2b0*/  F2FP.BF16.F32.PACK_AB R5, R23, R72 ;  /* 0x000000481705723e */ /* 0x000fe400000010ff */
[----:B------:R-:W-:Y:S02]  /*a2c0*/  F2FP.BF16.F32.PACK_AB R6, R6, R33 ;  /* 0x000000210606723e */ /* 0x000fe400000010ff */
[----:B------:R-:W-:Y:S02]  /*a2d0*/  F2FP.BF16.F32.PACK_AB R7, R7, R62 ;  /* 0x0000003e0707723e */ /* 0x000fe400000010ff */
[----:B------:R-:W-:Y:S02]  /*a2e0*/  F2FP.BF16.F32.PACK_AB R20, R35, R70 ;  /* 0x000000462314723e */ /* 0x000fe400000010ff */
[----:B------:R-:W-:Y:S02]  /*a2f0*/  F2FP.BF16.F32.PACK_AB R21, R63, R56 ;  /* 0x000000383f15723e */ /* 0x000fe400000010ff */
[----:B------:R-:W-:-:S02]  /*a300*/  F2FP.BF16.F32.PACK_AB R22, R65, R22 ;  /* 0x000000164116723e */ /* 0x000fc400000010ff */
[----:B------:R-:W-:Y:S01]  /*a310*/  F2FP.BF16.F32.PACK_AB R23, R34, R57 ;  /* 0x000000392217723e */ /* 0x000fe200000010ff */
[----:B------:R0:W-:Y:S04]  /*a320*/  STS.128 [R74], R4 ;  /* 0x000000044a007388 */ /* 0x0001e80000000c00 */
[----:B------:R0:W-:Y:S02]  /*a330*/  STS.128 [R0+0xda00], R20 ;  /* 0x00da001400007388 */ /* 0x0001e40000000c00 */
.L_x_508:
[----:B------:R-:W-:Y:S05]  /*a340*/  BSYNC B1 ;  /* 0x0000000000017941 */ /* 0x000fea0003800000 */
.L_x_507:
[----:B------:R-:W-:Y:S04]  /*a350*/  BSSY B1, `(.L_x_509) ;  /* 0x000006a000017945 */ /* 0x000fe80003800000 */
[----:B------:R-:W-:Y:S05]  /*a360*/  @P1 BRA `(.L_x_510) ;  /* 0x0000000400a01947 */ /* 0x000fea0003800000 */
[----:B0-----:R-:W2:Y:S04]  /*a370*/  LDL R0, [R1+0x94] ;  /* 0x0000940001007983 */ /* 0x001ea80000100800 */
[----:B------:R-:W3:Y:S01]  /*a380*/  LDL R56, [R1+0xa0] ;  /* 0x0000a00001387983 */ /* 0x000ee20000100800 */
[----:B------:R-:W-:Y:S02]  /*a390*/  SHF.R.U64 R32, R24, 0x10, R25 ;  /* 0x0000001018207819 */ /* 0x000fe40000001219 */
[--C-:B------:R-:W-:Y:S02]  /*a3a0*/  SHF.R.U64 R24, R8, 0x10, R9.reuse ;  /* 0x0000001008187819 */ /* 0x100fe40000001209 */
[----:B------:R-:W-:Y:S02]  /*a3b0*/  SHF.R.U32.HI R9, RZ, 0x10, R9 ;  /* 0x00000010ff097819 */ /* 0x000fe40000011609 */
[----:B------:R-:W-:-:S02]  /*a3c0*/  PRMT R55, R55, 0x5410, R32 ;  /* 0x0000541037377816 */ /* 0x000fc40000000020 */
[----:B------:R-:W-:Y:S02]  /*a3d0*/  PRMT R51, R51, 0x5410, R24 ;  /* 0x0000541033337816 */ /* 0x000fe40000000018 */
[----:B------:R-:W-:Y:S01]  /*a3e0*/  SHF.R.U32.HI R25, RZ, 0x10, R25 ;  /* 0x00000010ff197819 */ /* 0x000fe20000011619 */
[----:B------:R-:W-:Y:S01]  /*a3f0*/  IMAD.U32 R33, R55, 0x10000, RZ ;  /* 0x0001000037217824 */ /* 0x000fe200078e00ff */
[----:B------:R-:W-:Y:S01]  /*a400*/  SHF.R.U64 R8, R10, 0x10, R11 ;  /* 0x000000100a087819 */ /* 0x000fe2000000120b */
[----:B------:R-:W-:Y:S01]  /*a410*/  IMAD.U32 R35, R51, 0x10000, RZ ;  /* 0x0001000033237824 */ /* 0x000fe200078e00ff */
[----:B------:R-:W-:Y:S02]  /*a420*/  PRMT R50, R50, 0x5410, R9 ;  /* 0x0000541032327816 */ /* 0x000fe40000000009 */
[----:B------:R-:W-:Y:S02]  /*a430*/  SHF.R.U64 R26, R26, 0x10, R27 ;  /* 0x000000101a1a7819 */ /* 0x000fe4000000121b */
[----:B------:R-:W-:Y:S01]  /*a440*/  SHF.R.U32.HI R11, RZ, 0x10, R11 ;  /* 0x00000010ff0b7819 */ /* 0x000fe2000001160b */
[----:B------:R-:W-:Y:S01]  /*a450*/  IMAD.U32 R32, R50, 0x10000, RZ ;  /* 0x0001000032207824 */ /* 0x000fe200078e00ff */
[----:B------:R-:W-:-:S02]  /*a460*/  SHF.R.U32.HI R27, RZ, 0x10, R27 ;  /* 0x00000010ff1b7819 */ /* 0x000fc4000001161b */
[----:B------:R-:W-:Y:S02]  /*a470*/  PRMT R54, R54, 0x5410, R25 ;  /* 0x0000541036367816 */ /* 0x000fe40000000019 */
[----:B------:R-:W-:Y:S02]  /*a480*/  PRMT R49, R49, 0x5410, R8 ;  /* 0x0000541031317816 */ /* 0x000fe40000000008 */
[----:B------:R-:W-:Y:S02]  /*a490*/  PRMT R48, R48, 0x5410, R11 ;  /* 0x0000541030307816 */ /* 0x000fe4000000000b */
[----:B------:R-:W-:Y:S02]  /*a4a0*/  PRMT R52, R52, 0x5410, R27 ;  /* 0x0000541034347816 */ /* 0x000fe4000000001b */
[----:B------:R-:W-:Y:S01]  /*a4b0*/  LOP3.LUT R51, R51, 0xffff0000, RZ, 0xc0, !PT ;  /* 0xffff000033337812 */ /* 0x000fe200078ec0ff */
[----:B------:R-:W-:Y:S01]  /*a4c0*/  IMAD.U32 R34, R48, 0x10000, RZ ;  /* 0x0001000030227824 */ /* 0x000fe200078e00ff */
[----:B------:R-:W-:-:S02]  /*a4d0*/  LOP3.LUT R55, R55, 0xffff0000, RZ, 0xc0, !PT ;  /* 0xffff000037377812 */ /* 0x000fc400078ec0ff */
[----:B------:R-:W-:Y:S02]  /*a4e0*/  LOP3.LUT R50, R50, 0xffff0000, RZ, 0xc0, !PT ;  /* 0xffff000032327812 */ /* 0x000fe400078ec0ff */
[----:B------:R-:W-:Y:S02]  /*a4f0*/  PRMT R53, R53, 0x5410, R26 ;  /* 0x0000541035357816 */ /* 0x000fe4000000001a */
[----:B------:R-:W-:Y:S02]  /*a500*/  LOP3.LUT R48, R48, 0xffff0000, RZ, 0xc0, !PT ;  /* 0xffff000030307812 */ /* 0x000fe400078ec0ff */
[----:B--2---:R-:W-:-:S04]  /*a510*/  LEA.HI R0, R3, R0, RZ, 0x1d ;  /* 0x0000000003007211 */ /* 0x004fc800078fe8ff */
[----:B------:R-:W-:-:S04]  /*a520*/  SHF.R.S32.HI R5, RZ, 0x1f, R0 ;  /* 0x0000001fff057819 */ /* 0x000fc80000011400 */
[----:B------:R-:W-:Y:S01]  /*a530*/  LEA.HI R5, R5, R0, RZ, 0x2 ;  /* 0x0000000005057211 */ /* 0x000fe200078f10ff */
[----:B------:R-:W-:-:S03]  /*a540*/  IMAD.SHL.U32 R0, R0, 0x8, RZ ;  /* 0x0000000800007824 */ /* 0x000fc600078e00ff */
[----:B------:R-:W-:Y:S02]  /*a550*/  SHF.R.S32.HI R5, RZ, 0x2, R5 ;  /* 0x00000002ff057819 */ /* 0x000fe40000011405 */
[----:B-----5:R-:W-:-:S03]  /*a560*/  LOP3.LUT R0, R73, 0x18, R0, 0xf8, !PT ;  /* 0x0000001849007812 */ /* 0x020fc600078ef800 */
[----:B------:R-:W-:Y:S01]  /*a570*/  IMAD R5, R5, 0x1800, R71 ;  /* 0x0000180005057824 */ /* 0x000fe200078e0247 */
[----:B------:R-:W-:-:S05]  /*a580*/  LOP3.LUT R0, R0, R69, RZ, 0x3c, !PT ;  /* 0x0000004500007212 */ /* 0x000fca00078e3cff */
[----:B------:R-:W-:Y:S02]  /*a590*/  IMAD.IADD R21, R5, 0x1, R0 ;  /* 0x0000000105157824 */ /* 0x000fe400078e0200 */
[----:B---3--:R-:W0:Y:S02]  /*a5a0*/  LDS.128 R4, [R56] ;  /* 0x0000000038047984 */ /* 0x008e240000000c00 */
[----:B------:R-:W-:-:S05]  /*a5b0*/  IMAD R0, R21, 0x2, R16 ;  /* 0x0000000215007824 */ /* 0x000fca00078e0210 */
[----:B------:R-:W1:Y:S01]  /*a5c0*/  LDS.128 R20, [R0+0xda00] ;  /* 0x00da000000147984 */ /* 0x000e620000000c00 */
[C---:B0-----:R-:W-:Y:S01]  /*a5d0*/  IMAD.U32 R8, R4.reuse, 0x10000, RZ ;  /* 0x0001000004087824 */ /* 0x041fe200078e00ff */
[----:B------:R-:W-:Y:S01]  /*a5e0*/  LOP3.LUT R4, R4, 0xffff0000, RZ, 0xc0, !PT ;  /* 0xffff000004047812 */ /* 0x000fe200078ec0ff */
[C---:B------:R-:W-:Y:S01]  /*a5f0*/  IMAD.U32 R9, R5.reuse, 0x10000, RZ ;  /* 0x0001000005097824 */ /* 0x040fe200078e00ff */
[----:B------:R-:W-:Y:S01]  /*a600*/  LOP3.LUT R5, R5, 0xffff0000, RZ, 0xc0, !PT ;  /* 0xffff000005057812 */ /* 0x000fe200078ec0ff */
[C---:B------:R-:W-:Y:S01]  /*a610*/  IMAD.U32 R11, R7.reuse, 0x10000, RZ ;  /* 0x00010000070b7824 */ /* 0x040fe200078e00ff */
[----:B------:R-:W-:Y:S01]  /*a620*/  LOP3.LUT R7, R7, 0xffff0000, RZ, 0xc0, !PT ;  /* 0xffff000007077812 */ /* 0x000fe200078ec0ff */
[C---:B------:R-:W-:Y:S01]  /*a630*/  IMAD.U32 R10, R6.reuse, 0x10000, RZ ;  /* 0x00010000060a7824 */ /* 0x040fe200078e00ff */
[----:B------:R-:W-:Y:S01]  /*a640*/  LOP3.LUT R6, R6, 0xffff0000, RZ, 0xc0, !PT ;  /* 0xffff000006067812 */ /* 0x000fe200078ec0ff */
[C---:B-1----:R-:W-:Y:S01]  /*a650*/  IMAD.U32 R24, R20.reuse, 0x10000, RZ ;  /* 0x0001000014187824 */ /* 0x042fe200078e00ff */
[----:B------:R-:W-:Y:S01]  /*a660*/  LOP3.LUT R20, R20, 0xffff0000, RZ, 0xc0, !PT ;  /* 0xffff000014147812 */ /* 0x000fe200078ec0ff */
[C---:B------:R-:W-:Y:S01]  /*a670*/  IMAD.U32 R25, R21.reuse, 0x10000, RZ ;  /* 0x0001000015197824 */ /* 0x040fe200078e00ff */
[----:B------:R-:W-:Y:S01]  /*a680*/  LOP3.LUT R21, R21, 0xffff0000, RZ, 0xc0, !PT ;  /* 0xffff000015157812 */ /* 0x000fe200078ec0ff */
[C---:B------:R-:W-:Y:S01]  /*a690*/  FMUL.FTZ R37, R24.reuse, R35 ;  /* 0x0000002318257220 */ /* 0x040fe20000410000 */
[----:B------:R-:W-:Y:S01]  /*a6a0*/  FMUL.FTZ R39, R24, R33 ;  /* 0x0000002118277220 */ /* 0x000fe20000410000 */
[----:B------:R-:W-:-:S02]  /*a6b0*/  IMAD.U32 R24, R54, 0x10000, RZ ;  /* 0x0001000036187824 */ /* 0x000fc400078e00ff */
[----:B------:R-:W-:Y:S01]  /*a6c0*/  FMUL.FTZ R36, R25, R32 ;  /* 0x0000002019247220 */ /* 0x000fe20000410000 */
[----:B------:R-:W-:Y:S02]  /*a6d0*/  IMAD.U32 R27, R23, 0x10000, RZ ;  /* 0x00010000171b7824 */ /* 0x000fe400078e00ff */
[C---:B------:R-:W-:Y:S01]  /*a6e0*/  FFMA.FTZ R37, R8.reuse, R33, -R37 ;  /* 0x0000002108257223 */ /* 0x040fe20000010825 */
[----:B------:R-:W-:Y:S01]  /*a6f0*/  FFMA.FTZ R39, R8, R35, R39 ;  /* 0x0000002308277223 */ /* 0x000fe20000010027 */
[----:B------:R-:W-:Y:S02]  /*a700*/  IMAD.U32 R8, R52, 0x10000, RZ ;  /* 0x0001000034087824 */ /* 0x000fe400078e00ff */
[-C--:B------:R-:W-:Y:S01]  /*a710*/  FMUL.FTZ R38, R25, R24.reuse ;  /* 0x0000001819267220 */ /* 0x080fe20000410000 */
[----:B------:R-:W-:Y:S01]  /*a720*/  FFMA.FTZ R36, R9, R24, -R36 ;  /* 0x0000001809247223 */ /* 0x000fe20000010824 */
[C---:B------:R-:W-:Y:S01]  /*a730*/  FMUL.FTZ R24, R27.reuse, R34 ;  /* 0x000000221b187220 */ /* 0x040fe20000410000 */
[----:B------:R-:W-:Y:S01]  /*a740*/  FMUL.FTZ R27, R27, R8 ;  /* 0x000000081b1b7220 */ /* 0x000fe20000410000 */
[----:B------:R-:W-:Y:S01]  /*a750*/  FFMA.FTZ R38, R9, R32, R38 ;  /* 0x0000002009267223 */ /* 0x000fe20000010026 */
[----:B------:R-:W-:Y:S01]  /*a760*/  LOP3.LUT R54, R54, 0xffff0000, RZ, 0xc0, !PT ;  /* 0xffff000036367812 */ /* 0x000fe200078ec0ff */
[C---:B------:R-:W-:Y:S01]  /*a770*/  FMUL.FTZ R9, R20.reuse, R51 ;  /* 0x0000003314097220 */ /* 0x040fe20000410000 */
[C---:B------:R-:W-:Y:S01]  /*a780*/  FFMA.FTZ R32, R11.reuse, R8, -R24 ;  /* 0x000000080b207223 */ /* 0x040fe20000010818 */
[----:B------:R-:W-:Y:S01]  /*a790*/  FFMA.FTZ R34, R11, R34, R27 ;  /* 0x000000220b227223 */ /* 0x000fe2000001001b */
[----:B------:R-:W-:Y:S01]  /*a7a0*/  FMUL.FTZ R25, R20, R55 ;  /* 0x0000003714197220 */ /* 0x000fe20000410000 */
[----:B------:R-:W-:-:S02]  /*a7b0*/  IMAD.U32 R26, R22, 0x10000, RZ ;  /* 0x00010000161a7824 */ /* 0x000fc400078e00ff */
[C---:B------:R-:W-:Y:S01]  /*a7c0*/  FFMA.FTZ R8, R4.reuse, R55, -R9 ;  /* 0x0000003704087223 */ /* 0x040fe20000010809 */
[----:B------:R-:W-:Y:S02]  /*a7d0*/  IMAD.U32 R11, R49, 0x10000, RZ ;  /* 0x00010000310b7824 */ /* 0x000fe400078e00ff */
[C---:B------:R-:W-:Y:S01]  /*a7e0*/  FMUL.FTZ R24, R21.reuse, R50 ;  /* 0x0000003215187220 */ /* 0x040fe20000410000 */
[-C--:B------:R-:W-:Y:S01]  /*a7f0*/  FMUL.FTZ R27, R21, R54.reuse ;  /* 0x00000036151b7220 */ /* 0x080fe20000410000 */
[----:B------:R-:W-:Y:S02]  /*a800*/  IMAD.U32 R9, R53, 0x10000, RZ ;  /* 0x0001000035097824 */ /* 0x000fe400078e00ff */
[----:B------:R-:W-:Y:S01]  /*a810*/  FFMA.FTZ R20, R4, R51, R25 ;  /* 0x0000003304147223 */ /* 0x000fe20000010019 */
[----:B------:R-:W-:Y:S01]  /*a820*/  FMUL.FTZ R25, R26, R11 ;  /* 0x0000000b1a197220 */ /* 0x000fe20000410000 */
[C---:B------:R-:W-:Y:S01]  /*a830*/  FFMA.FTZ R21, R5.reuse, R54, -R24 ;  /* 0x0000003605157223 */ /* 0x040fe20000010818 */
[----:B------:R-:W-:Y:S01]  /*a840*/  FFMA.FTZ R27, R5, R50, R27 ;  /* 0x00000032051b7223 */ /* 0x000fe2000001001b */
[----:B------:R-:W-:Y:S01]  /*a850*/  LOP3.LUT R22, R22, 0xffff0000, RZ, 0xc0, !PT ;  /* 0xffff000016167812 */ /* 0x000fe200078ec0ff */
[-C--:B------:R-:W-:Y:S01]  /*a860*/  FMUL.FTZ R5, R26, R9.reuse ;  /* 0x000000091a057220 */ /* 0x080fe20000410000 */
[----:B------:R-:W-:Y:S01]  /*a870*/  LOP3.LUT R23, R23, 0xffff0000, RZ, 0xc0, !PT ;  /* 0xffff000017177812 */ /* 0x000fe200078ec0ff */
[C---:B------:R-:W-:Y:S01]  /*a880*/  FFMA.FTZ R25, R10.reuse, R9, -R25 ;  /* 0x000000090a197223 */ /* 0x040fe20000010819 */
[----:B------:R-:W-:Y:S01]  /*a890*/  LOP3.LUT R49, R49, 0xffff0000, RZ, 0xc0, !PT ;  /* 0xffff000031317812 */ /* 0x000fe200078ec0ff */
[----:B------:R-:W-:Y:S01]  /*a8a0*/  FFMA.FTZ R10, R10, R11, R5 ;  /* 0x0000000b0a0a7223 */ /* 0x000fe20000010005 */
[----:B------:R-:W-:Y:S01]  /*a8b0*/  LOP3.LUT R53, R53, 0xffff0000, RZ, 0xc0, !PT ;  /* 0xffff000035357812 */ /* 0x000fe200078ec0ff */
[----:B------:R-:W-:Y:S01]  /*a8c0*/  FMUL.FTZ R24, R23, R48 ;  /* 0x0000003017187220 */ /* 0x000fe20000410000 */
[----:B------:R-:W-:Y:S01]  /*a8d0*/  LOP3.LUT R52, R52, 0xffff0000, RZ, 0xc0, !PT ;  /* 0xffff000034347812 */ /* 0x000fe200078ec0ff */
[C---:B------:R-:W-:Y:S01]  /*a8e0*/  FMUL.FTZ R5, R22.reuse, R49 ;  /* 0x0000003116057220 */ /* 0x040fe20000410000 */
[----:B------:R-:W-:Y:S01]  /*a8f0*/  F2FP.BF16.F32.PACK_AB R9, R27, R38 ;  /* 0x000000261b09723e */ /* 0x000fe200000010ff */
[----:B------:R-:W-:-:S02]  /*a900*/  FMUL.FTZ R4, R22, R53 ;  /* 0x0000003516047220 */ /* 0x000fc40000410000 */
[-C--:B------:R-:W-:Y:S01]  /*a910*/  FMUL.FTZ R23, R23, R52.reuse ;  /* 0x0000003417177220 */ /* 0x080fe20000410000 */
[C---:B------:R-:W-:Y:S01]  /*a920*/  FFMA.FTZ R22, R6.reuse, R53, -R5 ;  /* 0x0000003506167223 */ /* 0x040fe20000010805 */
[C---:B------:R-:W-:Y:S01]  /*a930*/  FFMA.FTZ R11, R7.reuse, R52, -R24 ;  /* 0x00000034070b7223 */ /* 0x040fe20000010818 */
[----:B------:R-:W-:Y:S01]  /*a940*/  FFMA.FTZ R49, R6, R49, R4 ;  /* 0x0000003106317223 */ /* 0x000fe20000010004 */
[----:B------:R-:W-:Y:S01]  /*a950*/  FFMA.FTZ R23, R7, R48, R23 ;  /* 0x0000003007177223 */ /* 0x000fe20000010017 */
[----:B------:R-:W-:Y:S02]  /*a960*/  F2FP.BF16.F32.PACK_AB R4, R8, R37 ;  /* 0x000000250804723e */ /* 0x000fe400000010ff */
[----:B------:R-:W-:Y:S02]  /*a970*/  F2FP.BF16.F32.PACK_AB R5, R21, R36 ;  /* 0x000000241505723e */ /* 0x000fe400000010ff */
[----:B------:R-:W-:Y:S02]  /*a980*/  F2FP.BF16.F32.PACK_AB R6, R22, R25 ;  /* 0x000000191606723e */ /* 0x000fe400000010ff */
[----:B------:R-:W-:-:S02]  /*a990*/  F2FP.BF16.F32.PACK_AB R7, R11, R32 ;  /* 0x000000200b07723e */ /* 0x000fc400000010ff */
[----:B------:R-:W-:Y:S02]  /*a9a0*/  F2FP.BF16.F32.PACK_AB R8, R20, R39 ;  /* 0x000000271408723e */ /* 0x000fe400000010ff */
[----:B------:R-:W-:Y:S01]  /*a9b0*/  F2FP.BF16.F32.PACK_AB R10, R49, R10 ;  /* 0x0000000a310a723e */ /* 0x000fe200000010ff */
[----:B------:R1:W-:Y:S01]  /*a9c0*/  STS.128 [R56], R4 ;  /* 0x0000000438007388 */ /* 0x0003e20000000c00 */
[----:B------:R-:W-:-:S05]  /*a9d0*/  F2FP.BF16.F32.PACK_AB R11, R23, R34 ;  /* 0x00000022170b723e */ /* 0x000fca00000010ff */
[----:B------:R1:W-:Y:S02]  /*a9e0*/  STS.128 [R0+0xda00], R8 ;  /* 0x00da000800007388 */ /* 0x0003e40000000c00 */
.L_x_510:
[----:B------:R-:W-:Y:S05]  /*a9f0*/  BSYNC B1 ;  /* 0x0000000000017941 */ /* 0x000fea0003800000 */
.L_x_509:
[----:B------:R-:W-:Y:S05]  /*aa00*/  @P2 BRA `(.L_x_491) ;  /* 0x0000000400a02947 */ /* 0x000fea0003800000 */
[----:B01----:R-:W2:Y:S04]  /*aa10*/  LDL R0, [R1+0x98] ;  /* 0x0000980001007983 */ /* 0x003ea80000100800 */
[----:B------:R-:W3:Y:S01]  /*aa20*/  LDL R32, [R1+0x9c] ;  /* 0x00009c0001207983 */ /* 0x000ee20000100800 */
[----:B------:R-:W-:Y:S02]  /*aa30*/  SHF.R.U64 R25, R28, 0x10, R29 ;  /* 0x000000101c197819 */ /* 0x000fe4000000121d */
[----:B------:R-:W-:Y:S02]  /*aa40*/  SHF.R.U64 R21, R12, 0x10, R13 ;  /* 0x000000100c157819 */ /* 0x000fe4000000120d */
[----:B------:R-:W-:Y:S02]  /*aa50*/  PRMT R44, R44, 0x5410, R25 ;  /* 0x000054102c2c7816 */ /* 0x000fe40000000019 */
[----:B------:R-:W-:-:S02]  /*aa60*/  PRMT R40, R40, 0x5410, R21 ;  /* 0x0000541028287816 */ /* 0x000fc40000000015 */
[----:B------:R-:W-:Y:S01]  /*aa70*/  SHF.R.U32.HI R12, RZ, 0x10, R13 ;  /* 0x00000010ff0c7819 */ /* 0x000fe2000001160d */
[----:B------:R-:W-:Y:S01]  /*aa80*/  IMAD.U32 R24, R44, 0x10000, RZ ;  /* 0x000100002c187824 */ /* 0x000fe200078e00ff */
[----:B------:R-:W-:Y:S01]  /*aa90*/  SHF.R.U64 R23, R30, 0x10, R31 ;  /* 0x000000101e177819 */ /* 0x000fe2000000121f */
[----:B------:R-:W-:Y:S01]  /*aaa0*/  IMAD.U32 R26, R40, 0x10000, RZ ;  /* 0x00010000281a7824 */ /* 0x000fe200078e00ff */
[----:B------:R-:W-:Y:S02]  /*aab0*/  SHF.R.U32.HI R28, RZ, 0x10, R29 ;  /* 0x00000010ff1c7819 */ /* 0x000fe4000001161d */
[----:B------:R-:W-:Y:S02]  /*aac0*/  SHF.R.U32.HI R30, RZ, 0x10, R31 ;  /* 0x00000010ff1e7819 */ /* 0x000fe4000001161f */
[----:B------:R-:W-:Y:S02]  /*aad0*/  PRMT R41, R41, 0x5410, R12 ;  /* 0x0000541029297816 */ /* 0x000fe4000000000c */
[----:B------:R-:W-:-:S02]  /*aae0*/  PRMT R45, R45, 0x5410, R28 ;  /* 0x000054102d2d7816 */ /* 0x000fc4000000001c */
[----:B------:R-:W-:Y:S02]  /*aaf0*/  PRMT R47, R47, 0x5410, R30 ;  /* 0x000054102f2f7816 */ /* 0x000fe4000000001e */
[----:B------:R-:W-:Y:S01]  /*ab00*/  PRMT R46, R46, 0x5410, R23 ;  /* 0x000054102e2e7816 */ /* 0x000fe20000000017 */
[----:B------:R-:W-:Y:S01]  /*ab10*/  IMAD.U32 R23, R41, 0x10000, RZ ;  /* 0x0001000029177824 */ /* 0x000fe200078e00ff */
[----:B--2---:R-:W-:-:S04]  /*ab20*/  LEA.HI R3, R3, R0, RZ, 0x1d ;  /* 0x0000000003037211 */ /* 0x004fc800078fe8ff */
[----:B------:R-:W-:Y:S01]  /*ab30*/  SHF.R.S32.HI R0, RZ, 0x1f, R3 ;  /* 0x0000001fff007819 */ /* 0x000fe20000011403 */
[----:B---3--:R-:W0:Y:S03]  /*ab40*/  LDS.128 R4, [R32] ;  /* 0x0000000020047984 */ /* 0x008e260000000c00 */
[----:B------:R-:W-:Y:S01]  /*ab50*/  LEA.HI R0, R0, R3, RZ, 0x2 ;  /* 0x0000000300007211 */ /* 0x000fe200078f10ff */
[----:B------:R-:W-:-:S03]  /*ab60*/  IMAD.SHL.U32 R3, R3, 0x8, RZ ;  /* 0x0000000803037824 */ /* 0x000fc600078e00ff */
[----:B------:R-:W-:Y:S02]  /*ab70*/  SHF.R.S32.HI R0, RZ, 0x2, R0 ;  /* 0x00000002ff007819 */ /* 0x000fe40000011400 */
[----:B-----5:R-:W-:-:S03]  /*ab80*/  LOP3.LUT R3, R73, 0x18, R3, 0xf8, !PT ;  /* 0x0000001849037812 */ /* 0x020fc600078ef803 */
[----:B------:R-:W-:Y:S01]  /*ab90*/  IMAD R0, R0, 0x1800, R71 ;  /* 0x0000180000007824 */ /* 0x000fe200078e0247 */
[----:B------:R-:W-:-:S05]  /*aba0*/  LOP3.LUT R3, R3, R69, RZ, 0x3c, !PT ;  /* 0x0000004503037212 */ /* 0x000fca00078e3cff */
[----:B------:R-:W-:-:S04]  /*abb0*/  IMAD.IADD R3, R0, 0x1, R3 ;  /* 0x0000000100037824 */ /* 0x000fc800078e0203 */
[----:B------:R-:W-:Y:S01]  /*abc0*/  IMAD R0, R3, 0x2, R16 ;  /* 0x0000000203007824 */ /* 0x000fe200078e0210 */
[--C-:B------:R-:W-:Y:S02]  /*abd0*/  SHF.R.U64 R3, R14, 0x10, R15.reuse ;  /* 0x000000100e037819 */ /* 0x100fe4000000120f */
[----:B------:R-:W-:Y:S02]  /*abe0*/  SHF.R.U32.HI R14, RZ, 0x10, R15 ;  /* 0x00000010ff0e7819 */ /* 0x000fe4000001160f */
[----:B------:R-:W1:Y:S01]  /*abf0*/  LDS.128 R8, [R0+0xda00] ;  /* 0x00da000000087984 */ /* 0x000e620000000c00 */
[----:B------:R-:W-:Y:S02]  /*ac00*/  PRMT R42, R42, 0x5410, R3 ;  /* 0x000054102a2a7816 */ /* 0x000fe40000000003 */
[----:B------:R-:W-:-:S05]  /*ac10*/  PRMT R43, R43, 0x5410, R14 ;  /* 0x000054102b2b7816 */ /* 0x000fca000000000e */
[----:B------:R-:W-:Y:S02]  /*ac20*/  IMAD.U32 R25, R43, 0x10000, RZ ;  /* 0x000100002b197824 */ /* 0x000fe400078e00ff */
        /* <DEDUP_REMOVED lines=16> */
[C---:B------:R-:W-:Y:S01]  /*ad30*/  FFMA.FTZ R28, R3.reuse, R24, -R28 ;  /* 0x00000018031c7223 */ /* 0x040fe2000001081c */
[----:B------:R-:W-:Y:S01]  /*ad40*/  FFMA.FTZ R30, R3, R26, R30 ;  /* 0x0000001a031e7223 */ /* 0x000fe2000001001e */
[----:B------:R-:W-:Y:S02]  /*ad50*/  IMAD.U32 R3, R47, 0x10000, RZ ;  /* 0x000100002f037824 */ /* 0x000fe400078e00ff */
[C---:B------:R-:W-:Y:S01]  /*ad60*/  FMUL.FTZ R31, R22.reuse, R25 ;  /* 0x00000019161f7220 */ /* 0x040fe20000410000 */
[----:B------:R-:W-:Y:S01]  /*ad70*/  IMAD.U32 R15, R45, 0x10000, RZ ;  /* 0x000100002d0f7824 */ /* 0x000fe200078e00ff */
[----:B------:R-:W-:Y:S01]  /*ad80*/  LOP3.LUT R11, R11, 0xffff0000, RZ, 0xc0, !PT ;  /* 0xffff00000b0b7812 */ /* 0x000fe200078ec0ff */
[-C--:B------:R-:W-:Y:S01]  /*ad90*/  FMUL.FTZ R22, R22, R3.reuse ;  /* 0x0000000316167220 */ /* 0x080fe20000410000 */
[----:B------:R-:W-:Y:S01]  /*ada0*/  FFMA.FTZ R31, R14, R3, -R31 ;  /* 0x000000030e1f7223 */ /* 0x000fe2000001081f */
[-C--:B------:R-:W-:Y:S01]  /*adb0*/  FMUL.FTZ R29, R20, R15.reuse ;  /* 0x0000000f141d7220 */ /* 0x080fe20000410000 */
[----:B------:R-:W-:Y:S01]  /*adc0*/  FFMA.FTZ R27, R12, R15, -R27 ;  /* 0x0000000f0c1b7223 */ /* 0x000fe2000001081b */
[----:B------:R-:W-:Y:S01]  /*add0*/  LOP3.LUT R15, R40, 0xffff0000, RZ, 0xc0, !PT ;  /* 0xffff0000280f7812 */ /* 0x000fe200078ec0ff */
[----:B------:R-:W-:Y:S01]  /*ade0*/  FFMA.FTZ R26, R14, R25, R22 ;  /* 0x000000190e1a7223 */ /* 0x000fe20000010016 */
[----:B------:R-:W-:Y:S01]  /*adf0*/  LOP3.LUT R3, R44, 0xffff0000, RZ, 0xc0, !PT ;  /* 0xffff00002c037812 */ /* 0x000fe200078ec0ff */
[----:B------:R-:W-:Y:S01]  /*ae00*/  FFMA.FTZ R29, R12, R23, R29 ;  /* 0x000000170c1d7223 */ /* 0x000fe2000001001d */
[----:B------:R-:W-:Y:S01]  /*ae10*/  LOP3.LUT R14, R41, 0xffff0000, RZ, 0xc0, !PT ;  /* 0xffff0000290e7812 */ /* 0x000fe200078ec0ff */
[C---:B------:R-:W-:Y:S01]  /*ae20*/  FMUL.FTZ R23, R8.reuse, R15 ;  /* 0x0000000f08177220 */ /* 0x040fe20000410000 */
[----:B------:R-:W-:Y:S01]  /*ae30*/  LOP3.LUT R12, R45, 0xffff0000, RZ, 0xc0, !PT ;  /* 0xffff00002d0c7812 */ /* 0x000fe200078ec0ff */
[----:B------:R-:W-:Y:S01]  /*ae40*/  FMUL.FTZ R25, R8, R3 ;  /* 0x0000000308197220 */ /* 0x000fe20000410000 */
[----:B------:R-:W-:-:S02]  /*ae50*/  IMAD.U32 R21, R10, 0x10000, RZ ;  /* 0x000100000a157824 */ /* 0x000fc400078e00ff */
[C---:B------:R-:W-:Y:S01]  /*ae60*/  FMUL.FTZ R22, R9.reuse, R14 ;  /* 0x0000000e09167220 */ /* 0x040fe20000410000 */
[----:B------:R-:W-:Y:S02]  /*ae70*/  IMAD.U32 R20, R42, 0x10000, RZ ;  /* 0x000100002a147824 */ /* 0x000fe400078e00ff */
[C---:B------:R-:W-:Y:S01]  /*ae80*/  FFMA.FTZ R23, R4.reuse, R3, -R23 ;  /* 0x0000000304177223 */ /* 0x040fe20000010817 */
[----:B------:R-:W-:Y:S01]  /*ae90*/  FMUL.FTZ R9, R9, R12 ;  /* 0x0000000c09097220 */ /* 0x000fe20000410000 */
[----:B------:R-:W-:Y:S01]  /*aea0*/  FFMA.FTZ R25, R4, R15, R25 ;  /* 0x0000000f04197223 */ /* 0x000fe20000010019 */
[----:B------:R-:W-:Y:S02]  /*aeb0*/  IMAD.U32 R8, R46, 0x10000, RZ ;  /* 0x000100002e087824 */ /* 0x000fe400078e00ff */
[----:B------:R-:W-:Y:S01]  /*aec0*/  FMUL.FTZ R4, R21, R20 ;  /* 0x0000001415047220 */ /* 0x000fe20000410000 */
[C---:B------:R-:W-:Y:S01]  /*aed0*/  FFMA.FTZ R22, R5.reuse, R12, -R22 ;  /* 0x0000000c05167223 */ /* 0x040fe20000010816 */
[----:B------:R-:W-:Y:S01]  /*aee0*/  FFMA.FTZ R14, R5, R14, R9 ;  /* 0x0000000e050e7223 */ /* 0x000fe20000010009 */
[----:B------:R-:W-:Y:S01]  /*aef0*/  LOP3.LUT R10, R10, 0xffff0000, RZ, 0xc0, !PT ;  /* 0xffff00000a0a7812 */ /* 0x000fe200078ec0ff */
[-C--:B------:R-:W-:Y:S01]  /*af00*/  FMUL.FTZ R24, R21, R8.reuse ;  /* 0x0000000815187220 */ /* 0x080fe20000410000 */
[----:B------:R-:W-:Y:S01]  /*af10*/  FFMA.FTZ R12, R13, R8, -R4 ;  /* 0x000000080d0c7223 */ /* 0x000fe20000010804 */
[----:B------:R-:W-:-:S02]  /*af20*/  LOP3.LUT R5, R42, 0xffff0000, RZ, 0xc0, !PT ;  /* 0xffff00002a057812 */ /* 0x000fc400078ec0ff */
[----:B------:R-:W-:Y:S01]  /*af30*/  LOP3.LUT R3, R46, 0xffff0000, RZ, 0xc0, !PT ;  /* 0xffff00002e037812 */ /* 0x000fe200078ec0ff */
[----:B------:R-:W-:Y:S01]  /*af40*/  FFMA.FTZ R24, R13, R20, R24 ;  /* 0x000000140d187223 */ /* 0x000fe20000010018 */
[----:B------:R-:W-:Y:S01]  /*af50*/  LOP3.LUT R8, R43, 0xffff0000, RZ, 0xc0, !PT ;  /* 0xffff00002b087812 */ /* 0x000fe200078ec0ff */
[C---:B------:R-:W-:Y:S01]  /*af60*/  FMUL.FTZ R9, R10.reuse, R5 ;  /* 0x000000050a097220 */ /* 0x040fe20000410000 */
[----:B------:R-:W-:Y:S01]  /*af70*/  LOP3.LUT R4, R47, 0xffff0000, RZ, 0xc0, !PT ;  /* 0xffff00002f047812 */ /* 0x000fe200078ec0ff */
[-C--:B------:R-:W-:Y:S02]  /*af80*/  FMUL.FTZ R10, R10, R3.reuse ;  /* 0x000000030a0a7220 */ /* 0x080fe40000410000 */
[C---:B------:R-:W-:Y:S01]  /*af90*/  FMUL.FTZ R20, R11.reuse, R8 ;  /* 0x000000080b147220 */ /* 0x040fe20000410000 */
[C---:B------:R-:W-:Y:S01]  /*afa0*/  FFMA.FTZ R3, R6.reuse, R3, -R9 ;  /* 0x0000000306037223 */ /* 0x040fe20000010809 */
[-C--:B------:R-:W-:Y:S01]  /*afb0*/  FMUL.FTZ R13, R11, R4.reuse ;  /* 0x000000040b0d7220 */ /* 0x080fe20000410000 */
[----:B------:R-:W-:Y:S01]  /*afc0*/  FFMA.FTZ R11, R6, R5, R10 ;  /* 0x00000005060b7223 */ /* 0x000fe2000001000a */
[----:B------:R-:W-:Y:S01]  /*afd0*/  FFMA.FTZ R20, R7, R4, -R20 ;  /* 0x0000000407147223 */ /* 0x000fe20000010814 */
[----:B------:R-:W-:Y:S01]  /*afe0*/  F2FP.BF16.F32.PACK_AB R4, R23, R28 ;  /* 0x0000001c1704723e */ /* 0x000fe200000010ff */
[----:B------:R-:W-:Y:S01]  /*aff0*/  FFMA.FTZ R13, R7, R8, R13 ;  /* 0x00000008070d7223 */ /* 0x000fe2000001000d */
[----:B------:R-:W-:-:S02]  /*b000*/  F2FP.BF16.F32.PACK_AB R5, R22, R27 ;  /* 0x0000001b1605723e */ /* 0x000fc400000010ff */
[----:B------:R-:W-:Y:S02]  /*b010*/  F2FP.BF16.F32.PACK_AB R6, R3, R12 ;  /* 0x0000000c0306723e */ /* 0x000fe400000010ff */
[----:B------:R-:W-:Y:S02]  /*b020*/  F2FP.BF16.F32.PACK_AB R10, R11, R24 ;  /* 0x000000180b0a723e */ /* 0x000fe400000010ff */
[----:B------:R-:W-:Y:S02]  /*b030*/  F2FP.BF16.F32.PACK_AB R7, R20, R31 ;  /* 0x0000001f1407723e */ /* 0x000fe400000010ff */
[----:B------:R-:W-:Y:S02]  /*b040*/  F2FP.BF16.F32.PACK_AB R8, R25, R30 ;  /* 0x0000001e1908723e */ /* 0x000fe400000010ff */
[----:B------:R-:W-:Y:S01]  /*b050*/  F2FP.BF16.F32.PACK_AB R9, R14, R29 ;  /* 0x0000001d0e09723e */ /* 0x000fe200000010ff */
[----:B------:R0:W-:Y:S01]  /*b060*/  STS.128 [R32], R4 ;  /* 0x0000000420007388 */ /* 0x0001e20000000c00 */
[----:B------:R-:W-:-:S05]  /*b070*/  F2FP.BF16.F32.PACK_AB R11, R13, R26 ;  /* 0x0000001a0d0b723e */ /* 0x000fca00000010ff */
[----:B------:R0:W-:Y:S02]  /*b080*/  STS.128 [R0+0xda00], R8 ;  /* 0x00da000800007388 */ /* 0x0001e40000000c00 */
.L_x_491:
[----:B------:R-:W-:Y:S05]  /*b090*/  BSYNC B0 ;  /* 0x0000000000007941 */ /* 0x000fea0003800000 */
.L_x_484:
[----:B------:R-:W-:Y:S01]  /*b0a0*/  @!PT LDS RZ, [RZ] ;  /* 0x00000000fffff984 */ /* 0x000fe20000000800 */
[----:B------:R-:W-:Y:S01]  /*b0b0*/  @!PT LDS RZ, [RZ] ;  /* 0x00000000fffff984 */ /* 0x000fe20000000800 */
[----:B------:R-:W-:Y:S01]  /*b0c0*/  @!PT LDS RZ, [RZ] ;  /* 0x00000000fffff984 */ /* 0x000fe20000000800 */
[----:B------:R-:W-:Y:S01]  /*b0d0*/  @!PT LDS RZ, [RZ] ;  /* 0x00000000fffff984 */ /* 0x000fe20000000800 */
[----:B------:R1:W-:Y:S06]  /*b0e0*/  MEMBAR.ALL.CTA ;  /* 0x0000000000007992 */ /* 0x0003ec0000008000 */
[----:B-1----:R-:W1:Y:S01]  /*b0f0*/  FENCE.VIEW.ASYNC.S ;  /* 0x00000000000073c6 */ /* 0x002e620000000000 */
[----:B------:R-:W-:Y:S05]  /*b100*/  WARPSYNC.ALL ;  /* 0x0000000000007948 */ /* 0x000fea0003800000 */
[----:B-1----:R-:W-:Y:S06]  /*b110*/  BAR.SYNC.DEFER_BLOCKING 0xd, 0x180 ;  /* 0x0346000000007b1d */ /* 0x002fec0000010000 */
.L_x_482:
[----:B0--3--:R-:W3:Y:S02]  /*b120*/  LDL R0, [R1+0x3c] ;  /* 0x00003c0001007983 */ /* 0x009ee40000100800 */
[----:B---3--:R-:W-:-:S13]  /*b130*/  ISETP.NE.AND P0, PT, R0, 0x3, PT ;  /* 0x000000030000780c */ /* 0x008fda0003f05270 */
[----:B------:R-:W-:Y:S05]  /*b140*/  @!P0 BRA `(.L_x_511) ;  /* 0x0000000000048947 */ /* 0x000fea0003800000 */
[----:B------:R-:W-:Y:S01]  /*b150*/  BPT.TRAP 0x1 ;  /* 0x000000040000795c */ /* 0x000fe20000300000 */
.L_x_511:
[----:B-12-4-:R-:W2:Y:S01]  /*b160*/  LDL R3, [R1+0x58] ;  /* 0x0000580001037983 */ /* 0x016ea20000100800 */
[----:B------:R-:W-:Y:S01]  /*b170*/  IMAD R0, R152, 0x8, R16 ;  /* 0x0000000898007824 */ /* 0x000fe200078e0210 */
[----:B--2---:R-:W-:-:S04]  /*b180*/  SHF.L.U32 R5, R3, 0x1f, RZ ;  /* 0x0000001f03057819 */ /* 0x004fc800000006ff */
[----:B------:R0:W1:Y:S01]  /*b190*/  SYNCS.PHASECHK.TRANS64.TRYWAIT P1, [R0+URZ+0x31c30], R5 ;  /* 0x031c3005000075a7 */ /* 0x000062000802017f */
[----:B------:R-:W-:Y:S05]  /*b1a0*/  @!P0 BRA `(.L_x_512) ;  /* 0x0000000000048947 */ /* 0x000fea0003800000 */
[----:B------:R-:W-:Y:S01]  /*b1b0*/  BPT.TRAP 0x1 ;  /* 0x000000040000795c */ /* 0x000fe20000300000 */
.L_x_512:
[----:B------:R-:W-:Y:S02]  /*b1c0*/  IMAD R2, R2, 0x1000, R16 ;  /* 0x0000100002027824 */ /* 0x000fe400078e0210 */
[----:B------:R-:W-:Y:S02]  /*b1d0*/  VIADD R4, R16, 0x16a00 ;  /* 0x00016a0010047836 */ /* 0x000fe40000000000 */
[----:B------:R-:W-:-:S03]  /*b1e0*/  VIADD R3, R2, 0xda00 ;  /* 0x0000da0002037836 */ /* 0x000fc60000000000 */
[----:B------:R-:W-:Y:S02]  /*b1f0*/  SHF.R.U32.HI R2, RZ, 0x4, R4 ;  /* 0x00000004ff027819 */ /* 0x000fe40000011604 */
[----:B------:R-:W-:Y:S02]  /*b200*/  SHF.R.U32.HI R3, RZ, 0x4, R3 ;  /* 0x00000004ff037819 */ /* 0x000fe40000011603 */
[----:B------:R-:W-:Y:S02]  /*b210*/  LOP3.LUT R2, R2, 0x3fff, RZ, 0xc0, !PT ;  /* 0x00003fff02027812 */ /* 0x000fe400078ec0ff */
[----:B------:R-:W-:Y:S02]  /*b220*/  LOP3.LUT R3, R3, 0x3fff, RZ, 0xc0, !PT ;  /* 0x00003fff03037812 */ /* 0x000fe400078ec0ff */
[----:B------:R-:W-:-:S05]  /*b230*/  LOP3.LUT R2, R2, 0x10000, RZ, 0xfc, !PT ;  /* 0x0001000002027812 */ /* 0x000fca00078efcff */
[----:B------:R2:W-:Y:S01]  /*b240*/  STL [R1+0x74], R2 ;  /* 0x0000740201007387 */ /* 0x0005e20000100800 */
[----:B-1----:R-:W-:Y:S05]  /*b250*/  @P1 BRA `(.L_x_513) ;  /* 0x0000000000081947 */ /* 0x002fea0003800000 */
[----:B------:R-:W1:Y:S02]  /*b260*/  SYNCS.PHASECHK.TRANS64.TRYWAIT P1, [R0+URZ+0x31c30], R5 ;  /* 0x031c3005000075a7 */ /* 0x000e64000802017f */
[----:B-1----:R-:W-:Y:S05]  /*b270*/  @!P1 BRA `(.L_x_514) ;  /* 0x0000013000349947 */ /* 0x002fea0003800000 */
.L_x_513:
[----:B------:R-:W3:Y:S01]  /*b280*/  LDL R4, [R1+0x74] ;  /* 0x0000740001047983 */ /* 0x000ee20000100800 */
[----:B--2---:R-:W-:Y:S01]  /*b290*/  LOP3.LUT R2, R3, 0x10000, RZ, 0xfc, !PT ;  /* 0x0001000003027812 */ /* 0x004fe200078efcff */
[----:B------:R-:W-:Y:S01]  /*b2a0*/  IMAD.MOV.U32 R15, RZ, RZ, -0x7fffffe0 ;  /* 0x80000020ff0f7424 */ /* 0x000fe200078e00ff */
[----:B------:R-:W-:Y:S01]  /*b2b0*/  P2R R96, PR, RZ, 0x1 ;  /* 0x00000001ff607803 */ /* 0x000fe20000000000 */
[----:B------:R-:W-:Y:S01]  /*b2c0*/  IMAD.MOV.U32 R3, RZ, RZ, -0x7fffffe0 ;  /* 0x80000020ff037424 */ /* 0x000fe200078e00ff */
[----:B------:R-:W-:Y:S05]  /*b2d0*/  WARPSYNC.ALL ;  /* 0x0000000000007948 */ /* 0x000fea0003800000 */
[----:B------:R-:W-:Y:S01]  /*b2e0*/  R2UR UR7, R15 ;  /* 0x000000000f0772ca */ /* 0x000fe200000e0000 */
[----:B------:R-:W2:Y:S01]  /*b2f0*/  LDL R97, [R1+0xb0] ;  /* 0x0000b00001617983 */ /* 0x000ea20000100800 */
[----:B------:R-:W-:-:S02]  /*b300*/  R2UR UR4, R2 ;  /* 0x00000000020472ca */ /* 0x000fc400000e0000 */
[C---:B------:R-:W-:Y:S01]  /*b310*/  R2UR UR5, R3.reuse ;  /* 0x00000000030572ca */ /* 0x040fe200000e0000 */
[----:B------:R-:W-:Y:S01]  /*b320*/  WARPGROUP.ARRIVE ;  /* 0x00000000000079c5 */ /* 0x000fe20000000000 */
[----:B01----:R-:W-:Y:S02]  /*b330*/  IMAD.MOV.U32 R5, RZ, RZ, -0x7fffffe0 ;  /* 0x80000020ff057424 */ /* 0x003fe400078e00ff */
[----:B------:R-:W-:Y:S01]  /*b340*/  IMAD.MOV.U32 R7, RZ, RZ, -0x7fffffe0 ;  /* 0x80000020ff077424 */ /* 0x000fe200078e00ff */
[C---:B------:R-:W-:Y:S02]  /*b350*/  R2UR UR8, R2.reuse ;  /* 0x00000000020872ca */ /* 0x040fe400000e0000 */
[----:B------:R-:W-:Y:S02]  /*b360*/  R2UR UR9, R3 ;  /* 0x00000000030972ca */ /* 0x000fe400000e0000 */
[----:B------:R-:W-:Y:S02]  /*b370*/  R2UR UR11, R7 ;  /* 0x00000000070b72ca */ /* 0x000fe400000e0000 */
[----:B------:R-:W-:-:S02]  /*b380*/  R2UR UR12, R2 ;  /* 0x00000000020c72ca */ /* 0x000fc400000e0000 */
[C---:B------:R-:W-:Y:S01]  /*b390*/  R2UR UR13, R3.reuse ;  /* 0x00000000030d72ca */ /* 0x040fe200000e0000 */
[----:B------:R-:W-:Y:S01]  /*b3a0*/  IMAD.MOV.U32 R9, RZ, RZ, -0x7fffffe0 ;  /* 0x80000020ff097424 */ /* 0x000fe200078e00ff */
[----:B------:R-:W-:Y:S02]  /*b3b0*/  R2UR UR16, R2 ;  /* 0x00000000021072ca */ /* 0x000fe400000e0000 */
[----:B------:R-:W-:Y:S02]  /*b3c0*/  R2UR UR17, R3 ;  /* 0x00000000031172ca */ /* 0x000fe400000e0000 */
[----:B------:R-:W-:Y:S01]  /*b3d0*/  R2UR UR19, R9 ;  /* 0x00000000091372ca */ /* 0x000fe200000e0000 */
[----:B---3--:R-:W-:-:S05]  /*b3e0*/  IMAD R14, R152, 0x6c0, R4 ;  /* 0x000006c0980e7824 */ /* 0x008fca00078e0204 */
[----:B------:R-:W-:-:S13]  /*b3f0*/  R2UR UR6, R14 ;  /* 0x000000000e0672ca */ /* 0x000fda00000e0000 */
[----:B------:R-:W-:Y:S01]  /*b400*/  HGMMA.64x16x16.F32.BF16 R88, gdesc[UR4], RZ, !UPT, gsb0 ;  /* 0x00200000045879f0 */ /* 0x000fe2000c0018ff */
[----:B------:R-:W-:Y:S01]  /*b410*/  VIADD R4, R14, 0x40 ;  /* 0x000000400e047836 */ /* 0x000fe20000000000 */
[----:B------:R-:W-:Y:S02]  /*b420*/  R2UR UR7, R5 ;  /* 0x00000000050772ca */ /* 0x000fe400000e0000 */
[----:B------:R-:W-:Y:S02]  /*b430*/  R2UR UR4, R2 ;  /* 0x00000000020472ca */ /* 0x000fe400000e0000 */
[----:B------:R-:W-:Y:S02]  /*b440*/  R2UR UR6, R4 ;  /* 0x00000000040672ca */ /* 0x000fe400000e0000 */
[----:B------:R-:W-:Y:S01]  /*b450*/  R2UR UR5, R3 ;  /* 0x00000000030572ca */ /* 0x000fe200000e0000 */
[----:B------:R-:W-:Y:S02]  /*b460*/  WARPGROUP.DEPBAR.LE gsb0, 0x0 ;  /* 0x00008000000079c5 */ /* 0x000fe40000010000 */
[----:B------:R-:W-:-:S10]  /*b470*/  WARPGROUP.ARRIVE ;  /* 0x00000000000079c5 */ /* 0x000fd40000000000 */
[----:B------:R-:W-:Y:S01]  /*b480*/  HGMMA.64x16x16.F32.BF16 R80, gdesc[UR4], RZ, !UPT, gsb0 ;  /* 0x00200000045079f0 */ /* 0x000fe2000c0018ff */
[----:B------:R-:W-:-:S05]  /*b490*/  VIADD R6, R14, 0x80 ;  /* 0x000000800e067836 */ /* 0x000fca0000000000 */
[----:B------:R-:W-:Y:S01]  /*b4a0*/  R2UR UR10, R6 ;  /* 0x00000000060a72ca */ /* 0x000fe200000e0000 */
[----:B------:R-:W-:Y:S02]  /*b4b0*/  WARPGROUP.DEPBAR.LE gsb0, 0x0 ;  /* 0x00008000000079c5 */ /* 0x000fe40000010000 */
[----:B-----5:R-:W-:-:S10]  /*b4c0*/  WARPGROUP.ARRIVE ;  /* 0x00000000000079c5 */ /* 0x020fd40000000000 */
[----:B------:R-:W-:Y:S01]  /*b4d0*/  HGMMA.64x16x16.F32.BF16 R72, gdesc[UR8], RZ, !UPT, gsb0 ;  /* 0x00200000084879f0 */ /* 0x000fe2000c0018ff */
[----:B------:R-:W-:Y:S02]  /*b4e0*/  VIADD R4, R14, 0xc0 ;  /* 0x000000c00e047836 */ /* 0x000fe40000000000 */
[----:B------:R-:W-:-:S03]  /*b4f0*/  IMAD.MOV.U32 R5, RZ, RZ, -0x7fffffe0 ;  /* 0x80000020ff057424 */ /* 0x000fc600078e00ff */
        /* <DEDUP_REMOVED lines=8> */
[----:B------:R-:W-:-:S10]  /*b580*/  WARPGROUP.ARRIVE ;  /* 0x00000000000079c5 */ /* 0x000fd40000000000 */
[----:B------:R-:W-:Y:S01]  /*b590*/  HGMMA.64x16x16.F32.BF16 R56, gdesc[UR16], RZ, !UPT, gsb0 ;  /* 0x00200000103879f0 */ /* 0x000fe2000c0018ff */
[----:B------:R-:W-:Y:S02]  /*b5a0*/  VIADD R6, R14, 0x140 ;  /* 0x000001400e067836 */ /* 0x000fe40000000000 */
[----:B------:R-:W-:Y:S01]  /*b5b0*/  IMAD.MOV.U32 R7, RZ, RZ, -0x7fffffe0 ;  /* 0x80000020ff077424 */ /* 0x000fe200078e00ff */
[----:B------:R-:W-:Y:S02]  /*b5c0*/  R2UR UR20, R2 ;  /* 0x00000000021472ca */ /* 0x000fe400000e0000 */
[----:B------:R-:W-:Y:S02]  /*b5d0*/  R2UR UR22, R6 ;  /* 0x00000000061672ca */ /* 0x000fe400000e0000 */
[----:B------:R-:W-:Y:S02]  /*b5e0*/  R2UR UR23, R7 ;  /* 0x00000000071772ca */ /* 0x000fe400000e0000 */
[----:B------:R-:W-:Y:S01]  /*b5f0*/  R2UR UR21, R3 ;  /* 0x00000000031572ca */ /* 0x000fe200000e0000 */
[----:B------:R-:W-:-:S02]  /*b600*/  WARPGROUP.DEPBAR.LE gsb0, 0x0 ;  /* 0x00008000000079c5 */ /* 0x000fc40000010000 */
        /* <DEDUP_REMOVED lines=30> */
[----:B------:R-:W-:Y:S02]  /*b7f0*/  VIADD R8, R2, 0x2 ;  /* 0x0000000202087836 */ /* 0x000fe40000000000 */
[----:B------:R-:W-:Y:S02]  /*b800*/  IMAD.MOV.U32 R5, RZ, RZ, -0x7fffffe0 ;  /* 0x80000020ff057424 */ /* 0x000fe400078e00ff */
[----:B------:R-:W-:Y:S01]  /*b810*/  IMAD.MOV.U32 R9, RZ, RZ, -0x7fffffe0 ;  /* 0x80000020ff097424 */ /* 0x000fe200078e00ff */
[----:B------:R-:W-:Y:S02]  /*b820*/  R2UR UR34, R4 ;  /* 0x00000000042272ca */ /* 0x000fe400000e0000 */
[----:B------:R-:W-:-:S02]  /*b830*/  R2UR UR35, R5 ;  /* 0x00000000052372ca */ /* 0x000fc400000e0000 */
[----:B------:R-:W-:Y:S02]  /*b840*/  R2UR UR32, R8 ;  /* 0x00000000082072ca */ /* 0x000fe400000e0000 */
[----:B------:R-:W-:Y:S01]  /*b850*/  R2UR UR33, R9 ;  /* 0x00000000092172ca */ /* 0x000fe200000e0000 */
[----:B------:R-:W-:Y:S02]  /*b860*/  WARPGROUP.DEPBAR.LE gsb0, 0x0 ;  /* 0x00008000000079c5 */ /* 0x000fe40000010000 */
[----:B------:R-:W-:-:S10]  /*b870*/  WARPGROUP.ARRIVE ;  /* 0x00000000000079c5 */ /* 0x000fd40000000000 */
[----:B------:R-:W-:Y:S01]  /*b880*/  HGMMA.64x16x16.F32.BF16 R88, gdesc[UR32], R88, gsb0 ;  /* 0x00200000205879f0 */ /* 0x000fe20008001858 */
        /* <DEDUP_REMOVED lines=350> */
[----:B--2---:R-:W-:Y:S02]  /*ce70*/  IMAD.IADD R20, R97, 0x1, R109 ;  /* 0x0000000161147824 */ /* 0x004fe400078e026d */
[----:B------:R-:W-:Y:S02]  /*ce80*/  IMAD.MOV.U32 R21, RZ, RZ, -0x7fffffe0 ;  /* 0x80000020ff157424 */ /* 0x000fe400078e00ff */
[----:B------:R-:W-:Y:S02]  /*ce90*/  IMAD R97, R113, -0x90, R20 ;  /* 0xffffff7071617824 */ /* 0x000fe400078e0214 */
[----:B------:R-:W-:Y:S01]  /*cea0*/  VIADD R20, R14, 0x542 ;  /* 0x000005420e147836 */ /* 0x000fe20000000000 */
        /* <DEDUP_REMOVED lines=30> */
[----:B------:R-:W-:-:S02]  /*d090*/  R2UR UR9, R5 ;  /* 0x00000000050972ca */ /* 0x000fc400000e0000 */
[C---:B------:R-:W-:Y:S02]  /*d0a0*/  ISETP.GT.AND P1, PT, R97.reuse, RZ, PT ;  /* 0x000000ff6100720c */ /* 0x040fe40003f24270 */
[C---:B------:R-:W-:Y:S02]  /*d0b0*/  ISETP.GT.AND P2, PT, R97.reuse, 0x1, PT ;  /* 0x000000016100780c */ /* 0x040fe40003f44270 */
[----:B------:R-:W-:Y:S01]  /*d0c0*/  ISETP.GT.AND P3, PT, R97, 0x8, PT ;  /* 0x000000086100780c */ /* 0x000fe20003f64270 */
[----:B------:R-:W-:Y:S02]  /*d0d0*/  WARPGROUP.DEPBAR.LE gsb0, 0x0 ;  /* 0x00008000000079c5 */ /* 0x000fe40000010000 */
[----:B------:R-:W-:-:S06]  /*d0e0*/  WARPGROUP.ARRIVE ;  /* 0x00000000000079c5 */ /* 0x000fcc0000000000 */
[----:B------:R-:W-:Y:S01]  /*d0f0*/  HGMMA.64x16x16.F32.BF16 R40, gdesc[UR8], R40, gsb0 ;  /* 0x00200000082879f0 */ /* 0x000fe20008001828 */
[----:B------:R-:W-:Y:S02]  /*d100*/  FSEL R88, R88, -INF , P1 ;  /* 0xff80000058587808 */ /* 0x000fe40000800000 */
[----:B------:R-:W-:Y:S02]  /*d110*/  FSEL R89, R89, -INF , P2 ;  /* 0xff80000059597808 */ /* 0x000fe40001000000 */
[----:B------:R-:W-:Y:S02]  /*d120*/  ISETP.GT.AND P4, PT, R97, 0x9, PT ;  /* 0x000000096100780c */ /* 0x000fe40003f84270 */
[----:B------:R-:W-:Y:S02]  /*d130*/  FSEL R92, R92, -INF , P3 ;  /* 0xff8000005c5c7808 */ /* 0x000fe40001800000 */
[----:B------:R-:W-:Y:S02]  /*d140*/  FMNMX.FTZ R15, R88, R89, !PT ;  /* 0x00000059580f7209 */ /* 0x000fe40007810000 */
[----:B------:R-:W-:-:S02]  /*d150*/  FSEL R93, R93, -INF , P4 ;  /* 0xff8000005d5d7808 */ /* 0x000fc40002000000 */
[----:B------:R-:W-:Y:S01]  /*d160*/  FMNMX.FTZ R20, R92, R15, !PT ;  /* 0x0000000f5c147209 */ /* 0x000fe20007810000 */
[----:B------:R-:W-:-:S03]  /*d170*/  IMAD.MOV.U32 R21, RZ, RZ, -0x7fffffe0 ;  /* 0x80000020ff157424 */ /* 0x000fc600078e00ff */
[----:B------:R-:W-:Y:S01]  /*d180*/  FMNMX.FTZ R15, R93, R20, !PT ;  /* 0x000000145d0f7209 */ /* 0x000fe20007810000 */
[----:B------:R-:W-:Y:S01]  /*d190*/  VIADD R20, R14, 0x642 ;  /* 0x000006420e147836 */ /* 0x000fe20000000000 */
[----:B------:R-:W-:Y:S02]  /*d1a0*/  R2UR UR7, R21 ;  /* 0x00000000150772ca */ /* 0x000fe400000e0000 */
[----:B------:R-:W-:Y:S02]  /*d1b0*/  R2UR UR4, R4 ;  /* 0x00000000040472ca */ /* 0x000fe400000e0000 */
[----:B------:R-:W-:Y:S02]  /*d1c0*/  R2UR UR6, R20 ;  /* 0x00000000140672ca */ /* 0x000fe400000e0000 */
[----:B------:R-:W-:Y:S02]  /*d1d0*/  R2UR UR5, R5 ;  /* 0x00000000050572ca */ /* 0x000fe400000e0000 */
[----:B------:R-:W-:-:S02]  /*d1e0*/  FSEL R90, R90, -INF , P1 ;  /* 0xff8000005a5a7808 */ /* 0x000fc40000800000 */
[----:B------:R-:W-:Y:S02]  /*d1f0*/  ISETP.GT.AND P1, PT, R97, 0x10, PT ;  /* 0x000000106100780c */ /* 0x000fe40003f24270 */
[----:B------:R-:W-:Y:S02]  /*d200*/  FSEL R91, R91, -INF , P2 ;  /* 0xff8000005b5b7808 */ /* 0x000fe40001000000 */
[C---:B------:R-:W-:Y:S02]  /*d210*/  ISETP.GT.AND P2, PT, R97.reuse, 0x11, PT ;  /* 0x000000116100780c */ /* 0x040fe40003f44270 */
[----:B------:R-:W-:Y:S02]  /*d220*/  FSEL R80, R80, -INF , P1 ;  /* 0xff80000050507808 */ /* 0x000fe40000800000 */
[----:B------:R-:W-:Y:S02]  /*d230*/  FSEL R94, R94, -INF , P3 ;  /* 0xff8000005e5e7808 */ /* 0x000fe40001800000 */
[----:B------:R-:W-:-:S02]  /*d240*/  ISETP.GT.AND P3, PT, R97, 0x18, PT ;  /* 0x000000186100780c */ /* 0x000fc40003f64270 */
[----:B------:R-:W-:Y:S01]  /*d250*/  FSEL R81, R81, -INF , P2 ;  /* 0xff80000051517808 */ /* 0x000fe20001000000 */
[----:B------:R-:W-:Y:S02]  /*d260*/  WARPGROUP.DEPBAR.LE gsb0, 0x0 ;  /* 0x00008000000079c5 */ /* 0x000fe40000010000 */
[----:B------:R-:W-:Y:S01]  /*d270*/  WARPGROUP.ARRIVE ;  /* 0x00000000000079c5 */ /* 0x000fe20000000000 */
[----:B------:R-:W-:-:S05]  /*d280*/  FMNMX.FTZ R22, R80, R15, !PT ;  /* 0x0000000f50167209 */ /* 0x000fca0007810000 */
[----:B------:R-:W-:Y:S01]  /*d290*/  HGMMA.64x16x16.F32.BF16 R32, gdesc[UR4], R32, gsb0 ;  /* 0x00200000042079f0 */ /* 0x000fe20008001820 */
[----:B------:R-:W-:Y:S01]  /*d2a0*/  FSEL R95, R95, -INF , P4 ;  /* 0xff8000005f5f7808 */ /* 0x000fe20002000000 */
[----:B------:R-:W-:Y:S01]  /*d2b0*/  VIADD R14, R14, 0x682 ;  /* 0x000006820e0e7836 */ /* 0x000fe20000000000 */
[----:B------:R-:W-:Y:S01]  /*d2c0*/  ISETP.GT.AND P4, PT, R97, 0x19, PT ;  /* 0x000000196100780c */ /* 0x000fe20003f84270 */
[----:B------:R-:W-:Y:S01]  /*d2d0*/  ULDC UR4, c[0x0][0x988] ;  /* 0x0002620000047ab9 */ /* 0x000fe20000000800 */
[----:B------:R-:W-:Y:S02]  /*d2e0*/  FSEL R84, R84, -INF , P3 ;  /* 0xff80000054547808 */ /* 0x000fe40001800000 */
[----:B------:R-:W-:Y:S02]  /*d2f0*/  FMNMX.FTZ R15, R81, R22, !PT ;  /* 0x00000016510f7209 */ /* 0x000fe40007810000 */
[----:B------:R-:W-:Y:S02]  /*d300*/  FSEL R82, R82, -INF , P1 ;  /* 0xff80000052527808 */ /* 0x000fe40000800000 */
[----:B------:R-:W-:-:S02]  /*d310*/  FSEL R85, R85, -INF , P4 ;  /* 0xff80000055557808 */ /* 0x000fc40002000000 */
[----:B------:R-:W-:Y:S02]  /*d320*/  ISETP.GT.AND P1, PT, R97, 0x20, PT ;  /* 0x000000206100780c */ /* 0x000fe40003f24270 */
[----:B------:R-:W-:Y:S02]  /*d330*/  FMNMX.FTZ R22, R84, R15, !PT ;  /* 0x0000000f54167209 */ /* 0x000fe40007810000 */
[----:B------:R-:W-:Y:S02]  /*d340*/  FSEL R83, R83, -INF , P2 ;  /* 0xff80000053537808 */ /* 0x000fe40001000000 */
[----:B------:R-:W-:Y:S02]  /*d350*/  ISETP.GT.AND P2, PT, R97, 0x21, PT ;  /* 0x000000216100780c */ /* 0x000fe40003f44270 */
[----:B------:R-:W-:Y:S02]  /*d360*/  FSEL R72, R72, -INF , P1 ;  /* 0xff80000048487808 */ /* 0x000fe40000800000 */
[----:B------:R-:W-:-:S02]  /*d370*/  FMNMX.FTZ R15, R85, R22, !PT ;  /* 0x00000016550f7209 */ /* 0x000fc40007810000 */
[----:B------:R-:W-:Y:S02]  /*d380*/  FSEL R86, R86, -INF , P3 ;  /* 0xff80000056567808 */ /* 0x000fe40001800000 */
[----:B------:R-:W-:Y:S02]  /*d390*/  ISETP.GT.AND P3, PT, R97, 0x28, PT ;  /* 0x000000286100780c */ /* 0x000fe40003f64270 */
[----:B------:R-:W-:Y:S02]  /*d3a0*/  FSEL R73, R73, -INF , P2 ;  /* 0xff80000049497808 */ /* 0x000fe40001000000 */
[----:B------:R-:W-:Y:S02]  /*d3b0*/  FMNMX.FTZ R22, R72, R15, !PT ;  /* 0x0000000f48167209 */ /* 0x000fe40007810000 */
[----:B------:R-:W-:Y:S02]  /*d3c0*/  FSEL R87, R87, -INF , P4 ;  /* 0xff80000057577808 */ /* 0x000fe40002000000 */
[----:B------:R-:W-:-:S02]  /*d3d0*/  ISETP.GT.AND P4, PT, R97, 0x29, PT ;  /* 0x000000296100780c */ /* 0x000fc40003f84270 */
[----:B------:R-:W-:Y:S02]  /*d3e0*/  FSEL R76, R76, -INF , P3 ;  /* 0xff8000004c4c7808 */ /* 0x000fe40001800000 */
[----:B------:R-:W-:Y:S01]  /*d3f0*/  FMNMX.FTZ R21, R73, R22, !PT ;  /* 0x0000001649157209 */ /* 0x000fe20007810000 */
[----:B------:R-:W-:Y:S01]  /*d400*/  IMAD.MOV.U32 R15, RZ, RZ, -0x7fffffe0 ;  /* 0x80000020ff0f7424 */ /* 0x000fe200078e00ff */
[----:B------:R-:W-:Y:S02]  /*d410*/  R2UR UR14, R14 ;  /* 0x000000000e0e72ca */ /* 0x000fe400000e0000 */
[----:B------:R-:W-:Y:S02]  /*d420*/  FSEL R77, R77, -INF , P4 ;  /* 0xff8000004d4d7808 */ /* 0x000fe40002000000 */
[----:B------:R-:W-:Y:S02]  /*d430*/  ISETP.GT.AND P5, PT, R97, 0x30, PT ;  /* 0x000000306100780c */ /* 0x000fe40003fa4270 */
[----:B------:R-:W-:-:S02]  /*d440*/  FMNMX.FTZ R14, R76, R21, !PT ;  /* 0x000000154c0e7209 */ /* 0x000fc40007810000 */
[----:B------:R-:W-:Y:S02]  /*d450*/  FSEL R79, R79, -INF , P4 ;  /* 0xff8000004f4f7808 */ /* 0x000fe40002000000 */
[----:B------:R-:W-:Y:S02]  /*d460*/  R2UR UR15, R15 ;  /* 0x000000000f0f72ca */ /* 0x000fe400000e0000 */
[----:B------:R-:W-:Y:S02]  /*d470*/  ISETP.GT.AND P4, PT, R97, 0x31, PT ;  /* 0x000000316100780c */ /* 0x000fe40003f84270 */
[----:B------:R-:W-:Y:S02]  /*d480*/  FSEL R64, R64, -INF , P5 ;  /* 0xff80000040407808 */ /* 0x000fe40002800000 */
[----:B------:R-:W-:Y:S02]  /*d490*/  FMNMX.FTZ R15, R77, R14, !PT ;  /* 0x0000000e4d0f7209 */ /* 0x000fe40007810000 */
[----:B------:R-:W-:-:S02]  /*d4a0*/  FSEL R74, R74, -INF , P1 ;  /* 0xff8000004a4a7808 */ /* 0x000fc40000800000 */
[----:B------:R-:W-:Y:S02]  /*d4b0*/  ISETP.GT.AND P1, PT, R97, 0x38, PT ;  /* 0x000000386100780c */ /* 0x000fe40003f24270 */
        /* <DEDUP_REMOVED lines=8> */
[----:B------:R-:W-:Y:S02]  /*d540*/  FSEL R69, R69, -INF , P3 ;  /* 0xff80000045457808 */ /* 0x000fe40001800000 */
[----:B------:R-:W-:Y:S02]  /*d550*/  FMNMX.FTZ R14, R68, R15, !PT ;  /* 0x0000000f440e7209 */ /* 0x000fe40007810000 */
[----:B------:R-:W-:-:S02]  /*d560*/  R2UR UR12, R4 ;  /* 0x00000000040c72ca */ /* 0x000fc400000e0000 */
[----:B------:R-:W-:Y:S02]  /*d570*/  R2UR UR13, R5 ;  /* 0x00000000050d72ca */ /* 0x000fe400000e0000 */
[----:B------:R-:W-:Y:S02]  /*d580*/  FSEL R66, R66, -INF , P5 ;  /* 0xff80000042427808 */ /* 0x000fe40002800000 */
[----:B------:R-:W-:Y:S02]  /*d590*/  ISETP.GT.AND P5, PT, R97, 0x41, PT ;  /* 0x000000416100780c */ /* 0x000fe40003fa4270 */
[----:B------:R-:W-:Y:S02]  /*d5a0*/  FSEL R56, R56, -INF , P2 ;  /* 0xff80000038387808 */ /* 0x000fe40001000000 */
[----:B------:R-:W-:Y:S01]  /*d5b0*/  FMNMX.FTZ R15, R69, R14, !PT ;  /* 0x0000000e450f7209 */ /* 0x000fe20007810000 */
[----:B------:R-:W-:Y:S02]  /*d5c0*/  WARPGROUP.DEPBAR.LE gsb0, 0x0 ;  /* 0x00008000000079c5 */ /* 0x000fe40000010000 */
[----:B------:R-:W-:Y:S01]  /*d5d0*/  FSEL R67, R67, -INF , P4 ;  /* 0xff80000043437808 */ /* 0x000fe20002000000 */
[----:B------:R-:W-:Y:S01]  /*d5e0*/  WARPGROUP.ARRIVE ;  /* 0x00000000000079c5 */ /* 0x000fe20000000000 */
[----:B------:R-:W-:-:S02]  /*d5f0*/  ISETP.GT.AND P4, PT, R97, 0x48, PT ;  /* 0x000000486100780c */ /* 0x000fc40003f84270 */
[----:B------:R-:W-:Y:S02]  /*d600*/  FSEL R57, R57, -INF , P5 ;  /* 0xff80000039397808 */ /* 0x000fe40002800000 */
[----:B------:R-:W-:Y:S01]  /*d610*/  FMNMX.FTZ R14, R56, R15, !PT ;  /* 0x0000000f380e7209 */ /* 0x000fe20007810000 */
[----:B------:R-:W-:Y:S01]  /*d620*/  HGMMA.64x16x16.F32.BF16 R24, gdesc[UR12], R24, gsb0 ;  /* 0x002000000c1879f0 */ /* 0x000fe20008001818 */
        /* <DEDUP_REMOVED lines=32> */
[----:B------:R-:W-:Y:S02]  /*d830*/  ISETP.GT.AND P0, PT, R97, 0x69, PT ;  /* 0x000000696100780c */ /* 0x000fe40003f04270 */
[----:B------:R-:W-:-:S02]  /*d840*/  FSEL R44, R44, -INF , P2 ;  /* 0xff8000002c2c7808 */ /* 0x000fc40001000000 */
[----:B------:R-:W-:Y:S02]  /*d850*/  FMNMX.FTZ R15, R41, R14, !PT ;  /* 0x0000000e290f7209 */ /* 0x000fe40007810000 */
[----:B------:R-:W-:Y:S02]  /*d860*/  ISETP.GT.AND P6, PT, R97, 0x70, PT ;  /* 0x000000706100780c */ /* 0x000fe40003fc4270 */
[----:B------:R-:W-:Y:S02]  /*d870*/  FSEL R45, R45, -INF , P0 ;  /* 0xff8000002d2d7808 */ /* 0x000fe40000000000 */
[----:B------:R-:W-:Y:S02]  /*d880*/  FMNMX.FTZ R14, R44, R15, !PT ;  /* 0x0000000f2c0e7209 */ /* 0x000fe40007810000 */
[----:B------:R-:W-:Y:S02]  /*d890*/  ISETP.GT.AND P0, PT, R97, 0x71, PT ;  /* 0x000000716100780c */ /* 0x000fe40003f04270 */
[----:B------:R-:W-:-:S02]  /*d8a0*/  FSEL R32, R32, -INF , P6 ;  /* 0xff80000020207808 */ /* 0x000fc40003000000 */
[----:B------:R-:W-:Y:S02]  /*d8b0*/  FMNMX.FTZ R15, R45, R14, !PT ;  /* 0x0000000e2d0f7209 */ /* 0x000fe40007810000 */
[----:B------:R-:W-:Y:S02]  /*d8c0*/  FSEL R43, R43, -INF , P1 ;  /* 0xff8000002b2b7808 */ /* 0x000fe40000800000 */
        /* <DEDUP_REMOVED lines=8> */
[----:B------:R-:W-:Y:S02]  /*d950*/  FSEL R37, R37, -INF , P2 ;  /* 0xff80000025257808 */ /* 0x000fe40001000000 */
[----:B------:R-:W-:-:S02]  /*d960*/  FMNMX.FTZ R14, R36, R15, !PT ;  /* 0x0000000f240e7209 */ /* 0x000fc40007810000 */
[----:B------:R-:W-:Y:S01]  /*d970*/  ISETP.GT.AND P3, PT, R97, 0x80, PT ;  /* 0x000000806100780c */ /* 0x000fe20003f64270 */
[----:B------:R-:W-:Y:S02]  /*d980*/  WARPGROUP.DEPBAR.LE gsb0, 0x0 ;  /* 0x00008000000079c5 */ /* 0x000fe40000010000 */
[----:B------:R-:W-:Y:S02]  /*d990*/  FSEL R55, R55, -INF , P4 ;  /* 0xff80000037377808 */ /* 0x000fe40002000000 */
[----:B------:R-:W-:Y:S02]  /*d9a0*/  FSEL R24, R24, -INF , P3 ;  /* 0xff80000018187808 */ /* 0x000fe40001800000 */
[----:B------:R-:W-:Y:S02]  /*d9b0*/  FMNMX.FTZ R15, R37, R14, !PT ;  /* 0x0000000e250f7209 */ /* 0x000fe40007810000 */
[----:B------:R-:W-:Y:S02]  /*d9c0*/  ISETP.GT.AND P4, PT, R97, 0x81, PT ;  /* 0x000000816100780c */ /* 0x000fe40003f84270 */
[----:B------:R-:W-:-:S02]  /*d9d0*/  FSEL R54, R54, -INF , P5 ;  /* 0xff80000036367808 */ /* 0x000fc40002800000 */
[----:B------:R-:W-:Y:S02]  /*d9e0*/  FSEL R25, R25, -INF , P4 ;  /* 0xff80000019197808 */ /* 0x000fe40002000000 */
[----:B------:R-:W-:Y:S02]  /*d9f0*/  FMNMX.FTZ R14, R24, R15, !PT ;  /* 0x0000000f180e7209 */ /* 0x000fe40007810000 */
[----:B------:R-:W-:Y:S02]  /*da00*/  ISETP.GT.AND P5, PT, R97, 0x88, PT ;  /* 0x000000886100780c */ /* 0x000fe40003fa4270 */
[----:B------:R-:W-:Y:S02]  /*da10*/  FMNMX.FTZ R15, R25, R14, !PT ;  /* 0x0000000e190f7209 */ /* 0x000fe40007810000 */
[----:B------:R-:W-:Y:S02]  /*da20*/  FSEL R28, R28, -INF , P5 ;  /* 0xff8000001c1c7808 */ /* 0x000fe40002800000 */
[----:B------:R-:W-:-:S02]  /*da30*/  ISETP.GT.AND P6, PT, R97, 0x89, PT ;  /* 0x000000896100780c */ /* 0x000fc40003fc4270 */
[----:B------:R-:W-:Y:S02]  /*da40*/  FMNMX.FTZ R14, R28, R15, !PT ;  /* 0x0000000f1c0e7209 */ /* 0x000fe40007810000 */
[----:B------:R-:W-:-:S04]  /*da50*/  FSEL R29, R29, -INF , P6 ;  /* 0xff8000001d1d7808 */ /* 0x000fc80003000000 */
[----:B------:R-:W-:-:S05]  /*da60*/  FMNMX.FTZ R23, R29, R14, !PT ;  /* 0x0000000e1d177209 */ /* 0x000fca0007810000 */
[----:B------:R-:W0:Y:S02]  /*da70*/  SHFL.BFLY PT, R14, R23, 0x2, 0x1f ;  /* 0x0c401f00170e7f89 */ /* 0x000e2400000e0000 */
[----:B0-----:R-:W-:-:S05]  /*da80*/  FMNMX.FTZ R99, R23, R14, !PT ;  /* 0x0000000e17637209 */ /* 0x001fca0007810000 */
[----:B------:R-:W0:Y:S01]  /*da90*/  SHFL.BFLY PT, R14, R99, 0x1, 0x1f ;  /* 0x0c201f00630e7f89 */ /* 0x000e2200000e0000 */
[----:B------:R-:W-:Y:S02]  /*daa0*/  P2R R98, PR, RZ, 0x4 ;  /* 0x00000004ff627803 */ /* 0x000fe40000000000 */
[----:B------:R-:W-:Y:S02]  /*dab0*/  P2R R22, PR, RZ, 0x2 ;  /* 0x00000002ff167803 */ /* 0x000fe40000000000 */
[----:B------:R-:W-:-:S04]  /*dac0*/  ISETP.GT.AND P1, PT, R97, 0x69, PT ;  /* 0x000000696100780c */ /* 0x000fc80003f24270 */
[----:B------:R-:W-:Y:S02]  /*dad0*/  FSEL R47, R47, -INF , P1 ;  /* 0xff8000002f2f7808 */ /* 0x000fe40000800000 */
[----:B0-----:R-:W-:Y:S01]  /*dae0*/  FMNMX.FTZ R15, R99, R14, !PT ;  /* 0x0000000e630f7209 */ /* 0x001fe20007810000 */
[----:B------:R-:W-:-:S03]  /*daf0*/  IMAD.U32 R14, RZ, RZ, UR4 ;  /* 0x00000004ff0e7e24 */ /* 0x000fc6000f8e00ff */
[C---:B------:R-:W-:Y:S01]  /*db00*/  FSETP.NEU.FTZ.AND P2, PT, R15.reuse, -INF , PT ;  /* 0xff8000000f00780b */ /* 0x040fe20003f5d000 */
[----:B------:R-:W-:Y:S01]  /*db10*/  FMUL.FTZ R21, R15, R14 ;  /* 0x0000000e0f157220 */ /* 0x000fe20000410000 */
[----:B------:R-:W-:-:S04]  /*db20*/  ISETP.NE.AND P1, PT, R22, RZ, PT ;  /* 0x000000ff1600720c */ /* 0x000fc80003f25270 */
[----:B------:R-:W-:-:S05]  /*db30*/  FSEL R21, R21, RZ, P2 ;  /* 0x000000ff15157208 */ /* 0x000fca0001000000 */
[-CC-:B------:R-:W-:Y:S01]  /*db40*/  FFMA.FTZ R22, R89, R14.reuse, -R21.reuse ;  /* 0x0000000e59167223 */ /* 0x180fe20000010815 */
[----:B------:R-:W-:Y:S01]  /*db50*/  FMNMX.FTZ R89, R90, R91, !PT ;  /* 0x0000005b5a597209 */ /* 0x000fe20007810000 */
[----:B------:R-:W-:-:S03]  /*db60*/  FFMA.FTZ R23, R92, R14, -R21 ;  /* 0x0000000e5c177223 */ /* 0x000fc60000010815 */
[----:B------:R-:W-:-:S04]  /*db70*/  FMNMX.FTZ R92, R94, R89, !PT ;  /* 0x000000595e5c7209 */ /* 0x000fc80007810000 */
[----:B------:R-:W-:-:S04]  /*db80*/  FMNMX.FTZ R89, R95, R92, !PT ;  /* 0x0000005c5f597209 */ /* 0x000fc80007810000 */
[----:B------:R-:W-:Y:S02]  /*db90*/  FMNMX.FTZ R92, R82, R89, !PT ;  /* 0x00000059525c7209 */ /* 0x000fe40007810000 */
[----:B------:R-:W-:Y:S02]  /*dba0*/  P2R R20, PR, RZ, 0x1 ;  /* 0x00000001ff147803 */ /* 0x000fe40000000000 */
[----:B------:R-:W-:Y:S02]  /*dbb0*/  ISETP.GT.AND P0, PT, R97, 0x70, PT ;  /* 0x000000706100780c */ /* 0x000fe40003f04270 */
[----:B------:R-:W-:Y:S02]  /*dbc0*/  FMNMX.FTZ R89, R83, R92, !PT ;  /* 0x0000005c53597209 */ /* 0x000fe40007810000 */
[----:B------:R-:W-:Y:S02]  /*dbd0*/  FSEL R34, R34, -INF , P0 ;  /* 0xff80000022227808 */ /* 0x000fe40000000000 */
[----:B------:R-:W-:-:S02]  /*dbe0*/  FMNMX.FTZ R92, R86, R89, !PT ;  /* 0x00000059565c7209 */ /* 0x000fc40007810000 */
[----:B------:R-:W-:Y:S01]  /*dbf0*/  ISETP.NE.AND P0, PT, R20, RZ, PT ;  /* 0x000000ff1400720c */ /* 0x000fe20003f05270 */
[-CC-:B------:R-:W-:Y:S01]  /*dc00*/  FFMA.FTZ R20, R88, R14.reuse, -R21.reuse ;  /* 0x0000000e58147223 */ /* 0x180fe20000010815 */
[--C-:B------:R-:W-:Y:S01]  /*dc10*/  FFMA.FTZ R88, R93, R14, -R21.reuse ;  /* 0x0000000e5d587223 */ /* 0x100fe20000010815 */
[----:B------:R-:W-:Y:S01]  /*dc20*/  FMNMX.FTZ R93, R87, R92, !PT ;  /* 0x0000005c575d7209 */ /* 0x000fe20007810000 */
[----:B------:R-:W-:-:S03]  /*dc30*/  FFMA.FTZ R89, R72, R14, -R21 ;  /* 0x0000000e48597223 */ /* 0x000fc60000010815 */
        /* <DEDUP_REMOVED lines=19> */
[----:B------:R-:W-:Y:S02]  /*dd70*/  FMNMX.FTZ R93, R47, R72, !PT ;  /* 0x000000482f5d7209 */ /* 0x000fe40007810000 */
[----:B------:R-:W-:Y:S02]  /*dd80*/  FSEL R35, R35, -INF , P0 ;  /* 0xff80000023237808 */ /* 0x000fe40000000000 */
[----:B------:R-:W-:Y:S02]  /*dd90*/  FMNMX.FTZ R72, R34, R93, !PT ;  /* 0x0000005d22487209 */ /* 0x000fe40007810000 */
[----:B------:R-:W-:Y:S02]  /*dda0*/  ISETP.NE.AND P2, PT, R98, RZ, PT ;  /* 0x000000ff6200720c */ /* 0x000fe40003f45270 */
[----:B------:R-:W-:Y:S02]  /*ddb0*/  FSEL R38, R38, -INF , P1 ;  /* 0xff80000026267808 */ /* 0x000fe40000800000 */
[----:B------:R-:W-:-:S02]  /*ddc0*/  FMNMX.FTZ R93, R35, R72, !PT ;  /* 0x00000048235d7209 */ /* 0x000fc40007810000 */
[----:B------:R-:W-:Y:S02]  /*ddd0*/  FSEL R97, R39, -INF , P2 ;  /* 0xff80000027617808 */ /* 0x000fe40001000000 */
[----:B------:R-:W-:Y:S02]  /*dde0*/  FMNMX.FTZ R72, R38, R93, !PT ;  /* 0x0000005d26487209 */ /* 0x000fe40007810000 */
[----:B------:R-:W-:Y:S02]  /*ddf0*/  FSEL R26, R26, -INF , P3 ;  /* 0xff8000001a1a7808 */ /* 0x000fe40001800000 */
[----:B------:R-:W-:Y:S01]  /*de00*/  FMNMX.FTZ R93, R97, R72, !PT ;  /* 0x00000048615d7209 */ /* 0x000fe20007810000 */
[----:B------:R-:W-:Y:S01]  /*de10*/  FFMA.FTZ R39, R48, R14, -R21 ;  /* 0x0000000e30277223 */ /* 0x000fe20000010815 */
[----:B------:R-:W-:Y:S02]  /*de20*/  FSEL R27, R27, -INF , P4 ;  /* 0xff8000001b1b7808 */ /* 0x000fe40002000000 */
[----:B------:R-:W-:-:S02]  /*de30*/  FMNMX.FTZ R48, R26, R93, !PT ;  /* 0x0000005d1a307209 */ /* 0x000fc40007810000 */
[----:B------:R-:W-:Y:S02]  /*de40*/  FSEL R30, R30, -INF , P5 ;  /* 0xff8000001e1e7808 */ /* 0x000fe40002800000 */
[----:B------:R-:W-:Y:S02]  /*de50*/  FMNMX.FTZ R93, R27, R48, !PT ;  /* 0x000000301b5d7209 */ /* 0x000fe40007810000 */
[----:B------:R-:W-:Y:S02]  /*de60*/  FSEL R31, R31, -INF , P6 ;  /* 0xff8000001f1f7808 */ /* 0x000fe40003000000 */
[----:B------:R-:W-:-:S04]  /*de70*/  FMNMX.FTZ R48, R30, R93, !PT ;  /* 0x0000005d1e307209 */ /* 0x000fc80007810000 */
[----:B------:R-:W-:-:S05]  /*de80*/  FMNMX.FTZ R72, R31, R48, !PT ;  /* 0x000000301f487209 */ /* 0x000fca0007810000 */
[----:B------:R-:W0:Y:S02]  /*de90*/  SHFL.BFLY PT, R99, R72, 0x2, 0x1f ;  /* 0x0c401f0048637f89 */ /* 0x000e2400000e0000 */
[----:B0-----:R-:W-:-:S05]  /*dea0*/  FMNMX.FTZ R99, R72, R99, !PT ;  /* 0x0000006348637209 */ /* 0x001fca0007810000 */
[----:B------:R-:W0:Y:S01]  /*deb0*/  SHFL.BFLY PT, R72, R99, 0x1, 0x1f ;  /* 0x0c201f0063487f89 */ /* 0x000e2200000e0000 */
[----:B------:R-:W1:Y:S01]  /*dec0*/  S2R R100, SR_TID.X ;  /* 0x0000000000647919 */ /* 0x000e620000002100 */
[----:B------:R-:W-:Y:S01]  /*ded0*/  ISETP.NE.AND P0, PT, R96, RZ, PT ;  /* 0x000000ff6000720c */ /* 0x000fe20003f05270 */
[-CC-:B------:R-:W-:Y:S01]  /*dee0*/  FFMA.FTZ R96, R52, R14.reuse, -R21.reuse ;  /* 0x0000000e34607223 */ /* 0x180fe20000010815 */
[-CC-:B------:R-:W-:Y:S01]  /*def0*/  FFMA.FTZ R45, R45, R14.reuse, -R21.reuse ;  /* 0x0000000e2d2d7223 */ /* 0x180fe20000010815 */
[-CC-:B------:R-:W-:Y:S01]  /*df00*/  FFMA.FTZ R52, R53, R14.reuse, -R21.reuse ;  /* 0x0000000e35347223 */ /* 0x180fe20000010815 */
[-CC-:B------:R-:W-:Y:S01]  /*df10*/  FFMA.FTZ R53, R40, R14.reuse, -R21.reuse ;  /* 0x0000000e28357223 */ /* 0x180fe20000010815 */
[----:B------:R-:W-:Y:S01]  /*df20*/  MUFU.EX2 R48, R96 ;  /* 0x0000006000307308 */ /* 0x000fe20000000800 */
[----:B------:R-:W-:Y:S01]  /*df30*/  FFMA.FTZ R92, R41, R14, -R21 ;  /* 0x0000000e295c7223 */ /* 0x000fe20000010815 */
[----:B0-----:R-:W-:-:S04]  /*df40*/  FMNMX.FTZ R72, R99, R72, !PT ;  /* 0x0000004863487209 */ /* 0x001fc80007810000 */
[C---:B------:R-:W-:Y:S01]  /*df50*/  FSETP.NEU.FTZ.AND P1, PT, R72.reuse, -INF , PT ;  /* 0xff8000004800780b */ /* 0x040fe20003f3d000 */
[-C--:B------:R-:W-:Y:S01]  /*df60*/  FMUL.FTZ R99, R72, R14.reuse ;  /* 0x0000000e48637220 */ /* 0x080fe20000410000 */
[-CC-:B------:R-:W-:Y:S01]  /*df70*/  FFMA.FTZ R93, R44, R14.reuse, -R21.reuse ;  /* 0x0000000e2c5d7223 */ /* 0x180fe20000010815 */
[----:B------:R0:W-:Y:S03]  /*df80*/  MUFU.EX2 R96, R45 ;  /* 0x0000002d00607308 */ /* 0x0001e60000000800 */
[----:B------:R-:W-:Y:S01]  /*df90*/  FSEL R99, R99, RZ, P1 ;  /* 0x000000ff63637208 */ /* 0x000fe20000800000 */
[-CC-:B------:R-:W-:Y:S01]  /*dfa0*/  FFMA.FTZ R40, R32, R14.reuse, -R21.reuse ;  /* 0x0000000e20287223 */ /* 0x180fe20000010815 */
        /* <DEDUP_REMOVED lines=20> */
[-CC-:B0-----:R-:W-:Y:S01]  /*e0f0*/  FFMA.FTZ R45, R25, R14.reuse, -R21.reuse ;  /* 0x0000000e192d7223 */ /* 0x181fe20000010815 */
[-CC-:B------:R-:W-:Y:S01]  /*e100*/  FFMA.FTZ R32, R28, R14.reuse, -R21.reuse ;  /* 0x0000000e1c207223 */ /* 0x180fe20000010815 */
[-C--:B------:R-:W-:Y:S01]  /*e110*/  FFMA.FTZ R33, R29, R14.reuse, -R21 ;  /* 0x0000000e1d217223 */ /* 0x080fe20000010815 */
[-CC-:B------:R-:W-:Y:S01]  /*e120*/  FFMA.FTZ R21, R90, R14.reuse, -R99.reuse ;  /* 0x0000000e5a157223 */ /* 0x180fe20000010863 */
[-CC-:B------:R-:W-:Y:S01]  /*e130*/  FFMA.FTZ R25, R91, R14.reuse, -R99.reuse ;  /* 0x0000000e5b197223 */ /* 0x180fe20000010863 */
[-CC-:B------:R-:W-:Y:S01]  /*e140*/  FFMA.FTZ R29, R94, R14.reuse, -R99.reuse ;  /* 0x0000000e5e1d7223 */ /* 0x180fe20000010863 */
[----:B------:R-:W-:Y:S01]  /*e150*/  MUFU.EX2 R20, R20 ;  /* 0x0000001400147308 */ /* 0x000fe20000000800 */
[----:B------:R-:W-:-:S07]  /*e160*/  FFMA.FTZ R90, R95, R14, -R99 ;  /* 0x0000000e5f5a7223 */ /* 0x000fce0000010863 */
[----:B------:R-:W0:Y:S01]  /*e170*/  MUFU.EX2 R22, R22 ;  /* 0x0000001600167308 */ /* 0x000e220000000800 */
[----:B------:R-:W-:Y:S01]  /*e180*/  FFMA.FTZ R82, R82, R14, -R99 ;  /* 0x0000000e52527223 */ /* 0x000fe20000010863 */
[----:B-1----:R-:W-:-:S06]  /*e190*/  LOP3.LUT R100, R100, 0x7f, RZ, 0xc0, !PT ;  /* 0x0000007f64647812 */ /* 0x002fcc00078ec0ff */
[----:B------:R-:W-:Y:S08]  /*e1a0*/  MUFU.EX2 R21, R21 ;  /* 0x0000001500157308 */ /* 0x000ff00000000800 */
[----:B------:R-:W1:Y:S01]  /*e1b0*/  MUFU.EX2 R25, R25 ;  /* 0x0000001900197308 */ /* 0x000e620000000800 */
[----:B------:R-:W-:-:S07]  /*e1c0*/  FFMA.FTZ R83, R83, R14, -R99 ;  /* 0x0000000e53537223 */ /* 0x000fce0000010863 */
[----:B------:R-:W2:Y:S01]  /*e1d0*/  MUFU.EX2 R23, R23 ;  /* 0x0000001700177308 */ /* 0x000ea20000000800 */
[----:B------:R-:W-:-:S07]  /*e1e0*/  ISETP.NE.AND P1, PT, R100, RZ, PT ;  /* 0x000000ff6400720c */ /* 0x000fce0003f25270 */
[----:B------:R-:W3:Y:S01]  /*e1f0*/  MUFU.EX2 R29, R29 ;  /* 0x0000001d001d7308 */ /* 0x000ee20000000800 */
[----:B------:R-:W-:-:S07]  /*e200*/  FFMA.FTZ R86, R86, R14, -R99 ;  /* 0x0000000e56567223 */ /* 0x000fce0000010863 */
[----:B------:R-:W4:Y:S08]  /*e210*/  MUFU.EX2 R88, R88 ;  /* 0x0000005800587308 */ /* 0x000f300000000800 */
[----:B------:R-:W4:Y:S01]  /*e220*/  MUFU.EX2 R90, R90 ;  /* 0x0000005a005a7308 */ /* 0x000f220000000800 */
[----:B0-----:R-:W-:Y:S01]  /*e230*/  FADD.FTZ R94, R20, R22 ;  /* 0x00000016145e7221 */ /* 0x001fe20000010000 */
[----:B-1----:R-:W-:-:S06]  /*e240*/  FADD.FTZ R100, R21, R25 ;  /* 0x0000001915647221 */ /* 0x002fcc0000010000 */
[----:B------:R-:W0:Y:S01]  /*e250*/  MUFU.EX2 R80, R80 ;  /* 0x0000005000507308 */ /* 0x000e220000000800 */
[-CC-:B------:R-:W-:Y:S01]  /*e260*/  FFMA.FTZ R87, R87, R14.reuse, -R99.reuse ;  /* 0x0000000e57577223 */ /* 0x180fe20000010863 */
[----:B------:R-:W-:-:S06]  /*e270*/  FFMA.FTZ R98, R54, R14, -R99 ;  /* 0x0000000e36627223 */ /* 0x000fcc0000010863 */
[----:B------:R-:W1:Y:S01]  /*e280*/  MUFU.EX2 R82, R82 ;  /* 0x0000005200527308 */ /* 0x000e620000000800 */
[-CC-:B------:R-:W-:Y:S01]  /*e290*/  FFMA.FTZ R54, R43, R14.reuse, -R99.reuse ;  /* 0x0000000e2b367223 */ /* 0x180fe20000010863 */
[----:B------:R-:W-:Y:S01]  /*e2a0*/  FFMA.FTZ R24, R55, R14, -R99 ;  /* 0x0000000e37187223 */ /* 0x000fe20000010863 */
[----:B--2---:R-:W-:-:S05]  /*e2b0*/  FADD.FTZ R43, R23, R94 ;  /* 0x0000005e172b7221 */ /* 0x004fca0000010000 */
[----:B------:R-:W2:Y:S01]  /*e2c0*/  MUFU.EX2 R81, R81 ;  /* 0x0000005100517308 */ /* 0x000ea20000000800 */
[----:B---3--:R-:W-:Y:S01]  /*e2d0*/  FADD.FTZ R55, R29, R100 ;  /* 0x000000641d377221 */ /* 0x008fe20000010000 */
[----:B------:R-:W-:-:S06]  /*e2e0*/  FFMA.FTZ R74, R74, R14, -R99 ;  /* 0x0000000e4a4a7223 */ /* 0x000fcc0000010863 */
[----:B------:R-:W3:Y:S01]  /*e2f0*/  MUFU.EX2 R83, R83 ;  /* 0x0000005300537308 */ /* 0x000ee20000000800 */
[----:B------:R-:W-:Y:S02]  /*e300*/  @!P1 VIADD R0, R0, 0x31c40 ;  /* 0x00031c4000009836 */ /* 0x000fe40000000000 */
[----:B----4-:R-:W-:Y:S01]  /*e310*/  FADD.FTZ R43, R88, R43 ;  /* 0x0000002b582b7221 */ /* 0x010fe20000010000 */
[----:B------:R-:W-:-:S04]  /*e320*/  FFMA.FTZ R91, R47, R14, -R99 ;  /* 0x0000000e2f5b7223 */ /* 0x000fc80000010863 */
[----:B------:R-:W-:Y:S01]  /*e330*/  MUFU.EX2 R84, R84 ;  /* 0x0000005400547308 */ /* 0x000fe20000000800 */
[----:B------:R-:W-:Y:S01]  /*e340*/  FADD.FTZ R47, R90, R55 ;  /* 0x000000375a2f7221 */ /* 0x000fe20000010000 */
[----:B------:R-:W-:-:S06]  /*e350*/  FFMA.FTZ R75, R75, R14, -R99 ;  /* 0x0000000e4b4b7223 */ /* 0x000fcc0000010863 */
[----:B------:R-:W4:Y:S01]  /*e360*/  MUFU.EX2 R86, R86 ;  /* 0x0000005600567308 */ /* 0x000f220000000800 */
[----:B------:R-:W-:Y:S01]  /*e370*/  FFMA.FTZ R94, R46, R14, -R99 ;  /* 0x0000000e2e5e7223 */ /* 0x000fe20000010863 */
[----:B------:R-:W-:Y:S01]  /*e380*/  @!P1 PRMT R0, RZ, 0x654, R0 ;  /* 0x00000654ff009816 */ /* 0x000fe20000000000 */
[----:B0-----:R-:W-:-:S05]  /*e390*/  FADD.FTZ R46, R80, R43 ;  /* 0x0000002b502e7221 */ /* 0x001fca0000010000 */
[----:B------:R-:W-:Y:S01]  /*e3a0*/  MUFU.EX2 R85, R85 ;  /* 0x0000005500557308 */ /* 0x000fe20000000800 */
[----:B-1----:R-:W-:Y:S01]  /*e3b0*/  FADD.FTZ R100, R82, R47 ;  /* 0x0000002f52647221 */ /* 0x002fe20000010000 */
[----:B------:R-:W-:-:S06]  /*e3c0*/  FFMA.FTZ R78, R78, R14, -R99 ;  /* 0x0000000e4e4e7223 */ /* 0x000fcc0000010863 */
[----:B------:R-:W0:Y:S01]  /*e3d0*/  MUFU.EX2 R87, R87 ;  /* 0x0000005700577308 */ /* 0x000e220000000800 */
[-CC-:B------:R-:W-:Y:S01]  /*e3e0*/  FFMA.FTZ R50, R50, R14.reuse, -R99.reuse ;  /* 0x0000000e32327223 */ /* 0x180fe20000010863 */
[-CC-:B------:R-:W-:Y:S01]  /*e3f0*/  FFMA.FTZ R55, R35, R14.reuse, -R99.reuse ;  /* 0x0000000e23377223 */ /* 0x180fe20000010863 */
[----:B--2---:R-:W-:Y:S01]  /*e400*/  FADD.FTZ R35, R81, R46 ;  /* 0x0000002e51237221 */ /* 0x004fe20000010000 */
[----:B------:R1:W-:Y:S04]  /*e410*/  @!P1 SYNCS.ARRIVE.TRANS64.RED.A1T0 RZ, [R0+URZ], RZ ;  /* 0x000000ff00ff99a7 */ /* 0x0003e8000810043f */
[----:B------:R-:W2:Y:S01]  /*e420*/  MUFU.EX2 R89, R89 ;  /* 0x0000005900597308 */ /* 0x000ea20000000800 */
[----:B---3--:R-:W-:Y:S01]  /*e430*/  FADD.FTZ R43, R83, R100 ;  /* 0x00000064532b7221 */ /* 0x008fe20000010000 */
[----:B------:R-:W-:-:S06]  /*e440*/  FFMA.FTZ R79, R79, R14, -R99 ;  /* 0x0000000e4f4f7223 */ /* 0x000fcc0000010863 */
[----:B------:R-:W3:Y:S01]  /*e450*/  MUFU.EX2 R74, R74 ;  /* 0x0000004a004a7308 */ /* 0x000ee20000000800 */
[----:B------:R-:W-:Y:S01]  /*e460*/  FFMA.FTZ R47, R26, R14, -R99 ;  /* 0x0000000e1a2f7223 */ /* 0x000fe20000010863 */
[----:B----4-:R-:W-:-:S06]  /*e470*/  FADD.FTZ R26, R86, R43 ;  /* 0x0000002b561a7221 */ /* 0x010fcc0000010000 */
[----:B------:R-:W4:Y:S01]  /*e480*/  MUFU.EX2 R73, R73 ;  /* 0x0000004900497308 */ /* 0x000f220000000800 */
[----:B------:R-:W-:-:S07]  /*e490*/  FFMA.FTZ R66, R66, R14, -R99 ;  /* 0x0000000e42427223 */ /* 0x000fce0000010863 */
[----:B------:R-:W4:Y:S01]  /*e4a0*/  MUFU.EX2 R75, R75 ;  /* 0x0000004b004b7308 */ /* 0x000f220000000800 */
[----:B------:R-:W-:-:S07]  /*e4b0*/  FFMA.FTZ R46, R27, R14, -R99 ;  /* 0x0000000e1b2e7223 */ /* 0x000fce0000010863 */
[----:B-1----:R1:W-:Y:S01]  /*e4c0*/  MUFU.EX2 R0, R50 ;  /* 0x0000003200007308 */ /* 0x0023e20000000800 */
[----:B0-----:R-:W-:-:S07]  /*e4d0*/  FADD.FTZ R27, R87, R26 ;  /* 0x0000001a571b7221 */ /* 0x001fce0000010000 */
[----:B------:R-:W0:Y:S01]  /*e4e0*/  MUFU.EX2 R76, R76 ;  /* 0x0000004c004c7308 */ /* 0x000e220000000800 */
[----:B-1----:R-:W-:Y:S01]  /*e4f0*/  FFMA.FTZ R50, R38, R14, -R99 ;  /* 0x0000000e26327223 */ /* 0x002fe20000010863 */
[----:B------:R-:W-:-:S06]  /*e500*/  FADD.FTZ R38, R84, R35 ;  /* 0x0000002354267221 */ /* 0x000fcc0000010000 */
[----:B------:R-:W1:Y:S01]  /*e510*/  MUFU.EX2 R78, R78 ;  /* 0x0000004e004e7308 */ /* 0x000e620000000800 */
[----:B------:R-:W-:Y:S01]  /*e520*/  FADD.FTZ R100, R85, R38 ;  /* 0x0000002655647221 */ /* 0x000fe20000010000 */
[----:B------:R-:W-:-:S06]  /*e530*/  FFMA.FTZ R67, R67, R14, -R99 ;  /* 0x0000000e43437223 */ /* 0x000fcc0000010863 */
[----:B------:R-:W1:Y:S01]  /*e540*/  MUFU.EX2 R77, R77 ;  /* 0x0000004d004d7308 */ /* 0x000e620000000800 */
[----:B--2---:R-:W-:Y:S01]  /*e550*/  FADD.FTZ R100, R89, R100 ;  /* 0x0000006459647221 */ /* 0x004fe20000010000 */
[----:B---3--:R-:W-:-:S06]  /*e560*/  FADD.FTZ R26, R74, R27 ;  /* 0x0000001b4a1a7221 */ /* 0x008fcc0000010000 */
[----:B------:R-:W2:Y:S01]  /*e570*/  MUFU.EX2 R79, R79 ;  /* 0x0000004f004f7308 */ /* 0x000ea20000000800 */
[----:B------:R-:W-:Y:S01]  /*e580*/  FFMA.FTZ R70, R70, R14, -R99 ;  /* 0x0000000e46467223 */ /* 0x000fe20000010863 */
[----:B------:R-:W-:Y:S01]  /*e590*/  F2FP.BF16.F32.PACK_AB R20, R22, R20 ;  /* 0x000000141614723e */ /* 0x000fe200000010ff */
[----:B----4-:R-:W-:-:S05]  /*e5a0*/  FADD.FTZ R27, R73, R100 ;  /* 0x00000064491b7221 */ /* 0x010fca0000010000 */
[----:B------:R-:W-:Y:S01]  /*e5b0*/  MUFU.EX2 R64, R64 ;  /* 0x0000004000407308 */ /* 0x000fe20000000800 */
[----:B------:R-:W-:Y:S01]  /*e5c0*/  F2FP.BF16.F32.PACK_AB R22, R88, R23 ;  /* 0x000000175816723e */ /* 0x000fe200000010ff */
[----:B------:R-:W-:-:S06]  /*e5d0*/  FADD.FTZ R23, R75, R26 ;  /* 0x0000001a4b177221 */ /* 0x000fcc0000010000 */
[----:B------:R-:W3:Y:S01]  /*e5e0*/  MUFU.EX2 R66, R66 ;  /* 0x0000004200427308 */ /* 0x000ee20000000800 */
[-CC-:B------:R-:W-:Y:S01]  /*e5f0*/  FFMA.FTZ R71, R71, R14.reuse, -R99.reuse ;  /* 0x0000000e47477223 */ /* 0x180fe20000010863 */
[----:B------:R-:W-:Y:S01]  /*e600*/  FFMA.FTZ R38, R30, R14, -R99 ;  /* 0x0000000e1e267223 */ /* 0x000fe20000010863 */
[----:B0-----:R-:W-:-:S05]  /*e610*/  FADD.FTZ R26, R76, R27 ;  /* 0x0000001b4c1a7221 */ /* 0x001fca0000010000 */
[----:B------:R-:W0:Y:S01]  /*e620*/  MUFU.EX2 R65, R65 ;  /* 0x0000004100417308 */ /* 0x000e220000000800 */
[----:B-1----:R-:W-:Y:S01]  /*e630*/  FADD.FTZ R30, R78, R23 ;  /* 0x000000174e1e7221 */ /* 0x002fe20000010000 */
[----:B------:R-:W-:-:S06]  /*e640*/  FFMA.FTZ R58, R58, R14, -R99 ;  /* 0x0000000e3a3a7223 */ /* 0x000fcc0000010863 */
[----:B------:R-:W1:Y:S01]  /*e650*/  MUFU.EX2 R67, R67 ;  /* 0x0000004300437308 */ /* 0x000e620000000800 */
[----:B------:R-:W-:Y:S01]  /*e660*/  FADD.FTZ R23, R77, R26 ;  /* 0x0000001a4d177221 */ /* 0x000fe20000010000 */
[----:B--2---:R-:W-:-:S06]  /*e670*/  FADD.FTZ R27, R79, R30 ;  /* 0x0000001e4f1b7221 */ /* 0x004fcc0000010000 */
[----:B------:R-:W2:Y:S01]  /*e680*/  MUFU.EX2 R68, R68 ;  /* 0x0000004400447308 */ /* 0x000ea20000000800 */
[----:B------:R-:W-:-:S07]  /*e690*/  FFMA.FTZ R59, R59, R14, -R99 ;  /* 0x0000000e3b3b7223 */ /* 0x000fce0000010863 */
[----:B------:R-:W4:Y:S01]  /*e6a0*/  MUFU.EX2 R70, R70 ;  /* 0x0000004600467308 */ /* 0x000f220000000800 */
[----:B------:R-:W-:Y:S01]  /*e6b0*/  F2FP.BF16.F32.PACK_AB R30, R77, R76 ;  /* 0x0000004c4d1e723e */ /* 0x000fe200000010ff */
[----:B---3--:R-:W-:-:S06]  /*e6c0*/  FADD.FTZ R76, R66, R27 ;  /* 0x0000001b424c7221 */ /* 0x008fcc0000010000 */
[----:B------:R-:W3:Y:S01]  /*e6d0*/  MUFU.EX2 R69, R69 ;  /* 0x0000004500457308 */ /* 0x000ee20000000800 */
[----:B------:R-:W-:-:S07]  /*e6e0*/  FFMA.FTZ R62, R62, R14, -R99 ;  /* 0x0000000e3e3e7223 */ /* 0x000fce0000010863 */
[----:B------:R-:W-:Y:S08]  /*e6f0*/  MUFU.EX2 R71, R71 ;  /* 0x0000004700477308 */ /* 0x000ff00000000800 */
[----:B------:R0:W-:Y:S01]  /*e700*/  MUFU.EX2 R35, R24 ;  /* 0x0000001800237308 */ /* 0x0001e20000000800 */
[----:B------:R-:W-:-:S07]  /*e710*/  FFMA.FTZ R63, R63, R14, -R99 ;  /* 0x0000000e3f3f7223 */ /* 0x000fce0000010863 */
[----:B------:R-:W3:Y:S01]  /*e720*/  MUFU.EX2 R56, R56 ;  /* 0x0000003800387308 */ /* 0x000ee20000000800 */
[----:B0-----:R-:W-:Y:S01]  /*e730*/  F2FP.BF16.F32.PACK_AB R24, R81, R80 ;  /* 0x000000505118723e */ /* 0x001fe200000010ff */
[----:B------:R-:W-:Y:S01]  /*e740*/  FADD.FTZ R80, R64, R23 ;  /* 0x0000001740507221 */ /* 0x000fe20000010000 */
[----:B------:R-:W-:-:S05]  /*e750*/  F2FP.BF16.F32.PACK_AB R23, R90, R29 ;  /* 0x0000001d5a17723e */ /* 0x000fca00000010ff */
[----:B------:R-:W0:Y:S01]  /*e760*/  MUFU.EX2 R58, R58 ;  /* 0x0000003a003a7308 */ /* 0x000e220000000800 */
[----:B------:R-:W-:Y:S01]  /*e770*/  FADD.FTZ R27, R65, R80 ;  /* 0x00000050411b7221 */ /* 0x000fe20000010000 */
[----:B-1----:R-:W-:Y:S01]  /*e780*/  FADD.FTZ R29, R67, R76 ;  /* 0x0000004c431d7221 */ /* 0x002fe20000010000 */
[----:B------:R-:W-:-:S05]  /*e790*/  FFMA.FTZ R28, R42, R14, -R99 ;  /* 0x0000000e2a1c7223 */ /* 0x000fca0000010863 */
[----:B------:R-:W1:Y:S01]  /*e7a0*/  MUFU.EX2 R57, R57 ;  /* 0x0000003900397308 */ /* 0x000e620000000800 */
[----:B--2---:R-:W-:Y:S01]  /*e7b0*/  FADD.FTZ R76, R68, R27 ;  /* 0x0000001b444c7221 */ /* 0x004fe20000010000 */
[----:B------:R-:W-:Y:S01]  /*e7c0*/  FFMA.FTZ R95, R51, R14, -R99 ;  /* 0x0000000e335f7223 */ /* 0x000fe20000010863 */
[----:B----4-:R-:W-:-:S05]  /*e7d0*/  FADD.FTZ R80, R70, R29 ;  /* 0x0000001d46507221 */ /* 0x010fca0000010000 */
[----:B------:R-:W2:Y:S01]  /*e7e0*/  MUFU.EX2 R59, R59 ;  /* 0x0000003b003b7308 */ /* 0x000ea20000000800 */
[-CC-:B------:R-:W-:Y:S01]  /*e7f0*/  FFMA.FTZ R51, R34, R14.reuse, -R99.reuse ;  /* 0x0000000e22337223 */ /* 0x180fe20000010863 */
[-CC-:B------:R-:W-:Y:S01]  /*e800*/  FFMA.FTZ R97, R97, R14.reuse, -R99.reuse ;  /* 0x0000000e61617223 */ /* 0x180fe20000010863 */
[----:B------:R-:W-:-:S05]  /*e810*/  FFMA.FTZ R99, R31, R14, -R99 ;  /* 0x0000000e1f637223 */ /* 0x000fca0000010863 */
[----:B------:R-:W4:Y:S01]  /*e820*/  MUFU.EX2 R60, R60 ;  /* 0x0000003c003c7308 */ /* 0x000f220000000800 */
[----:B---3--:R-:W-:-:S07]  /*e830*/  FADD.FTZ R31, R69, R76 ;  /* 0x0000004c451f7221 */ /* 0x008fce0000010000 */
[----:B------:R-:W3:Y:S01]  /*e840*/  MUFU.EX2 R62, R62 ;  /* 0x0000003e003e7308 */ /* 0x000ee20000000800 */
[----:B------:R-:W-:Y:S01]  /*e850*/  F2FP.BF16.F32.PACK_AB R29, R75, R74 ;  /* 0x0000004a4b1d723e */ /* 0x000fe200000010ff */
[----:B------:R-:W-:-:S06]  /*e860*/  FADD.FTZ R74, R56, R31 ;  /* 0x0000001f384a7221 */ /* 0x000fcc0000010000 */
[----:B------:R-:W3:Y:S08]  /*e870*/  MUFU.EX2 R61, R61 ;  /* 0x0000003d003d7308 */ /* 0x000ef00000000800 */
[----:B------:R0:W-:Y:S08]  /*e880*/  MUFU.EX2 R43, R28 ;  /* 0x0000001c002b7308 */ /* 0x0001f00000000800 */
[----:B------:R-:W-:Y:S01]  /*e890*/  MUFU.EX2 R63, R63 ;  /* 0x0000003f003f7308 */ /* 0x000fe20000000800 */
[----:B0-----:R-:W-:Y:S01]  /*e8a0*/  F2FP.BF16.F32.PACK_AB R28, R73, R89 ;  /* 0x00000059491c723e */ /* 0x001fe200000010ff */
[----:B------:R-:W-:-:S04]  /*e8b0*/  FADD.FTZ R73, R71, R80 ;  /* 0x0000005047497221 */ /* 0x000fc80000010000 */
[----:B------:R-:W-:Y:S02]  /*e8c0*/  FADD.FTZ R76, R58, R73 ;  /* 0x000000493a4c7221 */ /* 0x000fe40000010000 */
[----:B------:R-:W0:Y:S01]  /*e8d0*/  MUFU.EX2 R39, R39 ;  /* 0x0000002700277308 */ /* 0x000e220000000800 */
[----:B-1----:R-:W-:Y:S01]  /*e8e0*/  FADD.FTZ R73, R57, R74 ;  /* 0x0000004a39497221 */ /* 0x002fe20000010000 */
[----:B--2---:R-:W-:Y:S01]  /*e8f0*/  FADD.FTZ R75, R59, R76 ;  /* 0x0000004c3b4b7221 */ /* 0x004fe20000010000 */
[----:B------:R-:W-:-:S05]  /*e900*/  F2FP.BF16.F32.PACK_AB R21, R25, R21 ;  /* 0x000000151915723e */ /* 0x000fca00000010ff */
[----:B------:R-:W1:Y:S01]  /*e910*/  MUFU.EX2 R49, R49 ;  /* 0x0000003100317308 */ /* 0x000e620000000800 */
[----:B------:R-:W-:Y:S01]  /*e920*/  F2FP.BF16.F32.PACK_AB R31, R79, R78 ;  /* 0x0000004e4f1f723e */ /* 0x000fe200000010ff */
[----:B----4-:R-:W-:Y:S01]  /*e930*/  FADD.FTZ R76, R60, R73 ;  /* 0x000000493c4c7221 */ /* 0x010fe20000010000 */
[----:B---3--:R-:W-:-:S05]  /*e940*/  FADD.FTZ R78, R62, R75 ;  /* 0x0000004b3e4e7221 */ /* 0x008fca0000010000 */
[----:B------:R-:W2:Y:S01]  /*e950*/  MUFU.EX2 R42, R95 ;  /* 0x0000005f002a7308 */ /* 0x000ea20000000800 */
[----:B------:R3:W-:Y:S01]  /*e960*/  STSM.16.M88.4 [R18+0x24300], R20 ;  /* 0x0243001412007844 */ /* 0x0007e20000000200 */
[----:B------:R-:W-:-:S06]  /*e970*/  FADD.FTZ R76, R61, R76 ;  /* 0x0000004c3d4c7221 */ /* 0x000fcc0000010000 */
[----:B------:R-:W4:Y:S01]  /*e980*/  MUFU.EX2 R34, R98 ;  /* 0x0000006200227308 */ /* 0x000f220000000800 */
[----:B0-----:R-:W-:-:S07]  /*e990*/  FADD.FTZ R76, R39, R76 ;  /* 0x0000004c274c7221 */ /* 0x001fce0000010000 */
[----:B------:R-:W0:Y:S01]  /*e9a0*/  MUFU.EX2 R52, R52 ;  /* 0x0000003400347308 */ /* 0x000e220000000800 */
[----:B---3--:R-:W-:Y:S01]  /*e9b0*/  F2FP.BF16.F32.PACK_AB R20, R65, R64 ;  /* 0x000000404114723e */ /* 0x008fe200000010ff */
[----:B------:R-:W-:Y:S01]  /*e9c0*/  FADD.FTZ R65, R63, R78 ;  /* 0x0000004e3f417221 */ /* 0x000fe20000010000 */
[----:B------:R-:W-:Y:S02]  /*e9d0*/  F2FP.BF16.F32.PACK_AB R26, R85, R84 ;  /* 0x00000054551a723e */ /* 0x000fe400000010ff */
[----:B------:R-:W-:Y:S01]  /*e9e0*/  F2FP.BF16.F32.PACK_AB R25, R83, R82 ;  /* 0x000000525319723e */ /* 0x000fe200000010ff */
[----:B------:R-:W-:Y:S02]  /*e9f0*/  FADD.FTZ R65, R0, R65 ;  /* 0x0000004100417221 */ /* 0x000fe40000010000 */
[----:B------:R-:W3:Y:S01]  /*ea00*/  MUFU.EX2 R53, R53 ;  /* 0x0000003500357308 */ /* 0x000ee20000000800 */
[----:B------:R-:W-:Y:S01]  /*ea10*/  F2FP.BF16.F32.PACK_AB R27, R87, R86 ;  /* 0x00000056571b723e */ /* 0x000fe200000010ff */
[----:B-1----:R-:W-:Y:S01]  /*ea20*/  FADD.FTZ R23, R49, R76 ;  /* 0x0000004c31177221 */ /* 0x002fe20000010000 */
[----:B--2---:R-:W-:-:S05]  /*ea30*/  FADD.FTZ R65, R42, R65 ;  /* 0x000000412a417221 */ /* 0x004fca0000010000 */
[----:B------:R-:W1:Y:S01]  /*ea40*/  MUFU.EX2 R92, R92 ;  /* 0x0000005c005c7308 */ /* 0x000e620000000800 */
[----:B------:R2:W-:Y:S07]  /*ea50*/  STSM.16.M88.4 [R18+0x25b00], R24 ;  /* 0x025b001812007844 */ /* 0x0005ee0000000200 */
[----:B------:R-:W1:Y:S01]  /*ea60*/  MUFU.EX2 R54, R54 ;  /* 0x0000003600367308 */ /* 0x000e620000000800 */
[----:B------:R4:W-:Y:S07]  /*ea70*/  STSM.16.M88.4 [R18+0x27300], R28 ;  /* 0x0273001c12007844 */ /* 0x0009ee0000000200 */
[----:B------:R-:W1:Y:S01]  /*ea80*/  MUFU.EX2 R93, R93 ;  /* 0x0000005d005d7308 */ /* 0x000e620000000800 */
[----:B--2---:R-:W-:-:S07]  /*ea90*/  FADD.FTZ R25, R48, R23 ;  /* 0x0000001730197221 */ /* 0x004fce0000010000 */
[----:B------:R-:W2:Y:S01]  /*eaa0*/  MUFU.EX2 R94, R94 ;  /* 0x0000005e005e7308 */ /* 0x000ea20000000800 */
[----:B----4-:R-:W-:Y:S01]  /*eab0*/  FADD.FTZ R28, R34, R65 ;  /* 0x00000041221c7221 */ /* 0x010fe20000010000 */
[----:B0-----:R-:W-:-:S03]  /*eac0*/  FADD.FTZ R30, R52, R25 ;  /* 0x00000019341e7221 */ /* 0x001fc60000010000 */
[----:B------:R-:W-:-:S03]  /*ead0*/  FADD.FTZ R28, R35, R28 ;  /* 0x0000001c231c7221 */ /* 0x000fc60000010000 */
[----:B------:R-:W0:Y:S01]  /*eae0*/  MUFU.EX2 R91, R91 ;  /* 0x0000005b005b7308 */ /* 0x000e220000000800 */
[----:B---3--:R-:W-:-:S07]  /*eaf0*/  FADD.FTZ R29, R53, R30 ;  /* 0x0000001e351d7221 */ /* 0x008fce0000010000 */
[----:B------:R-:W3:Y:S08]  /*eb00*/  MUFU.EX2 R40, R40 ;  /* 0x0000002800287308 */ /* 0x000ef00000000800 */
[----:B------:R-:W-:Y:S08]  /*eb10*/  MUFU.EX2 R51, R51 ;  /* 0x0000003300337308 */ /* 0x000ff00000000800 */
[----:B------:R4:W-:Y:S02]  /*eb20*/  MUFU.EX2 R74, R55 ;  /* 0x00000037004a7308 */ /* 0x0009e40000000800 */
[----:B----4-:R-:W-:-:S06]  /*eb30*/  FADD.FTZ R55, R43, R28 ;  /* 0x0000001c2b377221 */ /* 0x010fcc0000010000 */
[----:B------:R-:W4:Y:S01]  /*eb40*/  MUFU.EX2 R41, R41 ;  /* 0x0000002900297308 */ /* 0x000f220000000800 */
[----:B-1----:R-:W-:Y:S01]  /*eb50*/  FADD.FTZ R28, R92, R29 ;  /* 0x0000001d5c1c7221 */ /* 0x002fe20000010000 */
[----:B------:R-:W-:-:S03]  /*eb60*/  FADD.FTZ R55, R54, R55 ;  /* 0x0000003736377221 */ /* 0x000fc60000010000 */
[----:B------:R-:W-:-:S03]  /*eb70*/  FADD.FTZ R29, R93, R28 ;  /* 0x0000001c5d1d7221 */ /* 0x000fc60000010000 */
[----:B------:R-:W1:Y:S01]  /*eb80*/  MUFU.EX2 R36, R36 ;  /* 0x0000002400247308 */ /* 0x000e620000000800 */
[----:B--2---:R-:W-:Y:S01]  /*eb90*/  FADD.FTZ R28, R94, R55 ;  /* 0x000000375e1c7221 */ /* 0x004fe20000010000 */
[----:B------:R-:W-:Y:S02]  /*eba0*/  F2FP.BF16.F32.PACK_AB R22, R69, R68 ;  /* 0x000000444516723e */ /* 0x000fe400000010ff */
[----:B------:R-:W-:Y:S02]  /*ebb0*/  F2FP.BF16.F32.PACK_AB R21, R67, R66 ;  /* 0x000000424315723e */ /* 0x000fe400000010ff */
[----:B------:R-:W-:Y:S02]  /*ebc0*/  F2FP.BF16.F32.PACK_AB R23, R71, R70 ;  /* 0x000000464717723e */ /* 0x000fe400000010ff */
[----:B------:R-:W2:Y:S01]  /*ebd0*/  MUFU.EX2 R50, R50 ;  /* 0x0000003200327308 */ /* 0x000ea20000000800 */
[----:B------:R-:W-:Y:S01]  /*ebe0*/  F2FP.BF16.F32.PACK_AB R24, R57, R56 ;  /* 0x000000383918723e */ /* 0x000fe200000010ff */
[----:B------:R-:W-:Y:S01]  /*ebf0*/  FADD.FTZ R29, R96, R29 ;  /* 0x0000001d601d7221 */ /* 0x000fe20000010000 */
[----:B------:R-:W-:-:S02]  /*ec00*/  F2FP.BF16.F32.PACK_AB R26, R61, R60 ;  /* 0x0000003c3d1a723e */ /* 0x000fc400000010ff */
[----:B------:R-:W-:Y:S02]  /*ec10*/  F2FP.BF16.F32.PACK_AB R25, R59, R58 ;  /* 0x0000003a3b19723e */ /* 0x000fe400000010ff */
[----:B------:R-:W-:Y:S01]  /*ec20*/  F2FP.BF16.F32.PACK_AB R27, R63, R62 ;  /* 0x0000003e3f1b723e */ /* 0x000fe200000010ff */
[----:B------:R-:W2:Y:S01]  /*ec30*/  MUFU.EX2 R37, R37 ;  /* 0x0000002500257308 */ /* 0x000ea20000000800 */
[----:B0-----:R-:W-:Y:S01]  /*ec40*/  FADD.FTZ R28, R91, R28 ;  /* 0x0000001c5b1c7221 */ /* 0x001fe20000010000 */
[----:B------:R0:W-:Y:S01]  /*ec50*/  STSM.16.M88.4 [R18+0x28b00], R20 ;  /* 0x028b001412007844 */ /* 0x0001e20000000200 */
[----:B---3--:R-:W-:-:S05]  /*ec60*/  FADD.FTZ R30, R40, R29 ;  /* 0x0000001d281e7221 */ /* 0x008fca0000010000 */
[----:B------:R-:W3:Y:S01]  /*ec70*/  MUFU.EX2 R31, R97 ;  /* 0x00000061001f7308 */ /* 0x000ee20000000800 */
[----:B------:R1:W-:Y:S01]  /*ec80*/  STSM.16.M88.4 [R18+0x2a300], R24 ;  /* 0x02a3001812007844 */ /* 0x0003e20000000200 */
[----:B----4-:R-:W-:-:S06]  /*ec90*/  FADD.FTZ R29, R41, R30 ;  /* 0x0000001e291d7221 */ /* 0x010fcc0000010000 */
[----:B------:R-:W4:Y:S01]  /*eca0*/  MUFU.EX2 R44, R44 ;  /* 0x0000002c002c7308 */ /* 0x000f220000000800 */
[----:B0-----:R-:W-:-:S07]  /*ecb0*/  F2FP.BF16.F32.PACK_AB R23, R35, R34 ;  /* 0x000000222317723e */ /* 0x001fce00000010ff */
[----:B------:R-:W0:Y:S01]  /*ecc0*/  MUFU.EX2 R47, R47 ;  /* 0x0000002f002f7308 */ /* 0x000e220000000800 */
[----:B-1----:R-:W-:Y:S01]  /*ecd0*/  FADD.FTZ R27, R51, R28 ;  /* 0x0000001c331b7221 */ /* 0x002fe20000010000 */
[----:B------:R-:W-:-:S03]  /*ece0*/  F2FP.BF16.F32.PACK_AB R21, R42, R0 ;  /* 0x000000002a15723e */ /* 0x000fc600000010ff */
[----:B------:R-:W-:-:S03]  /*ecf0*/  FADD.FTZ R35, R74, R27 ;  /* 0x0000001b4a237221 */ /* 0x000fc60000010000 */
[----:B------:R-:W1:Y:S01]  /*ed00*/  MUFU.EX2 R45, R45 ;  /* 0x0000002d002d7308 */ /* 0x000e620000000800 */
[----:B------:R-:W-:Y:S01]  /*ed10*/  FADD.FTZ R0, R36, R29 ;  /* 0x0000001d24007221 */ /* 0x000fe20000010000 */
[----:B--2---:R-:W-:-:S06]  /*ed20*/  FADD.FTZ R28, R50, R35 ;  /* 0x00000023321c7221 */ /* 0x004fcc0000010000 */
[----:B------:R-:W-:Y:S08]  /*ed30*/  MUFU.EX2 R32, R32 ;  /* 0x0000002000207308 */ /* 0x000ff00000000800 */
[----:B------:R-:W-:Y:S08]  /*ed40*/  MUFU.EX2 R33, R33 ;  /* 0x0000002100217308 */ /* 0x000ff00000000800 */
[----:B------:R-:W2:Y:S08]  /*ed50*/  MUFU.EX2 R46, R46 ;  /* 0x0000002e002e7308 */ /* 0x000eb00000000800 */
[----:B------:R-:W-:Y:S08]  /*ed60*/  MUFU.EX2 R38, R38 ;  /* 0x0000002600267308 */ /* 0x000ff00000000800 */
[----:B------:R-:W2:Y:S01]  /*ed70*/  MUFU.EX2 R99, R99 ;  /* 0x0000006300637308 */ /* 0x000ea20000000800 */
[----:B------:R-:W-:Y:S01]  /*ed80*/  FADD.FTZ R29, R37, R0 ;  /* 0x00000000251d7221 */ /* 0x000fe20000010000 */
[----:B---3--:R-:W-:Y:S01]  /*ed90*/  FADD.FTZ R0, R31, R28 ;  /* 0x0000001c1f007221 */ /* 0x008fe20000010000 */
[----:B------:R-:W-:-:S02]  /*eda0*/  F2FP.BF16.F32.PACK_AB R20, R49, R39 ;  /* 0x000000273114723e */ /* 0x000fc400000010ff */
[----:B------:R-:W-:Y:S01]  /*edb0*/  F2FP.BF16.F32.PACK_AB R22, R52, R48 ;  /* 0x000000303416723e */ /* 0x000fe200000010ff */
[----:B----4-:R-:W-:Y:S01]  /*edc0*/  FADD.FTZ R34, R44, R29 ;  /* 0x0000001d2c227221 */ /* 0x010fe20000010000 */
[----:B0-----:R-:W-:Y:S01]  /*edd0*/  FADD.FTZ R35, R47, R0 ;  /* 0x000000002f237221 */ /* 0x001fe20000010000 */
[----:B------:R-:W-:Y:S02]  /*ede0*/  F2FP.BF16.F32.PACK_AB R24, R92, R53 ;  /* 0x000000355c18723e */ /* 0x000fe400000010ff */
[----:B------:R-:W-:Y:S01]  /*edf0*/  F2FP.BF16.F32.PACK_AB R26, R96, R93 ;  /* 0x0000005d601a723e */ /* 0x000fe200000010ff */
[----:B------:R0:W-:Y:S01]  /*ee00*/  STSM.16.M88.4 [R18+0x2bb00], R20 ;  /* 0x02bb001412007844 */ /* 0x0001e20000000200 */
[----:B------:R-:W-:Y:S02]  /*ee10*/  F2FP.BF16.F32.PACK_AB R25, R54, R43 ;  /* 0x0000002b3619723e */ /* 0x000fe400000010ff */
[----:B------:R-:W-:Y:S02]  /*ee20*/  F2FP.BF16.F32.PACK_AB R27, R91, R94 ;  /* 0x0000005e5b1b723e */ /* 0x000fe400000010ff */
[----:B------:R-:W-:Y:S01]  /*ee30*/  F2FP.BF16.F32.PACK_AB R30, R37, R36 ;  /* 0x00000024251e723e */ /* 0x000fe200000010ff */
[----:B-1----:R-:W-:Y:S01]  /*ee40*/  FADD.FTZ R37, R45, R34 ;  /* 0x000000222d257221 */ /* 0x002fe20000010000 */
[----:B------:R-:W-:Y:S01]  /*ee50*/  F2FP.BF16.F32.PACK_AB R28, R41, R40 ;  /* 0x00000028291c723e */ /* 0x000fe200000010ff */
[----:B--2---:R-:W-:Y:S01]  /*ee60*/  FADD.FTZ R35, R46, R35 ;  /* 0x000000232e237221 */ /* 0x004fe20000010000 */
[----:B------:R-:W-:-:S02]  /*ee70*/  F2FP.BF16.F32.PACK_AB R29, R74, R51 ;  /* 0x000000334a1d723e */ /* 0x000fc400000010ff */
[----:B------:R-:W-:Y:S01]  /*ee80*/  F2FP.BF16.F32.PACK_AB R31, R31, R50 ;  /* 0x000000321f1f723e */ /* 0x000fe200000010ff */
[----:B------:R-:W-:Y:S01]  /*ee90*/  STSM.16.M88.4 [R18+0x2d300], R24 ;  /* 0x02d3001812007844 */ /* 0x000fe20000000200 */
[----:B0-----:R-:W-:Y:S02]  /*eea0*/  F2FP.BF16.F32.PACK_AB R20, R45, R44 ;  /* 0x0000002c2d14723e */ /* 0x001fe400000010ff */
[----:B------:R-:W-:Y:S02]  /*eeb0*/  F2FP.BF16.F32.PACK_AB R21, R46, R47 ;  /* 0x0000002f2e15723e */ /* 0x000fe400000010ff */
[----:B------:R-:W-:Y:S02]  /*eec0*/  F2FP.BF16.F32.PACK_AB R22, R33, R32 ;  /* 0x000000202116723e */ /* 0x000fe400000010ff */
[----:B------:R-:W-:Y:S01]  /*eed0*/  F2FP.BF16.F32.PACK_AB R23, R99, R38 ;  /* 0x000000266317723e */ /* 0x000fe200000010ff */
[----:B------:R-:W-:Y:S01]  /*eee0*/  FADD.FTZ R32, R32, R37 ;  /* 0x0000002520207221 */ /* 0x000fe20000010000 */
[----:B------:R-:W-:Y:S01]  /*eef0*/  STSM.16.M88.4 [R18+0x2eb00], R28 ;  /* 0x02eb001c12007844 */ /* 0x000fe20000000200 */
[----:B------:R-:W-:-:S03]  /*ef00*/  FADD.FTZ R38, R38, R35 ;  /* 0x0000002326267221 */ /* 0x000fc60000010000 */
[----:B------:R0:W-:Y:S01]  /*ef10*/  STSM.16.M88.4 [R18+0x30300], R20 ;  /* 0x0303001412007844 */ /* 0x0001e20000000200 */
[----:B------:R-:W-:Y:S01]  /*ef20*/  FADD.FTZ R0, R99, R38 ;  /* 0x0000002663007221 */ /* 0x000fe20000010000 */
[----:B------:R1:W-:Y:S06]  /*ef30*/  MEMBAR.ALL.CTA ;  /* 0x0000000000007992 */ /* 0x0003ec0000008000 */
[----:B-1----:R-:W1:Y:S01]  /*ef40*/  FENCE.VIEW.ASYNC.S ;  /* 0x00000000000073c6 */ /* 0x002e620000000000 */
[----:B------:R-:W-:Y:S01]  /*ef50*/  ISETP.GE.AND P2, PT, R109, 0x91, PT ;  /* 0x000000916d00780c */ /* 0x000fe20003f46270 */
[----:B0-----:R-:W-:-:S05]  /*ef60*/  FADD.FTZ R20, R33, R32 ;  /* 0x0000002021147221 */ /* 0x001fca0000010000 */
[----:B------:R0:W-:Y:S04]  /*ef70*/  STL [R1+0x34], R20 ;  /* 0x0000341401007387 */ /* 0x0001e80000100800 */
[----:B------:R0:W-:Y:S01]  /*ef80*/  STL [R1+0x38], R0 ;  /* 0x0000380001007387 */ /* 0x0001e20000100800 */
[----:B------:R-:W-:-:S04]  /*ef90*/  IMAD.MOV.U32 R71, RZ, RZ, RZ ;  /* 0x000000ffff477224 */ /* 0x000fc800078e00ff */
[--C-:B------:R-:W-:Y:S02]  /*efa0*/  IMAD.MOV.U32 R70, RZ, RZ, R71.reuse ;  /* 0x000000ffff467224 */ /* 0x100fe400078e0047 */
[--C-:B------:R-:W-:Y:S02]  /*efb0*/  IMAD.MOV.U32 R69, RZ, RZ, R71.reuse ;  /* 0x000000ffff457224 */ /* 0x100fe400078e0047 */
[--C-:B------:R-:W-:Y:S02]  /*efc0*/  IMAD.MOV.U32 R68, RZ, RZ, R71.reuse ;  /* 0x000000ffff447224 */ /* 0x100fe400078e0047 */
[--C-:B------:R-:W-:Y:S02]  /*efd0*/  IMAD.MOV.U32 R67, RZ, RZ, R71.reuse ;  /* 0x000000ffff437224 */ /* 0x100fe400078e0047 */
[--C-:B------:R-:W-:Y:S02]  /*efe0*/  IMAD.MOV.U32 R66, RZ, RZ, R71.reuse ;  /* 0x000000ffff427224 */ /* 0x100fe400078e0047 */
[----:B------:R-:W-:-:S02]  /*eff0*/  IMAD.MOV.U32 R65, RZ, RZ, R71 ;  /* 0x000000ffff417224 */ /* 0x000fc400078e0047 */
        /* <DEDUP_REMOVED lines=40> */
[----:B------:R-:W-:Y:S01]  /*f280*/  IMAD.MOV.U32 R24, RZ, RZ, R71 ;  /* 0x000000ffff187224 */ /* 0x000fe200078e0047 */
[----:B-1----:R-:W-:Y:S01]  /*f290*/  NOP ;  /* 0x0000000000007918 */ /* 0x002fe20000000000 */
[----:B0-----:R-:W-:Y:S05]  /*f2a0*/  @!P2 BRA `(.L_x_515) ;  /* 0x00000048009ca947 */ /* 0x001fea0003800000 */
[----:B------:R-:W-:Y:S02]  /*f2b0*/  VIADD R0, R113, 0xfffffffe ;  /* 0xfffffffe71007836 */ /* 0x000fe40000000000 */
[----:B------:R-:W-:Y:S02]  /*f2c0*/  IMAD.MOV.U32 R155, RZ, RZ, R72 ;  /* 0x000000ffff9b7224 */ /* 0x000fe400078e0048 */
[----:B------:R-:W-:Y:S01]  /*f2d0*/  IMAD.MOV.U32 R154, RZ, RZ, R15 ;  /* 0x000000ffff9a7224 */ /* 0x000fe200078e000f */
[----:B------:R0:W-:Y:S04]  /*f2e0*/  STL [R1+0x30], R0 ;  /* 0x0000300001007387 */ /* 0x0001e80000100800 */
[----:B------:R1:W5:Y:S01]  /*f2f0*/  LDL.LU R156, [R1+0x58] ;  /* 0x00005800019c7983 */ /* 0x0003620000300800 */
[----:B------:R-:W-:-:S02]  /*f300*/  CS2R R70, SRZ ;  /* 0x0000000000467805 */ /* 0x000fc4000001ff00 */
[----:B------:R-:W-:Y:S02]  /*f310*/  CS2R R68, SRZ ;  /* 0x0000000000447805 */ /* 0x000fe4000001ff00 */
[----:B------:R-:W-:Y:S02]  /*f320*/  CS2R R66, SRZ ;  /* 0x0000000000427805 */ /* 0x000fe4000001ff00 */
[----:B------:R-:W-:Y:S02]  /*f330*/  CS2R R64, SRZ ;  /* 0x0000000000407805 */ /* 0x000fe4000001ff00 */
[----:B------:R-:W-:Y:S01]  /*f340*/  CS2R R62, SRZ ;  /* 0x00000000003e7805 */ /* 0x000fe2000001ff00 */
[----:B0-----:R-:W-:Y:S01]  /*f350*/  IMAD.MOV.U32 R0, RZ, RZ, R152 ;  /* 0x000000ffff007224 */ /* 0x001fe200078e0098 */
        /* <DEDUP_REMOVED lines=18> */
[----:B-1----:R-:W-:-:S07]  /*f480*/  CS2R R24, SRZ ;  /* 0x0000000000187805 */ /* 0x002fce000001ff00 */
.L_x_526:
[----:B------:R-:W2:Y:S01]  /*f490*/  LDL R14, [R1+0x70] ;  /* 0x00007000010e7983 */ /* 0x000ea20000100800 */
[----:B------:R-:W-:Y:S01]  /*f4a0*/  VIADD R152, R0, 0x1 ;  /* 0x0000000100987836 */ /* 0x000fe20000000000 */
[----:B------:R-:W-:Y:S05]  /*f4b0*/  YIELD ;  /* 0x0000000000007946 */ /* 0x000fea0003800000 */
[----:B------:R-:W-:-:S04]  /*f4c0*/  ISETP.NE.AND P3, PT, R152, 0x2, PT ;  /* 0x000000029800780c */ /* 0x000fc80003f65270 */
[----:B------:R-:W-:Y:S02]  /*f4d0*/  SEL R15, RZ, 0x1, P3 ;  /* 0x00000001ff0f7807 */ /* 0x000fe40001800000 */
[----:B------:R-:W-:Y:S02]  /*f4e0*/  SEL R152, R152, RZ, P3 ;  /* 0x000000ff98987207 */ /* 0x000fe40001800000 */
[----:B-----5:R-:W-:-:S05]  /*f4f0*/  LOP3.LUT R15, R156, R15, RZ, 0x3c, !PT ;  /* 0x0000000f9c0f7212 */ /* 0x020fca00078e3cff */
[----:B------:R0:W-:Y:S01]  /*f500*/  STL [R1+0x58], R15 ;  /* 0x0000580f01007387 */ /* 0x0001e20000100800 */
[----:B--2---:R-:W-:-:S13]  /*f510*/  ISETP.NE.AND P2, PT, R14, RZ, PT ;  /* 0x000000ff0e00720c */ /* 0x004fda0003f45270 */
[----:B0-----:R-:W-:Y:S05]  /*f520*/  @P2 BRA `(.L_x_516) ;  /* 0x0000000000302947 */ /* 0x001fea0003800000 */
[----:B------:R-:W-:Y:S05]  /*f530*/  @!P0 BRA `(.L_x_517) ;  /* 0x0000000000048947 */ /* 0x000fea0003800000 */
[----:B------:R-:W-:Y:S01]  /*f540*/  BPT.TRAP 0x1 ;  /* 0x000000040000795c */ /* 0x000fe20000300000 */
.L_x_517:
[----:B------:R-:W-:Y:S01]  /*f550*/  IMAD R14, R152, 0x8, R16 ;  /* 0x00000008980e7824 */ /* 0x000fe200078e0210 */
[----:B------:R-:W-:-:S04]  /*f560*/  SHF.L.U32 R15, R15, 0x1f, RZ ;  /* 0x0000001f0f0f7819 */ /* 0x000fc800000006ff */
[----:B------:R0:W1:Y:S01]  /*f570*/  SYNCS.PHASECHK.TRANS64.TRYWAIT P3, [R14+URZ+0x31c30], R15 ;  /* 0x031c300f0e0075a7 */ /* 0x000062000806017f */
[----:B------:R-:W-:Y:S05]  /*f580*/  @!P0 BRA `(.L_x_518) ;  /* 0x0000000000048947 */ /* 0x000fea0003800000 */
[----:B------:R-:W-:Y:S01]  /*f590*/  BPT.TRAP 0x1 ;  /* 0x000000040000795c */ /* 0x000fe20000300000 */
.L_x_518:
[----:B------:R-:W-:Y:S04]  /*f5a0*/  BSSY B0, `(.L_x_516) ;  /* 0x0000004000007945 */ /* 0x000fe80003800000 */
[----:B-1----:R-:W-:Y:S05]  /*f5b0*/  @P3 BRA `(.L_x_519) ;  /* 0x0000000000083947 */ /* 0x002fea0003800000 */
[----:B------:R-:W1:Y:S02]  /*f5c0*/  SYNCS.PHASECHK.TRANS64.TRYWAIT P3, [R14+URZ+0x31c30], R15 ;  /* 0x031c300f0e0075a7 */ /* 0x000e64000806017f */
[----:B-1----:R-:W-:Y:S05]  /*f5d0*/  @!P3 BRA `(.L_x_520) ;  /* 0x000000ec0070b947 */ /* 0x002fea0003800000 */
.L_x_519:
[----:B------:R-:W-:Y:S05]  /*f5e0*/  BSYNC B0 ;  /* 0x0000000000007941 */ /* 0x000fea0003800000 */
.L_x_516:
[----:B01----:R-:W2:Y:S01]  /*f5f0*/  LDL R14, [R1+0x74] ;  /* 0x00007400010e7983 */ /* 0x003ea20000100800 */
[----:B------:R-:W-:Y:S05]  /*f600*/  WARPSYNC.ALL ;  /* 0x0000000000007948 */ /* 0x000fea0003800000 */
[----:B------:R-:W0:Y:S01]  /*f610*/  S2R R20, SR_TID.X ;  /* 0x0000000000147919 */ /* 0x000e220000002100 */
[----:B------:R-:W-:Y:S01]  /*f620*/  IMAD.MOV.U32 R21, RZ, RZ, -0x7fffffe0 ;  /* 0x80000020ff157424 */ /* 0x000fe200078e00ff */
[----:B------:R-:W-:Y:S01]  /*f630*/  R2UR UR52, R2 ;  /* 0x00000000023472ca */ /* 0x000fe200000e0000 */
[----:B------:R-:W-:Y:S01]  /*f640*/  IMAD.MOV.U32 R23, RZ, RZ, -0x7fffffe0 ;  /* 0x80000020ff177424 */ /* 0x000fe200078e00ff */
[----:B------:R-:W-:Y:S01]  /*f650*/  R2UR UR53, R3 ;  /* 0x00000000033572ca */ /* 0x000fe200000e0000 */
[----:B------:R-:W-:Y:S01]  /*f660*/  IMAD.MOV.U32 R149, RZ, RZ, -0x7fffffe0 ;  /* 0x80000020ff957424 */ /* 0x000fe200078e00ff */
[C---:B------:R-:W-:Y:S01]  /*f670*/  R2UR UR7, R21.reuse ;  /* 0x00000000150772ca */ /* 0x040fe200000e0000 */
[----:B------:R-:W-:Y:S01]  /*f680*/  IMAD.MOV.U32 R15, RZ, RZ, -0x7fffffe0 ;  /* 0x80000020ff0f7424 */ /* 0x000fe200078e00ff */
[----:B------:R-:W-:Y:S01]  /*f690*/  R2UR UR11, R21 ;  /* 0x00000000150b72ca */ /* 0x000fe200000e0000 */
[----:B------:R-:W-:Y:S01]  /*f6a0*/  IMAD.MOV.U32 R81, RZ, RZ, -0x7fffffe0 ;  /* 0x80000020ff517424 */ /* 0x000fe200078e00ff */
[----:B------:R-:W-:Y:S01]  /*f6b0*/  R2UR UR55, R23 ;  /* 0x00000000173772ca */ /* 0x000fe200000e0000 */
[----:B------:R-:W-:Y:S01]  /*f6c0*/  STL [R1+0xe4], R29 ;  /* 0x0000e41d01007387 */ /* 0x000fe20000100800 */
[----:B------:R-:W-:Y:S01]  /*f6d0*/  R2UR UR5, R21 ;  /* 0x00000000150572ca */ /* 0x000fe200000e0000 */
[----:B------:R-:W-:Y:S01]  /*f6e0*/  IMAD.MOV.U32 R151, RZ, RZ, -0x7fffffe0 ;  /* 0x80000020ff977424 */ /* 0x000fe200078e00ff */
[C---:B------:R-:W-:Y:S01]  /*f6f0*/  R2UR UR59, R15.reuse ;  /* 0x000000000f3b72ca */ /* 0x040fe200000e0000 */
[----:B------:R-:W-:Y:S01]  /*f700*/  STL [R1+0xe0], R28 ;  /* 0x0000e01c01007387 */ /* 0x000fe20000100800 */
[----:B------:R-:W-:-:S02]  /*f710*/  R2UR UR9, R15 ;  /* 0x000000000f0972ca */ /* 0x000fc400000e0000 */
[----:B------:R-:W-:Y:S01]  /*f720*/  R2UR UR56, R2 ;  /* 0x00000000023872ca */ /* 0x000fe200000e0000 */
[----:B------:R-:W-:Y:S01]  /*f730*/  STL [R1+0xdc], R27 ;  /* 0x0000dc1b01007387 */ /* 0x000fe20000100800 */
[----:B------:R-:W-:Y:S01]  /*f740*/  MOV R75, UR7 ;  /* 0x00000007004b7c02 */ /* 0x000fe20008000f00 */
[----:B------:R-:W-:Y:S01]  /*f750*/  UMOV UR7, UR11 ;  /* 0x0000000b00077c82 */ /* 0x000fe20008000000 */
[----:B------:R-:W-:Y:S01]  /*f760*/  R2UR UR57, R3 ;  /* 0x00000000033972ca */ /* 0x000fe200000e0000 */
[----:B------:R-:W-:Y:S01]  /*f770*/  STL [R1+0xd8], R26 ;  /* 0x0000d81a01007387 */ /* 0x000fe20000100800 */
[----:B------:R-:W-:Y:S01]  /*f780*/  MOV R78, UR55 ;  /* 0x00000037004e7c02 */ /* 0x000fe20008000f00 */
[----:B------:R-:W-:Y:S01]  /*f790*/  UMOV UR55, UR5 ;  /* 0x0000000500377c82 */ /* 0x000fe20008000000 */
[----:B------:R-:W-:Y:S01]  /*f7a0*/  MOV R73, UR7 ;  /* 0x0000000700497c02 */ /* 0x000fe20008000f00 */
[----:B------:R-:W-:Y:S01]  /*f7b0*/  STL [R1+0xd4], R25 ;  /* 0x0000d41901007387 */ /* 0x000fe20000100800 */
[----:B------:R-:W-:-:S02]  /*f7c0*/  R2UR UR7, R149 ;  /* 0x00000000950772ca */ /* 0x000fc400000e0000 */
[----:B------:R-:W-:Y:S01]  /*f7d0*/  R2UR UR5, R3 ;  /* 0x00000000030572ca */ /* 0x000fe200000e0000 */
[----:B------:R-:W-:Y:S01]  /*f7e0*/  STL [R1+0xd0], R24 ;  /* 0x0000d01801007387 */ /* 0x000fe20000100800 */
[----:B0-----:R-:W-:Y:S02]  /*f7f0*/  SHF.R.U32.HI R20, RZ, 0x7, R20 ;  /* 0x00000007ff147819 */ /* 0x001fe40000011614 */
[----:B------:R-:W-:Y:S01]  /*f800*/  MOV R74, UR59 ;  /* 0x0000003b004a7c02 */ /* 0x000fe20008000f00 */
[----:B------:R-:W-:Y:S01]  /*f810*/  UMOV UR59, UR9 ;  /* 0x00000009003b7c82 */ /* 0x000fe20008000000 */
[C---:B------:R-:W-:Y:S01]  /*f820*/  R2UR UR9, R21.reuse ;  /* 0x00000000150972ca */ /* 0x040fe200000e0000 */
[----:B------:R-:W-:Y:S01]  /*f830*/  VIADD R72, R20, 0x8 ;  /* 0x0000000814487836 */ /* 0x000fe20000000000 */
[C---:B------:R-:W-:Y:S01]  /*f840*/  R2UR UR19, R21.reuse ;  /* 0x00000000151372ca */ /* 0x040fe200000e0000 */
[----:B------:R-:W-:Y:S01]  /*f850*/  STL [R1+0xcc], R19 ;  /* 0x0000cc1301007387 */ /* 0x000fe20000100800 */
[----:B------:R-:W-:-:S02]  /*f860*/  R2UR UR27, R21 ;  /* 0x00000000151b72ca */ /* 0x000fc400000e0000 */
[C---:B------:R-:W-:Y:S01]  /*f870*/  R2UR UR43, R21.reuse ;  /* 0x00000000152b72ca */ /* 0x040fe200000e0000 */
[----:B------:R0:W-:Y:S01]  /*f880*/  BAR.SYNC.DEFER_BLOCKING R72, 0x100 ;  /* 0x000400480000751d */ /* 0x0001e20000010000 */
[----:B------:R-:W-:Y:S02]  /*f890*/  R2UR UR21, R21 ;  /* 0x00000000151572ca */ /* 0x000fe400000e0000 */
[C---:B------:R-:W-:Y:S02]  /*f8a0*/  R2UR UR11, R15.reuse ;  /* 0x000000000f0b72ca */ /* 0x040fe400000e0000 */
[C---:B------:R-:W-:Y:S01]  /*f8b0*/  R2UR UR23, R15.reuse ;  /* 0x000000000f1772ca */ /* 0x040fe200000e0000 */
[----:B------:R-:W-:Y:S01]  /*f8c0*/  IMAD.U32 R21, RZ, RZ, UR9 ;  /* 0x00000009ff157e24 */ /* 0x000fe2000f8e00ff */
[C---:B------:R-:W-:Y:S01]  /*f8d0*/  R2UR UR9, R15.reuse ;  /* 0x000000000f0972ca */ /* 0x040fe200000e0000 */
[----:B------:R-:W-:Y:S01]  /*f8e0*/  STL [R1+0xc8], R18 ;  /* 0x0000c81201007387 */ /* 0x000fe20000100800 */
[----:B------:R-:W-:-:S02]  /*f8f0*/  R2UR UR35, R15 ;  /* 0x000000000f2372ca */ /* 0x000fc400000e0000 */
[C---:B------:R-:W-:Y:S01]  /*f900*/  R2UR UR47, R15.reuse ;  /* 0x000000000f2f72ca */ /* 0x040fe200000e0000 */
[----:B------:R1:W-:Y:S01]  /*f910*/  STL [R1+0xc4], R17 ;  /* 0x0000c41101007387 */ /* 0x0003e20000100800 */
[C---:B------:R-:W-:Y:S02]  /*f920*/  R2UR UR33, R15.reuse ;  /* 0x000000000f2172ca */ /* 0x040fe400000e0000 */
[----:B------:R-:W-:Y:S01]  /*f930*/  R2UR UR29, R15 ;  /* 0x000000000f1d72ca */ /* 0x000fe200000e0000 */
[----:B------:R-:W-:Y:S01]  /*f940*/  STL [R1+0xc0], R16 ;  /* 0x0000c01001007387 */ /* 0x000fe20000100800 */
[----:B------:R-:W-:Y:S02]  /*f950*/  R2UR UR17, R81 ;  /* 0x00000000511172ca */ /* 0x000fe400000e0000 */
[C---:B------:R-:W-:Y:S01]  /*f960*/  R2UR UR15, R23.reuse ;  /* 0x00000000170f72ca */ /* 0x040fe200000e0000 */
[----:B------:R-:W-:Y:S01]  /*f970*/  IMAD.U32 R15, RZ, RZ, UR9 ;  /* 0x00000009ff0f7e24 */ /* 0x000fe2000f8e00ff */
[C---:B------:R-:W-:Y:S01]  /*f980*/  R2UR UR31, R23.reuse ;  /* 0x00000000171f72ca */ /* 0x040fe200000e0000 */
[----:B------:R3:W-:Y:S01]  /*f990*/  STL [R1+0xbc], R0 ;  /* 0x0000bc0001007387 */ /* 0x0007e20000100800 */
[C---:B------:R-:W-:Y:S01]  /*f9a0*/  R2UR UR39, R23.reuse ;  /* 0x00000000172772ca */ /* 0x040fe200000e0000 */
[----:B------:R-:W-:Y:S01]  /*f9b0*/  WARPGROUP.ARRIVE ;  /* 0x00000000000079c5 */ /* 0x000fe20000000000 */
[----:B------:R-:W-:-:S02]  /*f9c0*/  R2UR UR51, R23 ;  /* 0x00000000173372ca */ /* 0x000fc400000e0000 */
[C---:B------:R-:W-:Y:S02]  /*f9d0*/  R2UR UR25, R23.reuse ;  /* 0x00000000171972ca */ /* 0x040fe400000e0000 */
[----:B------:R-:W-:Y:S01]  /*f9e0*/  R2UR UR13, R23 ;  /* 0x00000000170d72ca */ /* 0x000fe200000e0000 */
[----:B------:R-:W-:Y:S01]  /*f9f0*/  IMAD.MOV.U32 R23, RZ, RZ, -0x7fffffe0 ;  /* 0x80000020ff177424 */ /* 0x000fe200078e00ff */
[----:B-1----:R-:W-:Y:S02]  /*fa00*/  MOV R17, UR61 ;  /* 0x0000003d00117c02 */ /* 0x002fe40008000f00 */
[----:B------:R-:W-:Y:S02]  /*fa10*/  MOV R29, UR60 ;  /* 0x0000003c001d7c02 */ /* 0x000fe40008000f00 */
[----:B------:R-:W-:Y:S02]  /*fa20*/  R2UR UR37, R23 ;  /* 0x00000000172572ca */ /* 0x000fe400000e0000 */
[----:B------:R-:W-:-:S02]  /*fa30*/  R2UR UR40, R8 ;  /* 0x00000000082872ca */ /* 0x000fc400000e0000 */
[C---:B------:R-:W-:Y:S02]  /*fa40*/  R2UR UR41, R9.reuse ;  /* 0x00000000092972ca */ /* 0x040fe400000e0000 */
[C---:B------:R-:W-:Y:S02]  /*fa50*/  R2UR UR44, R8.reuse ;  /* 0x00000000082c72ca */ /* 0x040fe400000e0000 */
[C---:B------:R-:W-:Y:S02]  /*fa60*/  R2UR UR45, R9.reuse ;  /* 0x00000000092d72ca */ /* 0x040fe400000e0000 */
[----:B------:R-:W-:Y:S02]  /*fa70*/  R2UR UR48, R8 ;  /* 0x00000000083072ca */ /* 0x000fe400000e0000 */
[----:B------:R-:W-:Y:S01]  /*fa80*/  R2UR UR49, R9 ;  /* 0x00000000093172ca */ /* 0x000fe200000e0000 */
[----:B------:R-:W-:Y:S02]  /*fa90*/  IMAD.U32 R23, RZ, RZ, UR37 ;  /* 0x00000025ff177e24 */ /* 0x000fe4000f8e00ff */
[----:B--2---:R-:W-:-:S04]  /*faa0*/  IMAD R148, R152, 0x6c0, R14 ;  /* 0x000006c098947824 */ /* 0x004fc800078e020e */
[C---:B------:R-:W-:Y:S02]  /*fab0*/  VIADD R20, R148.reuse, 0x40 ;  /* 0x0000004094147836 */ /* 0x040fe40000000000 */
[C---:B------:R-:W-:Y:S02]  /*fac0*/  VIADD R22, R148.reuse, 0x100 ;  /* 0x0000010094167836 */ /* 0x040fe40000000000 */
[----:B------:R-:W-:Y:S01]  /*fad0*/  VIADD R14, R148, 0x80 ;  /* 0x00000080940e7836 */ /* 0x000fe20000000000 */
[----:B------:R-:W-:Y:S01]  /*fae0*/  R2UR UR4, R20 ;  /* 0x00000000140472ca */ /* 0x000fe200000e0000 */
[----:B------:R-:W-:Y:S01]  /*faf0*/  VIADD R20, R148, 0xc0 ;  /* 0x000000c094147836 */ /* 0x000fe20000000000 */
[----:B------:R-:W-:Y:S01]  /*fb00*/  R2UR UR54, R22 ;  /* 0x00000000163672ca */ /* 0x000fe200000e0000 */
[----:B0-----:R-:W-:Y:S01]  /*fb10*/  VIADD R72, R148, 0x440 ;  /* 0x0000044094487836 */ /* 0x001fe20000000000 */
[----:B------:R-:W-:Y:S01]  /*fb20*/  R2UR UR8, R14 ;  /* 0x000000000e0872ca */ /* 0x000fe200000e0000 */
[----:B------:R-:W-:Y:S01]  /*fb30*/  VIADD R14, R148, 0x140 ;  /* 0x00000140940e7836 */ /* 0x000fe20000000000 */
[----:B------:R-:W-:Y:S01]  /*fb40*/  R2UR UR10, R20 ;  /* 0x00000000140a72ca */ /* 0x000fe200000e0000 */
[----:B------:R-:W-:-:S02]  /*fb50*/  VIADD R20, R148, 0x180 ;  /* 0x0000018094147836 */ /* 0x000fc40000000000 */
[----:B------:R-:W-:Y:S01]  /*fb60*/  VIADD R22, R148, 0x200 ;  /* 0x0000020094167836 */ /* 0x000fe20000000000 */
[----:B------:R-:W-:Y:S01]  /*fb70*/  R2UR UR58, R14 ;  /* 0x000000000e3a72ca */ /* 0x000fe200000e0000 */
[----:B------:R-:W-:Y:S01]  /*fb80*/  VIADD R14, R148, 0x1c0 ;  /* 0x000001c0940e7836 */ /* 0x000fe20000000000 */
[----:B------:R-:W-:Y:S01]  /*fb90*/  R2UR UR6, R20 ;  /* 0x00000000140672ca */ /* 0x000fe200000e0000 */
[----:B------:R-:W-:Y:S01]  /*fba0*/  VIADD R20, R148, 0x2 ;  /* 0x0000000294147836 */ /* 0x000fe20000000000 */
[----:B------:R-:W-:Y:S01]  /*fbb0*/  R2UR UR14, R22 ;  /* 0x00000000160e72ca */ /* 0x000fe200000e0000 */
[----:B------:R-:W-:Y:S01]  /*fbc0*/  VIADD R80, R148, 0x3c0 ;  /* 0x000003c094507836 */ /* 0x000fe20000000000 */
[----:B------:R-:W-:Y:S01]  /*fbd0*/  MOV R79, UR54 ;  /* 0x00000036004f7c02 */ /* 0x000fe20008000f00 */
[----:B------:R-:W-:Y:S01]  /*fbe0*/  UMOV UR54, UR4 ;  /* 0x0000000400367c82 */ /* 0x000fe20008000000 */
        /* <DEDUP_REMOVED lines=8> */
[----:B------:R-:W-:Y:S01]  /*fc70*/  MOV R76, UR6 ;  /* 0x00000006004c7c02 */ /* 0x000fe20008000f00 */
[----:B------:R-:W-:Y:S01]  /*fc80*/  UMOV UR6, UR10 ;  /* 0x0000000a00067c82 */ /* 0x000fe20008000000 */
[----:B------:R-:W-:Y:S01]  /*fc90*/  R2UR UR10, R14 ;  /* 0x000000000e0a72ca */ /* 0x000fe200000e0000 */
[----:B------:R-:W-:Y:S01]  /*fca0*/  VIADD R14, R148, 0x42 ;  /* 0x00000042940e7836 */ /* 0x000fe20000000000 */
[----:B------:R-:W-:-:S02]  /*fcb0*/  MOV R82, UR6 ;  /* 0x0000000600527c02 */ /* 0x000fc40008000f00 */
[----:B------:R-:W-:Y:S02]  /*fcc0*/  R2UR UR6, R148 ;  /* 0x00000000940672ca */ /* 0x000fe400000e0000 */
[----:B------:R-:W-:Y:S01]  /*fcd0*/  R2UR UR26, R20 ;  /* 0x00000000141a72ca */ /* 0x000fe200000e0000 */
[----:B------:R-:W-:Y:S01]  /*fce0*/  VIADD R20, R148, 0x182 ;  /* 0x0000018294147836 */ /* 0x000fe20000000000 */
        /* <DEDUP_REMOVED lines=9> */
[----:B------:R-:W-:Y:S01]  /*fd80*/  HGMMA.64x16x16.F32.BF16 R136, gdesc[UR4], RZ, !UPT, gsb0 ;  /* 0x00200000048879f0 */ /* 0x000fe2000c0018ff */
[----:B------:R-:W-:Y:S01]  /*fd90*/  R2UR UR7, R73 ;  /* 0x00000000490772ca */ /* 0x000fe200000e0000 */
[----:B------:R-:W-:Y:S01]  /*fda0*/  IMAD.MOV.U32 R73, RZ, RZ, -0x7fffffe0 ;  /* 0x80000020ff497424 */ /* 0x000fe200078e00ff */
[----:B------:R-:W-:Y:S01]  /*fdb0*/  R2UR UR6, R82 ;  /* 0x00000000520672ca */ /* 0x000fe200000e0000 */
[----:B------:R-:W-:Y:S01]  /*fdc0*/  VIADD R22, R148, 0x202 ;  /* 0x0000020294167836 */ /* 0x000fe20000000000 */
[----:B------:R-:W-:-:S02]  /*fdd0*/  R2UR UR4, R2 ;  /* 0x00000000020472ca */ /* 0x000fc400000e0000 */
[----:B------:R-:W-:Y:S02]  /*fde0*/  R2UR UR5, R3 ;  /* 0x00000000030572ca */ /* 0x000fe400000e0000 */
[----:B------:R-:W-:Y:S01]  /*fdf0*/  R2UR UR20, R20 ;  /* 0x00000000141472ca */ /* 0x000fe200000e0000 */
[----:B------:R-:W-:Y:S01]  /*fe00*/  VIADD R20, R148, 0x340 ;  /* 0x0000034094147836 */ /* 0x000fe20000000000 */
[----:B------:R-:W-:Y:S01]  /*fe10*/  R2UR UR46, R14 ;  /* 0x000000000e2e72ca */ /* 0x000fe200000e0000 */
[----:B------:R-:W-:Y:S01]  /*fe20*/  VIADD R14, R148, 0x240 ;  /* 0x00000240940e7836 */ /* 0x000fe20000000000 */
[----:B------:R-:W-:Y:S01]  /*fe30*/  R2UR UR9, R73 ;  /* 0x00000000490972ca */ /* 0x000fe200000e0000 */
[----:B------:R-:W-:Y:S01]  /*fe40*/  IMAD.MOV.U32 R73, RZ, RZ, -0x7fffffe0 ;  /* 0x80000020ff497424 */ /* 0x000fe200078e00ff */
[----:B------:R-:W-:Y:S02]  /*fe50*/  R2UR UR8, R20 ;  /* 0x00000000140872ca */ /* 0x000fe400000e0000 */
[----:B------:R-:W-:Y:S01]  /*fe60*/  R2UR UR32, R14 ;  /* 0x000000000e2072ca */ /* 0x000fe200000e0000 */
[----:B------:R-:W-:Y:S01]  /*fe70*/  VIADD R14, R148, 0x300 ;  /* 0x00000300940e7836 */ /* 0x000fe20000000000 */
[----:B------:R-:W-:Y:S01]  /*fe80*/  R2UR UR50, R22 ;  /* 0x00000000163272ca */ /* 0x000fe200000e0000 */
[----:B------:R-:W-:Y:S01]  /*fe90*/  VIADD R22, R148, 0x280 ;  /* 0x0000028094167836 */ /* 0x000fe20000000000 */
[----:B------:R-:W-:Y:S01]  /*fea0*/  R2UR UR37, R73 ;  /* 0x00000000492572ca */ /* 0x000fe200000e0000 */
[----:B------:R-:W-:Y:S01]  /*feb0*/  IMAD.MOV.U32 R73, RZ, RZ, -0x7fffffe0 ;  /* 0x80000020ff497424 */ /* 0x000fe200078e00ff */
[----:B------:R-:W-:Y:S01]  /*fec0*/  R2UR UR28, R14 ;  /* 0x000000000e1c72ca */ /* 0x000fe200000e0000 */
[----:B------:R-:W-:Y:S01]  /*fed0*/  VIADD R14, R148, 0x380 ;  /* 0x00000380940e7836 */ /* 0x000fe20000000000 */
[----:B------:R-:W-:Y:S01]  /*fee0*/  R2UR UR24, R22 ;  /* 0x00000000161872ca */ /* 0x000fe200000e0000 */
[----:B------:R-:W-:-:S02]  /*fef0*/  VIADD R22, R148, 0x400 ;  /* 0x0000040094167836 */ /* 0x000fc40000000000 */
[----:B------:R-:W-:Y:S01]  /*ff00*/  IMAD.U32 R20, RZ, RZ, UR8 ;  /* 0x00000008ff147e24 */ /* 0x000fe2000f8e00ff */
[----:B------:R-:W-:Y:S02]  /*ff10*/  R2UR UR8, R14 ;  /* 0x000000000e0872ca */ /* 0x000fe400000e0000 */
[----:B------:R-:W-:Y:S01]  /*ff20*/  R2UR UR12, R22 ;  /* 0x00000000160c72ca */ /* 0x000fe200000e0000 */
[----:B------:R-:W-:Y:S02]  /*ff30*/  VIADD R22, R148, 0x242 ;  /* 0x0000024294167836 */ /* 0x000fe40000000000 */
[----:B------:R-:W-:Y:S01]  /*ff40*/  IMAD.U32 R147, RZ, RZ, UR37 ;  /* 0x00000025ff937e24 */ /* 0x000fe2000f8e00ff */
[----:B------:R-:W-:Y:S02]  /*ff50*/  R2UR UR37, R9 ;  /* 0x00000000092572ca */ /* 0x000fe400000e0000 */
[----:B------:R-:W-:-:S05]  /*ff60*/  R2UR UR36, R22 ;  /* 0x00000000162472ca */ /* 0x000fca00000e0000 */
[----:B------:R-:W-:Y:S01]  /*ff70*/  IMAD.U32 R14, RZ, RZ, UR8 ;  /* 0x00000008ff0e7e24 */ /* 0x000fe2000f8e00ff */
[----:B------:R-:W-:Y:S01]  /*ff80*/  R2UR UR8, R72 ;  /* 0x00000000480872ca */ /* 0x000fe200000e0000 */
[----:B------:R-:W-:-:S06]  /*ff90*/  VIADD R72, R148, 0x282 ;  /* 0x0000028294487836 */ /* 0x000fcc0000000000 */
[----:B------:R-:W-:Y:S01]  /*ffa0*/  IMAD.U32 R22, RZ, RZ, UR36 ;  /* 0x00000024ff167e24 */ /* 0x000fe2000f8e00ff */
[----:B------:R-:W-:Y:S01]  /*ffb0*/  R2UR UR36, R72 ;  /* 0x00000000482472ca */ /* 0x000fe200000e0000 */
[----:B------:R-:W-:Y:S02]  /*ffc0*/  WARPGROUP.DEPBAR.LE gsb0, 0x0 ;  /* 0x00008000000079c5 */ /* 0x000fe40000010000 */
[----:B------:R-:W-:Y:S01]  /*ffd0*/  WARPGROUP.ARRIVE ;  /* 0x00000000000079c5 */ /* 0x000fe20000000000 */
[----:B------:R-:W-:-:S05]  /*ffe0*/  VIADD R72, R148, 0x302 ;  /* 0x0000030294487836 */ /* 0x000fca0000000000 */
[----:B------:R-:W-:Y:S01]  /*fff0*/  HGMMA.64x16x16.F32.BF16 R128, gdesc[UR52], RZ, !UPT, gsb0 ;  /* 0x00200000348079f0 */ /* 0x000fe2000c0018ff */
[----:B------:R-:W-:Y:S02]  /*10000*/  R2UR UR55, R78 ;  /* 0x000000004e3772ca */ /* 0x000fe400000e0000 */
[----:B------:R-:W-:Y:S01]  /*10010*/  R2UR UR54, R79 ;  /* 0x000000004f3672ca */ /* 0x000fe200000e0000 */
[----:B------:R-:W-:Y:S01]  /*10020*/  IMAD.U32 R146, RZ, RZ, UR36 ;  /* 0x00000024ff927e24 */ /* 0x000fe2000f8e00ff */
[----:B------:R-:W-:Y:S02]  /*10030*/  R2UR UR52, R2 ;  /* 0x00000000023472ca */ /* 0x000fe400000e0000 */
[----:B------:R-:W-:Y:S02]  /*10040*/  R2UR UR53, R3 ;  /* 0x00000000033572ca */ /* 0x000fe400000e0000 */
[----:B------:R-:W-:Y:S01]  /*10050*/  R2UR UR36, R8 ;  /* 0x00000000082472ca */ /* 0x000fe200000e0000 */
[----:B------:R-:W-:-:S02]  /*10060*/  WARPGROUP.DEPBAR.LE gsb0, 0x0 ;  /* 0x00008000000079c5 */ /* 0x000fc40000010000 */
[----:B------:R-:W-:-:S06]  /*10070*/  WARPGROUP.ARRIVE ;  /* 0x00000000000079c5 */ /* 0x000fcc0000000000 */
[----:B------:R-:W-:Y:S01]  /*10080*/  HGMMA.64x16x16.F32.BF16 R120, gdesc[UR56], RZ, !UPT, gsb0 ;  /* 0x00200000387879f0 */ /* 0x000fe2000c0018ff */
[----:B------:R-:W-:Y:S01]  /*10090*/  R2UR UR59, R74 ;  /* 0x000000004a3b72ca */ /* 0x000fe200000e0000 */
[----:B------:R-:W-:Y:S01]  /*100a0*/  VIADD R74, R148, 0x2c2 ;  /* 0x000002c2944a7836 */ /* 0x000fe20000000000 */
[----:B------:R-:W-:Y:S01]  /*100b0*/  R2UR UR58, R77 ;  /* 0x000000004d3a72ca */ /* 0x000fe200000e0000 */
[----:B------:R-:W-:Y:S01]  /*100c0*/  IMAD.MOV.U32 R77, RZ, RZ, -0x7fffffe0 ;  /* 0x80000020ff4d7424 */ /* 0x000fe200078e00ff */
[----:B------:R-:W-:Y:S02]  /*100d0*/  R2UR UR56, R2 ;  /* 0x00000000023872ca */ /* 0x000fe400000e0000 */
[----:B------:R-:W-:Y:S02]  /*100e0*/  R2UR UR57, R3 ;  /* 0x00000000033972ca */ /* 0x000fe400000e0000 */
[----:B------:R-:W-:Y:S01]  /*100f0*/  R2UR UR60, R74 ;  /* 0x000000004a3c72ca */ /* 0x000fe200000e0000 */
[----:B------:R-:W-:Y:S01]  /*10100*/  VIADD R74, R148, 0x342 ;  /* 0x00000342944a7836 */ /* 0x000fe20000000000 */
[----:B------:R-:W-:-:S02]  /*10110*/  WARPGROUP.DEPBAR.LE gsb0, 0x0 ;  /* 0x00008000000079c5 */ /* 0x000fc40000010000 */
[----:B------:R-:W-:-:S06]  /*10120*/  WARPGROUP.ARRIVE ;  /* 0x00000000000079c5 */ /* 0x000fcc0000000000 */
[----:B------:R-:W-:Y:S01]  /*10130*/  HGMMA.64x16x16.F32.BF16 R112, gdesc[UR4], RZ, !UPT, gsb0 ;  /* 0x00200000047079f0 */ /* 0x000fe2000c0018ff */
[----:B------:R-:W-:Y:S01]  /*10140*/  R2UR UR7, R75 ;  /* 0x000000004b0772ca */ /* 0x000fe200000e0000 */
[----:B------:R-:W-:Y:S01]  /*10150*/  IMAD.MOV.U32 R75, RZ, RZ, -0x7fffffe0 ;  /* 0x80000020ff4b7424 */ /* 0x000fe200078e00ff */
[----:B------:R-:W-:Y:S01]  /*10160*/  R2UR UR6, R76 ;  /* 0x000000004c0672ca */ /* 0x000fe200000e0000 */
[----:B------:R-:W-:Y:S01]  /*10170*/  VIADD R76, R148, 0x382 ;  /* 0x00000382944c7836 */ /* 0x000fe20000000000 */
[----:B------:R-:W-:Y:S02]  /*10180*/  R2UR UR4, R2 ;  /* 0x00000000020472ca */ /* 0x000fe400000e0000 */
[----:B------:R-:W-:Y:S02]  /*10190*/  R2UR UR5, R3 ;  /* 0x00000000030572ca */ /* 0x000fe400000e0000 */
[----:B------:R-:W-:Y:S01]  /*101a0*/  R2UR UR61, R75 ;  /* 0x000000004b3d72ca */ /* 0x000fe200000e0000 */
[----:B------:R-:W-:Y:S01]  /*101b0*/  IMAD.MOV.U32 R75, RZ, RZ, -0x7fffffe0 ;  /* 0x80000020ff4b7424 */ /* 0x000fe200078e00ff */
[----:B------:R-:W-:-:S02]  /*101c0*/  WARPGROUP.DEPBAR.LE gsb0, 0x0 ;  /* 0x00008000000079c5 */ /* 0x000fc40000010000 */
[----:B------:R-:W-:-:S06]  /*101d0*/  WARPGROUP.ARRIVE ;  /* 0x00000000000079c5 */ /* 0x000fcc0000000000 */
[----:B------:R-:W-:Y:S01]  /*101e0*/  HGMMA.64x16x16.F32.BF16 R104, gdesc[UR52], RZ, !UPT, gsb0 ;  /* 0x00200000346879f0 */ /* 0x000fe2000c0018ff */
[----:B------:R-:W-:Y:S01]  /*101f0*/  UMOV UR54, UR8 ;  /* 0x0000000800367c82 */ /* 0x000fe20008000000 */
[----:B------:R-:W-:Y:S01]  /*10200*/  UMOV UR55, UR9 ;  /* 0x0000000900377c82 */ /* 0x000fe20008000000 */
[----:B------:R-:W-:Y:S01]  /*10210*/  R2UR UR8, R2 ;  /* 0x00000000020872ca */ /* 0x000fe200000e0000 */
[----:B------:R-:W-:Y:S01]  /*10220*/  UMOV UR52, UR16 ;  /* 0x0000001000347c82 */ /* 0x000fe20008000000 */
[----:B------:R-:W-:Y:S01]  /*10230*/  R2UR UR9, R3 ;  /* 0x00000000030972ca */ /* 0x000fe200000e0000 */
[----:B------:R-:W-:Y:S01]  /*10240*/  UMOV UR53, UR17 ;  /* 0x0000001100357c82 */ /* 0x000fe20008000000 */
[C---:B------:R-:W-:Y:S02]  /*10250*/  R2UR UR16, R8.reuse ;  /* 0x00000000081072ca */ /* 0x040fe400000e0000 */
[----:B------:R-:W-:Y:S02]  /*10260*/  R2UR UR17, R9 ;  /* 0x00000000091172ca */ /* 0x000fe400000e0000 */
[----:B------:R-:W-:Y:S01]  /*10270*/  MOV R28, UR55 ;  /* 0x00000037001c7c02 */ /* 0x000fe20008000f00 */
[----:B------:R-:W-:Y:S01]  /*10280*/  UMOV UR55, UR25 ;  /* 0x0000001900377c82 */ /* 0x000fe20008000000 */
[----:B------:R-:W-:Y:S01]  /*10290*/  MOV R27, UR54 ;  /* 0x00000036001b7c02 */ /* 0x000fe20008000f00 */
[----:B------:R-:W-:Y:S01]  /*102a0*/  UMOV UR54, UR24 ;  /* 0x0000001800367c82 */ /* 0x000fe20008000000 */
[----:B------:R-:W-:-:S02]  /*102b0*/  R2UR UR24, R8 ;  /* 0x00000000081872ca */ /* 0x000fc400000e0000 */
[----:B------:R-:W-:Y:S01]  /*102c0*/  R2UR UR25, R9 ;  /* 0x00000000091972ca */ /* 0x000fe200000e0000 */
[----:B------:R-:W-:Y:S02]  /*102d0*/  WARPGROUP.DEPBAR.LE gsb0, 0x0 ;  /* 0x00008000000079c5 */ /* 0x000fe40000010000 */
[----:B------:R-:W-:-:S06]  /*102e0*/  WARPGROUP.ARRIVE ;  /* 0x00000000000079c5 */ /* 0x000fcc0000000000 */
[----:B------:R-:W-:Y:S01]  /*102f0*/  HGMMA.64x16x16.F32.BF16 R96, gdesc[UR56], RZ, !UPT, gsb0 ;  /* 0x00200000386079f0 */ /* 0x000fe2000c0018ff */
[----:B------:R-:W-:Y:S01]  /*10300*/  UMOV UR58, UR12 ;  /* 0x0000000c003a7c82 */ /* 0x000fe20008000000 */
[----:B------:R-:W-:Y:S01]  /*10310*/  UMOV UR59, UR13 ;  /* 0x0000000d003b7c82 */ /* 0x000fe20008000000 */
[----:B------:R-:W-:Y:S01]  /*10320*/  R2UR UR56, R72 ;  /* 0x00000000483872ca */ /* 0x000fe200000e0000 */
[----:B------:R-:W-:Y:S01]  /*10330*/  VIADD R72, R148, 0x3c2 ;  /* 0x000003c294487836 */ /* 0x000fe20000000000 */
[----:B------:R-:W-:Y:S01]  /*10340*/  R2UR UR57, R73 ;  /* 0x00000000493972ca */ /* 0x000fe200000e0000 */
[----:B------:R-:W-:Y:S01]  /*10350*/  IMAD.MOV.U32 R73, RZ, RZ, -0x7fffffe0 ;  /* 0x80000020ff497424 */ /* 0x000fe200078e00ff */
[----:B------:R-:W-:Y:S02]  /*10360*/  R2UR UR12, R2 ;  /* 0x00000000020c72ca */ /* 0x000fe400000e0000 */
[----:B------:R-:W-:Y:S01]  /*10370*/  R2UR UR13, R3 ;  /* 0x00000000030d72ca */ /* 0x000fe200000e0000 */
[----:B------:R-:W-:-:S02]  /*10380*/  WARPGROUP.DEPBAR.LE gsb0, 0x0 ;  /* 0x00008000000079c5 */ /* 0x000fc40000010000 */
[----:B------:R-:W-:-:S06]  /*10390*/  WARPGROUP.ARRIVE ;  /* 0x00000000000079c5 */ /* 0x000fcc0000000000 */
[----:B------:R-:W-:Y:S01]  /*103a0*/  HGMMA.64x16x16.F32.BF16 R88, gdesc[UR4], RZ, !UPT, gsb0 ;  /* 0x00200000045879f0 */ /* 0x000fe2000c0018ff */
[----:B------:R-:W-:Y:S02]  /*103b0*/  R2UR UR4, R74 ;  /* 0x000000004a0472ca */ /* 0x000fe400000e0000 */
[----:B------:R-:W-:Y:S02]  /*103c0*/  R2UR UR5, R75 ;  /* 0x000000004b0572ca */ /* 0x000fe400000e0000 */
[----:B------:R-:W-:Y:S02]  /*103d0*/  R2UR UR6, R76 ;  /* 0x000000004c0672ca */ /* 0x000fe400000e0000 */
[----:B------:R-:W-:-:S11]  /*103e0*/  R2UR UR7, R77 ;  /* 0x000000004d0772ca */ /* 0x000fd600000e0000 */
[----:B------:R-:W-:Y:S01]  /*103f0*/  MOV R19, UR6 ;  /* 0x0000000600137c02 */ /* 0x000fe20008000f00 */
[----:B------:R-:W-:Y:S01]  /*10400*/  UMOV UR6, UR20 ;  /* 0x0000001400067c82 */ /* 0x000fe20008000000 */
[----:B------:R-:W-:Y:S01]  /*10410*/  MOV R24, UR7 ;  /* 0x0000000700187c02 */ /* 0x000fe20008000f00 */
[----:B------:R-:W-:Y:S01]  /*10420*/  UMOV UR7, UR21 ;  /* 0x0000001500077c82 */ /* 0x000fe20008000000 */
[----:B------:R-:W-:Y:S02]  /*10430*/  R2UR UR20, R8 ;  /* 0x00000000081472ca */ /* 0x000fe400000e0000 */
[----:B------:R-:W-:Y:S01]  /*10440*/  R2UR UR21, R9 ;  /* 0x00000000091572ca */ /* 0x000fe200000e0000 */
[----:B------:R-:W-:Y:S02]  /*10450*/  WARPGROUP.DEPBAR.LE gsb0, 0x0 ;  /* 0x00008000000079c5 */ /* 0x000fe40000010000 */
[----:B------:R-:W-:-:S06]  /*10460*/  WARPGROUP.ARRIVE ;  /* 0x00000000000079c5 */ /* 0x000fcc0000000000 */
[----:B------:R-:W-:Y:S01]  /*10470*/  HGMMA.64x16x16.F32.BF16 R80, gdesc[UR8], RZ, !UPT, gsb0 ;  /* 0x00200000085079f0 */ /* 0x000fe2000c0018ff */
[----:B------:R-:W-:Y:S01]  /*10480*/  R2UR UR10, R72 ;  /* 0x00000000480a72ca */ /* 0x000fe200000e0000 */
[----:B------:R-:W-:Y:S01]  /*10490*/  UMOV UR8, UR32 ;  /* 0x0000002000087c82 */ /* 0x000fe20008000000 */
[----:B------:R-:W-:Y:S01]  /*104a0*/  R2UR UR11, R73 ;  /* 0x00000000490b72ca */ /* 0x000fe200000e0000 */
[----:B------:R-:W-:Y:S01]  /*104b0*/  UMOV UR9, UR33 ;  /* 0x0000002100097c82 */ /* 0x000fe20008000000 */
[----:B------:R-:W-:Y:S02]  /*104c0*/  R2UR UR32, R8 ;  /* 0x00000000082072ca */ /* 0x000fe400000e0000 */
[----:B------:R-:W-:-:S07]  /*104d0*/  R2UR UR33, R9 ;  /* 0x00000000092172ca */ /* 0x000fce00000e0000 */
        /* <DEDUP_REMOVED lines=10> */
[----:B------:R-:W-:Y:S01]  /*10580*/  VIADD R150, R148, 0x442 ;  /* 0x0000044294967836 */ /* 0x000fe20000000000 */
[----:B------:R-:W-:Y:S01]  /*10590*/  R2UR UR15, R151 ;  /* 0x00000000970f72ca */ /* 0x000fe200000e0000 */
[----:B------:R-:W-:Y:S01]  /*105a0*/  IMAD.MOV.U32 R151, RZ, RZ, -0x7fffffe0 ;  /* 0x80000020ff977424 */ /* 0x000fe200078e00ff */
[----:B------:R-:W-:Y:S02]  /*105b0*/  WARPGROUP.DEPBAR.LE gsb0, 0x0 ;  /* 0x00008000000079c5 */ /* 0x000fe40000010000 */
[----:B------:R-:W-:-:S06]  /*105c0*/  WARPGROUP.ARRIVE ;  /* 0x00000000000079c5 */ /* 0x000fcc0000000000 */
[----:B------:R-:W-:Y:S01]  /*105d0*/  HGMMA.64x16x16.F32.BF16 R136, gdesc[UR16], R136, gsb0 ;  /* 0x00200000108879f0 */ /* 0x000fe20008001888 */
[----:B------:R-:W-:Y:S01]  /*105e0*/  R2UR UR18, R150 ;  /* 0x00000000961272ca */ /* 0x000fe200000e0000 */
[----:B------:R-:W-:Y:S01]  /*105f0*/  VIADD R150, R148, 0x480 ;  /* 0x0000048094967836 */ /* 0x000fe20000000000 */
[----:B------:R-:W-:Y:S01]  /*10600*/  R2UR UR19, R151 ;  /* 0x00000000971372ca */ /* 0x000fe200000e0000 */
[----:B------:R-:W-:Y:S01]  /*10610*/  IMAD.MOV.U32 R151, RZ, RZ, -0x7fffffe0 ;  /* 0x80000020ff977424 */ /* 0x000fe200078e00ff */
[----:B------:R-:W-:Y:S02]  /*10620*/  WARPGROUP.DEPBAR.LE gsb0, 0x0 ;  /* 0x00008000000079c5 */ /* 0x000fe40000010000 */
[----:B------:R-:W-:-:S06]  /*10630*/  WARPGROUP.ARRIVE ;  /* 0x00000000000079c5 */ /* 0x000fcc0000000000 */
[----:B------:R-:W-:Y:S01]  /*10640*/  HGMMA.64x16x16.F32.BF16 R128, gdesc[UR20], R128, gsb0 ;  /* 0x00200000148079f0 */ /* 0x000fe20008001880 */
[----:B------:R-:W-:Y:S02]  /*10650*/  R2UR UR22, R150 ;  /* 0x00000000961672ca */ /* 0x000fe400000e0000 */
[----:B------:R-:W-:Y:S02]  /*10660*/  R2UR UR23, R151 ;  /* 0x00000000971772ca */ /* 0x000fe400000e0000 */
[----:B------:R-:W-:Y:S02]  /*10670*/  R2UR UR20, R12 ;  /* 0x000000000c1472ca */ /* 0x000fe400000e0000 */
[----:B------:R-:W-:-:S07]  /*10680*/  R2UR UR21, R13 ;  /* 0x000000000d1572ca */ /* 0x000fce00000e0000 */
[----:B---3--:R-:W-:Y:S01]  /*10690*/  MOV R0, UR22 ;  /* 0x0000001600007c02 */ /* 0x008fe20008000f00 */
[----:B------:R-:W-:Y:S01]  /*106a0*/  UMOV UR22, UR8 ;  /* 0x0000000800167c82 */ /* 0x000fe20008000000 */
[----:B------:R-:W-:Y:S01]  /*106b0*/  MOV R16, UR23 ;  /* 0x0000001700107c02 */ /* 0x000fe20008000f00 */
[----:B------:R-:W-:Y:S01]  /*106c0*/  UMOV UR23, UR9 ;  /* 0x0000000900177c82 */ /* 0x000fe20008000000 */
[----:B------:R-:W-:Y:S02]  /*106d0*/  R2UR UR8, R12 ;  /* 0x000000000c0872ca */ /* 0x000fe400000e0000 */
[----:B------:R-:W-:Y:S01]  /*106e0*/  R2UR UR9, R13 ;  /* 0x000000000d0972ca */ /* 0x000fe200000e0000 */
        /* <DEDUP_REMOVED lines=15> */
[----:B------:R-:W-:Y:S01]  /*107e0*/  R2UR UR40, R12 ;  /* 0x000000000c2872ca */ /* 0x000fe200000e0000 */
[----:B------:R-:W-:Y:S01]  /*107f0*/  UMOV UR42, UR6 ;  /* 0x00000006002a7c82 */ /* 0x000fe20008000000 */
[----:B------:R-:W-:Y:S01]  /*10800*/  R2UR UR41, R13 ;  /* 0x000000000d2972ca */ /* 0x000fe200000e0000 */
[----:B------:R-:W-:Y:S01]  /*10810*/  UMOV UR43, UR7 ;  /* 0x00000007002b7c82 */ /* 0x000fe20008000000 */
[----:B------:R-:W-:Y:S02]  /*10820*/  R2UR UR6, R20 ;  /* 0x00000000140672ca */ /* 0x000fe400000e0000 */
[----:B------:R-:W-:Y:S01]  /*10830*/  R2UR UR7, R21 ;  /* 0x00000000150772ca */ /* 0x000fe200000e0000 */
[----:B------:R-:W-:Y:S01]  /*10840*/  IMAD.MOV.U32 R21, RZ, RZ, R17 ;  /* 0x000000ffff157224 */ /* 0x000fe200078e0011 */
[----:B------:R-:W-:Y:S02]  /*10850*/  WARPGROUP.DEPBAR.LE gsb0, 0x0 ;  /* 0x00008000000079c5 */ /* 0x000fe40000010000 */
[----:B------:R-:W-:-:S06]  /*10860*/  WARPGROUP.ARRIVE ;  /* 0x00000000000079c5 */ /* 0x000fcc0000000000 */
[----:B------:R-:W-:Y:S01]  /*10870*/  HGMMA.64x16x16.F32.BF16 R80, gdesc[UR44], R80, gsb0 ;  /* 0x002000002c5079f0 */ /* 0x000fe20008001850 */
[----:B------:R-:W-:Y:S01]  /*10880*/  UMOV UR46, UR52 ;  /* 0x00000034002e7c82 */ /* 0x000fe20008000000 */
[----:B------:R-:W-:Y:S01]  /*10890*/  UMOV UR47, UR53 ;  /* 0x00000035002f7c82 */ /* 0x000fe20008000000 */
[----:B------:R-:W-:Y:S02]  /*108a0*/  R2UR UR52, R12 ;  /* 0x000000000c3472ca */ /* 0x000fe400000e0000 */
[----:B------:R-:W-:Y:S01]  /*108b0*/  R2UR UR53, R13 ;  /* 0x000000000d3572ca */ /* 0x000fe200000e0000 */
[----:B------:R-:W-:Y:S02]  /*108c0*/  WARPGROUP.DEPBAR.LE gsb0, 0x0 ;  /* 0x00008000000079c5 */ /* 0x000fe40000010000 */
[----:B------:R-:W-:-:S06]  /*108d0*/  WARPGROUP.ARRIVE ;  /* 0x00000000000079c5 */ /* 0x000fcc0000000000 */
[----:B------:R-:W-:Y:S01]  /*108e0*/  HGMMA.64x16x16.F32.BF16 R72, gdesc[UR48], R72, gsb0 ;  /* 0x00200000304879f0 */ /* 0x000fe20008001848 */
[----:B------:R-:W-:Y:S01]  /*108f0*/  R2UR UR50, R14 ;  /* 0x000000000e3272ca */ /* 0x000fe200000e0000 */
[----:B------:R-:W-:Y:S01]  /*10900*/  VIADD R14, R148, 0x4c0 ;  /* 0x000004c0940e7836 */ /* 0x000fe20000000000 */
[----:B------:R-:W-:Y:S01]  /*10910*/  R2UR UR51, R15 ;  /* 0x000000000f3372ca */ /* 0x000fe200000e0000 */
[----:B------:R-:W-:Y:S01]  /*10920*/  IMAD.MOV.U32 R15, RZ, RZ, -0x7fffffe0 ;  /* 0x80000020ff0f7424 */ /* 0x000fe200078e00ff */
[C---:B------:R-:W-:Y:S02]  /*10930*/  R2UR UR48, R12.reuse ;  /* 0x000000000c3072ca */ /* 0x040fe400000e0000 */
[C---:B------:R-:W-:Y:S02]  /*10940*/  R2UR UR49, R13.reuse ;  /* 0x000000000d3172ca */ /* 0x040fe400000e0000 */
[----:B------:R-:W-:Y:S02]  /*10950*/  R2UR UR44, R12 ;  /* 0x000000000c2c72ca */ /* 0x000fe400000e0000 */
[----:B------:R-:W-:-:S02]  /*10960*/  R2UR UR45, R13 ;  /* 0x000000000d2d72ca */ /* 0x000fc400000e0000 */
[----:B------:R-:W-:Y:S01]  /*10970*/  R2UR UR26, R14 ;  /* 0x000000000e1a72ca */ /* 0x000fe200000e0000 */
[----:B------:R-:W-:Y:S01]  /*10980*/  VIADD R14, R148, 0x500 ;  /* 0x00000500940e7836 */ /* 0x000fe20000000000 */
[----:B------:R-:W-:Y:S01]  /*10990*/  R2UR UR27, R15 ;  /* 0x000000000f1b72ca */ /* 0x000fe200000e0000 */
[----:B------:R-:W-:-:S03]  /*109a0*/  IMAD.MOV.U32 R15, RZ, RZ, -0x7fffffe0 ;  /* 0x80000020ff0f7424 */ /* 0x000fc600078e00ff */
[----:B------:R-:W-:Y:S01]  /*109b0*/  R2UR UR30, R14 ;  /* 0x000000000e1e72ca */ /* 0x000fe200000e0000 */
[----:B------:R-:W-:Y:S01]  /*109c0*/  VIADD R14, R148, 0x540 ;  /* 0x00000540940e7836 */ /* 0x000fe20000000000 */
[----:B------:R-:W-:Y:S01]  /*109d0*/  R2UR UR31, R15 ;  /* 0x000000000f1f72ca */ /* 0x000fe200000e0000 */
[----:B------:R-:W-:-:S03]  /*109e0*/  IMAD.MOV.U32 R15, RZ, RZ, -0x7fffffe0 ;  /* 0x80000020ff0f7424 */ /* 0x000fc600078e00ff */
[----:B------:R-:W-:Y:S01]  /*109f0*/  R2UR UR34, R14 ;  /* 0x000000000e2272ca */ /* 0x000fe200000e0000 */
[----:B------:R-:W-:Y:S01]  /*10a00*/  VIADD R14, R148, 0x580 ;  /* 0x00000580940e7836 */ /* 0x000fe20000000000 */
[----:B------:R-:W-:Y:S01]  /*10a10*/  MOV R17, UR26 ;  /* 0x0000001a00117c02 */ /* 0x000fe20008000f00 */
[----:B------:R-:W-:Y:S01]  /*10a20*/  UMOV UR26, UR56 ;  /* 0x00000038001a7c82 */ /* 0x000fe20008000000 */
[----:B------:R-:W-:Y:S01]  /*10a30*/  MOV R18, UR27 ;  /* 0x0000001b00127c02 */ /* 0x000fe20008000f00 */
[----:B------:R-:W-:Y:S01]  /*10a40*/  UMOV UR27, UR57 ;  /* 0x00000039001b7c82 */ /* 0x000fe20008000000 */
[----:B------:R-:W-:Y:S02]  /*10a50*/  WARPGROUP.DEPBAR.LE gsb0, 0x0 ;  /* 0x00008000000079c5 */ /* 0x000fe40000010000 */
[----:B------:R-:W-:Y:S01]  /*10a60*/  WARPGROUP.ARRIVE ;  /* 0x00000000000079c5 */ /* 0x000fe20000000000 */
[----:B------:R-:W-:Y:S01]  /*10a70*/  R2UR UR35, R15 ;  /* 0x000000000f2372ca */ /* 0x000fe200000e0000 */
[----:B------:R-:W-:Y:S01]  /*10a80*/  IMAD.MOV.U32 R15, RZ, RZ, -0x7fffffe0 ;  /* 0x80000020ff0f7424 */ /* 0x000fe200078e00ff */
[----:B------:R-:W-:Y:S01]  /*10a90*/  R2UR UR38, R14 ;  /* 0x000000000e2672ca */ /* 0x000fe200000e0000 */
[----:B------:R-:W-:Y:S01]  /*10aa0*/  IMAD.MOV.U32 R14, RZ, RZ, R21 ;  /* 0x000000ffff0e7224 */ /* 0x000fe200078e0015 */
[----:B------:R-:W-:Y:S01]  /*10ab0*/  R2UR UR36, R10 ;  /* 0x000000000a2472ca */ /* 0x000fe200000e0000 */
[----:B------:R-:W-:Y:S01]  /*10ac0*/  HGMMA.64x16x16.F32.BF16 R136, gdesc[UR20], R136, gsb0 ;  /* 0x00200000148879f0 */ /* 0x000fe20008001888 */
[----:B------:R-:W-:Y:S01]  /*10ad0*/  UMOV UR22, UR4 ;  /* 0x0000000400167c82 */ /* 0x000fe20008000000 */
[----:B------:R-:W-:Y:S01]  /*10ae0*/  UMOV UR23, UR5 ;  /* 0x0000000500177c82 */ /* 0x000fe20008000000 */
[----:B------:R-:W-:-:S02]  /*10af0*/  R2UR UR56, R12 ;  /* 0x000000000c3872ca */ /* 0x000fc400000e0000 */
[----:B------:R-:W-:Y:S02]  /*10b00*/  R2UR UR57, R13 ;  /* 0x000000000d3972ca */ /* 0x000fe400000e0000 */
[----:B------:R-:W-:Y:S02]  /*10b10*/  R2UR UR39, R15 ;  /* 0x000000000f2772ca */ /* 0x000fe400000e0000 */
[----:B------:R-:W-:Y:S02]  /*10b20*/  R2UR UR37, R11 ;  /* 0x000000000b2572ca */ /* 0x000fe400000e0000 */
[----:B------:R-:W-:Y:S02]  /*10b30*/  MOV R20, UR38 ;  /* 0x0000002600147c02 */ /* 0x000fe40008000f00 */
[----:B------:R-:W-:Y:S02]  /*10b40*/  MOV R150, UR35 ;  /* 0x0000002300967c02 */ /* 0x000fe40008000f00 */
[----:B------:R-:W-:-:S02]  /*10b50*/  MOV R149, UR34 ;  /* 0x0000002200957c02 */ /* 0x000fc40008000f00 */
[C---:B------:R-:W-:Y:S02]  /*10b60*/  R2UR UR32, R10.reuse ;  /* 0x000000000a2072ca */ /* 0x040fe400000e0000 */
[C---:B------:R-:W-:Y:S02]  /*10b70*/  R2UR UR33, R11.reuse ;  /* 0x000000000b2172ca */ /* 0x040fe400000e0000 */
[----:B------:R-:W-:Y:S02]  /*10b80*/  R2UR UR28, R10 ;  /* 0x000000000a1c72ca */ /* 0x000fe400000e0000 */
[----:B------:R-:W-:Y:S02]  /*10b90*/  R2UR UR29, R11 ;  /* 0x000000000b1d72ca */ /* 0x000fe400000e0000 */
[----:B------:R-:W-:Y:S01]  /*10ba0*/  MOV R157, UR31 ;  /* 0x0000001f009d7c02 */ /* 0x000fe20008000f00 */
[----:B------:R-:W-:Y:S01]  /*10bb0*/  UMOV UR31, UR61 ;  /* 0x0000003d001f7c82 */ /* 0x000fe20008000000 */
[----:B------:R-:W-:Y:S01]  /*10bc0*/  MOV R151, UR30 ;  /* 0x0000001e00977c02 */ /* 0x000fe20008000f00 */
[----:B------:R-:W-:Y:S01]  /*10bd0*/  UMOV UR30, UR60 ;  /* 0x0000003c001e7c82 */ /* 0x000fe20008000000 */
[----:B------:R-:W-:-:S02]  /*10be0*/  WARPGROUP.DEPBAR.LE gsb0, 0x0 ;  /* 0x00008000000079c5 */ /* 0x000fc40000010000 */
[----:B------:R-:W-:Y:S01]  /*10bf0*/  WARPGROUP.ARRIVE ;  /* 0x00000000000079c5 */ /* 0x000fe20000000000 */
[----:B------:R-:W-:Y:S02]  /*10c00*/  R2UR UR4, R12 ;  /* 0x000000000c0472ca */ /* 0x000fe400000e0000 */
[----:B------:R-:W-:Y:S02]  /*10c10*/  R2UR UR5, R13 ;  /* 0x000000000d0572ca */ /* 0x000fe400000e0000 */
[----:B------:R-:W-:Y:S01]  /*10c20*/  MOV R21, UR39 ;  /* 0x0000002700157c02 */ /* 0x000fe20008000f00 */
[----:B------:R-:W-:Y:S01]  /*10c30*/  HGMMA.64x16x16.F32.BF16 R128, gdesc[UR52], R128, gsb0 ;  /* 0x00200000348079f0 */ /* 0x000fe20008001880 */
[----:B------:R-:W-:Y:S02]  /*10c40*/  R2UR UR38, R22 ;  /* 0x00000000162672ca */ /* 0x000fe400000e0000 */
[----:B------:R-:W-:Y:S02]  /*10c50*/  R2UR UR39, R23 ;  /* 0x00000000172772ca */ /* 0x000fe400000e0000 */
[----:B------:R-:W-:-:S02]  /*10c60*/  R2UR UR34, R146 ;  /* 0x00000000922272ca */ /* 0x000fc400000e0000 */
[----:B------:R-:W-:Y:S02]  /*10c70*/  R2UR UR35, R147 ;  /* 0x00000000932372ca */ /* 0x000fe400000e0000 */
[C---:B------:R-:W-:Y:S02]  /*10c80*/  R2UR UR24, R10.reuse ;  /* 0x000000000a1872ca */ /* 0x040fe400000e0000 */
[C---:B------:R-:W-:Y:S02]  /*10c90*/  R2UR UR25, R11.reuse ;  /* 0x000000000b1972ca */ /* 0x040fe400000e0000 */
[C---:B------:R-:W-:Y:S02]  /*10ca0*/  R2UR UR20, R10.reuse ;  /* 0x000000000a1472ca */ /* 0x040fe400000e0000 */
[----:B------:R-:W-:Y:S02]  /*10cb0*/  R2UR UR21, R11 ;  /* 0x000000000b1572ca */ /* 0x000fe400000e0000 */
[----:B------:R-:W-:-:S02]  /*10cc0*/  R2UR UR12, R10 ;  /* 0x000000000a0c72ca */ /* 0x000fc400000e0000 */
[C---:B------:R-:W-:Y:S02]  /*10cd0*/  R2UR UR13, R11.reuse ;  /* 0x000000000b0d72ca */ /* 0x040fe400000e0000 */
[----:B------:R-:W-:Y:S02]  /*10ce0*/  R2UR UR16, R10 ;  /* 0x000000000a1072ca */ /* 0x000fe400000e0000 */
[----:B------:R-:W-:Y:S01]  /*10cf0*/  R2UR UR17, R11 ;  /* 0x000000000b1172ca */ /* 0x000fe200000e0000 */
[----:B------:R-:W-:Y:S01]  /*10d00*/  IMAD.MOV.U32 R15, RZ, RZ, -0x7fffffe0 ;  /* 0x80000020ff0f7424 */ /* 0x000fe200078e00ff */
[----:B------:R-:W-:Y:S02]  /*10d10*/  R2UR UR61, R14 ;  /* 0x000000000e3d72ca */ /* 0x000fe400000e0000 */
[----:B------:R-:W-:Y:S01]  /*10d20*/  R2UR UR60, R29 ;  /* 0x000000001d3c72ca */ /* 0x000fe200000e0000 */
[----:B------:R-:W-:Y:S02]  /*10d30*/  WARPGROUP.DEPBAR.LE gsb0, 0x0 ;  /* 0x00008000000079c5 */ /* 0x000fe40000010000 */
[----:B------:R-:W-:Y:S01]  /*10d40*/  WARPGROUP.ARRIVE ;  /* 0x00000000000079c5 */ /* 0x000fe20000000000 */
[----:B------:R-:W-:-:S02]  /*10d50*/  R2UR UR55, R28 ;  /* 0x000000001c3772ca */ /* 0x000fc400000e0000 */
[----:B------:R-:W-:Y:S02]  /*10d60*/  R2UR UR54, R27 ;  /* 0x000000001b3672ca */ /* 0x000fe400000e0000 */
[----:B------:R-:W-:Y:S01]  /*10d70*/  R2UR UR52, R12 ;  /* 0x000000000c3472ca */ /* 0x000fe200000e0000 */
[----:B------:R-:W-:Y:S01]  /*10d80*/  HGMMA.64x16x16.F32.BF16 R120, gdesc[UR40], R120, gsb0 ;  /* 0x00200000287879f0 */ /* 0x000fe20008001878 */
[----:B------:R-:W-:Y:S01]  /*10d90*/  R2UR UR53, R13 ;  /* 0x000000000d3572ca */ /* 0x000fe200000e0000 */
[----:B------:R-:W-:Y:S01]  /*10da0*/  VIADD R14, R148, 0x5c0 ;  /* 0x000005c0940e7836 */ /* 0x000fe20000000000 */
[----:B------:R0:W5:Y:S01]  /*10db0*/  LDL.LU R29, [R1+0xe4] ;  /* 0x0000e400011d7983 */ /* 0x0001620000300800 */
[----:B------:R-:W-:Y:S02]  /*10dc0*/  WARPGROUP.DEPBAR.LE gsb0, 0x0 ;  /* 0x00008000000079c5 */ /* 0x000fe40000010000 */
[----:B------:R-:W-:Y:S01]  /*10dd0*/  WARPGROUP.ARRIVE ;  /* 0x00000000000079c5 */ /* 0x000fe20000000000 */
[----:B------:R-:W-:Y:S01]  /*10de0*/  R2UR UR42, R14 ;  /* 0x000000000e2a72ca */ /* 0x000fe200000e0000 */
[----:B------:R0:W5:Y:S04]  /*10df0*/  LDL.LU R28, [R1+0xe0] ;  /* 0x0000e000011c7983 */ /* 0x0001680000300800 */
[----:B------:R-:W-:Y:S01]  /*10e00*/  HGMMA.64x16x16.F32.BF16 R112, gdesc[UR8], R112, gsb0 ;  /* 0x00200000087079f0 */ /* 0x000fe20008001870 */
[----:B------:R-:W-:-:S02]  /*10e10*/  R2UR UR43, R15 ;  /* 0x000000000f2b72ca */ /* 0x000fc400000e0000 */
[----:B------:R-:W-:Y:S02]  /*10e20*/  R2UR UR40, R6 ;  /* 0x00000000062872ca */ /* 0x000fe400000e0000 */
[----:B------:R-:W-:Y:S01]  /*10e30*/  R2UR UR41, R7 ;  /* 0x00000000072972ca */ /* 0x000fe200000e0000 */
[----:B------:R-:W-:Y:S01]  /*10e40*/  VIADD R14, R148, 0x600 ;  /* 0x00000600940e7836 */ /* 0x000fe20000000000 */
[----:B------:R0:W5:Y:S01]  /*10e50*/  LDL.LU R27, [R1+0xdc] ;  /* 0x0000dc00011b7983 */ /* 0x0001620000300800 */
[----:B------:R-:W-:Y:S01]  /*10e60*/  R2UR UR11, R26 ;  /* 0x000000001a0b72ca */ /* 0x000fe200000e0000 */
[----:B------:R-:W-:Y:S02]  /*10e70*/  WARPGROUP.DEPBAR.LE gsb0, 0x0 ;  /* 0x00008000000079c5 */ /* 0x000fe40000010000 */
[----:B------:R-:W-:Y:S01]  /*10e80*/  WARPGROUP.ARRIVE ;  /* 0x00000000000079c5 */ /* 0x000fe20000000000 */
[----:B------:R-:W-:Y:S02]  /*10e90*/  R2UR UR10, R25 ;  /* 0x00000000190a72ca */ /* 0x000fe400000e0000 */
[----:B------:R-:W-:-:S02]  /*10ea0*/  R2UR UR8, R10 ;  /* 0x000000000a0872ca */ /* 0x000fc400000e0000 */
[----:B------:R-:W-:Y:S01]  /*10eb0*/  R2UR UR9, R11 ;  /* 0x000000000b0972ca */ /* 0x000fe200000e0000 */
[----:B------:R-:W-:Y:S01]  /*10ec0*/  HGMMA.64x16x16.F32.BF16 R104, gdesc[UR4], R104, gsb0 ;  /* 0x00200000046879f0 */ /* 0x000fe20008001868 */
[----:B------:R-:W-:Y:S01]  /*10ed0*/  IMAD.MOV.U32 R15, RZ, RZ, -0x7fffffe0 ;  /* 0x80000020ff0f7424 */ /* 0x000fe200078e00ff */
[----:B------:R0:W5:Y:S01]  /*10ee0*/  LDL.LU R26, [R1+0xd8] ;  /* 0x0000d800011a7983 */ /* 0x0001620000300800 */
[----:B------:R-:W-:Y:S02]  /*10ef0*/  R2UR UR7, R24 ;  /* 0x00000000180772ca */ /* 0x000fe400000e0000 */
[----:B------:R-:W-:Y:S01]  /*10f00*/  R2UR UR6, R19 ;  /* 0x00000000130672ca */ /* 0x000fe200000e0000 */
[----:B------:R0:W5:Y:S01]  /*10f10*/  LDL.LU R25, [R1+0xd4] ;  /* 0x0000d40001197983 */ /* 0x0001620000300800 */
[----:B------:R-:W-:Y:S02]  /*10f20*/  R2UR UR4, R10 ;  /* 0x000000000a0472ca */ /* 0x000fe400000e0000 */
[----:B------:R-:W-:Y:S01]  /*10f30*/  R2UR UR5, R11 ;  /* 0x000000000b0572ca */ /* 0x000fe200000e0000 */
[----:B------:R0:W5:Y:S04]  /*10f40*/  LDL.LU R24, [R1+0xd0] ;  /* 0x0000d00001187983 */ /* 0x0001680000300800 */
[----:B------:R0:W5:Y:S01]  /*10f50*/  LDL.LU R19, [R1+0xcc] ;  /* 0x0000cc0001137983 */ /* 0x0001620000300800 */
[----:B------:R-:W-:-:S02]  /*10f60*/  WARPGROUP.DEPBAR.LE gsb0, 0x0 ;  /* 0x00008000000079c5 */ /* 0x000fc40000010000 */
        /* <DEDUP_REMOVED lines=38> */
[----:B------:R-:W-:Y:S02]  /*111d0*/  R2UR UR23, R16 ;  /* 0x00000000101772ca */ /* 0x000fe400000e0000 */
[----:B------:R-:W-:Y:S02]  /*111e0*/  R2UR UR22, R0 ;  /* 0x00000000001672ca */ /* 0x000fe400000e0000 */
[----:B------:R-:W-:Y:S02]  /*111f0*/  R2UR UR20, R6 ;  /* 0x00000000061472ca */ /* 0x000fe400000e0000 */
[----:B------:R-:W-:Y:S01]  /*11200*/  R2UR UR21, R7 ;  /* 0x00000000071572ca */ /* 0x000fe200000e0000 */
[----:B------:R-:W-:Y:S02]  /*11210*/  WARPGROUP.DEPBAR.LE gsb0, 0x0 ;  /* 0x00008000000079c5 */ /* 0x000fe40000010000 */
[----:B------:R-:W-:-:S10]  /*11220*/  WARPGROUP.ARRIVE ;  /* 0x00000000000079c5 */ /* 0x000fd40000000000 */
[----:B------:R-:W-:Y:S01]  /*11230*/  HGMMA.64x16x16.F32.BF16 R136, gdesc[UR20], R136, gsb0 ;  /* 0x00200000148879f0 */ /* 0x000fe20008001888 */
[----:B------:R-:W-:Y:S02]  /*11240*/  R2UR UR27, R18 ;  /* 0x00000000121b72ca */ /* 0x000fe400000e0000 */
[----:B------:R-:W-:Y:S01]  /*11250*/  R2UR UR26, R17 ;  /* 0x00000000111a72ca */ /* 0x000fe200000e0000 */
[----:B------:R0:W5:Y:S01]  /*11260*/  LDL.LU R18, [R1+0xc8] ;  /* 0x0000c80001127983 */ /* 0x0001620000300800 */
[C---:B------:R-:W-:Y:S02]  /*11270*/  R2UR UR24, R6.reuse ;  /* 0x00000000061872ca */ /* 0x040fe400000e0000 */
[----:B------:R-:W-:Y:S01]  /*11280*/  R2UR UR25, R7 ;  /* 0x00000000071972ca */ /* 0x000fe200000e0000 */
[----:B------:R0:W5:Y:S01]  /*11290*/  LDL.LU R17, [R1+0xc4] ;  /* 0x0000c40001117983 */ /* 0x0001620000300800 */
[----:B------:R-:W-:Y:S02]  /*112a0*/  R2UR UR31, R157 ;  /* 0x000000009d1f72ca */ /* 0x000fe400000e0000 */
[----:B------:R-:W-:Y:S01]  /*112b0*/  R2UR UR30, R151 ;  /* 0x00000000971e72ca */ /* 0x000fe200000e0000 */
[----:B------:R0:W5:Y:S01]  /*112c0*/  LDL.LU R16, [R1+0xc0] ;  /* 0x0000c00001107983 */ /* 0x0001620000300800 */
[----:B------:R-:W-:-:S02]  /*112d0*/  R2UR UR28, R6 ;  /* 0x00000000061c72ca */ /* 0x000fc400000e0000 */
[----:B------:R-:W-:Y:S01]  /*112e0*/  R2UR UR29, R7 ;  /* 0x00000000071d72ca */ /* 0x000fe200000e0000 */
[----:B------:R0:W5:Y:S01]  /*112f0*/  LDL.LU R0, [R1+0xbc] ;  /* 0x0000bc0001007983 */ /* 0x0001620000300800 */
        /* <DEDUP_REMOVED lines=14> */
[----:B------:R-:W-:Y:S02]  /*113e0*/  R2UR UR38, R20 ;  /* 0x00000000142672ca */ /* 0x000fe400000e0000 */
[----:B------:R-:W-:Y:S02]  /*113f0*/  R2UR UR36, R6 ;  /* 0x00000000062472ca */ /* 0x000fe400000e0000 */
[----:B------:R-:W-:Y:S01]  /*11400*/  R2UR UR37, R7 ;  /* 0x00000000072572ca */ /* 0x000fe200000e0000 */
[----:B------:R-:W-:Y:S02]  /*11410*/  WARPGROUP.DEPBAR.LE gsb0, 0x0 ;  /* 0x00008000000079c5 */ /* 0x000fe40000010000 */
[----:B------:R-:W-:-:S10]  /*11420*/  WARPGROUP.ARRIVE ;  /* 0x00000000000079c5 */ /* 0x000fd40000000000 */
        /* <DEDUP_REMOVED lines=109> */
[----:B------:R-:W-:Y:S03]  /*11b00*/  HGMMA.64x16x16.F32.BF16 R72, gdesc[UR32], R72, gsb0 ;  /* 0x00200000204879f0 */ /* 0x000fe60008001848 */
[----:B------:R-:W-:Y:S02]  /*11b10*/  WARPGROUP.DEPBAR.LE gsb0, 0x0 ;  /* 0x00008000000079c5 */ /* 0x000fe40000010000 */
[----:B0-----:R-:W-:Y:S05]  /*11b20*/  @P2 BRA `(.L_x_521) ;  /* 0x0000000000302947 */ /* 0x001fea0003800000 */
[----:B------:R-:W-:Y:S05]  /*11b30*/  @!P0 BRA `(.L_x_522) ;  /* 0x0000000000048947 */ /* 0x000fea0003800000 */
[----:B------:R-:W-:Y:S01]  /*11b40*/  BPT.TRAP 0x1 ;  /* 0x000000040000795c */ /* 0x000fe20000300000 */
.L_x_522:
[----:B------:R-:W-:Y:S01]  /*11b50*/  SHF.L.U32 R14, R156, 0x1f, RZ ;  /* 0x0000001f9c0e7819 */ /* 0x000fe200000006ff */
[----:B-----5:R-:W-:-:S04]  /*11b60*/  IMAD R15, R0, 0x8, R16 ;  /* 0x00000008000f7824 */ /* 0x020fc800078e0210 */
[----:B------:R0:W1:Y:S01]  /*11b70*/  SYNCS.PHASECHK.TRANS64.TRYWAIT P2, [R15+URZ+0x31c50], R14 ;  /* 0x031c500e0f0075a7 */ /* 0x000062000804017f */
[----:B------:R-:W-:Y:S05]  /*11b80*/  @!P0 BRA `(.L_x_523) ;  /* 0x0000000000048947 */ /* 0x000fea0003800000 */
[----:B------:R-:W-:Y:S01]  /*11b90*/  BPT.TRAP 0x1 ;  /* 0x000000040000795c */ /* 0x000fe20000300000 */
.L_x_523:
[----:B------:R-:W-:Y:S04]  /*11ba0*/  BSSY B0, `(.L_x_521) ;  /* 0x0000004000007945 */ /* 0x000fe80003800000 */
[----:B-1----:R-:W-:Y:S05]  /*11bb0*/  @P2 BRA `(.L_x_524) ;  /* 0x0000000000082947 */ /* 0x002fea0003800000 */
[----:B------:R-:W1:Y:S02]  /*11bc0*/  SYNCS.PHASECHK.TRANS64.TRYWAIT P2, [R15+URZ+0x31c50], R14 ;  /* 0x031c500e0f0075a7 */ /* 0x000e64000804017f */
[----:B-1----:R-:W-:Y:S05]  /*11bd0*/  @!P2 BRA `(.L_x_525) ;  /* 0x000000c80004a947 */ /* 0x002fea0003800000 */
.L_x_524:
[----:B------:R-:W-:Y:S05]  /*11be0*/  BSYNC B0 ;  /* 0x0000000000007941 */ /* 0x000fea0003800000 */
.L_x_521:
[----:B------:R-:W2:Y:S01]  /*11bf0*/  LDL.LU R22, [R1+0x34] ;  /* 0x0000340001167983 */ /* 0x000ea20000300800 */
[----:B01----:R-:W-:Y:S01]  /*11c00*/  FMNMX.FTZ R14, R136, R154, !PT ;  /* 0x0000009a880e7209 */ /* 0x003fe20007810000 */
[----:B------:R-:W-:Y:S05]  /*11c10*/  WARPSYNC.ALL ;  /* 0x0000000000007948 */ /* 0x000fea0003800000 */
[----:B------:R-:W-:Y:S01]  /*11c20*/  FMNMX.FTZ R14, R137, R14, !PT ;  /* 0x0000000e890e7209 */ /* 0x000fe20007810000 */
[----:B------:R-:W-:-:S03]  /*11c30*/  ULDC UR4, c[0x0][0x988] ;  /* 0x0002620000047ab9 */ /* 0x000fc60000000800 */
        /* <DEDUP_REMOVED lines=33> */
[----:B------:R-:W-:-:S05]  /*11e50*/  FMNMX.FTZ R14, R77, R14, !PT ;  /* 0x0000000e4d0e7209 */ /* 0x000fca0007810000 */
[----:B------:R-:W0:Y:S02]  /*11e60*/  SHFL.BFLY PT, R15, R14, 0x2, 0x1f ;  /* 0x0c401f000e0f7f89 */ /* 0x000e2400000e0000 */
[----:B0-----:R-:W-:-:S05]  /*11e70*/  FMNMX.FTZ R15, R14, R15, !PT ;  /* 0x0000000f0e0f7209 */ /* 0x001fca0007810000 */
[----:B------:R-:W0:Y:S02]  /*11e80*/  SHFL.BFLY PT, R14, R15, 0x1, 0x1f ;  /* 0x0c201f000f0e7f89 */ /* 0x000e2400000e0000 */
[----:B0-----:R-:W-:Y:S01]  /*11e90*/  FMNMX.FTZ R15, R15, R14, !PT ;  /* 0x0000000e0f0f7209 */ /* 0x001fe20007810000 */
[----:B------:R-:W-:-:S04]  /*11ea0*/  IMAD.U32 R14, RZ, RZ, UR4 ;  /* 0x00000004ff0e7e24 */ /* 0x000fc8000f8e00ff */
[C---:B------:R-:W-:Y:S01]  /*11eb0*/  FADD.FTZ R20, -R15.reuse, R154 ;  /* 0x0000009a0f147221 */ /* 0x040fe20000010100 */
[----:B------:R-:W-:-:S03]  /*11ec0*/  FMUL.FTZ R21, R15, R14 ;  /* 0x0000000e0f157220 */ /* 0x000fc60000410000 */
[-C--:B------:R-:W-:Y:S01]  /*11ed0*/  FMUL.FTZ R20, R20, R14.reuse ;  /* 0x0000000e14147220 */ /* 0x080fe20000410000 */
        /* <DEDUP_REMOVED lines=14> */
[----:B------:R0:W2:Y:S01]  /*11fc0*/  MUFU.EX2 R20, R136 ;  /* 0x0000008800147308 */ /* 0x0000a20000000800 */
        /* <DEDUP_REMOVED lines=8> */
[----:B0-----:R-:W3:Y:S01]  /*12050*/  LDL R136, [R1+0x78] ;  /* 0x0000780001887983 */ /* 0x001ee20000100800 */
        /* <DEDUP_REMOVED lines=15> */
[----:B------:R-:W-:Y:S01]  /*12150*/  FFMA.FTZ R88, R77, R14, -R21 ;  /* 0x0000000e4d587223 */ /* 0x000fe20000010815 */
[----:B------:R-:W-:Y:S01]  /*12160*/  MUFU.EX2 R141, R141 ;  /* 0x0000008d008d7308 */ /* 0x000fe20000000800 */
[----:B--2---:R-:W-:-:S07]  /*12170*/  FFMA.FTZ R21, R80, R22, R20 ;  /* 0x0000001650157223 */ /* 0x004fce0000010014 */
[----:B------:R-:W1:Y:S01]  /*12180*/  MUFU.EX2 R22, R140 ;  /* 0x0000008c00167308 */ /* 0x000e620000000800 */
[C---:B0-----:R-:W-:Y:S01]  /*12190*/  FADD.FTZ R21, R137.reuse, R21 ;  /* 0x0000001589157221 */ /* 0x041fe20000010000 */
[----:B------:R-:W-:-:S03]  /*121a0*/  F2FP.BF16.F32.PACK_AB R20, R137, R20 ;  /* 0x000000148914723e */ /* 0x000fc600000010ff */
[----:B-1----:R-:W-:-:S04]  /*121b0*/  FADD.FTZ R21, R22, R21 ;  /* 0x0000001516157221 */ /* 0x002fc80000010000 */
[----:B------:R-:W-:Y:S01]  /*121c0*/  FADD.FTZ R137, R141, R21 ;  /* 0x000000158d897221 */ /* 0x000fe20000010000 */
        /* <DEDUP_REMOVED lines=38> */
[----:B------:R-:W0:Y:S01]  /*12430*/  SHFL.BFLY PT, R72, R23, 0x1, 0x1f ;  /* 0x0c201f0017487f89 */ /* 0x000e2200000e0000 */
[----:B-----5:R-:W-:-:S05]  /*12440*/  VIADD R21, R16, 0x200 ;  /* 0x0000020010157836 */ /* 0x020fca0000000000 */
[----:B------:R-:W-:-:S04]  /*12450*/  SHF.R.U32.HI R21, RZ, 0x4, R21 ;  /* 0x00000004ff157819 */ /* 0x000fc80000011615 */
[----:B------:R-:W-:-:S04]  /*12460*/  LOP3.LUT R21, R21, 0x3fff, RZ, 0xc0, !PT ;  /* 0x00003fff15157812 */ /* 0x000fc800078ec0ff */
[----:B------:R-:W-:Y:S02]  /*12470*/  LOP3.LUT R21, R21, 0x2400000, RZ, 0xfc, !PT ;  /* 0x0240000015157812 */ /* 0x000fe400078efcff */
[----:B0-----:R-:W-:-:S05]  /*12480*/  FMNMX.FTZ R72, R23, R72, !PT ;  /* 0x0000004817487209 */ /* 0x001fca0007810000 */
[----:B------:R-:W-:-:S04]  /*12490*/  FMUL.FTZ R85, R72, R14 ;  /* 0x0000000e48557220 */ /* 0x000fc80000410000 */
[----:B------:R-:W-:Y:S01]  /*124a0*/  FFMA.FTZ R73, R74, R14, -R85 ;  /* 0x0000000e4a497223 */ /* 0x000fe20000010855 */
[----:B------:R-:W-:-:S04]  /*124b0*/  IMAD R74, R0, 0x6c0, R21 ;  /* 0x000006c0004a7824 */ /* 0x000fc800078e0215 */
[----:B------:R-:W-:-:S05]  /*124c0*/  VIADD R76, R74, 0x40 ;  /* 0x000000404a4c7836 */ /* 0x000fca0000000000 */
[----:B------:R-:W-:Y:S01]  /*124d0*/  R2UR UR10, R76 ;  /* 0x000000004c0a72ca */ /* 0x000fe200000e0000 */
        /* <DEDUP_REMOVED lines=8> */
[C---:B------:R-:W-:Y:S02]  /*12560*/  VIADD R76, R74.reuse, 0x180 ;  /* 0x000001804a4c7836 */ /* 0x040fe40000000000 */
[----:B------:R-:W-:Y:S01]  /*12570*/  FFMA.FTZ R81, R75, R14, -R85 ;  /* 0x0000000e4b517223 */ /* 0x000fe20000010855 */
[----:B------:R-:W-:Y:S01]  /*12580*/  IMAD.MOV.U32 R75, RZ, RZ, -0x7fffffe0 ;  /* 0x80000020ff4b7424 */ /* 0x000fe200078e00ff */
[----:B------:R-:W-:Y:S02]  /*12590*/  R2UR UR6, R74 ;  /* 0x000000004a0672ca */ /* 0x000fe400000e0000 */
[----:B------:R-:W-:Y:S01]  /*125a0*/  R2UR UR30, R76 ;  /* 0x000000004c1e72ca */ /* 0x000fe200000e0000 */
[C---:B------:R-:W-:Y:S02]  /*125b0*/  VIADD R76, R74.reuse, 0x1c0 ;  /* 0x000001c04a4c7836 */ /* 0x040fe40000000000 */
[----:B------:R-:W-:Y:S01]  /*125c0*/  VIADD R74, R74, 0x200 ;  /* 0x000002004a4a7836 */ /* 0x000fe20000000000 */
[----:B------:R-:W-:-:S02]  /*125d0*/  R2UR UR7, R75 ;  /* 0x000000004b0772ca */ /* 0x000fc400000e0000 */
[----:B------:R-:W-:Y:S01]  /*125e0*/  R2UR UR39, R75 ;  /* 0x000000004b2772ca */ /* 0x000fe200000e0000 */
[----:B------:R-:W-:Y:S01]  /*125f0*/  IMAD.MOV.U32 R75, RZ, RZ, -0x3ffffff0 ;  /* 0xc0000010ff4b7424 */ /* 0x000fe200078e00ff */
[----:B------:R-:W-:Y:S02]  /*12600*/  R2UR UR38, R74 ;  /* 0x000000004a2672ca */ /* 0x000fe400000e0000 */
[----:B---3--:R-:W-:Y:S02]  /*12610*/  LOP3.LUT R74, R136, 0x10000, RZ, 0xfc, !PT ;  /* 0x00010000884a7812 */ /* 0x008fe400078efcff */
[----:B------:R-:W-:Y:S02]  /*12620*/  R2UR UR5, R75 ;  /* 0x000000004b0572ca */ /* 0x000fe400000e0000 */
[----:B------:R-:W-:Y:S01]  /*12630*/  R2UR UR4, R74 ;  /* 0x000000004a0472ca */ /* 0x000fe200000e0000 */
[----:B------:R-:W-:-:S12]  /*12640*/  WARPGROUP.ARRIVE ;  /* 0x00000000000079c5 */ /* 0x000fd80000000000 */
[----:B------:R-:W-:Y:S01]  /*12650*/  HGMMA.64x96x16.F32.BF16 R24, gdesc[UR4].tnspB, R24, gsb0 ;  /* 0x41600000041879f0 */ /* 0x000fe20008001818 */
[----:B------:R-:W-:Y:S01]  /*12660*/  IMAD.MOV.U32 R77, RZ, RZ, -0x7fffffe0 ;  /* 0x80000020ff4d7424 */ /* 0x000fe200078e00ff */
[----:B------:R-:W-:Y:S01]  /*12670*/  R2UR UR34, R76 ;  /* 0x000000004c2272ca */ /* 0x000fe200000e0000 */
[----:B------:R-:W-:-:S03]  /*12680*/  VIADD R76, R74, 0x180 ;  /* 0x000001804a4c7836 */ /* 0x000fc60000000000 */
[C---:B------:R-:W-:Y:S02]  /*12690*/  R2UR UR11, R77.reuse ;  /* 0x000000004d0b72ca */ /* 0x040fe400000e0000 */
[C---:B------:R-:W-:Y:S02]  /*126a0*/  R2UR UR15, R77.reuse ;  /* 0x000000004d0f72ca */ /* 0x040fe400000e0000 */
[C---:B------:R-:W-:Y:S02]  /*126b0*/  R2UR UR19, R77.reuse ;  /* 0x000000004d1372ca */ /* 0x040fe400000e0000 */
[C---:B------:R-:W-:Y:S02]  /*126c0*/  R2UR UR23, R77.reuse ;  /* 0x000000004d1772ca */ /* 0x040fe400000e0000 */
[C---:B------:R-:W-:Y:S02]  /*126d0*/  R2UR UR27, R77.reuse ;  /* 0x000000004d1b72ca */ /* 0x040fe400000e0000 */
[----:B------:R-:W-:-:S02]  /*126e0*/  R2UR UR31, R77 ;  /* 0x000000004d1f72ca */ /* 0x000fc400000e0000 */
[----:B------:R-:W-:Y:S01]  /*126f0*/  R2UR UR35, R77 ;  /* 0x000000004d2372ca */ /* 0x000fe200000e0000 */
[----:B------:R-:W-:Y:S01]  /*12700*/  IMAD.MOV.U32 R77, RZ, RZ, -0x3ffffff0 ;  /* 0xc0000010ff4d7424 */ /* 0x000fe200078e00ff */
[----:B------:R-:W-:-:S04]  /*12710*/  R2UR UR8, R76 ;  /* 0x000000004c0872ca */ /* 0x000fc800000e0000 */
[----:B------:R-:W-:Y:S01]  /*12720*/  R2UR UR9, R77 ;  /* 0x000000004d0972ca */ /* 0x000fe200000e0000 */
[----:B------:R-:W-:Y:S02]  /*12730*/  WARPGROUP.DEPBAR.LE gsb0, 0x0 ;  /* 0x00008000000079c5 */ /* 0x000fe40000010000 */
[----:B------:R-:W-:-:S10]  /*12740*/  WARPGROUP.ARRIVE ;  /* 0x00000000000079c5 */ /* 0x000fd40000000000 */
[----:B------:R-:W-:Y:S01]  /*12750*/  HGMMA.64x96x16.F32.BF16 R24, gdesc[UR8].tnspB, R24, gsb0 ;  /* 0x41600000081879f0 */ /* 0x000fe20008001818 */
[----:B------:R-:W-:Y:S02]  /*12760*/  VIADD R76, R74, 0x300 ;  /* 0x000003004a4c7836 */ /* 0x000fe40000000000 */
[----:B------:R-:W-:-:S03]  /*12770*/  IMAD.MOV.U32 R77, RZ, RZ, -0x3ffffff0 ;  /* 0xc0000010ff4d7424 */ /* 0x000fc600078e00ff */
[----:B------:R-:W-:Y:S02]  /*12780*/  R2UR UR12, R76 ;  /* 0x000000004c0c72ca */ /* 0x000fe400000e0000 */
[----:B------:R-:W-:Y:S01]  /*12790*/  R2UR UR13, R77 ;  /* 0x000000004d0d72ca */ /* 0x000fe200000e0000 */
[----:B------:R-:W-:Y:S02]  /*127a0*/  VIADD R76, R74, 0x480 ;  /* 0x000004804a4c7836 */ /* 0x000fe40000000000 */
[----:B------:R-:W-:Y:S01]  /*127b0*/  IMAD.MOV.U32 R77, RZ, RZ, -0x3ffffff0 ;  /* 0xc0000010ff4d7424 */ /* 0x000fe200078e00ff */
[----:B------:R-:W-:Y:S02]  /*127c0*/  WARPGROUP.DEPBAR.LE gsb0, 0x0 ;  /* 0x00008000000079c5 */ /* 0x000fe40000010000 */
[----:B------:R-:W-:-:S07]  /*127d0*/  WARPGROUP.ARRIVE ;  /* 0x00000000000079c5 */ /* 0x000fce0000000000 */
[----:B------:R-:W-:Y:S01]  /*127e0*/  HGMMA.64x96x16.F32.BF16 R24, gdesc[UR12].tnspB, R24, gsb0 ;  /* 0x416000000c1879f0 */ /* 0x000fe20008001818 */
[----:B------:R-:W-:Y:S02]  /*127f0*/  R2UR UR16, R76 ;  /* 0x000000004c1072ca */ /* 0x000fe400000e0000 */
[----:B------:R-:W-:Y:S01]  /*12800*/  R2UR UR17, R77 ;  /* 0x000000004d1172ca */ /* 0x000fe200000e0000 */
[----:B------:R-:W-:Y:S02]  /*12810*/  VIADD R76, R74, 0x600 ;  /* 0x000006004a4c7836 */ /* 0x000fe40000000000 */
[----:B------:R-:W-:-:S03]  /*12820*/  IMAD.MOV.U32 R77, RZ, RZ, -0x3ffffff0 ;  /* 0xc0000010ff4d7424 */ /* 0x000fc600078e00ff */
[----:B------:R-:W-:Y:S01]  /*12830*/  R2UR UR20, R76 ;  /* 0x000000004c1472ca */ /* 0x000fe200000e0000 */
[----:B------:R-:W-:Y:S02]  /*12840*/  WARPGROUP.DEPBAR.LE gsb0, 0x0 ;  /* 0x00008000000079c5 */ /* 0x000fe40000010000 */
[----:B------:R-:W-:-:S06]  /*12850*/  WARPGROUP.ARRIVE ;  /* 0x00000000000079c5 */ /* 0x000fcc0000000000 */
[----:B------:R-:W-:Y:S01]  /*12860*/  HGMMA.64x96x16.F32.BF16 R24, gdesc[UR16].tnspB, R24, gsb0 ;  /* 0x41600000101879f0 */ /* 0x000fe20008001818 */
[----:B------:R-:W-:Y:S01]  /*12870*/  R2UR UR21, R77 ;  /* 0x000000004d1572ca */ /* 0x000fe200000e0000 */
[----:B------:R-:W-:Y:S02]  /*12880*/  VIADD R76, R74, 0x780 ;  /* 0x000007804a4c7836 */ /* 0x000fe40000000000 */
[----:B------:R-:W-:-:S03]  /*12890*/  IMAD.MOV.U32 R77, RZ, RZ, -0x3ffffff0 ;  /* 0xc0000010ff4d7424 */ /* 0x000fc600078e00ff */
[----:B------:R-:W-:Y:S02]  /*128a0*/  R2UR UR24, R76 ;  /* 0x000000004c1872ca */ /* 0x000fe400000e0000 */
[----:B------:R-:W-:Y:S01]  /*128b0*/  R2UR UR25, R77 ;  /* 0x000000004d1972ca */ /* 0x000fe200000e0000 */
[----:B------:R-:W-:Y:S02]  /*128c0*/  WARPGROUP.DEPBAR.LE gsb0, 0x0 ;  /* 0x00008000000079c5 */ /* 0x000fe40000010000 */
[----:B------:R-:W-:-:S06]  /*128d0*/  WARPGROUP.ARRIVE ;  /* 0x00000000000079c5 */ /* 0x000fcc0000000000 */
[----:B------:R-:W-:Y:S01]  /*128e0*/  HGMMA.64x96x16.F32.BF16 R24, gdesc[UR20].tnspB, R24, gsb0 ;  /* 0x41600000141879f0 */ /* 0x000fe20008001818 */
[----:B------:R-:W-:Y:S02]  /*128f0*/  VIADD R76, R74, 0x900 ;  /* 0x000009004a4c7836 */ /* 0x000fe40000000000 */
[----:B------:R-:W-:Y:S02]  /*12900*/  IMAD.MOV.U32 R77, RZ, RZ, -0x3ffffff0 ;  /* 0xc0000010ff4d7424 */ /* 0x000fe400078e00ff */
[----:B------:R-:W-:Y:S01]  /*12910*/  FFMA.FTZ R84, R78, R14, -R85 ;  /* 0x0000000e4e547223 */ /* 0x000fe20000010855 */
[----:B------:R-:W-:Y:S01]  /*12920*/  R2UR UR28, R76 ;  /* 0x000000004c1c72ca */ /* 0x000fe200000e0000 */
[----:B------:R-:W2:Y:S01]  /*12930*/  LDL.LU R78, [R1+0x38] ;  /* 0x00003800014e7983 */ /* 0x000ea20000300800 */
[----:B------:R-:W-:Y:S01]  /*12940*/  R2UR UR29, R77 ;  /* 0x000000004d1d72ca */ /* 0x000fe200000e0000 */
[----:B------:R-:W-:Y:S02]  /*12950*/  WARPGROUP.DEPBAR.LE gsb0, 0x0 ;  /* 0x00008000000079c5 */ /* 0x000fe40000010000 */
[----:B------:R-:W-:-:S06]  /*12960*/  WARPGROUP.ARRIVE ;  /* 0x00000000000079c5 */ /* 0x000fcc0000000000 */
[----:B------:R-:W-:Y:S01]  /*12970*/  HGMMA.64x96x16.F32.BF16 R24, gdesc[UR24].tnspB, R24, gsb0 ;  /* 0x41600000181879f0 */ /* 0x000fe20008001818 */
        /* <DEDUP_REMOVED lines=13> */
[----:B------:R-:W-:Y:S03]  /*12a50*/  HGMMA.64x96x16.F32.BF16 R24, gdesc[UR32].tnspB, R24, gsb0 ;  /* 0x41600000201879f0 */ /* 0x000fe60008001818 */
[----:B------:R-:W0:Y:S01]  /*12a60*/  S2R R140, SR_TID.X ;  /* 0x00000000008c7919 */ /* 0x000e220000002100 */
[----:B------:R-:W-:Y:S01]  /*12a70*/  FADD.FTZ R21, -R72, R155 ;  /* 0x0000009b48157221 */ /* 0x000fe20000010100 */
[----:B------:R-:W-:-:S03]  /*12a80*/  FFMA.FTZ R138, R138, R14, -R85 ;  /* 0x0000000e8a8a7223 */ /* 0x000fc60000010855 */
[-C--:B------:R-:W-:Y:S01]  /*12a90*/  FMUL.FTZ R21, R21, R14.reuse ;  /* 0x0000000e15157220 */ /* 0x080fe20000410000 */
[----:B------:R-:W-:-:S03]  /*12aa0*/  FFMA.FTZ R139, R139, R14, -R85 ;  /* 0x0000000e8b8b7223 */ /* 0x000fc60000010855 */
[----:B------:R-:W-:Y:S01]  /*12ab0*/  MUFU.EX2 R136, R21 ;  /* 0x0000001500887308 */ /* 0x000fe20000000800 */
[-CC-:B------:R-:W-:Y:S01]  /*12ac0*/  FFMA.FTZ R142, R142, R14.reuse, -R85.reuse ;  /* 0x0000000e8e8e7223 */ /* 0x180fe20000010855 */
[-CC-:B------:R-:W-:Y:S01]  /*12ad0*/  FFMA.FTZ R143, R143, R14.reuse, -R85.reuse ;  /* 0x0000000e8f8f7223 */ /* 0x180fe20000010855 */
[-CC-:B------:R-:W-:Y:S01]  /*12ae0*/  FFMA.FTZ R130, R130, R14.reuse, -R85.reuse ;  /* 0x0000000e82827223 */ /* 0x180fe20000010855 */
[-CC-:B------:R-:W-:Y:S01]  /*12af0*/  FFMA.FTZ R131, R131, R14.reuse, -R85.reuse ;  /* 0x0000000e83837223 */ /* 0x180fe20000010855 */
[----:B------:R-:W-:-:S03]  /*12b00*/  FFMA.FTZ R134, R134, R14, -R85 ;  /* 0x0000000e86867223 */ /* 0x000fc60000010855 */
[----:B------:R-:W2:Y:S01]  /*12b10*/  MUFU.EX2 R21, R138 ;  /* 0x0000008a00157308 */ /* 0x000ea20000000800 */
[----:B------:R-:W-:Y:S01]  /*12b20*/  FFMA.FTZ R135, R135, R14, -R85 ;  /* 0x0000000e87877223 */ /* 0x000fe20000010855 */
[----:B------:R-:W-:Y:S02]  /*12b30*/  WARPGROUP.DEPBAR.LE gsb0, 0x0 ;  /* 0x00008000000079c5 */ /* 0x000fe40000010000 */
[----:B------:R-:W-:-:S06]  /*12b40*/  WARPGROUP.ARRIVE ;  /* 0x00000000000079c5 */ /* 0x000fcc0000000000 */
[----:B------:R-:W-:Y:S01]  /*12b50*/  HGMMA.64x96x16.F32.BF16 R24, gdesc[UR36].tnspB, R24, gsb0 ;  /* 0x41600000241879f0 */ /* 0x000fe20008001818 */
        /* <DEDUP_REMOVED lines=26> */
[----:B0-----:R-:W-:-:S02]  /*12d00*/  SHF.R.U32.HI R79, RZ, 0x7, R140 ;  /* 0x00000007ff4f7819 */ /* 0x001fc4000001168c */
[----:B------:R-:W-:-:S03]  /*12d10*/  ISETP.GE.U32.AND P2, PT, R140, 0x180, PT ;  /* 0x000001808c00780c */ /* 0x000fc60003f46070 */
[----:B------:R-:W-:Y:S02]  /*12d20*/  VIADD R74, R79, 0x9 ;  /* 0x000000094f4a7836 */ /* 0x000fe40000000000 */
[----:B------:R-:W-:Y:S01]  /*12d30*/  MUFU.EX2 R23, R142 ;  /* 0x0000008e00177308 */ /* 0x000fe20000000800 */
[----:B--2---:R-:W-:Y:S02]  /*12d40*/  FFMA.FTZ R75, R136, R78, R21 ;  /* 0x0000004e884b7223 */ /* 0x004fe40000010015 */
[----:B------:R-:W-:-:S05]  /*12d50*/  SEL R74, R74, 0x9, !P2 ;  /* 0x000000094a4a7807 */ /* 0x000fca0005000000 */
[----:B------:R-:W-:Y:S01]  /*12d60*/  MUFU.EX2 R143, R143 ;  /* 0x0000008f008f7308 */ /* 0x000fe20000000800 */
[----:B------:R-:W-:-:S04]  /*12d70*/  @!P1 IMAD R76, R152, 0x8, R16 ;  /* 0x00000008984c9824 */ /* 0x000fc800078e0210 */
[----:B------:R-:W-:Y:S01]  /*12d80*/  @!P1 VIADD R76, R76, 0x31c40 ;  /* 0x00031c404c4c9836 */ /* 0x000fe20000000000 */
[----:B------:R-:W-:Y:S02]  /*12d90*/  F2FP.BF16.F32.PACK_AB R22, R141, R22 ;  /* 0x000000168d16723e */ /* 0x000fe400000010ff */
[----:B-1----:R-:W-:Y:S02]  /*12da0*/  F2FP.BF16.F32.PACK_AB R21, R139, R21 ;  /* 0x000000158b15723e */ /* 0x002fe400000010ff */
[----:B------:R-:W-:Y:S01]  /*12db0*/  @!P1 PRMT R76, RZ, 0x654, R76 ;  /* 0x00000654ff4c9816 */ /* 0x000fe2000000004c */
[----:B------:R-:W0:Y:S08]  /*12dc0*/  MUFU.EX2 R156, R156 ;  /* 0x0000009c009c7308 */ /* 0x000e300000000800 */
[----:B------:R-:W-:Y:S08]  /*12dd0*/  MUFU.EX2 R151, R151 ;  /* 0x0000009700977308 */ /* 0x000ff00000000800 */
[----:B------:R-:W-:Y:S01]  /*12de0*/  MUFU.EX2 R131, R131 ;  /* 0x0000008300837308 */ /* 0x000fe20000000800 */
[----:B0-----:R-:W-:Y:S01]  /*12df0*/  FADD.FTZ R137, R156, R137 ;  /* 0x000000899c897221 */ /* 0x001fe20000010000 */
[----:B------:R-:W-:-:S02]  /*12e00*/  WARPGROUP.DEPBAR.LE gsb0, 0x0 ;  /* 0x00008000000079c5 */ /* 0x000fc40000010000 */
[----:B------:R0:W-:Y:S06]  /*12e10*/  BAR.ARV R74, 0x100 ;  /* 0x0004004a0000751d */ /* 0x0001ec0000002000 */
[----:B------:R1:W-:Y:S01]  /*12e20*/  @!P1 SYNCS.ARRIVE.TRANS64.RED.A1T0 RZ, [R76+URZ], RZ ;  /* 0x000000ff4cff99a7 */ /* 0x0003e2000810043f */
[----:B0-----:R-:W-:Y:S01]  /*12e30*/  FADD.FTZ R74, R139, R75 ;  /* 0x0000004b8b4a7221 */ /* 0x001fe20000010000 */
[----:B------:R-:W-:-:S04]  /*12e40*/  @!P1 IMAD R75, R0, 0x8, R16 ;  /* 0x00000008004b9824 */ /* 0x000fc800078e0210 */
[----:B------:R-:W-:Y:S02]  /*12e50*/  @!P1 VIADD R75, R75, 0x31c60 ;  /* 0x00031c604b4b9836 */ /* 0x000fe40000000000 */
[----:B------:R-:W-:Y:S01]  /*12e60*/  FADD.FTZ R0, R23, R74 ;  /* 0x0000004a17007221 */ /* 0x000fe20000010000 */
[----:B------:R-:W-:Y:S02]  /*12e70*/  F2FP.BF16.F32.PACK_AB R23, R143, R23 ;  /* 0x000000178f17723e */ /* 0x000fe400000010ff */
[----:B------:R-:W-:-:S04]  /*12e80*/  @!P1 PRMT R75, RZ, 0x654, R75 ;  /* 0x00000654ff4b9816 */ /* 0x000fc8000000004b */
[----:B------:R0:W-:Y:S01]  /*12e90*/  @!P1 SYNCS.ARRIVE.TRANS64.RED.A1T0 RZ, [R75+URZ], RZ ;  /* 0x000000ff4bff99a7 */ /* 0x0001e2000810043f */
[----:B------:R2:W-:Y:S01]  /*12ea0*/  STSM.16.M88.4 [R18+0x24300], R20 ;  /* 0x0243001412007844 */ /* 0x0005e20000000200 */
[----:B------:R-:W-:Y:S01]  /*12eb0*/  MUFU.EX2 R149, R149 ;  /* 0x0000009500957308 */ /* 0x000fe20000000800 */
[----:B------:R-:W-:-:S07]  /*12ec0*/  FADD.FTZ R0, R143, R0 ;  /* 0x000000008f007221 */ /* 0x000fce0000010000 */
[----:B--2---:R-:W2:Y:S08]  /*12ed0*/  MUFU.EX2 R20, R154 ;  /* 0x0000009a00147308 */ /* 0x004eb00000000800 */
[----:B------:R-:W3:Y:S08]  /*12ee0*/  MUFU.EX2 R21, R130 ;  /* 0x0000008200157308 */ /* 0x000ef00000000800 */
[----:B------:R-:W4:Y:S08]  /*12ef0*/  MUFU.EX2 R22, R150 ;  /* 0x0000009600167308 */ /* 0x000f300000000800 */
[----:B------:R-:W0:Y:S01]  /*12f00*/  MUFU.EX2 R23, R134 ;  /* 0x0000008600177308 */ /* 0x000e220000000800 */
[----:B--2---:R-:W-:Y:S01]  /*12f10*/  FADD.FTZ R137, R20, R137 ;  /* 0x0000008914897221 */ /* 0x004fe20000010000 */
[----:B---3--:R-:W-:-:S06]  /*12f20*/  FADD.FTZ R0, R21, R0 ;  /* 0x0000000015007221 */ /* 0x008fcc0000010000 */
[----:B------:R-:W-:Y:S01]  /*12f30*/  MUFU.EX2 R135, R135 ;  /* 0x0000008700877308 */ /* 0x000fe20000000800 */
[----:B------:R-:W-:Y:S01]  /*12f40*/  FADD.FTZ R137, R151, R137 ;  /* 0x0000008997897221 */ /* 0x000fe20000010000 */
[----:B------:R-:W-:-:S06]  /*12f50*/  FADD.FTZ R0, R131, R0 ;  /* 0x0000000083007221 */ /* 0x000fcc0000010000 */
[----:B-1----:R-:W1:Y:S08]  /*12f60*/  MUFU.EX2 R76, R148 ;  /* 0x00000094004c7308 */ /* 0x002e700000000800 */
[----:B------:R-:W2:Y:S01]  /*12f70*/  MUFU.EX2 R77, R122 ;  /* 0x0000007a004d7308 */ /* 0x000ea20000000800 */
[----:B----4-:R-:W-:Y:S01]  /*12f80*/  FADD.FTZ R137, R22, R137 ;  /* 0x0000008916897221 */ /* 0x010fe20000010000 */
[----:B0-----:R-:W-:-:S06]  /*12f90*/  FADD.FTZ R0, R23, R0 ;  /* 0x0000000017007221 */ /* 0x001fcc0000010000 */
[----:B------:R-:W-:Y:S08]  /*12fa0*/  MUFU.EX2 R147, R147 ;  /* 0x0000009300937308 */ /* 0x000ff00000000800 */
[----:B------:R-:W0:Y:S01]  /*12fb0*/  MUFU.EX2 R123, R123 ;  /* 0x0000007b007b7308 */ /* 0x000e220000000800 */
[----:B------:R-:W-:-:S07]  /*12fc0*/  FADD.FTZ R137, R149, R137 ;  /* 0x0000008995897221 */ /* 0x000fce0000010000 */
[----:B------:R-:W-:Y:S08]  /*12fd0*/  MUFU.EX2 R78, R146 ;  /* 0x00000092004e7308 */ /* 0x000ff00000000800 */
[----:B------:R-:W3:Y:S01]  /*12fe0*/  MUFU.EX2 R79, R126 ;  /* 0x0000007e004f7308 */ /* 0x000ee20000000800 */
[----:B-1----:R-:W-:-:S07]  /*12ff0*/  FADD.FTZ R137, R76, R137 ;  /* 0x000000894c897221 */ /* 0x002fce0000010000 */
[----:B------:R-:W1:Y:S08]  /*13000*/  MUFU.EX2 R133, R133 ;  /* 0x0000008500857308 */ /* 0x000e700000000800 */
[----:B------:R4:W-:Y:S08]  /*13010*/  MUFU.EX2 R75, R88 ;  /* 0x00000058004b7308 */ /* 0x0009f00000000800 */
[----:B------:R-:W1:Y:S01]  /*13020*/  MUFU.EX2 R127, R127 ;  /* 0x0000007f007f7308 */ /* 0x000e620000000800 */
[----:B----4-:R-:W-:-:S04]  /*13030*/  FADD.FTZ R88, R135, R0 ;  /* 0x0000000087587221 */ /* 0x010fc80000010000 */
[----:B--2---:R-:W-:-:S03]  /*13040*/  FADD.FTZ R88, R77, R88 ;  /* 0x000000584d587221 */ /* 0x004fc60000010000 */
[----:B------:R-:W2:Y:S01]  /*13050*/  MUFU.EX2 R132, R132 ;  /* 0x0000008400847308 */ /* 0x000ea20000000800 */
[----:B0-----:R-:W-:-:S07]  /*13060*/  FADD.FTZ R88, R123, R88 ;  /* 0x000000587b587221 */ /* 0x001fce0000010000 */
[----:B------:R-:W-:Y:S08]  /*13070*/  MUFU.EX2 R74, R89 ;  /* 0x00000059004a7308 */ /* 0x000ff00000000800 */
[----:B------:R-:W0:Y:S01]  /*13080*/  MUFU.EX2 R89, R114 ;  /* 0x0000007200597308 */ /* 0x000e220000000800 */
[----:B---3--:R-:W-:-:S07]  /*13090*/  FADD.FTZ R88, R79, R88 ;  /* 0x000000584f587221 */ /* 0x008fce0000010000 */
[----:B------:R-:W3:Y:S08]  /*130a0*/  MUFU.EX2 R129, R129 ;  /* 0x0000008100817308 */ /* 0x000ef00000000800 */
[----:B------:R4:W-:Y:S08]  /*130b0*/  MUFU.EX2 R0, R90 ;  /* 0x0000005a00007308 */ /* 0x0009f00000000800 */
[----:B------:R-:W3:Y:S01]  /*130c0*/  MUFU.EX2 R115, R115 ;  /* 0x0000007300737308 */ /* 0x000ee20000000800 */
[----:B----4-:R-:W-:-:S04]  /*130d0*/  FADD.FTZ R90, R147, R137 ;  /* 0x00000089935a7221 */ /* 0x010fc80000010000 */
[----:B------:R-:W-:-:S03]  /*130e0*/  FADD.FTZ R90, R78, R90 ;  /* 0x0000005a4e5a7221 */ /* 0x000fc60000010000 */
[----:B------:R-:W4:Y:S01]  /*130f0*/  MUFU.EX2 R128, R128 ;  /* 0x0000008000807308 */ /* 0x000f220000000800 */
[----:B-1----:R-:W-:Y:S01]  /*13100*/  FADD.FTZ R90, R133, R90 ;  /* 0x0000005a855a7221 */ /* 0x002fe20000010000 */
[----:B------:R-:W-:-:S06]  /*13110*/  FADD.FTZ R88, R127, R88 ;  /* 0x000000587f587221 */ /* 0x000fcc0000010000 */
[----:B------:R-:W1:Y:S01]  /*13120*/  MUFU.EX2 R118, R118 ;  /* 0x0000007600767308 */ /* 0x000e620000000800 */
[----:B--2---:R-:W-:Y:S01]  /*13130*/  FADD.FTZ R90, R132, R90 ;  /* 0x0000005a845a7221 */ /* 0x004fe20000010000 */
[----:B0-----:R-:W-:-:S06]  /*13140*/  FADD.FTZ R88, R89, R88 ;  /* 0x0000005859587221 */ /* 0x001fcc0000010000 */
[----:B------:R-:W0:Y:S08]  /*13150*/  MUFU.EX2 R125, R125 ;  /* 0x0000007d007d7308 */ /* 0x000e300000000800 */
[----:B------:R-:W2:Y:S01]  /*13160*/  MUFU.EX2 R119, R119 ;  /* 0x0000007700777308 */ /* 0x000ea20000000800 */
[----:B---3--:R-:W-:Y:S01]  /*13170*/  FADD.FTZ R90, R129, R90 ;  /* 0x0000005a815a7221 */ /* 0x008fe20000010000 */
[----:B------:R-:W-:-:S06]  /*13180*/  FADD.FTZ R88, R115, R88 ;  /* 0x0000005873587221 */ /* 0x000fcc0000010000 */
[----:B------:R-:W3:Y:S08]  /*13190*/  MUFU.EX2 R124, R124 ;  /* 0x0000007c007c7308 */ /* 0x000ef00000000800 */
[----:B------:R-:W3:Y:S01]  /*131a0*/  MUFU.EX2 R106, R106 ;  /* 0x0000006a006a7308 */ /* 0x000ee20000000800 */
[----:B----4-:R-:W-:Y:S01]  /*131b0*/  FADD.FTZ R90, R128, R90 ;  /* 0x0000005a805a7221 */ /* 0x010fe20000010000 */
[----:B-1----:R-:W-:-:S06]  /*131c0*/  FADD.FTZ R88, R118, R88 ;  /* 0x0000005876587221 */ /* 0x002fcc0000010000 */
[----:B------:R-:W1:Y:S08]  /*131d0*/  MUFU.EX2 R121, R121 ;  /* 0x0000007900797308 */ /* 0x000e700000000800 */
[----:B------:R-:W4:Y:S01]  /*131e0*/  MUFU.EX2 R107, R107 ;  /* 0x0000006b006b7308 */ /* 0x000f220000000800 */
[----:B0-----:R-:W-:Y:S01]  /*131f0*/  FADD.FTZ R90, R125, R90 ;  /* 0x0000005a7d5a7221 */ /* 0x001fe20000010000 */
[----:B--2---:R-:W-:-:S06]  /*13200*/  FADD.FTZ R88, R119, R88 ;  /* 0x0000005877587221 */ /* 0x004fcc0000010000 */
[----:B------:R-:W0:Y:S08]  /*13210*/  MUFU.EX2 R120, R120 ;  /* 0x0000007800787308 */ /* 0x000e300000000800 */
[----:B------:R-:W2:Y:S01]  /*13220*/  MUFU.EX2 R110, R110 ;  /* 0x0000006e006e7308 */ /* 0x000ea20000000800 */
[----:B---3--:R-:W-:Y:S01]  /*13230*/  FADD.FTZ R90, R124, R90 ;  /* 0x0000005a7c5a7221 */ /* 0x008fe20000010000 */
[----:B------:R-:W-:-:S06]  /*13240*/  FADD.FTZ R88, R106, R88 ;  /* 0x000000586a587221 */ /* 0x000fcc0000010000 */
[----:B------:R-:W3:Y:S01]  /*13250*/  MUFU.EX2 R117, R117 ;  /* 0x0000007500757308 */ /* 0x000ee20000000800 */
[----:B------:R-:W-:-:S07]  /*13260*/  F2FP.BF16.F32.PACK_AB R20, R20, R156 ;  /* 0x0000009c1414723e */ /* 0x000fce00000010ff */
[----:B------:R-:W3:Y:S01]  /*13270*/  MUFU.EX2 R111, R111 ;  /* 0x0000006f006f7308 */ /* 0x000ee20000000800 */
[----:B------:R-:W-:Y:S01]  /*13280*/  F2FP.BF16.F32.PACK_AB R21, R131, R21 ;  /* 0x000000158315723e */ /* 0x000fe200000010ff */
[----:B-1----:R-:W-:Y:S01]  /*13290*/  FADD.FTZ R90, R121, R90 ;  /* 0x0000005a795a7221 */ /* 0x002fe20000010000 */
[----:B------:R-:W-:-:S05]  /*132a0*/  F2FP.BF16.F32.PACK_AB R22, R22, R151 ;  /* 0x000000971616723e */ /* 0x000fca00000010ff */
[----:B------:R-:W1:Y:S01]  /*132b0*/  MUFU.EX2 R116, R116 ;  /* 0x0000007400747308 */ /* 0x000e620000000800 */
[----:B------:R-:W-:Y:S01]  /*132c0*/  F2FP.BF16.F32.PACK_AB R23, R135, R23 ;  /* 0x000000178717723e */ /* 0x000fe200000010ff */
[----:B----4-:R-:W-:-:S06]  /*132d0*/  FADD.FTZ R88, R107, R88 ;  /* 0x000000586b587221 */ /* 0x010fcc0000010000 */
[----:B------:R-:W4:Y:S01]  /*132e0*/  MUFU.EX2 R98, R98 ;  /* 0x0000006200627308 */ /* 0x000f220000000800 */
[----:B------:R2:W-:Y:S01]  /*132f0*/  STSM.16.M88.4 [R18+0x25b00], R20 ;  /* 0x025b001412007844 */ /* 0x0005e20000000200 */
[----:B0-----:R-:W-:-:S06]  /*13300*/  FADD.FTZ R90, R120, R90 ;  /* 0x0000005a785a7221 */ /* 0x001fcc0000010000 */
[----:B------:R-:W0:Y:S08]  /*13310*/  MUFU.EX2 R113, R113 ;  /* 0x0000007100717308 */ /* 0x000e300000000800 */
[----:B------:R-:W0:Y:S01]  /*13320*/  MUFU.EX2 R99, R99 ;  /* 0x0000006300637308 */ /* 0x000e220000000800 */
[----:B--2---:R-:W-:Y:S01]  /*13330*/  FADD.FTZ R20, R110, R88 ;  /* 0x000000586e147221 */ /* 0x004fe20000010000 */
[----:B---3--:R-:W-:-:S06]  /*13340*/  FADD.FTZ R90, R117, R90 ;  /* 0x0000005a755a7221 */ /* 0x008fcc0000010000 */
[----:B------:R-:W2:Y:S01]  /*13350*/  MUFU.EX2 R112, R112 ;  /* 0x0000007000707308 */ /* 0x000ea20000000800 */
[----:B------:R-:W-:-:S07]  /*13360*/  FADD.FTZ R20, R111, R20 ;  /* 0x000000146f147221 */ /* 0x000fce0000010000 */
[----:B------:R-:W3:Y:S01]  /*13370*/  MUFU.EX2 R102, R102 ;  /* 0x0000006600667308 */ /* 0x000ee20000000800 */
[----:B-1----:R-:W-:Y:S01]  /*13380*/  FADD.FTZ R21, R116, R90 ;  /* 0x0000005a74157221 */ /* 0x002fe20000010000 */
[----:B----4-:R-:W-:-:S06]  /*13390*/  FADD.FTZ R20, R98, R20 ;  /* 0x0000001462147221 */ /* 0x010fcc0000010000 */
[----:B------:R-:W1:Y:S08]  /*133a0*/  MUFU.EX2 R109, R109 ;  /* 0x0000006d006d7308 */ /* 0x000e700000000800 */
[----:B------:R-:W4:Y:S01]  /*133b0*/  MUFU.EX2 R103, R103 ;  /* 0x0000006700677308 */ /* 0x000f220000000800 */
[----:B0-----:R-:W-:Y:S01]  /*133c0*/  FADD.FTZ R21, R113, R21 ;  /* 0x0000001571157221 */ /* 0x001fe20000010000 */
[----:B------:R-:W-:-:S06]  /*133d0*/  FADD.FTZ R20, R99, R20 ;  /* 0x0000001463147221 */ /* 0x000fcc0000010000 */
[----:B------:R-:W0:Y:S01]  /*133e0*/  MUFU.EX2 R108, R108 ;  /* 0x0000006c006c7308 */ /* 0x000e220000000800 */
[----:B--2---:R-:W-:Y:S01]  /*133f0*/  FADD.FTZ R21, R112, R21 ;  /* 0x0000001570157221 */ /* 0x004fe20000010000 */
[----:B---3--:R-:W-:-:S06]  /*13400*/  FADD.FTZ R20, R102, R20 ;  /* 0x0000001466147221 */ /* 0x008fcc0000010000 */
[----:B------:R-:W2:Y:S08]  /*13410*/  MUFU.EX2 R105, R105 ;  /* 0x0000006900697308 */ /* 0x000eb00000000800 */
[----:B------:R-:W3:Y:S01]  /*13420*/  MUFU.EX2 R114, R91 ;  /* 0x0000005b00727308 */ /* 0x000ee20000000800 */
[----:B-1----:R-:W-:Y:S01]  /*13430*/  FADD.FTZ R21, R109, R21 ;  /* 0x000000156d157221 */ /* 0x002fe20000010000 */
[----:B----4-:R-:W-:-:S06]  /*13440*/  FADD.FTZ R20, R103, R20 ;  /* 0x0000001467147221 */ /* 0x010fcc0000010000 */
[----:B------:R-:W1:Y:S01]  /*13450*/  MUFU.EX2 R94, R94 ;  /* 0x0000005e005e7308 */ /* 0x000e620000000800 */
[----:B0-----:R-:W-:Y:S01]  /*13460*/  FADD.FTZ R21, R108, R21 ;  /* 0x000000156c157221 */ /* 0x001fe20000010000 */
[----:B------:R-:W-:-:S06]  /*13470*/  FADD.FTZ R20, R0, R20 ;  /* 0x0000001400147221 */ /* 0x000fcc0000010000 */
[----:B------:R-:W0:Y:S01]  /*13480*/  MUFU.EX2 R104, R104 ;  /* 0x0000006800687308 */ /* 0x000e220000000800 */
[----:B------:R-:W-:-:S07]  /*13490*/  F2FP.BF16.F32.PACK_AB R76, R76, R149 ;  /* 0x000000954c4c723e */ /* 0x000fce00000010ff */
[----:B------:R-:W4:Y:S01]  /*134a0*/  MUFU.EX2 R95, R95 ;  /* 0x0000005f005f7308 */ /* 0x000f220000000800 */
[----:B------:R-:W-:Y:S01]  /*134b0*/  F2FP.BF16.F32.PACK_AB R77, R123, R77 ;  /* 0x0000004d7b4d723e */ /* 0x000fe200000010ff */
[----:B--2---:R-:W-:Y:S01]  /*134c0*/  FADD.FTZ R23, R105, R21 ;  /* 0x0000001569177221 */ /* 0x004fe20000010000 */
[----:B------:R-:W-:-:S05]  /*134d0*/  F2FP.BF16.F32.PACK_AB R78, R78, R147 ;  /* 0x000000934e4e723e */ /* 0x000fca00000010ff */
[----:B------:R-:W2:Y:S01]  /*134e0*/  MUFU.EX2 R101, R101 ;  /* 0x0000006500657308 */ /* 0x000ea20000000800 */
[----:B------:R-:W-:Y:S01]  /*134f0*/  F2FP.BF16.F32.PACK_AB R79, R127, R79 ;  /* 0x0000004f7f4f723e */ /* 0x000fe200000010ff */
[----:B---3--:R-:W-:-:S06]  /*13500*/  FADD.FTZ R21, R114, R20 ;  /* 0x0000001472157221 */ /* 0x008fcc0000010000 */
[----:B------:R-:W3:Y:S01]  /*13510*/  MUFU.EX2 R82, R82 ;  /* 0x0000005200527308 */ /* 0x000ee20000000800 */
[----:B------:R1:W-:Y:S07]  /*13520*/  STSM.16.M88.4 [R18+0x27300], R76 ;  /* 0x0273004c12007844 */ /* 0x0003ee0000000200 */
[----:B------:R-:W3:Y:S08]  /*13530*/  MUFU.EX2 R100, R100 ;  /* 0x0000006400647308 */ /* 0x000ef00000000800 */
[----:B------:R-:W3:Y:S01]  /*13540*/  MUFU.EX2 R83, R83 ;  /* 0x0000005300537308 */ /* 0x000ee20000000800 */
[----:B-1----:R-:W-:Y:S01]  /*13550*/  FADD.FTZ R76, R94, R21 ;  /* 0x000000155e4c7221 */ /* 0x002fe20000010000 */
[----:B0-----:R-:W-:-:S06]  /*13560*/  FADD.FTZ R22, R104, R23 ;  /* 0x0000001768167221 */ /* 0x001fcc0000010000 */
[----:B------:R-:W0:Y:S01]  /*13570*/  MUFU.EX2 R86, R86 ;  /* 0x0000005600567308 */ /* 0x000e220000000800 */
[----:B----4-:R-:W-:Y:S01]  /*13580*/  FADD.FTZ R77, R95, R76 ;  /* 0x0000004c5f4d7221 */ /* 0x010fe20000010000 */
[----:B------:R-:W-:Y:S02]  /*13590*/  F2FP.BF16.F32.PACK_AB R88, R132, R133 ;  /* 0x000000858458723e */ /* 0x000fe400000010ff */
[----:B------:R-:W-:Y:S02]  /*135a0*/  F2FP.BF16.F32.PACK_AB R89, R115, R89 ;  /* 0x000000597359723e */ /* 0x000fe400000010ff */
[----:B------:R-:W-:Y:S02]  /*135b0*/  F2FP.BF16.F32.PACK_AB R90, R128, R129 ;  /* 0x00000081805a723e */ /* 0x000fe400000010ff */
[----:B------:R-:W1:Y:S01]  /*135c0*/  MUFU.EX2 R87, R87 ;  /* 0x0000005700577308 */ /* 0x000e620000000800 */
[----:B------:R-:W-:Y:S01]  /*135d0*/  F2FP.BF16.F32.PACK_AB R91, R119, R118 ;  /* 0x00000076775b723e */ /* 0x000fe200000010ff */
[----:B--2---:R-:W-:Y:S01]  /*135e0*/  FADD.FTZ R79, R101, R22 ;  /* 0x00000016654f7221 */ /* 0x004fe20000010000 */
[----:B---3--:R-:W-:-:S05]  /*135f0*/  FADD.FTZ R78, R82, R77 ;  /* 0x0000004d524e7221 */ /* 0x008fca0000010000 */
[----:B------:R-:W2:Y:S01]  /*13600*/  MUFU.EX2 R73, R73 ;  /* 0x0000004900497308 */ /* 0x000ea20000000800 */
[----:B------:R3:W-:Y:S01]  /*13610*/  STSM.16.M88.4 [R18+0x28b00], R88 ;  /* 0x028b005812007844 */ /* 0x0007e20000000200 */
[----:B------:R-:W-:-:S06]  /*13620*/  F2FP.BF16.F32.PACK_AB R77, R114, R0 ;  /* 0x00000000724d723e */ /* 0x000fcc00000010ff */
[----:B------:R-:W4:Y:S01]  /*13630*/  MUFU.EX2 R81, R81 ;  /* 0x0000005100517308 */ /* 0x000f220000000800 */
[----:B---3--:R-:W-:Y:S01]  /*13640*/  FADD.FTZ R88, R100, R79 ;  /* 0x0000004f64587221 */ /* 0x008fe20000010000 */
[----:B------:R-:W-:-:S04]  /*13650*/  FADD.FTZ R79, R83, R78 ;  /* 0x0000004e534f7221 */ /* 0x000fc80000010000 */
[----:B0-----:R-:W-:-:S04]  /*13660*/  FADD.FTZ R0, R86, R79 ;  /* 0x0000004f56007221 */ /* 0x001fc80000010000 */
[----:B-1----:R-:W-:Y:S01]  /*13670*/  FADD.FTZ R0, R87, R0 ;  /* 0x0000000057007221 */ /* 0x002fe20000010000 */
[----:B------:R-:W-:-:S03]  /*13680*/  F2FP.BF16.F32.PACK_AB R100, R100, R101 ;  /* 0x000000656464723e */ /* 0x000fc600000010ff */
[----:B--2---:R-:W-:Y:S01]  /*13690*/  FADD.FTZ R0, R73, R0 ;  /* 0x0000000049007221 */ /* 0x004fe20000010000 */
[----:B------:R-:W-:-:S03]  /*136a0*/  F2FP.BF16.F32.PACK_AB R101, R83, R82 ;  /* 0x000000525365723e */ /* 0x000fc600000010ff */
[----:B----4-:R-:W-:Y:S02]  /*136b0*/  FADD.FTZ R83, R81, R0 ;  /* 0x0000000051537221 */ /* 0x010fe40000010000 */
[----:B------:R-:W2:Y:S01]  /*136c0*/  LDL.LU R0, [R1+0x30] ;  /* 0x0000300001007983 */ /* 0x000ea20000300800 */
[----:B------:R-:W0:Y:S08]  /*136d0*/  MUFU.EX2 R97, R97 ;  /* 0x0000006100617308 */ /* 0x000e300000000800 */
[----:B------:R-:W1:Y:S08]  /*136e0*/  MUFU.EX2 R96, R96 ;  /* 0x0000006000607308 */ /* 0x000e700000000800 */
[----:B------:R-:W3:Y:S01]  /*136f0*/  MUFU.EX2 R93, R93 ;  /* 0x0000005d005d7308 */ /* 0x000ee20000000800 */
[----:B0-----:R-:W-:-:S07]  /*13700*/  FADD.FTZ R89, R97, R88 ;  /* 0x0000005861597221 */ /* 0x001fce0000010000 */
[----:B------:R-:W0:Y:S01]  /*13710*/  MUFU.EX2 R92, R92 ;  /* 0x0000005c005c7308 */ /* 0x000e220000000800 */
[----:B-1----:R-:W-:-:S07]  /*13720*/  FADD.FTZ R88, R96, R89 ;  /* 0x0000005960587221 */ /* 0x002fce0000010000 */
[----:B------:R-:W-:Y:S08]  /*13730*/  MUFU.EX2 R84, R84 ;  /* 0x0000005400547308 */ /* 0x000ff00000000800 */
[----:B------:R-:W1:Y:S01]  /*13740*/  MUFU.EX2 R85, R85 ;  /* 0x0000005500557308 */ /* 0x000e620000000800 */
[----:B---3--:R-:W-:Y:S01]  /*13750*/  FADD.FTZ R89, R93, R88 ;  /* 0x000000585d597221 */ /* 0x008fe20000010000 */
[----:B------:R-:W-:-:S02]  /*13760*/  F2FP.BF16.F32.PACK_AB R124, R124, R125 ;  /* 0x0000007d7c7c723e */ /* 0x000fc400000010ff */
[----:B------:R-:W-:Y:S02]  /*13770*/  F2FP.BF16.F32.PACK_AB R125, R107, R106 ;  /* 0x0000006a6b7d723e */ /* 0x000fe400000010ff */
[----:B------:R-:W-:Y:S02]  /*13780*/  F2FP.BF16.F32.PACK_AB R126, R120, R121 ;  /* 0x00000079787e723e */ /* 0x000fe400000010ff */
[----:B------:R-:W-:Y:S01]  /*13790*/  F2FP.BF16.F32.PACK_AB R127, R111, R110 ;  /* 0x0000006e6f7f723e */ /* 0x000fe200000010ff */
[----:B0-----:R-:W-:Y:S01]  /*137a0*/  FADD.FTZ R89, R92, R89 ;  /* 0x000000595c597221 */ /* 0x001fe20000010000 */
[----:B------:R-:W-:Y:S02]  /*137b0*/  F2FP.BF16.F32.PACK_AB R20, R116, R117 ;  /* 0x000000757414723e */ /* 0x000fe400000010ff */
[----:B------:R-:W-:Y:S02]  /*137c0*/  F2FP.BF16.F32.PACK_AB R21, R99, R98 ;  /* 0x000000626315723e */ /* 0x000fe400000010ff */
        /* <DEDUP_REMOVED lines=8> */
[----:B------:R-:W-:Y:S01]  /*13850*/  STSM.16.M88.4 [R18+0x2a300], R124 ;  /* 0x02a3007c12007844 */ /* 0x000fe20000000200 */
[----:B------:R-:W-:Y:S02]  /*13860*/  F2FP.BF16.F32.PACK_AB R93, R81, R73 ;  /* 0x00000049515d723e */ /* 0x000fe400000010ff */
[----:B------:R-:W-:Y:S02]  /*13870*/  F2FP.BF16.F32.PACK_AB R94, R75, R74 ;  /* 0x0000004a4b5e723e */ /* 0x000fe400000010ff */
[----:B-1----:R-:W-:Y:S01]  /*13880*/  F2FP.BF16.F32.PACK_AB R95, R85, R84 ;  /* 0x00000054555f723e */ /* 0x002fe200000010ff */
[----:B------:R0:W-:Y:S04]  /*13890*/  STSM.16.M88.4 [R18+0x2bb00], R20 ;  /* 0x02bb001412007844 */ /* 0x0001e80000000200 */
[----:B------:R-:W-:Y:S04]  /*138a0*/  STSM.16.M88.4 [R18+0x2d300], R76 ;  /* 0x02d3004c12007844 */ /* 0x000fe80000000200 */
[----:B------:R-:W-:Y:S04]  /*138b0*/  STSM.16.M88.4 [R18+0x2eb00], R100 ;  /* 0x02eb006412007844 */ /* 0x000fe80000000200 */
[----:B------:R-:W-:Y:S01]  /*138c0*/  STSM.16.M88.4 [R18+0x30300], R92 ;  /* 0x0303005c12007844 */ /* 0x000fe20000000200 */
[----:B------:R-:W-:Y:S01]  /*138d0*/  @!PT LDS RZ, [RZ] ;  /* 0x00000000fffff984 */ /* 0x000fe20000000800 */
[----:B------:R-:W-:Y:S01]  /*138e0*/  @!PT LDS RZ, [RZ] ;  /* 0x00000000fffff984 */ /* 0x000fe20000000800 */
[----:B------:R-:W-:Y:S01]  /*138f0*/  @!PT LDS RZ, [RZ] ;  /* 0x00000000fffff984 */ /* 0x000fe20000000800 */
[----:B------:R-:W-:Y:S01]  /*13900*/  @!PT LDS RZ, [RZ] ;  /* 0x00000000fffff984 */ /* 0x000fe20000000800 */
[----:B------:R1:W-:Y:S06]  /*13910*/  MEMBAR.ALL.CTA ;  /* 0x0000000000007992 */ /* 0x0003ec0000008000 */
[----:B-1----:R-:W1:Y:S01]  /*13920*/  FENCE.VIEW.ASYNC.S ;  /* 0x00000000000073c6 */ /* 0x002e620000000000 */
[----:B------:R-:W-:Y:S01]  /*13930*/  FADD.FTZ R82, R74, R89 ;  /* 0x000000594a527221 */ /* 0x000fe20000010000 */
[----:B------:R-:W-:-:S03]  /*13940*/  FADD.FTZ R84, R84, R83 ;  /* 0x0000005354547221 */ /* 0x000fc60000010000 */
[----:B------:R-:W-:Y:S01]  /*13950*/  FADD.FTZ R73, R75, R82 ;  /* 0x000000524b497221 */ /* 0x000fe20000010000 */
[----:B0-----:R-:W-:-:S04]  /*13960*/  FADD.FTZ R20, R85, R84 ;  /* 0x0000005455147221 */ /* 0x001fc80000010000 */
[----:B------:R-:W-:Y:S01]  /*13970*/  STL [R1+0x34], R73 ;  /* 0x0000344901007387 */ /* 0x000fe20000100800 */
[----:B------:R-:W-:-:S03]  /*13980*/  FMUL.FTZ R24, R24, R80 ;  /* 0x0000005018187220 */ /* 0x000fc60000410000 */
[----:B------:R-:W-:Y:S01]  /*13990*/  STL [R1+0x38], R20 ;  /* 0x0000381401007387 */ /* 0x000fe20000100800 */
[-C--:B------:R-:W-:Y:S01]  /*139a0*/  FMUL.FTZ R25, R25, R80.reuse ;  /* 0x0000005019197220 */ /* 0x080fe20000410000 */
[-C--:B------:R-:W-:Y:S02]  /*139b0*/  FMUL.FTZ R28, R28, R80.reuse ;  /* 0x000000501c1c7220 */ /* 0x080fe40000410000 */
[----:B------:R0:W5:Y:S01]  /*139c0*/  LDL R156, [R1+0x58] ;  /* 0x00005800019c7983 */ /* 0x0001620000100800 */
        /* <DEDUP_REMOVED lines=45> */
[----:B------:R-:W-:-:S02]  /*13ca0*/  IMAD.MOV.U32 R155, RZ, RZ, R72 ;  /* 0x000000ffff9b7224 */ /* 0x000fc400078e0048 */
[----:B------:R-:W-:Y:S01]  /*13cb0*/  IMAD.MOV.U32 R154, RZ, RZ, R15 ;  /* 0x000000ffff9a7224 */ /* 0x000fe200078e000f */
[C---:B--2---:R-:W-:Y:S01]  /*13cc0*/  ISETP.GT.AND P2, PT, R0.reuse, RZ, PT ;  /* 0x000000ff0000720c */ /* 0x044fe20003f44270 */
[----:B------:R-:W-:-:S05]  /*13cd0*/  VIADD R0, R0, 0xffffffff ;  /* 0xffffffff00007836 */ /* 0x000fca0000000000 */
[----:B------:R2:W-:Y:S02]  /*13ce0*/  STL [R1+0x30], R0 ;  /* 0x0000300001007387 */ /* 0x0005e40000100800 */
[----:B--2---:R-:W-:Y:S01]  /*13cf0*/  IMAD.MOV.U32 R0, RZ, RZ, R152 ;  /* 0x000000ffff007224 */ /* 0x004fe200078e0098 */
[----:B-1----:R-:W-:-:S04]  /*13d00*/  NOP ;  /* 0x0000000000007918 */ /* 0x002fc80000000000 */
[----:B0-----:R-:W-:Y:S05]  /*13d10*/  @P2 BRA `(.L_x_526) ;  /* 0xffffffb400dc2947 */ /* 0x001fea000383ffff */
.L_x_515:
[----:B------:R-:W-:Y:S05]  /*13d20*/  WARPSYNC.ALL ;  /* 0x0000000000007948 */ /* 0x000fea0003800000 */
[----:B------:R-:W-:Y:S06]  /*13d30*/  BAR.ARV 0x8, 0x200 ;  /* 0x0208000000007b1d */ /* 0x000fec0000002000 */
[----:B------:R-:W-:Y:S05]  /*13d40*/  @!P0 BRA `(.L_x_527) ;  /* 0x0000000000048947 */ /* 0x000fea0003800000 */
[----:B------:R-:W-:Y:S01]  /*13d50*/  BPT.TRAP 0x1 ;  /* 0x000000040000795c */ /* 0x000fe20000300000 */
.L_x_527:
[----:B------:R-:W2:Y:S01]  /*13d60*/  LDL R0, [R1+0x58] ;  /* 0x0000580001007983 */ /* 0x000ea20000100800 */
[----:B------:R-:W-:Y:S01]  /*13d70*/  IMAD R9, R152, 0x8, R16 ;  /* 0x0000000898097824 */ /* 0x000fe200078e0210 */
[----:B--2---:R-:W-:-:S04]  /*13d80*/  SHF.L.U32 R0, R0, 0x1f, RZ ;  /* 0x0000001f00007819 */ /* 0x004fc800000006ff */
[----:B------:R0:W1:Y:S01]  /*13d90*/  SYNCS.PHASECHK.TRANS64.TRYWAIT P2, [R9+URZ+0x31c50], R0 ;  /* 0x031c5000090075a7 */ /* 0x000062000804017f */
[----:B------:R-:W-:Y:S05]  /*13da0*/  @!P0 BRA `(.L_x_528) ;  /* 0x0000000000048947 */ /* 0x000fea0003800000 */
[----:B------:R-:W-:Y:S01]  /*13db0*/  BPT.TRAP 0x1 ;  /* 0x000000040000795c */ /* 0x000fe20000300000 */
.L_x_528:
[----:B------:R-:W2:Y:S01]  /*13dc0*/  LDL.LU R2, [R1+0x78] ;  /* 0x0000780001027983 */ /* 0x000ea20000300800 */
[----:B------:R-:W-:Y:S02]  /*13dd0*/  VIADD R16, R16, 0x200 ;  /* 0x0000020010107836 */ /* 0x000fe40000000000 */
[----:B------:R-:W-:-:S03]  /*13de0*/  IMAD.MOV.U32 R3, RZ, RZ, -0x3ffffff0 ;  /* 0xc0000010ff037424 */ /* 0x000fc600078e00ff */
[----:B------:R-:W-:-:S04]  /*13df0*/  SHF.R.U32.HI R16, RZ, 0x4, R16 ;  /* 0x00000004ff107819 */ /* 0x000fc80000011610 */
[----:B------:R-:W-:-:S04]  /*13e00*/  LOP3.LUT R16, R16, 0x3fff, RZ, 0xc0, !PT ;  /* 0x00003fff10107812 */ /* 0x000fc800078ec0ff */
[----:B------:R-:W-:Y:S02]  /*13e10*/  LOP3.LUT R5, R16, 0x2400000, RZ, 0xfc, !PT ;  /* 0x0240000010057812 */ /* 0x000fe400078efcff */
[----:B--2---:R-:W-:Y:S01]  /*13e20*/  LOP3.LUT R2, R2, 0x10000, RZ, 0xfc, !PT ;  /* 0x0001000002027812 */ /* 0x004fe200078efcff */
[----:B-1----:R-:W-:Y:S06]  /*13e30*/  @P2 BRA `(.L_x_529) ;  /* 0x0000000000082947 */ /* 0x002fec0003800000 */
[----:B------:R-:W1:Y:S02]  /*13e40*/  SYNCS.PHASECHK.TRANS64.TRYWAIT P0, [R9+URZ+0x31c50], R0 ;  /* 0x031c5000090075a7 */ /* 0x000e64000800017f */
[----:B-1----:R-:W-:Y:S05]  /*13e50*/  @!P0 BRA `(.L_x_530) ;  /* 0x000000a400788947 */ /* 0x002fea0003800000 */
.L_x_529:
[----:B------:R-:W-:Y:S01]  /*13e60*/  IMAD R4, R152, 0x6c0, R5 ;  /* 0x000006c098047824 */ /* 0x000fe200078e0205 */
[----:B------:R-:W0:Y:S01]  /*13e70*/  LDL.LU R13, [R1+0x34] ;  /* 0x00003400010d7983 */ /* 0x000e220000300800 */
[----:B------:R-:W-:Y:S01]  /*13e80*/  IMAD.MOV.U32 R5, RZ, RZ, -0x7fffffe0 ;  /* 0x80000020ff057424 */ /* 0x000fe200078e00ff */
[----:B------:R-:W-:Y:S05]  /*13e90*/  WARPSYNC.ALL ;  /* 0x0000000000007948 */ /* 0x000fea0003800000 */
[C---:B------:R-:W-:Y:S01]  /*13ea0*/  R2UR UR4, R2.reuse ;  /* 0x00000000020472ca */ /* 0x040fe200000e0000 */
[----:B------:R-:W-:Y:S01]  /*13eb0*/  VIADD R10, R2, 0x180 ;  /* 0x00000180020a7836 */ /* 0x000fe20000000000 */
[----:B------:R-:W-:Y:S01]  /*13ec0*/  R2UR UR5, R3 ;  /* 0x00000000030572ca */ /* 0x000fe200000e0000 */
[C---:B------:R-:W-:Y:S01]  /*13ed0*/  VIADD R6, R4.reuse, 0x40 ;  /* 0x0000004004067836 */ /* 0x040fe20000000000 */
[----:B------:R-:W-:Y:S01]  /*13ee0*/  R2UR UR6, R4 ;  /* 0x00000000040672ca */ /* 0x000fe200000e0000 */
[----:B------:R-:W-:Y:S01]  /*13ef0*/  IMAD.MOV.U32 R11, RZ, RZ, -0x3ffffff0 ;  /* 0xc0000010ff0b7424 */ /* 0x000fe200078e00ff */
[----:B------:R-:W-:Y:S01]  /*13f00*/  R2UR UR7, R5 ;  /* 0x00000000050772ca */ /* 0x000fe200000e0000 */
[----:B------:R-:W-:Y:S01]  /*13f10*/  WARPGROUP.ARRIVE ;  /* 0x00000000000079c5 */ /* 0x000fe20000000000 */
[----:B------:R-:W-:Y:S01]  /*13f20*/  IMAD.MOV.U32 R7, RZ, RZ, -0x7fffffe0 ;  /* 0x80000020ff077424 */ /* 0x000fe200078e00ff */
[----:B------:R-:W2:Y:S01]  /*13f30*/  LDL.LU R12, [R1+0x38] ;  /* 0x00003800010c7983 */ /* 0x000ea20000300800 */
[----:B------:R-:W-:-:S02]  /*13f40*/  IMAD.MOV.U32 R3, RZ, RZ, -0x3ffffff0 ;  /* 0xc0000010ff037424 */ /* 0x000fc400078e00ff */
[----:B------:R-:W-:Y:S01]  /*13f50*/  IMAD.MOV.U32 R5, RZ, RZ, -0x7fffffe0 ;  /* 0x80000020ff057424 */ /* 0x000fe200078e00ff */
[----:B------:R-:W3:Y:S01]  /*13f60*/  LDL.LU R8, [R1+0x58] ;  /* 0x0000580001087983 */ /* 0x000ee20000300800 */
[----:B------:R-:W-:-:S05]  /*13f70*/  VIADD R152, R152, 0x1 ;  /* 0x0000000198987836 */ /* 0x000fca0000000000 */
[----:B------:R-:W-:Y:S01]  /*13f80*/  HGMMA.64x96x16.F32.BF16 R24, gdesc[UR4].tnspB, R24, gsb0 ;  /* 0x41600000041879f0 */ /* 0x000fe20008001818 */
[----:B------:R-:W-:Y:S01]  /*13f90*/  R2UR UR4, R10 ;  /* 0x000000000a0472ca */ /* 0x000fe200000e0000 */
[----:B------:R-:W-:Y:S01]  /*13fa0*/  VIADD R10, R2, 0x300 ;  /* 0x00000300020a7836 */ /* 0x000fe20000000000 */
[----:B------:R-:W-:Y:S01]  /*13fb0*/  R2UR UR5, R11 ;  /* 0x000000000b0572ca */ /* 0x000fe200000e0000 */
[----:B------:R-:W-:Y:S01]  /*13fc0*/  IMAD.MOV.U32 R11, RZ, RZ, -0x3ffffff0 ;  /* 0xc0000010ff0b7424 */ /* 0x000fe200078e00ff */
[----:B------:R-:W-:Y:S01]  /*13fd0*/  R2UR UR6, R6 ;  /* 0x00000000060672ca */ /* 0x000fe200000e0000 */
[----:B------:R-:W-:Y:S01]  /*13fe0*/  VIADD R6, R4, 0x80 ;  /* 0x0000008004067836 */ /* 0x000fe20000000000 */
[----:B------:R-:W-:Y:S01]  /*13ff0*/  R2UR UR7, R7 ;  /* 0x00000000070772ca */ /* 0x000fe200000e0000 */
[----:B------:R-:W-:Y:S01]  /*14000*/  IMAD.MOV.U32 R7, RZ, RZ, -0x7fffffe0 ;  /* 0x80000020ff077424 */ /* 0x000fe200078e00ff */
[----:B------:R-:W-:Y:S01]  /*14010*/  ISETP.NE.AND P0, PT, R152, 0x2, PT ;  /* 0x000000029800780c */ /* 0x000fe20003f05270 */
[----:B------:R-:W-:-:S02]  /*14020*/  WARPGROUP.DEPBAR.LE gsb0, 0x0 ;  /* 0x00008000000079c5 */ /* 0x000fc40000010000 */
[----:B------:R-:W-:-:S08]  /*14030*/  WARPGROUP.ARRIVE ;  /* 0x00000000000079c5 */ /* 0x000fd00000000000 */
        /* <DEDUP_REMOVED lines=9> */
[----:B------:R-:W-:Y:S02]  /*140d0*/  WARPGROUP.DEPBAR.LE gsb0, 0x0 ;  /* 0x00008000000079c5 */ /* 0x000fe40000010000 */
[----:B------:R-:W-:-:S09]  /*140e0*/  WARPGROUP.ARRIVE ;  /* 0x00000000000079c5 */ /* 0x000fd20000000000 */
        /* <DEDUP_REMOVED lines=9> */
[----:B01----:R-:W0:Y:S02]  /*14180*/  SHFL.BFLY PT, R0, R13, 0x2, 0x1f ;  /* 0x0c401f000d007f89 */ /* 0x003e2400000e0000 */
[----:B0-----:R-:W-:Y:S01]  /*14190*/  FADD.FTZ R0, R0, R13 ;  /* 0x0000000d00007221 */ /* 0x001fe20000010000 */
[----:B------:R-:W-:-:S02]  /*141a0*/  WARPGROUP.DEPBAR.LE gsb0, 0x0 ;  /* 0x00008000000079c5 */ /* 0x000fc40000010000 */
[----:B------:R-:W-:-:S06]  /*141b0*/  WARPGROUP.ARRIVE ;  /* 0x00000000000079c5 */ /* 0x000fcc0000000000 */
        /* <DEDUP_REMOVED lines=30> */
[----:B------:R-:W-:Y:S02]  /*143a0*/  IMAD.MOV.U32 R7, RZ, RZ, -0x7fffffe0 ;  /* 0x80000020ff077424 */ /* 0x000fe400078e00ff */
[----:B------:R-:W-:-:S02]  /*143b0*/  VIADD R2, R2, 0xc00 ;  /* 0x00000c0002027836 */ /* 0x000fc40000000000 */
[----:B------:R-:W-:Y:S01]  /*143c0*/  VIADD R4, R4, 0x200 ;  /* 0x0000020004047836 */ /* 0x000fe20000000000 */
[----:B------:R-:W-:Y:S02]  /*143d0*/  WARPGROUP.DEPBAR.LE gsb0, 0x0 ;  /* 0x00008000000079c5 */ /* 0x000fe40000010000 */
[----:B------:R-:W-:-:S06]  /*143e0*/  WARPGROUP.ARRIVE ;  /* 0x00000000000079c5 */ /* 0x000fcc0000000000 */
[----:B------:R-:W-:Y:S01]  /*143f0*/  HGMMA.64x96x16.F32.BF16 R24, gdesc[UR4].tnspB, R24, gsb0 ;  /* 0x41600000041879f0 */ /* 0x000fe20008001818 */
[----:B------:R-:W-:Y:S02]  /*14400*/  R2UR UR4, R10 ;  /* 0x000000000a0472ca */ /* 0x000fe400000e0000 */
[----:B------:R-:W-:Y:S02]  /*14410*/  R2UR UR5, R11 ;  /* 0x000000000b0572ca */ /* 0x000fe400000e0000 */
[----:B------:R-:W-:Y:S02]  /*14420*/  R2UR UR6, R6 ;  /* 0x00000000060672ca */ /* 0x000fe400000e0000 */
[----:B------:R-:W-:Y:S01]  /*14430*/  R2UR UR7, R7 ;  /* 0x00000000070772ca */ /* 0x000fe200000e0000 */
[----:B------:R-:W-:Y:S02]  /*14440*/  WARPGROUP.DEPBAR.LE gsb0, 0x0 ;  /* 0x00008000000079c5 */ /* 0x000fe40000010000 */
[----:B------:R-:W-:-:S10]  /*14450*/  WARPGROUP.ARRIVE ;  /* 0x00000000000079c5 */ /* 0x000fd40000000000 */
[----:B------:R-:W-:Y:S01]  /*14460*/  HGMMA.64x96x16.F32.BF16 R24, gdesc[UR4].tnspB, R24, gsb0 ;  /* 0x41600000041879f0 */ /* 0x000fe20008001818 */
[----:B------:R-:W-:Y:S02]  /*14470*/  R2UR UR4, R2 ;  /* 0x00000000020472ca */ /* 0x000fe400000e0000 */
[----:B--2---:R-:W0:Y:S01]  /*14480*/  SHFL.BFLY PT, R2, R12, 0x2, 0x1f ;  /* 0x0c401f000c027f89 */ /* 0x004e2200000e0000 */
[----:B------:R-:W-:Y:S02]  /*14490*/  R2UR UR5, R3 ;  /* 0x00000000030572ca */ /* 0x000fe400000e0000 */
[----:B------:R-:W-:Y:S01]  /*144a0*/  R2UR UR7, R5 ;  /* 0x00000000050772ca */ /* 0x000fe200000e0000 */
[----:B------:R-:W1:Y:S01]  /*144b0*/  SHFL.BFLY PT, R3, R0, 0x1, 0x1f ;  /* 0x0c201f0000037f89 */ /* 0x000e6200000e0000 */
[----:B------:R-:W-:Y:S01]  /*144c0*/  R2UR UR6, R4 ;  /* 0x00000000040672ca */ /* 0x000fe200000e0000 */
[----:B0-----:R-:W-:Y:S01]  /*144d0*/  FADD.FTZ R2, R2, R12 ;  /* 0x0000000c02027221 */ /* 0x001fe20000010000 */
[----:B-1----:R-:W-:-:S04]  /*144e0*/  FADD.FTZ R10, R0, R3 ;  /* 0x00000003000a7221 */ /* 0x002fc80000010000 */
[----:B------:R-:W0:Y:S01]  /*144f0*/  SHFL.BFLY PT, R5, R2, 0x1, 0x1f ;  /* 0x0c201f0002057f89 */ /* 0x000e2200000e0000 */
[----:B------:R-:W-:Y:S02]  /*14500*/  SEL R0, RZ, 0x1, P0 ;  /* 0x00000001ff007807 */ /* 0x000fe40000000000 */
[----:B------:R-:W-:Y:S02]  /*14510*/  FSETP.NE.FTZ.AND P2, PT, R10, RZ, PT ;  /* 0x000000ff0a00720b */ /* 0x000fe40003f55000 */
[----:B---3--:R-:W-:-:S11]  /*14520*/  LOP3.LUT R8, R8, R0, RZ, 0x3c, !PT ;  /* 0x0000000008087212 */ /* 0x008fd600078e3cff */
[----:B------:R-:W1:Y:S01]  /*14530*/  @P2 MUFU.LG2 R3, R10 ;  /* 0x0000000a00032308 */ /* 0x000e620000000c00 */
[----:B0-----:R-:W-:Y:S01]  /*14540*/  FADD.FTZ R11, R2, R5 ;  /* 0x00000005020b7221 */ /* 0x001fe20000010000 */
[----:B------:R-:W-:-:S04]  /*14550*/  CS2R R4, SRZ ;  /* 0x0000000000047805 */ /* 0x000fc8000001ff00 */
[----:B------:R-:W-:Y:S02]  /*14560*/  FSETP.NE.FTZ.AND P3, PT, R11, RZ, PT ;  /* 0x000000ff0b00720b */ /* 0x000fe40003f75000 */
[----:B------:R0:W-:Y:S02]  /*14570*/  @P2 MUFU.RCP R4, R10 ;  /* 0x0000000a00042308 */ /* 0x0001e40000001000 */
[----:B0-----:R-:W2:Y:S09]  /*14580*/  LDL.LU R10, [R1+0x90] ;  /* 0x00009000010a7983 */ /* 0x001eb20000300800 */
[----:B------:R-:W0:Y:S01]  /*14590*/  @P3 MUFU.LG2 R7, R11 ;  /* 0x0000000b00073308 */ /* 0x000e220000000c00 */
[----:B------:R-:W-:-:S02]  /*145a0*/  WARPGROUP.DEPBAR.LE gsb0, 0x0 ;  /* 0x00008000000079c5 */ /* 0x000fc40000010000 */
[----:B------:R-:W-:-:S06]  /*145b0*/  WARPGROUP.ARRIVE ;  /* 0x00000000000079c5 */ /* 0x000fcc0000000000 */
[----:B------:R-:W-:Y:S01]  /*145c0*/  HGMMA.64x96x16.F32.BF16 R24, gdesc[UR4].tnspB, R24, gsb0 ;  /* 0x41600000041879f0 */ /* 0x000fe20008001818 */
[----:B------:R3:W-:Y:S01]  /*145d0*/  STL [R1+0x58], R8 ;  /* 0x0000580801007387 */ /* 0x0007e20000100800 */
[----:B------:R-:W4:Y:S01]  /*145e0*/  @P3 MUFU.RCP R5, R11 ;  /* 0x0000000b00053308 */ /* 0x000f220000001000 */
[C---:B------:R-:W-:Y:S01]  /*145f0*/  @P2 FMUL.FTZ R6, R14.reuse, 0.69314718246459960938 ;  /* 0x3f3172180e062820 */ /* 0x040fe20000410000 */
[----:B-1----:R-:W-:Y:S01]  /*14600*/  @P2 FMUL.FTZ R3, R3, 0.69314718246459960938 ;  /* 0x3f31721803032820 */ /* 0x002fe20000410000 */
[----:B------:R-:W-:Y:S01]  /*14610*/  @P3 FMUL.FTZ R14, R14, 0.69314718246459960938 ;  /* 0x3f3172180e0e3820 */ /* 0x000fe20000410000 */
[----:B0-----:R-:W-:Y:S01]  /*14620*/  @P3 FMUL.FTZ R7, R7, 0.69314718246459960938 ;  /* 0x3f31721807073820 */ /* 0x001fe20000410000 */
[----:B---3--:R-:W-:Y:S02]  /*14630*/  @!P1 VIADD R8, R9, 0x31c60 ;  /* 0x00031c6009089836 */ /* 0x008fe40000000000 */
[----:B------:R-:W-:Y:S02]  /*14640*/  IMAD.MOV.U32 R0, RZ, RZ, -0x800000 ;  /* 0xff800000ff007424 */ /* 0x000fe400078e00ff */
[----:B------:R-:W-:Y:S01]  /*14650*/  @P2 FFMA.FTZ R0, R6, R15, R3 ;  /* 0x0000000f06002223 */ /* 0x000fe20000010003 */
[----:B------:R-:W-:Y:S01]  /*14660*/  @!P1 PRMT R8, RZ, 0x654, R8 ;  /* 0x00000654ff089816 */ /* 0x000fe20000000008 */
[----:B------:R-:W-:-:S02]  /*14670*/  IMAD.MOV.U32 R2, RZ, RZ, -0x800000 ;  /* 0xff800000ff027424 */ /* 0x000fc400078e00ff */
[----:B------:R-:W-:Y:S01]  /*14680*/  @P3 FFMA.FTZ R2, R14, R72, R7 ;  /* 0x000000480e023223 */ /* 0x000fe20000010007 */
[----:B------:R-:W-:Y:S01]  /*14690*/  SEL R152, R152, RZ, P0 ;  /* 0x000000ff98987207 */ /* 0x000fe20000000000 */
[----:B------:R-:W-:Y:S02]  /*146a0*/  WARPGROUP.DEPBAR.LE gsb0, 0x0 ;  /* 0x00008000000079c5 */ /* 0x000fe40000010000 */
        /* <DEDUP_REMOVED lines=15> */
[-C--:B----4-:R-:W-:Y:S01]  /*147a0*/  FMUL.FTZ R68, R47, R5.reuse ;  /* 0x000000052f447220 */ /* 0x090fe20000410000 */
        /* <DEDUP_REMOVED lines=18> */
[----:B------:R-:W-:Y:S01]  /*148d0*/  PLOP3.LUT P1, PT, PT, PT, PT, 0x8, 0x0 ;  /* 0x000000000000781c */ /* 0x000fe20003f2e170 */
        /* <DEDUP_REMOVED lines=15> */
[----:B--2---:R-:W-:-:S05]  /*149d0*/  VIADD R10, R10, 0x1 ;  /* 0x000000010a0a7836 */ /* 0x004fca0000000000 */
[----:B------:R1:W-:Y:S02]  /*149e0*/  STL [R1+0x90], R10 ;  /* 0x0000900a01007387 */ /* 0x0003e40000100800 */
.L_x_474:
[----:B------:R-:W2:Y:S01]  /*149f0*/  LDL R70, [R1+0x84] ;  /* 0x0000840001467983 */ /* 0x000ea20000100800 */
[----:B------:R-:W3:Y:S01]  /*14a00*/  S2R R4, SR_TID.X ;  /* 0x0000000000047919 */ /* 0x000ee20000002100 */
[----:B------:R-:W-:Y:S05]  /*14a10*/  WARPSYNC.ALL ;  /* 0x0000000000007948 */ /* 0x000fea0003800000 */
[----:B------:R-:W4:Y:S01]  /*14a20*/  S2UR UR5, SR_CgaCtaId ;  /* 0x00000000000579c3 */ /* 0x000f220000008800 */
[----:B------:R-:W-:Y:S01]  /*14a30*/  UMOV UR4, 0x400 ;  /* 0x0000040000047882 */ /* 0x000fe20000000000 */
[----:B---3--:R-:W-:-:S05]  /*14a40*/  VIADD R71, R4, 0xffffff80 ;  /* 0xffffff8004477836 */ /* 0x008fca0000000000 */
[----:B------:R-:W-:-:S04]  /*14a50*/  SHF.R.S32.HI R66, RZ, 0x1f, R71 ;  /* 0x0000001fff427819 */ /* 0x000fc80000011447 */
[----:B------:R-:W-:Y:S01]  /*14a60*/  LEA.HI R66, R66, R71, RZ, 0x2 ;  /* 0x0000004742427211 */ /* 0x000fe200078f10ff */
[----:B----4-:R-:W-:-:S03]  /*14a70*/  ULEA UR4, UR5, UR4, 0x18 ;  /* 0x0000000405047291 */ /* 0x010fc6000f8ec03f */
[----:B------:R-:W-:-:S05]  /*14a80*/  LOP3.LUT R66, R66, 0xfffffffc, RZ, 0xc0, !PT ;  /* 0xfffffffc42427812 */ /* 0x000fca00078ec0ff */
[----:B------:R-:W-:Y:S02]  /*14a90*/  IMAD.IADD R66, R71, 0x1, -R66 ;  /* 0x0000000147427824 */ /* 0x000fe400078e0a42 */
[----:B------:R-:W-:Y:S01]  /*14aa0*/  IMAD.U32 R16, RZ, RZ, UR4 ;  /* 0x00000004ff107e24 */ /* 0x000fe2000f8e00ff */
[----:B------:R-:W-:Y:S01]  /*14ab0*/  BAR.SYNC.DEFER_BLOCKING 0x5, 0x200 ;  /* 0x0148000000007b1d */ /* 0x000fe20000010000 */
[----:B------:R-:W-:-:S04]  /*14ac0*/  IMAD.SHL.U32 R32, R66, 0x8, RZ ;  /* 0x0000000842207824 */ /* 0x000fc800078e00ff */
[C---:B------:R-:W-:Y:S02]  /*14ad0*/  VIADD R33, R32.reuse, 0x40 ;  /* 0x0000004020217836 */ /* 0x040fe40000000000 */
[----:B------:R-:W-:Y:S01]  /*14ae0*/  VIADD R34, R32, 0x20 ;  /* 0x0000002020227836 */ /* 0x000fe20000000000 */
[----:B------:R-:W-:Y:S02]  /*14af0*/  BSSY B0, `(.L_x_531) ;  /* 0x00001b9000007945 */ /* 0x000fe40003800000 */
[----:B------:R-:W-:Y:S02]  /*14b00*/  SHF.R.S32.HI R36, RZ, 0x1f, R33 ;  /* 0x0000001fff247819 */ /* 0x000fe40000011421 */
[----:B------:R-:W-:Y:S01]  /*14b10*/  SHF.R.S32.HI R35, RZ, 0x1f, R34 ;  /* 0x0000001fff237819 */ /* 0x000fe20000011422 */
[----:B-----5:R3:W4:Y:S01]  /*14b20*/  LDS.128 R104, [R16+0x31cd0] ;  /* 0x031cd00010687984 */ /* 0x0207220000000c00 */
[----:B------:R-:W-:Y:S06]  /*14b30*/  BAR.ARV 0x4, 0x200 ;  /* 0x0108000000007b1d */ /* 0x000fec0000002000 */
[----:B--2---:R-:W-:Y:S01]  /*14b40*/  SHF.R.S32.HI R26, RZ, 0x1f, R70 ;  /* 0x0000001fff1a7819 */ /* 0x004fe20000011446 */
[----:B------:R-:W-:-:S03]  /*14b50*/  IMAD.SHL.U32 R38, R70, 0x4, RZ ;  /* 0x0000000446267824 */ /* 0x000fc600078e00ff */
[----:B------:R-:W-:Y:S01]  /*14b60*/  SHF.L.U64.HI R27, R70, 0x2, R26 ;  /* 0x00000002461b7819 */ /* 0x000fe2000001021a */
[----:B---34-:R-:W-:Y:S06]  /*14b70*/  @P1 BRA `(.L_x_532) ;  /* 0x0000001000481947 */ /* 0x018fec0003800000 */
[----:B------:R-:W2:Y:S01]  /*14b80*/  LDL R4, [R1+0xb8] ;  /* 0x0000b80001047983 */ /* 0x000ea20000100800 */
[----:B------:R-:W-:Y:S05]  /*14b90*/  WARPSYNC.ALL ;  /* 0x0000000000007948 */ /* 0x000fea0003800000 */
[----:B------:R-:W3:Y:S01]  /*14ba0*/  S2R R5, SR_SWINHI ;  /* 0x0000000000057919 */ /* 0x000ee20000002f00 */
[----:B------:R-:W-:Y:S01]  /*14bb0*/  F2FP.BF16.F32.PACK_AB R6, R79, R6 ;  /* 0x000000064f06723e */ /* 0x000fe200000010ff */
[----:B------:R-:W-:Y:S01]  /*14bc0*/  ULDC.64 UR4, c[0x0][0xc00] ;  /* 0x0003000000047ab9 */ /* 0x000fe20000000a00 */
[----:B------:R-:W-:Y:S02]  /*14bd0*/  F2FP.BF16.F32.PACK_AB R22, R75, R22 ;  /* 0x000000164b16723e */ /* 0x000fe400000010ff */
[----:B------:R-:W-:-:S02]  /*14be0*/  MOV R24, R16 ;  /* 0x0000001000187202 */ /* 0x000fc40000000f00 */
[----:B---3--:R-:W-:Y:S01]  /*14bf0*/  MOV R25, R5 ;  /* 0x0000000500197202 */ /* 0x008fe20000000f00 */
[----:B------:R-:W-:Y:S02]  /*14c00*/  BAR.SYNC.DEFER_BLOCKING 0x1, 0x180 ;  /* 0x0046000000007b1d */ /* 0x000fe40000010000 */
[----:B--2---:R-:W-:-:S03]  /*14c10*/  IMAD.WIDE R4, R4, 0x2, R24 ;  /* 0x0000000204047825 */ /* 0x004fc600078e0218 */
[C---:B------:R-:W-:Y:S02]  /*14c20*/  IADD3 R55, P4, R4.reuse, 0x20, RZ ;  /* 0x0000002004377810 */ /* 0x040fe40007f9e0ff */
[C---:B------:R-:W-:Y:S02]  /*14c30*/  IADD3 R59, P3, R4.reuse, 0x3000, RZ ;  /* 0x00003000043b7810 */ /* 0x040fe40007f7e0ff */
[----:B-1----:R-:W-:Y:S01]  /*14c40*/  LOP3.LUT R8, R55, 0x180, RZ, 0xc0, !PT ;  /* 0x0000018037087812 */ /* 0x002fe200078ec0ff */
[--C-:B------:R-:W-:Y:S01]  /*14c50*/  IMAD.X R13, RZ, RZ, R5.reuse, P4 ;  /* 0x000000ffff0d7224 */ /* 0x100fe200020e0605 */
[----:B------:R-:W-:Y:S01]  /*14c60*/  IADD3 R63, P2, R4, 0x3020, RZ ;  /* 0x00003020043f7810 */ /* 0x000fe20007f5e0ff */
[--C-:B------:R-:W-:Y:S01]  /*14c70*/  IMAD.X R15, RZ, RZ, R5.reuse, P3 ;  /* 0x000000ffff0f7224 */ /* 0x100fe200018e0605 */
[----:B------:R-:W-:Y:S02]  /*14c80*/  SHF.R.U64 R8, R8, 0x3, RZ ;  /* 0x0000000308087819 */ /* 0x000fe400000012ff */
[C---:B------:R-:W-:Y:S01]  /*14c90*/  IADD3 R58, P1, R4.reuse, 0x6000, RZ ;  /* 0x00006000043a7810 */ /* 0x040fe20007f3e0ff */
[----:B0-----:R-:W-:Y:S01]  /*14ca0*/  IMAD.X R21, RZ, RZ, R5, P2 ;  /* 0x000000ffff157224 */ /* 0x001fe200010e0605 */
[----:B------:R-:W-:-:S02]  /*14cb0*/  LOP3.LUT R9, R4, 0x180, RZ, 0xc0, !PT ;  /* 0x0000018004097812 */ /* 0x000fc400078ec0ff */
[----:B------:R-:W-:Y:S02]  /*14cc0*/  IADD3 R67, P0, R4, 0x6020, RZ ;  /* 0x0000602004437810 */ /* 0x000fe40007f1e0ff */
[----:B------:R-:W-:Y:S02]  /*14cd0*/  LOP3.LUT R12, R8, R55, RZ, 0x3c, !PT ;  /* 0x00000037080c7212 */ /* 0x000fe400078e3cff */
[----:B------:R-:W-:Y:S01]  /*14ce0*/  LOP3.LUT R8, R59, 0x180, RZ, 0xc0, !PT ;  /* 0x000001803b087812 */ /* 0x000fe200078ec0ff */
[----:B------:R-:W-:Y:S01]  /*14cf0*/  IMAD.X R11, RZ, RZ, R5, P0 ;  /* 0x000000ffff0b7224 */ /* 0x000fe200000e0605 */
[----:B------:R-:W-:Y:S02]  /*14d00*/  LOP3.LUT R10, R63, 0x180, RZ, 0xc0, !PT ;  /* 0x000001803f0a7812 */ /* 0x000fe400078ec0ff */
[----:B------:R-:W-:Y:S02]  /*14d10*/  LOP3.LUT R55, R58, 0x180, RZ, 0xc0, !PT ;  /* 0x000001803a377812 */ /* 0x000fe400078ec0ff */
[----:B------:R-:W-:-:S02]  /*14d20*/  SHF.R.U64 R9, R9, 0x3, RZ ;  /* 0x0000000309097819 */ /* 0x000fc400000012ff */
[----:B------:R-:W-:Y:S02]  /*14d30*/  LOP3.LUT R62, R67, 0x180, RZ, 0xc0, !PT ;  /* 0x00000180433e7812 */ /* 0x000fe400078ec0ff */
[----:B------:R-:W-:Y:S02]  /*14d40*/  SHF.R.U64 R8, R8, 0x3, RZ ;  /* 0x0000000308087819 */ /* 0x000fe400000012ff */
[----:B------:R-:W-:Y:S02]  /*14d50*/  SHF.R.U64 R10, R10, 0x3, RZ ;  /* 0x000000030a0a7819 */ /* 0x000fe400000012ff */
[----:B------:R-:W-:Y:S02]  /*14d60*/  SHF.R.U64 R55, R55, 0x3, RZ ;  /* 0x0000000337377819 */ /* 0x000fe400000012ff */
[----:B------:R-:W-:Y:S01]  /*14d70*/  LOP3.LUT R4, R9, R4, RZ, 0x3c, !PT ;  /* 0x0000000409047212 */ /* 0x000fe200078e3cff */
[----:B------:R-:W-:Y:S01]  /*14d80*/  IMAD.X R9, RZ, RZ, R5, P1 ;  /* 0x000000ffff097224 */ /* 0x000fe200008e0605 */
[----:B------:R-:W-:-:S02]  /*14d90*/  SHF.R.U64 R62, R62, 0x3, RZ ;  /* 0x000000033e3e7819 */ /* 0x000fc400000012ff */
[----:B------:R-:W-:Y:S02]  /*14da0*/  LOP3.LUT R14, R8, R59, RZ, 0x3c, !PT ;  /* 0x0000003b080e7212 */ /* 0x000fe400078e3cff */
[----:B------:R-:W-:Y:S02]  /*14db0*/  LOP3.LUT R20, R10, R63, RZ, 0x3c, !PT ;  /* 0x0000003f0a147212 */ /* 0x000fe400078e3cff */
[----:B------:R-:W-:Y:S02]  /*14dc0*/  LOP3.LUT R8, R55, R58, RZ, 0x3c, !PT ;  /* 0x0000003a37087212 */ /* 0x000fe400078e3cff */
[----:B------:R-:W-:Y:S02]  /*14dd0*/  MOV R55, R4 ;  /* 0x0000000400377202 */ /* 0x000fe40000000f00 */
[----:B------:R-:W-:Y:S02]  /*14de0*/  LOP3.LUT R10, R62, R67, RZ, 0x3c, !PT ;  /* 0x000000433e0a7212 */ /* 0x000fe400078e3cff */
[----:B------:R-:W-:-:S02]  /*14df0*/  F2FP.BF16.F32.PACK_AB R4, R80, R7 ;  /* 0x000000075004723e */ /* 0x000fc400000010ff */
[----:B------:R-:W-:Y:S02]  /*14e00*/  F2FP.BF16.F32.PACK_AB R5, R84, R83 ;  /* 0x000000535405723e */ /* 0x000fe400000010ff */
[----:B------:R-:W-:Y:S02]  /*14e10*/  F2FP.BF16.F32.PACK_AB R7, R86, R81 ;  /* 0x000000515607723e */ /* 0x000fe400000010ff */
[----:B------:R-:W-:Y:S02]  /*14e20*/  MOV R62, R12 ;  /* 0x0000000c003e7202 */ /* 0x000fe40000000f00 */
[----:B------:R-:W-:Y:S01]  /*14e30*/  MOV R59, R14 ;  /* 0x0000000e003b7202 */ /* 0x000fe20000000f00 */
[----:B------:R0:W-:Y:S01]  /*14e40*/  STSM.16.M88.4 [R55], R4 ;  /* 0x0000000437007844 */ /* 0x0001e20000000200 */
[----:B------:R-:W-:Y:S02]  /*14e50*/  MOV R58, R20 ;  /* 0x00000014003a7202 */ /* 0x000fe40000000f00 */
[----:B------:R-:W-:-:S02]  /*14e60*/  F2FP.BF16.F32.PACK_AB R12, R78, R73 ;  /* 0x000000494e0c723e */ /* 0x000fc400000010ff */
[----:B------:R-:W-:Y:S02]  /*14e70*/  F2FP.BF16.F32.PACK_AB R13, R69, R64 ;  /* 0x00000040450d723e */ /* 0x000fe400000010ff */
[----:B------:R-:W-:Y:S02]  /*14e80*/  F2FP.BF16.F32.PACK_AB R14, R77, R72 ;  /* 0x000000484d0e723e */ /* 0x000fe400000010ff */
[----:B------:R-:W-:Y:S02]  /*14e90*/  F2FP.BF16.F32.PACK_AB R15, R82, R61 ;  /* 0x0000003d520f723e */ /* 0x000fe400000010ff */
[----:B------:R-:W-:Y:S02]  /*14ea0*/  F2FP.BF16.F32.PACK_AB R20, R76, R23 ;  /* 0x000000174c14723e */ /* 0x000fe400000010ff */
[----:B------:R-:W-:Y:S01]  /*14eb0*/  F2FP.BF16.F32.PACK_AB R21, R65, R60 ;  /* 0x0000003c4115723e */ /* 0x000fe200000010ff */
[----:B------:R-:W-:Y:S01]  /*14ec0*/  STSM.16.M88.4 [R62], R12 ;  /* 0x0000000c3e007844 */ /* 0x000fe20000000200 */
[----:B------:R-:W-:-:S02]  /*14ed0*/  F2FP.BF16.F32.PACK_AB R23, R68, R57 ;  /* 0x000000394417723e */ /* 0x000fc400000010ff */
[----:B------:R-:W-:Y:S02]  /*14ee0*/  ISETP.NE.U32.AND P0, PT, RZ, UR4, PT ;  /* 0x00000004ff007c0c */ /* 0x000fe4000bf05070 */
[----:B------:R-:W-:Y:S01]  /*14ef0*/  MOV R57, R8 ;  /* 0x0000000800397202 */ /* 0x000fe20000000f00 */
[----:B------:R1:W-:Y:S01]  /*14f00*/  STSM.16.M88.4 [R59], R20 ;  /* 0x000000143b007844 */ /* 0x0003e20000000200 */
[----:B0-----:R-:W-:Y:S02]  /*14f10*/  MOV R55, R10 ;  /* 0x0000000a00377202 */ /* 0x001fe40000000f00 */
[----:B------:R-:W-:Y:S02]  /*14f20*/  F2FP.BF16.F32.PACK_AB R4, R74, R41 ;  /* 0x000000294a04723e */ /* 0x000fe400000010ff */
[----:B------:R-:W-:Y:S02]  /*14f30*/  F2FP.BF16.F32.PACK_AB R5, R53, R50 ;  /* 0x000000323505723e */ /* 0x000fe400000010ff */
[----:B------:R-:W-:-:S02]  /*14f40*/  F2FP.BF16.F32.PACK_AB R6, R49, R40 ;  /* 0x000000283106723e */ /* 0x000fc400000010ff */
[----:B------:R-:W-:Y:S02]  /*14f50*/  F2FP.BF16.F32.PACK_AB R7, R56, R47 ;  /* 0x0000002f3807723e */ /* 0x000fe400000010ff */
[----:B------:R-:W-:Y:S01]  /*14f60*/  F2FP.BF16.F32.PACK_AB R8, R44, R37 ;  /* 0x000000252c08723e */ /* 0x000fe200000010ff */
[----:B------:R-:W-:Y:S01]  /*14f70*/  IMAD.MOV.U32 R37, RZ, RZ, RZ ;  /* 0x000000ffff257224 */ /* 0x000fe200078e00ff */
[----:B------:R-:W-:Y:S01]  /*14f80*/  F2FP.BF16.F32.PACK_AB R9, R51, R46 ;  /* 0x0000002e3309723e */ /* 0x000fe200000010ff */
[----:B------:R0:W-:Y:S01]  /*14f90*/  STSM.16.M88.4 [R58], R4 ;  /* 0x000000043a007844 */ /* 0x0001e20000000200 */
[----:B------:R-:W-:Y:S02]  /*14fa0*/  F2FP.BF16.F32.PACK_AB R10, R48, R3 ;  /* 0x00000003300a723e */ /* 0x000fe400000010ff */
[----:B-1----:R-:W-:Y:S01]  /*14fb0*/  IADD3 R20, P1, R38, UR4, RZ ;  /* 0x0000000426147c10 */ /* 0x002fe2000ff3e0ff */
[----:B------:R-:W1:Y:S01]  /*14fc0*/  LDC R3, c[0x0][0xbe8] ;  /* 0x0002fa00ff037b82 */ /* 0x000e620000000800 */
[----:B------:R-:W-:-:S02]  /*14fd0*/  F2FP.BF16.F32.PACK_AB R11, R54, R43 ;  /* 0x0000002b360b723e */ /* 0x000fc400000010ff */
[----:B------:R-:W-:Y:S02]  /*14fe0*/  F2FP.BF16.F32.PACK_AB R12, R45, R28 ;  /* 0x0000001c2d0c723e */ /* 0x000fe400000010ff */
[----:B------:R-:W-:Y:S01]  /*14ff0*/  F2FP.BF16.F32.PACK_AB R13, R39, R30 ;  /* 0x0000001e270d723e */ /* 0x000fe200000010ff */
[----:B------:R2:W-:Y:S01]  /*15000*/  STSM.16.M88.4 [R57], R8 ;  /* 0x0000000839007844 */ /* 0x0005e20000000200 */
[----:B------:R-:W-:Y:S02]  /*15010*/  F2FP.BF16.F32.PACK_AB R14, R52, R29 ;  /* 0x0000001d340e723e */ /* 0x000fe400000010ff */
[----:B------:R-:W-:Y:S02]  /*15020*/  F2FP.BF16.F32.PACK_AB R15, R42, R31 ;  /* 0x0000001f2a0f723e */ /* 0x000fe400000010ff */
[----:B------:R-:W-:Y:S02]  /*15030*/  ISETP.NE.AND.EX P0, PT, RZ, UR5, PT, P0 ;  /* 0x00000005ff007c0c */ /* 0x000fe4000bf05300 */
[----:B------:R-:W-:Y:S01]  /*15040*/  IADD3.X R21, R27, UR5, RZ, P1, !PT ;  /* 0x000000051b157c10 */ /* 0x000fe20008ffe4ff */
[----:B------:R-:W-:Y:S01]  /*15050*/  ULDC.64 UR4, c[0x0][0xc08] ;  /* 0x0003020000047ab9 */ /* 0x000fe20000000a00 */
[----:B------:R2:W-:Y:S01]  /*15060*/  STSM.16.M88.4 [R55], R12 ;  /* 0x0000000c37007844 */ /* 0x0005e20000000200 */
[----:B------:R-:W-:Y:S01]  /*15070*/  BAR.SYNC.DEFER_BLOCKING 0x1, 0x180 ;  /* 0x0046000000007b1d */ /* 0x000fe20000010000 */
[----:B------:R-:W-:-:S04]  /*15080*/  ISETP.NE.U32.AND P2, PT, RZ, UR4, PT ;  /* 0x00000004ff007c0c */ /* 0x000fc8000bf45070 */
[----:B------:R-:W-:-:S13]  /*15090*/  ISETP.NE.AND.EX P2, PT, RZ, UR5, PT, P2 ;  /* 0x00000005ff007c0c */ /* 0x000fda000bf45320 */
[----:B------:R-:W-:Y:S01]  /*150a0*/  @P2 IADD3 R38, P3, R38, UR4, RZ ;  /* 0x0000000426262c10 */ /* 0x000fe2000ff7e0ff */
[----:B------:R-:W-:Y:S02]  /*150b0*/  ULDC UR4, c[0x0][0xa88] ;  /* 0x0002a20000047ab9 */ /* 0x000fe40000000800 */
[----:B------:R-:W-:Y:S01]  /*150c0*/  IMAD.U32 R46, RZ, RZ, UR4 ;  /* 0x00000004ff2e7e24 */ /* 0x000fe2000f8e00ff */
[----:B------:R-:W-:Y:S01]  /*150d0*/  @P2 IADD3.X R39, R27, UR5, RZ, P3, !PT ;  /* 0x000000051b272c10 */ /* 0x000fe20009ffe4ff */
[----:B------:R2:W5:Y:S01]  /*150e0*/  @P0 LDG.E R37, desc[UR60][R20.64] ;  /* 0x0000003c14250981 */ /* 0x000562000c1e1900 */
[----:B-1----:R-:W-:-:S03]  /*150f0*/  ISETP.NE.AND P1, PT, R3, 0x1, PT ;  /* 0x000000010300780c */ /* 0x002fc60003f25270 */
[----:B------:R2:W5:Y:S10]  /*15100*/  @P2 LDG.E R46, desc[UR60][R38.64] ;  /* 0x0000003c262e2981 */ /* 0x000574000c1e1900 */
[----:B0-----:R-:W0:Y:S08]  /*15110*/  @P1 LDC R6, c[0x0][0xbec] ;  /* 0x0002fb00ff061b82 */ /* 0x001e300000000800 */
[----:B------:R-:W1:Y:S01]  /*15120*/  @P1 LDC R23, c[0x0][0xbf0] ;  /* 0x0002fc00ff171b82 */ /* 0x000e620000000800 */
[----:B--2---:R-:W-:Y:S05]  /*15130*/  @P2 BRA `(.L_x_533) ;  /* 0x0000000000102947 */ /* 0x004fea0003800000 */
[----:B------:R-:W-:Y:S05]  /*15140*/  @!P0 BRA `(.L_x_533) ;  /* 0x00000000000c8947 */ /* 0x000fea0003800000 */
[----:B------:R-:W2:Y:S04]  /*15150*/  LDG.E R5, desc[UR60][R20.64] ;  /* 0x0000003c14057981 */ /* 0x000ea8000c1e1900 */
[----:B-----5:R-:W2:Y:S02]  /*15160*/  LDG.E R46, desc[UR60][R20.64+0x4] ;  /* 0x0000043c142e7981 */ /* 0x020ea4000c1e1900 */
[----:B--2---:R-:W-:-:S07]  /*15170*/  IMAD.IADD R46, R46, 0x1, -R5 ;  /* 0x000000012e2e7824 */ /* 0x004fce00078e0a05 */
.L_x_533:
[----:B------:R-:W2:Y:S01]  /*15180*/  LDL R4, [R1+0xb4] ;  /* 0x0000b40001047983 */ /* 0x000ea20000100800 */
[----:B------:R-:W-:Y:S01]  /*15190*/  SHF.R.S32.HI R50, RZ, 0x1f, R71 ;  /* 0x0000001fff327819 */ /* 0x000fe20000011447 */
[----:B------:R-:W-:Y:S01]  /*151a0*/  ULDC.64 UR4, c[0x0][0xb90] ;  /* 0x0002e40000047ab9 */ /* 0x000fe20000000a00 */
[--C-:B-----5:R-:W-:Y:S01]  /*151b0*/  SHF.R.S32.HI R39, RZ, 0x1f, R37.reuse ;  /* 0x0000001fff277819 */ /* 0x120fe20000011425 */
[----:B------:R-:W3:Y:S01]  /*151c0*/  LDL.LU R51, [R1+0x88] ;  /* 0x0000880001337983 */ /* 0x000ee20000300800 */
[----:B------:R-:W-:Y:S01]  /*151d0*/  IMAD.MOV.U32 R38, RZ, RZ, R37 ;  /* 0x000000ffff267224 */ /* 0x000fe200078e0025 */
[----:B------:R-:W-:Y:S02]  /*151e0*/  SEL R44, R70, RZ, !P0 ;  /* 0x000000ff462c7207 */ /* 0x000fe40004000000 */
[----:B------:R-:W-:Y:S01]  /*151f0*/  SHF.R.S32.HI R14, RZ, 0x1f, R71 ;  /* 0x0000001fff0e7819 */ /* 0x000fe20000011447 */
[----:B------:R-:W2:Y:S01]  /*15200*/  LDL.LU R49, [R1+0x8c] ;  /* 0x00008c0001317983 */ /* 0x000ea20000300800 */
[----:B------:R-:W-:Y:S01]  /*15210*/  LEA.HI R50, R50, R71, RZ, 0x2 ;  /* 0x0000004732327211 */ /* 0x000fe200078f10ff */
[----:B------:R-:W-:Y:S01]  /*15220*/  IMAD R46, R46, R3, RZ ;  /* 0x000000032e2e7224 */ /* 0x000fe200078e02ff */
[----:B------:R-:W4:Y:S01]  /*15230*/  @P1 LDC R47, c[0x0][0xbec] ;  /* 0x0002fb00ff2f1b82 */ /* 0x000f220000000800 */
[----:B------:R-:W4:Y:S01]  /*15240*/  LDL R10, [R1+0xac] ;  /* 0x0000ac00010a7983 */ /* 0x000f220000100800 */
[----:B------:R-:W-:-:S05]  /*15250*/  SHF.R.S32.HI R50, RZ, 0x2, R50 ;  /* 0x00000002ff327819 */ /* 0x000fca0000011432 */
[----:B------:R-:W-:-:S04]  /*15260*/  IMAD R9, R50, 0x20, R32 ;  /* 0x0000002032097824 */ /* 0x000fc800078e0220 */
[----:B------:R-:W-:Y:S01]  /*15270*/  IMAD.WIDE R24, R9, 0x2, R24 ;  /* 0x0000000209187825 */ /* 0x000fe200078e0218 */
[----:B------:R-:W-:-:S04]  /*15280*/  LEA.HI R14, R14, R71, RZ, 0x7 ;  /* 0x000000470e0e7211 */ /* 0x000fc800078f38ff */
[----:B------:R-:W-:-:S05]  /*15290*/  LOP3.LUT R14, R14, 0xffffff80, RZ, 0xc0, !PT ;  /* 0xffffff800e0e7812 */ /* 0x000fca00078ec0ff */
[----:B------:R-:W-:Y:S01]  /*152a0*/  IMAD.IADD R14, R71, 0x1, -R14 ;  /* 0x00000001470e7824 */ /* 0x000fe200078e0a0e */
[C---:B------:R-:W-:Y:S02]  /*152b0*/  IADD3 R21, P5, R24.reuse, 0x4800, RZ ;  /* 0x0000480018157810 */ /* 0x040fe40007fbe0ff */
[----:B------:R-:W-:Y:S02]  /*152c0*/  IADD3 R27, P4, R24, 0x6000, RZ ;  /* 0x00006000181b7810 */ /* 0x000fe40007f9e0ff */
[----:B------:R-:W-:-:S04]  /*152d0*/  LOP3.LUT R20, R21, 0x180, RZ, 0xc0, !PT ;  /* 0x0000018015147812 */ /* 0x000fc800078ec0ff */
[----:B------:R-:W-:-:S04]  /*152e0*/  SHF.R.U64 R20, R20, 0x3, RZ ;  /* 0x0000000314147819 */ /* 0x000fc800000012ff */
[----:B------:R-:W-:Y:S01]  /*152f0*/  LOP3.LUT R20, R20, R21, RZ, 0x3c, !PT ;  /* 0x0000001514147212 */ /* 0x000fe200078e3cff */
[----:B------:R-:W-:Y:S01]  /*15300*/  IMAD.X R21, RZ, RZ, R25, P5 ;  /* 0x000000ffff157224 */ /* 0x000fe200028e0619 */
[----:B------:R-:W-:Y:S01]  /*15310*/  BSSY B1, `(.L_x_534) ;  /* 0x0000085000017945 */ /* 0x000fe20003800000 */
[----:B---3--:R-:W-:Y:S01]  /*15320*/  SHF.R.S32.HI R45, RZ, 0x1f, R51 ;  /* 0x0000001fff2d7819 */ /* 0x008fe20000011433 */
[----:B--2---:R-:W-:-:S04]  /*15330*/  IMAD R13, R49, 0xc0, R4 ;  /* 0x000000c0310d7824 */ /* 0x004fc800078e0204 */
[----:B------:R-:W-:Y:S02]  /*15340*/  IMAD R4, R45, UR4, RZ ;  /* 0x000000042d047c24 */ /* 0x000fe4000f8e02ff */
[----:B0-----:R-:W-:-:S04]  /*15350*/  @P1 IMAD.HI.U32 R6, R13, R6, RZ ;  /* 0x000000060d061227 */ /* 0x001fc800078e00ff */
[----:B------:R-:W-:Y:S01]  /*15360*/  IMAD.MOV.U32 R7, RZ, RZ, R13 ;  /* 0x000000ffff077224 */ /* 0x000fe200078e000d */
[----:B-1----:R-:W-:Y:S01]  /*15370*/  @P1 SHF.R.U32.HI R7, RZ, R23, R6 ;  /* 0x00000017ff071219 */ /* 0x002fe20000011606 */
[C---:B------:R-:W-:Y:S02]  /*15380*/  IMAD R11, R51.reuse, UR5, R4 ;  /* 0x00000005330b7c24 */ /* 0x040fe4000f8e0204 */
[----:B------:R-:W-:Y:S01]  /*15390*/  IMAD.WIDE.U32 R4, R51, UR4, R38 ;  /* 0x0000000433047c25 */ /* 0x000fe2000f8e0026 */
[----:B------:R-:W-:Y:S01]  /*153a0*/  SEL R38, R26, RZ, !P0 ;  /* 0x000000ff1a267207 */ /* 0x000fe20004000000 */
[----:B------:R-:W-:Y:S02]  /*153b0*/  ULDC.64 UR4, c[0x0][0xb98] ;  /* 0x0002e60000047ab9 */ /* 0x000fe40000000a00 */
[----:B------:R-:W-:Y:S02]  /*153c0*/  IMAD.IADD R5, R5, 0x1, R11 ;  /* 0x0000000105057824 */ /* 0x000fe400078e020b */
[----:B------:R-:W-:-:S02]  /*153d0*/  IMAD.MOV R6, RZ, RZ, -R7 ;  /* 0x000000ffff067224 */ /* 0x000fc400078e0a07 */
[----:B------:R-:W-:Y:S02]  /*153e0*/  IMAD R11, R38, UR4, RZ ;  /* 0x00000004260b7c24 */ /* 0x000fe4000f8e02ff */
[----:B------:R-:W-:-:S04]  /*153f0*/  IMAD.WIDE.U32 R4, R44, UR4, R4 ;  /* 0x000000042c047c25 */ /* 0x000fc8000f8e0004 */
[----:B------:R-:W-:Y:S01]  /*15400*/  IMAD R9, R3, R6, R13 ;  /* 0x0000000603097224 */ /* 0x000fe200078e020d */
[----:B------:R-:W-:Y:S01]  /*15410*/  IADD3 R4, P0, R7, R4, RZ ;  /* 0x0000000407047210 */ /* 0x000fe20007f1e0ff */
[----:B------:R-:W-:Y:S01]  /*15420*/  IMAD R8, R44, UR5, R11 ;  /* 0x000000052c087c24 */ /* 0x000fe2000f8e020b */
[----:B------:R-:W-:Y:S01]  /*15430*/  SHF.R.S32.HI R11, RZ, 0x1f, R7 ;  /* 0x0000001fff0b7819 */ /* 0x000fe20000011407 */
[----:B------:R-:W-:Y:S01]  /*15440*/  ULDC.64 UR4, c[0x0][0xb88] ;  /* 0x0002e20000047ab9 */ /* 0x000fe20000000a00 */
        /* <DEDUP_REMOVED lines=9> */
[----:B------:R-:W-:Y:S01]  /*154e0*/  SHFL.IDX PT, R42, R6, RZ, 0x1c1f ;  /* 0x001c1fff062a7589 */ /* 0x000fe200000e0000 */
[----:B------:R-:W-:Y:S01]  /*154f0*/  IADD3 R7, P2, R24, 0x1800, RZ ;  /* 0x0000180018077810 */ /* 0x000fe20007f5e0ff */
[----:B------:R-:W-:Y:S02]  /*15500*/  ULDC.64 UR4, c[0x0][0xaa0] ;  /* 0x0002a80000047ab9 */ /* 0x000fe40000000a00 */
[----:B------:R-:W0:Y:S01]  /*15510*/  SHFL.IDX PT, R43, R4, RZ, 0x1c1f ;  /* 0x001c1fff042b7589 */ /* 0x000e2200000e0000 */
[----:B----4-:R-:W-:Y:S01]  /*15520*/  IMAD R5, R49, 0xc0, R10 ;  /* 0x000000c031057824 */ /* 0x010fe200078e020a */
[----:B------:R-:W-:Y:S01]  /*15530*/  LOP3.LUT P0, RZ, R14, 0x3, RZ, 0xc0, !PT ;  /* 0x000000030eff7812 */ /* 0x000fe2000780c0ff */
[----:B------:R-:W-:Y:S01]  /*15540*/  IMAD.X R9, RZ, RZ, R25, P2 ;  /* 0x000000ffff097224 */ /* 0x000fe200010e0619 */
[----:B------:R-:W-:Y:S02]  /*15550*/  SHFL.IDX PT, R40, R6, 0x1, 0x1c1f ;  /* 0x003c1f0006287f89 */ /* 0x000fe400000e0000 */
[----:B------:R-:W-:-:S02]  /*15560*/  ISETP.GE.OR P2, PT, R5, R46, P0 ;  /* 0x0000002e0500720c */ /* 0x000fc40000746670 */
[----:B------:R-:W1:Y:S01]  /*15570*/  SHFL.IDX PT, R41, R4, 0x1, 0x1c1f ;  /* 0x003c1f0004297f89 */ /* 0x000e6200000e0000 */
[----:B------:R-:W-:-:S05]  /*15580*/  VIADD R5, R5, 0x8 ;  /* 0x0000000805057836 */ /* 0x000fca0000000000 */
[----:B------:R-:W-:Y:S02]  /*15590*/  ISETP.GE.OR P0, PT, R5, R46, P0 ;  /* 0x0000002e0500720c */ /* 0x000fe40000706670 */
[----:B------:R-:W-:-:S03]  /*155a0*/  IADD3 R13, P3, R24, 0x3000, RZ ;  /* 0x00003000180d7810 */ /* 0x000fc60007f7e0ff */
[----:B0-----:R0:W-:Y:S01]  /*155b0*/  @!P2 ST.E desc[UR60][R42.64], R0 ;  /* 0x000000002a00a985 */ /* 0x0011e2000c10193c */
[----:B------:R-:W-:Y:S01]  /*155c0*/  LOP3.LUT R12, R13, 0x180, RZ, 0xc0, !PT ;  /* 0x000001800d0c7812 */ /* 0x000fe200078ec0ff */
[----:B------:R-:W-:Y:S01]  /*155d0*/  IMAD R48, R39, UR4, RZ ;  /* 0x0000000427307c24 */ /* 0x000fe2000f8e02ff */
[----:B------:R-:W-:Y:S01]  /*155e0*/  LOP3.LUT R8, R7, 0x180, RZ, 0xc0, !PT ;  /* 0x0000018007087812 */ /* 0x000fe200078ec0ff */
[----:B0-----:R-:W0:Y:S04]  /*155f0*/  @P1 LDC R43, c[0x0][0xbf0] ;  /* 0x0002fc00ff2b1b82 */ /* 0x001e280000000800 */
[----:B-1----:R1:W-:Y:S01]  /*15600*/  @!P0 ST.E desc[UR60][R40.64], R2 ;  /* 0x0000000228008985 */ /* 0x0023e2000c10193c */
[----:B------:R-:W-:Y:S01]  /*15610*/  IMAD R0, R66, 0x60, R50 ;  /* 0x0000006042007824 */ /* 0x000fe200078e0232 */
[----:B------:R-:W-:Y:S01]  /*15620*/  SHF.R.U64 R12, R12, 0x3, RZ ;  /* 0x000000030c0c7819 */ /* 0x000fe200000012ff */
[----:B------:R-:W-:Y:S01]  /*15630*/  IMAD R39, R37, UR5, R48 ;  /* 0x0000000525277c24 */ /* 0x000fe2000f8e0230 */
[----:B------:R-:W-:Y:S01]  /*15640*/  SHF.R.U64 R8, R8, 0x3, RZ ;  /* 0x0000000308087819 */ /* 0x000fe200000012ff */
[----:B------:R-:W-:Y:S01]  /*15650*/  IMAD R42, R49, 0xc0, R0 ;  /* 0x000000c0312a7824 */ /* 0x000fe200078e0200 */
[----:B------:R-:W-:Y:S01]  /*15660*/  LOP3.LUT R12, R12, R13, RZ, 0x3c, !PT ;  /* 0x0000000d0c0c7212 */ /* 0x000fe200078e3cff */
[----:B------:R-:W-:-:S02]  /*15670*/  IMAD.X R13, RZ, RZ, R25, P3 ;  /* 0x000000ffff0d7224 */ /* 0x000fc400018e0619 */
[----:B-1----:R-:W-:Y:S01]  /*15680*/  IMAD.WIDE.U32 R40, R37, UR4, RZ ;  /* 0x0000000425287c25 */ /* 0x002fe2000f8e00ff */
[----:B------:R-:W-:Y:S01]  /*15690*/  ULDC.64 UR4, c[0x0][0xae8] ;  /* 0x0002ba0000047ab9 */ /* 0x000fe20000000a00 */
[----:B------:R-:W-:Y:S02]  /*156a0*/  LOP3.LUT R8, R8, R7, RZ, 0x3c, !PT ;  /* 0x0000000708087212 */ /* 0x000fe400078e3cff */
[----:B------:R-:W5:Y:S01]  /*156b0*/  LD.E.128 R12, desc[UR60][R12.64] ;  /* 0x0000003c0c0c7980 */ /* 0x000f62000c101d00 */
[----:B------:R-:W-:Y:S02]  /*156c0*/  IMAD.IADD R41, R41, 0x1, R39 ;  /* 0x0000000129297824 */ /* 0x000fe400078e0227 */
[----:B------:R-:W-:Y:S01]  /*156d0*/  IMAD R45, R45, UR4, RZ ;  /* 0x000000042d2d7c24 */ /* 0x000fe2000f8e02ff */
[----:B------:R-:W-:Y:S01]  /*156e0*/  IADD3 R7, P3, R24, 0x7800, RZ ;  /* 0x0000780018077810 */ /* 0x000fe20007f7e0ff */
[----:B------:R-:W-:Y:S01]  /*156f0*/  @P1 IMAD.HI.U32 R0, R42, R47, RZ ;  /* 0x0000002f2a001227 */ /* 0x000fe200078e00ff */
[----:B------:R-:W-:Y:S01]  /*15700*/  LOP3.LUT R26, R27, 0x180, RZ, 0xc0, !PT ;  /* 0x000001801b1a7812 */ /* 0x000fe200078ec0ff */
[----:B------:R-:W5:Y:S02]  /*15710*/  LD.E.128 R20, desc[UR60][R20.64] ;  /* 0x0000003c14147980 */ /* 0x000f64000c101d00 */
[----:B------:R-:W-:-:S02]  /*15720*/  IMAD R45, R51, UR5, R45 ;  /* 0x00000005332d7c24 */ /* 0x000fc4000f8e022d */
[----:B------:R-:W-:Y:S01]  /*15730*/  IMAD.WIDE.U32 R40, R51, UR4, R40 ;  /* 0x0000000433287c25 */ /* 0x000fe2000f8e0028 */
[----:B------:R-:W-:Y:S01]  /*15740*/  ULDC.64 UR4, c[0x0][0xaf0] ;  /* 0x0002bc0000047ab9 */ /* 0x000fe20000000a00 */
[----:B------:R-:W-:Y:S02]  /*15750*/  LOP3.LUT R11, R24, 0x180, RZ, 0xc0, !PT ;  /* 0x00000180180b7812 */ /* 0x000fe400078ec0ff */
[----:B------:R-:W-:Y:S01]  /*15760*/  LOP3.LUT R6, R7, 0x180, RZ, 0xc0, !PT ;  /* 0x0000018007067812 */ /* 0x000fe200078ec0ff */
[----:B------:R-:W-:Y:S01]  /*15770*/  IMAD.MOV.U32 R37, RZ, RZ, R42 ;  /* 0x000000ffff257224 */ /* 0x000fe200078e002a */
[----:B0-----:R-:W-:Y:S01]  /*15780*/  @P1 SHF.R.U32.HI R37, RZ, R43, R0 ;  /* 0x0000002bff251219 */ /* 0x001fe20000011600 */
[----:B------:R-:W-:Y:S01]  /*15790*/  IMAD R39, R38, UR4, RZ ;  /* 0x0000000426277c24 */ /* 0x000fe2000f8e02ff */
[----:B------:R-:W-:Y:S01]  /*157a0*/  SHF.R.U64 R26, R26, 0x3, RZ ;  /* 0x000000031a1a7819 */ /* 0x000fe200000012ff */
[----:B------:R-:W-:Y:S01]  /*157b0*/  IMAD.IADD R41, R41, 0x1, R45 ;  /* 0x0000000129297824 */ /* 0x000fe200078e022d */
[----:B------:R-:W-:Y:S01]  /*157c0*/  SHF.R.U64 R11, R11, 0x3, RZ ;  /* 0x000000030b0b7819 */ /* 0x000fe200000012ff */
[----:B------:R-:W-:Y:S01]  /*157d0*/  IMAD R39, R44, UR5, R39 ;  /* 0x000000052c277c24 */ /* 0x000fe2000f8e0227 */
[----:B------:R-:W-:Y:S01]  /*157e0*/  SHF.R.U64 R6, R6, 0x3, RZ ;  /* 0x0000000306067819 */ /* 0x000fe200000012ff */
[----:B------:R-:W-:Y:S01]  /*157f0*/  IMAD.WIDE.U32 R44, R44, UR4, R40 ;  /* 0x000000042c2c7c25 */ /* 0x000fe2000f8e0028 */
[--C-:B------:R-:W-:Y:S01]  /*15800*/  SHF.R.S32.HI R0, RZ, 0x1f, R37.reuse ;  /* 0x0000001fff007819 */ /* 0x100fe20000011425 */
[----:B------:R-:W-:Y:S01]  /*15810*/  ULDC.64 UR4, c[0x0][0xae0] ;  /* 0x0002b80000047ab9 */ /* 0x000fe20000000a00 */
[----:B------:R-:W-:Y:S01]  /*15820*/  LOP3.LUT R26, R26, R27, RZ, 0x3c, !PT ;  /* 0x0000001b1a1a7212 */ /* 0x000fe200078e3cff */
[----:B------:R-:W-:Y:S01]  /*15830*/  IMAD.MOV R2, RZ, RZ, -R37 ;  /* 0x000000ffff027224 */ /* 0x000fe200078e0a25 */
[----:B------:R-:W-:Y:S01]  /*15840*/  LOP3.LUT R4, R11, R24, RZ, 0x3c, !PT ;  /* 0x000000180b047212 */ /* 0x000fe200078e3cff */
[--C-:B------:R-:W-:Y:S01]  /*15850*/  IMAD.X R27, RZ, RZ, R25.reuse, P4 ;  /* 0x000000ffff1b7224 */ /* 0x100fe200020e0619 */
[----:B------:R-:W-:Y:S01]  /*15860*/  LOP3.LUT R28, R6, R7, RZ, 0x3c, !PT ;  /* 0x00000007061c7212 */ /* 0x000fe200078e3cff */
[--C-:B------:R-:W-:Y:S01]  /*15870*/  IMAD.X R29, RZ, RZ, R25.reuse, P3 ;  /* 0x000000ffff1d7224 */ /* 0x100fe200018e0619 */
[----:B------:R-:W5:Y:S01]  /*15880*/  LD.E.128 R8, desc[UR60][R8.64] ;  /* 0x0000003c08087980 */ /* 0x000f62000c101d00 */
[----:B------:R-:W-:-:S02]  /*15890*/  IMAD.MOV.U32 R5, RZ, RZ, R25 ;  /* 0x000000ffff057224 */ /* 0x000fc400078e0019 */
[----:B------:R-:W-:Y:S01]  /*158a0*/  IMAD.IADD R45, R45, 0x1, R39 ;  /* 0x000000012d2d7824 */ /* 0x000fe200078e0227 */
[----:B------:R-:W5:Y:S01]  /*158b0*/  LD.E.128 R24, desc[UR60][R26.64] ;  /* 0x0000003c1a187980 */ /* 0x000f62000c101d00 */
[----:B------:R-:W-:Y:S02]  /*158c0*/  IMAD R0, R0, UR4, RZ ;  /* 0x0000000400007c24 */ /* 0x000fe4000f8e02ff */
[----:B------:R-:W-:Y:S01]  /*158d0*/  IMAD R39, R3, R2, R42 ;  /* 0x0000000203277224 */ /* 0x000fe200078e022a */
[----:B------:R-:W5:Y:S01]  /*158e0*/  LD.E.128 R4, desc[UR60][R4.64] ;  /* 0x0000003c04047980 */ /* 0x000f62000c101d00 */
[----:B------:R-:W-:-:S03]  /*158f0*/  IMAD R41, R37, UR5, R0 ;  /* 0x0000000525297c24 */ /* 0x000fc6000f8e0200 */
[----:B------:R-:W5:Y:S01]  /*15900*/  LD.E.128 R28, desc[UR60][R28.64] ;  /* 0x0000003c1c1c7980 */ /* 0x000f62000c101d00 */
[----:B------:R-:W-:Y:S01]  /*15910*/  SHF.R.S32.HI R0, RZ, 0x1f, R39 ;  /* 0x0000001fff007819 */ /* 0x000fe20000011427 */
[----:B------:R-:W-:Y:S01]  /*15920*/  IMAD.WIDE.U32 R2, R37, UR4, R44 ;  /* 0x0000000425027c25 */ /* 0x000fe2000f8e002c */
[----:B------:R-:W-:Y:S01]  /*15930*/  ULDC.64 UR4, c[0x0][0xad8] ;  /* 0x0002b60000047ab9 */ /* 0x000fe20000000a00 */
[----:B------:R-:W-:Y:S01]  /*15940*/  @!PT LDS RZ, [RZ] ;  /* 0x00000000fffff984 */ /* 0x000fe20000000800 */
[----:B------:R-:W-:Y:S01]  /*15950*/  @!PT LDS RZ, [RZ] ;  /* 0x00000000fffff984 */ /* 0x000fe20000000800 */
[----:B------:R-:W-:Y:S01]  /*15960*/  @!PT LDS RZ, [RZ] ;  /* 0x00000000fffff984 */ /* 0x000fe20000000800 */
[----:B------:R-:W-:Y:S01]  /*15970*/  @!PT LDS RZ, [RZ] ;  /* 0x00000000fffff984 */ /* 0x000fe20000000800 */
[----:B------:R0:W-:Y:S06]  /*15980*/  MEMBAR.ALL.CTA ;  /* 0x0000000000007992 */ /* 0x0001ec0000008000 */
[----:B0-----:R-:W0:Y:S01]  /*15990*/  FENCE.VIEW.ASYNC.S ;  /* 0x00000000000073c6 */ /* 0x001e220000000000 */
[----:B------:R-:W-:-:S02]  /*159a0*/  IMAD.IADD R3, R3, 0x1, R41 ;  /* 0x0000000103037824 */ /* 0x000fc400078e0229 */
[----:B------:R-:W-:Y:S02]  /*159b0*/  IMAD R0, R0, UR4, RZ ;  /* 0x0000000400007c24 */ /* 0x000fe4000f8e02ff */
[----:B------:R-:W-:Y:S02]  /*159c0*/  IMAD R45, R49, 0xc0, R50 ;  /* 0x000000c0312d7824 */ /* 0x000fe400078e0232 */
[C---:B------:R-:W-:Y:S02]  /*159d0*/  IMAD R37, R39.reuse, UR5, R0 ;  /* 0x0000000527257c24 */ /* 0x040fe4000f8e0200 */
[----:B------:R-:W-:Y:S01]  /*159e0*/  IMAD.WIDE.U32 R2, R39, UR4, R2 ;  /* 0x0000000427027c25 */ /* 0x000fe2000f8e0002 */
[----:B------:R-:W-:Y:S01]  /*159f0*/  ISETP.GE.AND P0, PT, R45, R46, PT ;  /* 0x0000002e2d00720c */ /* 0x000fe20003f06270 */
[----:B------:R-:W-:Y:S02]  /*15a00*/  ULDC.64 UR4, c[0x0][0xa80] ;  /* 0x0002a00000047ab9 */ /* 0x000fe40000000a00 */
[----:B------:R-:W-:Y:S01]  /*15a10*/  IMAD.IADD R3, R3, 0x1, R37 ;  /* 0x0000000103037824 */ /* 0x000fe200078e0225 */
[----:B------:R-:W-:Y:S01]  /*15a20*/  LEA R37, P1, R2, UR4, 0x1 ;  /* 0x0000000402257c11 */ /* 0x000fe2000f8208ff */
[----:B------:R-:W-:-:S03]  /*15a30*/  VIADD R0, R16, 0x31c20 ;  /* 0x00031c2010007836 */ /* 0x000fc60000000000 */
[----:B------:R-:W-:Y:S02]  /*15a40*/  LEA.HI.X R44, R2, UR5, R3, 0x1, P1 ;  /* 0x00000005022c7c11 */ /* 0x000fe400088f0c03 */
[----:B------:R-:W-:Y:S01]  /*15a50*/  PRMT R0, RZ, 0x654, R0 ;  /* 0x00000654ff007816 */ /* 0x000fe20000000000 */
[----:B0-----:R0:W1:Y:S03]  /*15a60*/  SHFL.IDX PT, R38, R37, RZ, 0x1c1f ;  /* 0x001c1fff25267589 */ /* 0x00106600000e0000 */
[----:B------:R0:W-:Y:S01]  /*15a70*/  SYNCS.ARRIVE.TRANS64.RED.A1T0 RZ, [R0+URZ], RZ ;  /* 0x000000ff00ff79a7 */ /* 0x0001e2000810043f */
[----:B------:R0:W2:Y:S01]  /*15a80*/  SHFL.IDX PT, R39, R44, RZ, 0x1c1f ;  /* 0x001c1fff2c277589 */ /* 0x0000a200000e0000 */
        /* <DEDUP_REMOVED lines=13> */
.L_x_535:
[----:B------:R-:W-:Y:S05]  /*15b60*/  BSYNC B1 ;  /* 0x0000000000017941 */ /* 0x000fea0003800000 */
.L_x_534:
[----:B---3--:R-:W-:Y:S01]  /*15b70*/  VIADD R3, R45, 0x60 ;  /* 0x000000602d037836 */ /* 0x008fe20000000000 */
[----:B-----5:R3:W4:Y:S04]  /*15b80*/  SHFL.IDX PT, R5, R44, 0x1, 0x1c1f ;  /* 0x003c1f002c057f89 */ /* 0x02072800000e0000 */
        /* <DEDUP_REMOVED lines=13> */
[----:B---3--:R-:W-:-:S04]  /*15c60*/  LEA R2, P0, R33, R4, 0x1 ;  /* 0x0000000421027211 */ /* 0x008fc800078008ff */
[----:B------:R-:W-:-:S05]  /*15c70*/  LEA.HI.X R3, R33, R5, R36, 0x1, P0 ;  /* 0x0000000521037211 */ /* 0x000fca00000f0c24 */
[----:B------:R0:W-:Y:S01]  /*15c80*/  ST.E.128 desc[UR60][R2.64], R28 ;  /* 0x0000001c02007985 */ /* 0x0001e2000c101d3c */
[----:B------:R-:W-:Y:S05]  /*15c90*/  BRA `(.L_x_536) ;  /* 0x0000000800787947 */ /* 0x000fea0003800000 */
.L_x_532:
[----:B------:R-:W-:Y:S01]  /*15ca0*/  ULDC.64 UR4, c[0x0][0xc00] ;  /* 0x0003000000047ab9 */ /* 0x000fe20000000a00 */
[----:B------:R-:W-:Y:S01]  /*15cb0*/  IMAD.MOV.U32 R0, RZ, RZ, RZ ;  /* 0x000000ffff007224 */ /* 0x000fe200078e00ff */
[----:B------:R-:W-:Y:S01]  /*15cc0*/  ISETP.NE.U32.AND P0, PT, RZ, UR4, PT ;  /* 0x00000004ff007c0c */ /* 0x000fe2000bf05070 */
[----:B------:R-:W2:Y:S01]  /*15cd0*/  LDC R23, c[0x0][0xbe8] ;  /* 0x0002fa00ff177b82 */ /* 0x000ea20000000800 */
[----:B------:R-:W-:Y:S02]  /*15ce0*/  IADD3 R2, P1, R38, UR4, RZ ;  /* 0x0000000426027c10 */ /* 0x000fe4000ff3e0ff */
[----:B------:R-:W-:Y:S02]  /*15cf0*/  ISETP.NE.AND.EX P0, PT, RZ, UR5, PT, P0 ;  /* 0x00000005ff007c0c */ /* 0x000fe4000bf05300 */
[----:B------:R-:W-:Y:S01]  /*15d00*/  IADD3.X R3, R27, UR5, RZ, P1, !PT ;  /* 0x000000051b037c10 */ /* 0x000fe20008ffe4ff */
[----:B------:R-:W-:Y:S02]  /*15d10*/  ULDC.64 UR4, c[0x0][0xc08] ;  /* 0x0003020000047ab9 */ /* 0x000fe40000000a00 */
[----:B------:R-:W-:-:S04]  /*15d20*/  ISETP.NE.U32.AND P1, PT, RZ, UR4, PT ;  /* 0x00000004ff007c0c */ /* 0x000fc8000bf25070 */
[----:B------:R-:W-:-:S04]  /*15d30*/  ISETP.NE.AND.EX P1, PT, RZ, UR5, PT, P1 ;  /* 0x00000005ff007c0c */ /* 0x000fc8000bf25310 */
[----:B------:R3:W5:Y:S01]  /*15d40*/  @P0 LDG.E R0, desc[UR60][R2.64] ;  /* 0x0000003c02000981 */ /* 0x000762000c1e1900 */
[----:B------:R-:W4:Y:S08]  /*15d50*/  S2R R4, SR_TID.X ;  /* 0x0000000000047919 */ /* 0x000f300000002100 */
[----:B------:R-:W-:Y:S01]  /*15d60*/  @P1 IADD3 R38, P2, R38, UR4, RZ ;  /* 0x0000000426261c10 */ /* 0x000fe2000ff5e0ff */
[----:B------:R-:W-:-:S02]  /*15d70*/  ULDC UR4, c[0x0][0xa88] ;  /* 0x0002a20000047ab9 */ /* 0x000fc40000000800 */
[----:B------:R-:W-:Y:S01]  /*15d80*/  IMAD.U32 R6, RZ, RZ, UR4 ;  /* 0x00000004ff067e24 */ /* 0x000fe2000f8e00ff */
[----:B------:R-:W-:-:S05]  /*15d90*/  @P1 IADD3.X R39, R27, UR5, RZ, P2, !PT ;  /* 0x000000051b271c10 */ /* 0x000fca00097fe4ff */
[----:B------:R3:W5:Y:S01]  /*15da0*/  @P1 LDG.E R6, desc[UR60][R38.64] ;  /* 0x0000003c26061981 */ /* 0x000762000c1e1900 */
[----:B--2---:R-:W-:-:S13]  /*15db0*/  ISETP.NE.AND P2, PT, R23, 0x1, PT ;  /* 0x000000011700780c */ /* 0x004fda0003f45270 */
[----:B------:R-:W2:Y:S01]  /*15dc0*/  @P2 LDC R12, c[0x0][0xbec] ;  /* 0x0002fb00ff0c2b82 */ /* 0x000ea20000000800 */
[----:B----4-:R-:W-:-:S07]  /*15dd0*/  VIADD R22, R4, 0xffffff80 ;  /* 0xffffff8004167836 */ /* 0x010fce0000000000 */
[----:B------:R-:W4:Y:S01]  /*15de0*/  @P2 LDC R25, c[0x0][0xbf0] ;  /* 0x0002fc00ff192b82 */ /* 0x000f220000000800 */
[----:B------:R-:W-:Y:S01]  /*15df0*/  ISETP.GE.AND P3, PT, R22, 0xc0, PT ;  /* 0x000000c01600780c */ /* 0x000fe20003f66270 */
[----:B---3--:R-:W-:-:S12]  /*15e00*/  @P1 BRA `(.L_x_537) ;  /* 0x0000000000101947 */ /* 0x008fd80003800000 */
[----:B------:R-:W-:Y:S05]  /*15e10*/  @!P0 BRA `(.L_x_537) ;  /* 0x00000000000c8947 */ /* 0x000fea0003800000 */
[----:B------:R-:W3:Y:S04]  /*15e20*/  LDG.E R5, desc[UR60][R2.64] ;  /* 0x0000003c02057981 */ /* 0x000ee8000c1e1900 */
[----:B-----5:R-:W3:Y:S02]  /*15e30*/  LDG.E R6, desc[UR60][R2.64+0x4] ;  /* 0x0000043c02067981 */ /* 0x020ee4000c1e1900 */
[----:B---3--:R-:W-:-:S07]  /*15e40*/  IMAD.IADD R6, R6, 0x1, -R5 ;  /* 0x0000000106067824 */ /* 0x008fce00078e0a05 */
.L_x_537:
[----:B------:R-:W1:Y:S04]  /*15e50*/  LDL R14, [R1+0x88] ;  /* 0x00008800010e7983 */ /* 0x000e680000100800 */
[----:B------:R3:W5:Y:S01]  /*15e60*/  LDL R20, [R1+0x8c] ;  /* 0x00008c0001147983 */ /* 0x0007620000100800 */
[----:B------:R-:W-:Y:S01]  /*15e70*/  BSSY B1, `(.L_x_538) ;  /* 0x000002d000017945 */ /* 0x000fe20003800000 */
[----:B------:R-:W-:Y:S02]  /*15e80*/  SEL R13, R70, RZ, !P0 ;  /* 0x000000ff460d7207 */ /* 0x000fe40004000000 */
[----:B------:R-:W-:Y:S02]  /*15e90*/  SEL R26, R26, RZ, !P0 ;  /* 0x000000ff1a1a7207 */ /* 0x000fe40004000000 */
[----:B-----5:R-:W-:-:S02]  /*15ea0*/  SHF.R.S32.HI R11, RZ, 0x1f, R0 ;  /* 0x0000001fff0b7819 */ /* 0x020fc40000011400 */
[----:B-1----:R-:W-:Y:S01]  /*15eb0*/  SHF.R.S32.HI R10, RZ, 0x1f, R14 ;  /* 0x0000001fff0a7819 */ /* 0x002fe2000001140e */
[----:B---3--:R-:W-:Y:S06]  /*15ec0*/  @P3 BRA `(.L_x_539) ;  /* 0x00000000009c3947 */ /* 0x008fec0003800000 */
[----:B------:R-:W1:Y:S01]  /*15ed0*/  LDC R9, c[0x0][0xbe8] ;  /* 0x0002fa00ff097b82 */ /* 0x000e620000000800 */
[----:B------:R-:W-:-:S04]  /*15ee0*/  IMAD R2, R20, 0xc0, R4 ;  /* 0x000000c014027824 */ /* 0x000fc800078e0204 */
[----:B------:R-:W-:Y:S02]  /*15ef0*/  VIADD R8, R2, 0xffffff80 ;  /* 0xffffff8002087836 */ /* 0x000fe40000000000 */
[----:B-1----:R-:W-:-:S05]  /*15f00*/  IMAD R3, R6, R9, RZ ;  /* 0x0000000906037224 */ /* 0x002fca00078e02ff */
        /* <DEDUP_REMOVED lines=9> */
[----:B------:R-:W1:Y:S01]  /*15fa0*/  @P0 LDC R15, c[0x0][0xbec] ;  /* 0x0002fb00ff0f0b82 */ /* 0x000e620000000800 */
[----:B------:R-:W-:Y:S01]  /*15fb0*/  IMAD R7, R14, UR5, R7 ;  /* 0x000000050e077c24 */ /* 0x000fe2000f8e0207 */
[----:B------:R-:W-:-:S03]  /*15fc0*/  ULDC.64 UR4, c[0x0][0xb98] ;  /* 0x0002e60000047ab9 */ /* 0x000fc60000000a00 */
[----:B------:R-:W-:-:S03]  /*15fd0*/  IMAD.IADD R3, R3, 0x1, R7 ;  /* 0x0000000103037824 */ /* 0x000fc600078e0207 */
[----:B0-----:R-:W0:Y:S01]  /*15fe0*/  @P0 LDC R21, c[0x0][0xbf0] ;  /* 0x0002fc00ff150b82 */ /* 0x001e220000000800 */
[----:B------:R-:W-:-:S04]  /*15ff0*/  IMAD.WIDE.U32 R2, R13, UR4, R2 ;  /* 0x000000040d027c25 */ /* 0x000fc8000f8e0002 */
[----:B-1----:R-:W-:-:S05]  /*16000*/  @P0 IMAD.HI.U32 R4, R8, R15, RZ ;  /* 0x0000000f08040227 */ /* 0x002fca00078e00ff */
[----:B0-----:R-:W-:Y:S01]  /*16010*/  @P0 SHF.R.U32.HI R5, RZ, R21, R4 ;  /* 0x00000015ff050219 */ /* 0x001fe20000011604 */
        /* <DEDUP_REMOVED lines=18> */
.L_x_539:
[----:B------:R-:W-:Y:S05]  /*16140*/  BSYNC B1 ;  /* 0x0000000000017941 */ /* 0x000fea0003800000 */
.L_x_538:
[----:B------:R-:W-:Y:S01]  /*16150*/  SHF.R.S32.HI R8, RZ, 0x1f, R22 ;  /* 0x0000001fff087819 */ /* 0x000fe20000011416 */
[----:B------:R-:W-:Y:S02]  /*16160*/  ULDC.64 UR4, c[0x0][0xaa0] ;  /* 0x0002a80000047ab9 */ /* 0x000fe40000000a00 */
[----:B-1----:R-:W-:Y:S01]  /*16170*/  IMAD R3, R11, UR4, RZ ;  /* 0x000000040b037c24 */ /* 0x002fe2000f8e02ff */
[----:B------:R-:W-:-:S03]  /*16180*/  LEA.HI R8, R8, R22, RZ, 0x2 ;  /* 0x0000001608087211 */ /* 0x000fc600078f10ff */
[C---:B------:R-:W-:Y:S01]  /*16190*/  IMAD R5, R0.reuse, UR5, R3 ;  /* 0x0000000500057c24 */ /* 0x040fe2000f8e0203 */
[----:B------:R-:W-:Y:S01]  /*161a0*/  SHF.R.S32.HI R8, RZ, 0x2, R8 ;  /* 0x00000002ff087819 */ /* 0x000fe20000011408 */
[----:B------:R-:W-:Y:S01]  /*161b0*/  IMAD.WIDE.U32 R2, R0, UR4, RZ ;  /* 0x0000000400027c25 */ /* 0x000fe2000f8e00ff */
[----:B------:R-:W-:-:S03]  /*161c0*/  ULDC.64 UR4, c[0x0][0xae8] ;  /* 0x0002ba0000047ab9 */ /* 0x000fc60000000a00 */
[----:B------:R-:W-:Y:S02]  /*161d0*/  IMAD R0, R66, 0x60, R8 ;  /* 0x0000006042007824 */ /* 0x000fe400078e0208 */
[----:B------:R-:W-:Y:S02]  /*161e0*/  IMAD.IADD R3, R3, 0x1, R5 ;  /* 0x0000000103037824 */ /* 0x000fe400078e0205 */
[----:B------:R-:W-:Y:S02]  /*161f0*/  IMAD R9, R20, 0xc0, R0 ;  /* 0x000000c014097824 */ /* 0x000fe400078e0200 */
[----:B------:R-:W-:Y:S02]  /*16200*/  IMAD R4, R10, UR4, RZ ;  /* 0x000000040a047c24 */ /* 0x000fe4000f8e02ff */
[----:B--2---:R-:W-:-:S04]  /*16210*/  @P2 IMAD.HI.U32 R0, R9, R12, RZ ;  /* 0x0000000c09002227 */ /* 0x004fc800078e00ff */
[C---:B------:R-:W-:Y:S02]  /*16220*/  IMAD R7, R14.reuse, UR5, R4 ;  /* 0x000000050e077c24 */ /* 0x040fe4000f8e0204 */
[----:B------:R-:W-:Y:S01]  /*16230*/  IMAD.WIDE.U32 R2, R14, UR4, R2 ;  /* 0x000000040e027c25 */ /* 0x000fe2000f8e0002 */
[----:B------:R-:W-:-:S03]  /*16240*/  ULDC.64 UR4, c[0x0][0xaf0] ;  /* 0x0002bc0000047ab9 */ /* 0x000fc60000000a00 */
[----:B------:R-:W-:Y:S01]  /*16250*/  IMAD.MOV.U32 R5, RZ, RZ, R9 ;  /* 0x000000ffff057224 */ /* 0x000fe200078e0009 */
[----:B----4-:R-:W-:Y:S01]  /*16260*/  @P2 SHF.R.U32.HI R5, RZ, R25, R0 ;  /* 0x00000019ff052219 */ /* 0x010fe20000011600 */
[----:B------:R-:W-:Y:S02]  /*16270*/  IMAD R4, R26, UR4, RZ ;  /* 0x000000041a047c24 */ /* 0x000fe4000f8e02ff */
[----:B------:R-:W-:Y:S01]  /*16280*/  IMAD.IADD R3, R3, 0x1, R7 ;  /* 0x0000000103037824 */ /* 0x000fe200078e0207 */
[----:B------:R-:W-:Y:S01]  /*16290*/  SHF.R.S32.HI R0, RZ, 0x1f, R5 ;  /* 0x0000001fff007819 */ /* 0x000fe20000011405 */
[C---:B------:R-:W-:Y:S02]  /*162a0*/  IMAD R7, R13.reuse, UR5, R4 ;  /* 0x000000050d077c24 */ /* 0x040fe4000f8e0204 */
[----:B------:R-:W-:Y:S01]  /*162b0*/  IMAD.WIDE.U32 R2, R13, UR4, R2 ;  /* 0x000000040d027c25 */ /* 0x000fe2000f8e0002 */
[----:B------:R-:W-:-:S03]  /*162c0*/  ULDC.64 UR4, c[0x0][0xae0] ;  /* 0x0002b80000047ab9 */ /* 0x000fc60000000a00 */
[----:B------:R-:W-:Y:S02]  /*162d0*/  IMAD.MOV R4, RZ, RZ, -R5 ;  /* 0x000000ffff047224 */ /* 0x000fe400078e0a05 */
[----:B------:R-:W-:Y:S02]  /*162e0*/  IMAD.IADD R3, R3, 0x1, R7 ;  /* 0x0000000103037824 */ /* 0x000fe400078e0207 */
[----:B------:R-:W-:Y:S02]  /*162f0*/  IMAD R0, R0, UR4, RZ ;  /* 0x0000000400007c24 */ /* 0x000fe4000f8e02ff */
[----:B------:R-:W-:Y:S02]  /*16300*/  IMAD R7, R23, R4, R9 ;  /* 0x0000000417077224 */ /* 0x000fe400078e0209 */
[C---:B------:R-:W-:Y:S02]  /*16310*/  IMAD R9, R5.reuse, UR5, R0 ;  /* 0x0000000505097c24 */ /* 0x040fe4000f8e0200 */
[----:B------:R-:W-:Y:S01]  /*16320*/  IMAD.WIDE.U32 R2, R5, UR4, R2 ;  /* 0x0000000405027c25 */ /* 0x000fe2000f8e0002 */
[----:B------:R-:W-:Y:S01]  /*16330*/  SHF.R.S32.HI R0, RZ, 0x1f, R7 ;  /* 0x0000001fff007819 */ /* 0x000fe20000011407 */
[----:B------:R-:W-:-:S02]  /*16340*/  ULDC.64 UR4, c[0x0][0xad8] ;  /* 0x0002b60000047ab9 */ /* 0x000fc40000000a00 */
[----:B------:R-:W-:Y:S02]  /*16350*/  IMAD.IADD R3, R3, 0x1, R9 ;  /* 0x0000000103037824 */ /* 0x000fe400078e0209 */
[----:B------:R-:W-:Y:S02]  /*16360*/  IMAD R0, R0, UR4, RZ ;  /* 0x0000000400007c24 */ /* 0x000fe4000f8e02ff */
[----:B------:R-:W-:-:S04]  /*16370*/  IMAD.WIDE.U32 R2, R7, UR4, R2 ;  /* 0x0000000407027c25 */ /* 0x000fc8000f8e0002 */
[----:B------:R-:W-:Y:S01]  /*16380*/  IMAD R7, R7, UR5, R0 ;  /* 0x0000000507077c24 */ /* 0x000fe2000f8e0200 */
[----:B------:R-:W-:Y:S02]  /*16390*/  ULDC.64 UR4, c[0x0][0xa80] ;  /* 0x0002a00000047ab9 */ /* 0x000fe40000000a00 */
[----:B------:R-:W-:Y:S01]  /*163a0*/  LEA R0, P0, R2, UR4, 0x1 ;  /* 0x0000000402007c11 */ /* 0x000fe2000f8008ff */
[----:B------:R-:W-:Y:S01]  /*163b0*/  IMAD.IADD R3, R3, 0x1, R7 ;  /* 0x0000000103037824 */ /* 0x000fe200078e0207 */
[----:B------:R-:W-:-:S04]  /*163c0*/  UMOV UR4, 0xffffffff ;  /* 0xffffffff00047882 */ /* 0x000fc80000000000 */
[----:B------:R-:W-:Y:S01]  /*163d0*/  LEA.HI.X R2, R2, UR5, R3, 0x1, P0 ;  /* 0x0000000502027c11 */ /* 0x000fe200080f0c03 */
[----:B------:R-:W-:Y:S06]  /*163e0*/  BRA.DIV UR4, `(.L_x_540) ;  /* 0x0000008204287947 */ /* 0x000fec000b800000 */
[----:B------:R1:W2:Y:S04]  /*163f0*/  SHFL.IDX PT, R3, R2, RZ, 0x1c1f ;  /* 0x001c1fff02037589 */ /* 0x0002a800000e0000 */
[----:B------:R1:W3:Y:S02]  /*16400*/  SHFL.IDX PT, R14, R0, RZ, 0x1c1f ;  /* 0x001c1fff000e7589 */ /* 0x0002e400000e0000 */
.L_x_732:
[----:B------:R-:W-:Y:S01]  /*16410*/  IMAD R23, R6, R23, RZ ;  /* 0x0000001706177224 */ /* 0x000fe200078e02ff */
[----:B------:R-:W-:Y:S01]  /*16420*/  BSSY B1, `(.L_x_541) ;  /* 0x0000011000017945 */ /* 0x000fe20003800000 */
[----:B------:R-:W-:-:S05]  /*16430*/  IMAD R4, R20, 0xc0, R8 ;  /* 0x000000c014047824 */ /* 0x000fca00078e0208 */
[----:B------:R-:W-:-:S13]  /*16440*/  ISETP.GE.AND P0, PT, R4, R23, PT ;  /* 0x000000170400720c */ /* 0x000fda0003f06270 */
[----:B------:R-:W-:Y:S05]  /*16450*/  @P0 BRA `(.L_x_542) ;  /* 0x0000000000340947 */ /* 0x000fea0003800000 */
[----:B------:R-:W-:Y:S02]  /*16460*/  ULDC UR4, c[0x0][0xac8] ;  /* 0x0002b20000047ab9 */ /* 0x000fe40000000800 */
[----:B------:R-:W-:Y:S02]  /*16470*/  ISETP.GE.AND P2, PT, R32, UR4, PT ;  /* 0x0000000420007c0c */ /* 0x000fe4000bf46270 */
[----:B------:R-:W-:Y:S02]  /*16480*/  ISETP.GE.AND P3, PT, R34, UR4, PT ;  /* 0x0000000422007c0c */ /* 0x000fe4000bf66270 */
[----:B------:R-:W-:-:S09]  /*16490*/  ISETP.GE.AND P4, PT, R33, UR4, PT ;  /* 0x0000000421007c0c */ /* 0x000fd2000bf86270 */
[----:B--2---:R-:W-:Y:S02]  /*164a0*/  @!P2 IMAD.MOV.U32 R15, RZ, RZ, R3 ;  /* 0x000000ffff0fa224 */ /* 0x004fe400078e0003 */
[-C--:B---3--:R-:W-:Y:S02]  /*164b0*/  @!P3 LEA R8, P0, R34, R14.reuse, 0x1 ;  /* 0x0000000e2208b211 */ /* 0x088fe400078008ff */
[C---:B------:R-:W-:Y:S01]  /*164c0*/  @!P4 LEA R10, P1, R33.reuse, R14, 0x1 ;  /* 0x0000000e210ac211 */ /* 0x040fe200078208ff */
[----:B------:R-:W-:Y:S01]  /*164d0*/  @!P2 IMAD.WIDE R6, R32, 0x2, R14 ;  /* 0x000000022006a825 */ /* 0x000fe200078e020e */
[-C--:B------:R-:W-:Y:S02]  /*164e0*/  @!P3 LEA.HI.X R9, R34, R3.reuse, R35, 0x1, P0 ;  /* 0x000000032209b211 */ /* 0x080fe400000f0c23 */
[----:B------:R-:W-:Y:S02]  /*164f0*/  @!P4 LEA.HI.X R11, R33, R3, R36, 0x1, P1 ;  /* 0x00000003210bc211 */ /* 0x000fe400008f0c24 */
[----:B------:R4:W-:Y:S04]  /*16500*/  @!P2 ST.E.128 desc[UR60][R6.64], RZ ;  /* 0x000000ff0600a985 */ /* 0x0009e8000c101d3c */
[----:B------:R4:W-:Y:S04]  /*16510*/  @!P3 ST.E.128 desc[UR60][R8.64], RZ ;  /* 0x000000ff0800b985 */ /* 0x0009e8000c101d3c */
[----:B------:R4:W-:Y:S02]  /*16520*/  @!P4 ST.E.128 desc[UR60][R10.64], RZ ;  /* 0x000000ff0a00c985 */ /* 0x0009e4000c101d3c */
.L_x_542:
[----:B------:R-:W-:Y:S05]  /*16530*/  BSYNC B1 ;  /* 0x0000000000017941 */ /* 0x000fea0003800000 */
.L_x_541:
[----:B------:R-:W-:-:S03]  /*16540*/  UMOV UR4, 0xffffffff ;  /* 0xffffffff00047882 */ /* 0x000fc60000000000 */
[----:B------:R-:W-:Y:S05]  /*16550*/  BRA.DIV UR4, `(.L_x_543) ;  /* 0x0000008204007947 */ /* 0x000fea000b800000 */
[----:B--2---:R2:W0:Y:S04]  /*16560*/  SHFL.IDX PT, R3, R2, 0x1, 0x1c1f ;  /* 0x003c1f0002037f89 */ /* 0x00442800000e0000 */
[----:B---3--:R2:W3:Y:S02]  /*16570*/  SHFL.IDX PT, R14, R0, 0x1, 0x1c1f ;  /* 0x003c1f00000e7f89 */ /* 0x0084e400000e0000 */
.L_x_736:
[----:B-12---:R-:W-:-:S05]  /*16580*/  VIADD R0, R4, 0x60 ;  /* 0x0000006004007836 */ /* 0x006fca0000000000 */
[----:B------:R-:W-:-:S13]  /*16590*/  ISETP.GE.AND P0, PT, R0, R23, PT ;  /* 0x000000170000720c */ /* 0x000fda0003f06270 */
[----:B------:R-:W-:Y:S05]  /*165a0*/  @P0 BRA `(.L_x_536) ;  /* 0x0000000000340947 */ /* 0x000fea0003800000 */
[----:B------:R-:W-:Y:S02]  /*165b0*/  ULDC UR4, c[0x0][0xac8] ;  /* 0x0002b20000047ab9 */ /* 0x000fe40000000800 */
[----:B------:R-:W-:Y:S02]  /*165c0*/  ISETP.GE.AND P2, PT, R32, UR4, PT ;  /* 0x0000000420007c0c */ /* 0x000fe4000bf46270 */
[----:B------:R-:W-:Y:S02]  /*165d0*/  ISETP.GE.AND P3, PT, R34, UR4, PT ;  /* 0x0000000422007c0c */ /* 0x000fe4000bf66270 */
[----:B------:R-:W-:-:S09]  /*165e0*/  ISETP.GE.AND P4, PT, R33, UR4, PT ;  /* 0x0000000421007c0c */ /* 0x000fd2000bf86270 */
[----:B0-----:R-:W-:Y:S02]  /*165f0*/  @!P2 IMAD.MOV.U32 R15, RZ, RZ, R3 ;  /* 0x000000ffff0fa224 */ /* 0x001fe400078e0003 */
[-C--:B---34-:R-:W-:Y:S02]  /*16600*/  @!P3 LEA R6, P0, R34, R14.reuse, 0x1 ;  /* 0x0000000e2206b211 */ /* 0x098fe400078008ff */
[C---:B------:R-:W-:Y:S01]  /*16610*/  @!P4 LEA R2, P1, R33.reuse, R14, 0x1 ;  /* 0x0000000e2102c211 */ /* 0x040fe200078208ff */
[----:B------:R-:W-:Y:S01]  /*16620*/  @!P2 IMAD.WIDE R4, R32, 0x2, R14 ;  /* 0x000000022004a825 */ /* 0x000fe200078e020e */
[-C--:B------:R-:W-:Y:S02]  /*16630*/  @!P3 LEA.HI.X R7, R34, R3.reuse, R35, 0x1, P0 ;  /* 0x000000032207b211 */ /* 0x080fe400000f0c23 */
[----:B------:R-:W-:Y:S02]  /*16640*/  @!P4 LEA.HI.X R3, R33, R3, R36, 0x1, P1 ;  /* 0x000000032103c211 */ /* 0x000fe400008f0c24 */
[----:B------:R0:W-:Y:S04]  /*16650*/  @!P2 ST.E.128 desc[UR60][R4.64], RZ ;  /* 0x000000ff0400a985 */ /* 0x0001e8000c101d3c */
[----:B------:R0:W-:Y:S04]  /*16660*/  @!P3 ST.E.128 desc[UR60][R6.64], RZ ;  /* 0x000000ff0600b985 */ /* 0x0001e8000c101d3c */
[----:B------:R0:W-:Y:S02]  /*16670*/  @!P4 ST.E.128 desc[UR60][R2.64], RZ ;  /* 0x000000ff0200c985 */ /* 0x0001e4000c101d3c */
.L_x_536:
[----:B------:R-:W-:Y:S05]  /*16680*/  BSYNC B0 ;  /* 0x0000000000007941 */ /* 0x000fea0003800000 */
.L_x_531:
[----:B------:R-:W-:Y:S02]  /*16690*/  ULDC UR4, c[0x0][0xc3c] ;  /* 0x00030f0000047ab9 */ /* 0x000fe40000000800 */
[----:B------:R-:W-:-:S13]  /*166a0*/  ISETP.GE.AND P0, PT, R107, UR4, PT ;  /* 0x000000046b007c0c */ /* 0x000fda000bf06270 */
[----:B------:R-:W-:Y:S05]  /*166b0*/  @!P0 BRA `(.L_x_544) ;  /* 0xfffffeac00608947 */ /* 0x000fea000383ffff */
[----:B------:R-:W-:Y:S05]  /*166c0*/  BRA `(.L_x_408) ;  /* 0x0000007400787947 */ /* 0x000fea0003800000 */
.L_x_406:
[----:B------:R-:W-:-:S08]  /*166d0*/  NOP ;  /* 0x0000000000007918 */ /* 0x000fd00000000000 */
[----:B--2---:R-:W0:-:S00]  /*166e0*/  USETMAXREG.DEALLOC.CTAPOOL 0x20 ;  /* 0x00000020000079c8 */ /* 0x004e0000080e0500 */
[----:B0-----:R-:W2:Y:S01]  /*166f0*/  LDL.LU R2, [R1+0x4c] ;  /* 0x00004c0001027983 */ /* 0x001ea20000300800 */
[----:B------:R-:W-:-:S06]  /*16700*/  LOP3.LUT R0, R0, 0x3, RZ, 0xc0, !PT ;  /* 0x0000000300007812 */ /* 0x000fcc00078ec0ff */
[----:B------:R-:W0:Y:S02]  /*16710*/  SHFL.IDX PT, R0, R0, RZ, 0x1f ;  /* 0x00001fff00007589 */ /* 0x000e2400000e0000 */
[----:B0-----:R-:W-:Y:S01]  /*16720*/  ISETP.NE.AND P0, PT, R0, RZ, PT ;  /* 0x000000ff0000720c */ /* 0x001fe20003f05270 */
[----:B------:R-:W-:Y:S01]  /*16730*/  IMAD.MOV.U32 R0, RZ, RZ, RZ ;  /* 0x000000ffff007224 */ /* 0x000fe200078e00ff */
[----:B--2---:R-:W-:-:S11]  /*16740*/  LOP3.LUT R2, R2, 0xfffffffd, RZ, 0xc0, !PT ;  /* 0xfffffffd02027812 */ /* 0x004fd600078ec0ff */
[----:B------:R-:W-:-:S05]  /*16750*/  @P0 LOP3.LUT R2, R2, 0x2, RZ, 0xfc, !PT ;  /* 0x0000000202020812 */ /* 0x000fca00078efcff */
[----:B------:R0:W-:Y:S01]  /*16760*/  STL [R1+0x4c], R2 ;  /* 0x00004c0201007387 */ /* 0x0001e20000100800 */
[----:B------:R-:W-:Y:S05]  /*16770*/  @!P0 BRA `(.L_x_545) ;  /* 0x00000000001c8947 */ /* 0x000fea0003800000 */
[----:B------:R-:W1:Y:S08]  /*16780*/  S2UR UR5, SR_CgaCtaId ;  /* 0x00000000000579c3 */ /* 0x000e700000008800 */
[----:B------:R-:W-:Y:S06]  /*16790*/  BAR.SYNC.DEFER_BLOCKING 0x5, 0x200 ;  /* 0x0148000000007b1d */ /* 0x000fec0000010000 */
[----:B------:R-:W-:-:S02]  /*167a0*/  UMOV UR4, 0x400 ;  /* 0x0000040000047882 */ /* 0x000fc40000000000 */
[----:B-1----:R-:W-:-:S09]  /*167b0*/  ULEA UR4, UR5, UR4, 0x18 ;  /* 0x0000000405047291 */ /* 0x002fd2000f8ec03f */
[----:B------:R-:W1:Y:S01]  /*167c0*/  LDS.128 R16, [UR4+0x31cd0] ;  /* 0x031cd004ff107984 */ /* 0x000e620008000c00 */
[----:B------:R-:W-:Y:S06]  /*167d0*/  BAR.ARV 0x4, 0x200 ;  /* 0x0108000000007b1d */ /* 0x000fec0000002000 */
[----:B------:R-:W-:Y:S05]  /*167e0*/  BRA `(.L_x_546) ;  /* 0x0000000800007947 */ /* 0x000fea0003800000 */
.L_x_545:
[----:B0-----:R-:W0:Y:S01]  /*167f0*/  S2R R2, SR_TID.X ;  /* 0x0000000000027919 */ /* 0x001e220000002100 */
        /* <DEDUP_REMOVED lines=41> */
.L_x_551:
        /* <DEDUP_REMOVED lines=12> */
.L_x_550:
[----:B------:R-:W-:Y:S05]  /*16b50*/  BSYNC B0 ;  /* 0x0000000000007941 */ /* 0x000fea0003800000 */
.L_x_549:
        /* <DEDUP_REMOVED lines=21> */
.L_x_547:
        /* <DEDUP_REMOVED lines=15> */
.L_x_552:
        /* <DEDUP_REMOVED lines=28> */
.L_x_548:
[----:B------:R-:W-:Y:S02]  /*16f60*/  IMAD.MOV.U32 R17, RZ, RZ, RZ ;  /* 0x000000ffff117224 */ /* 0x000fe400078e00ff */
[----:B------:R-:W-:Y:S02]  /*16f70*/  IMAD.U32 R16, RZ, RZ, UR6 ;  /* 0x00000006ff107e24 */ /* 0x000fe4000f8e00ff */
[----:B------:R-:W-:-:S07]  /*16f80*/  IMAD.MOV.U32 R18, RZ, RZ, RZ ;  /* 0x000000ffff127224 */ /* 0x000fce00078e00ff */
.L_x_553:
[----:B------:R-:W-:-:S13]  /*16f90*/  ISETP.NE.AND P0, PT, R5, RZ, PT ;  /* 0x000000ff0500720c */ /* 0x000fda0003f05270 */
[----:B------:R-:W0:Y:S01]  /*16fa0*/  @!P0 S2R R3, SR_CgaCtaId ;  /* 0x0000000000038919 */ /* 0x000e220000008800 */
[----:B------:R-:W-:-:S04]  /*16fb0*/  @!P0 MOV R0, 0x400 ;  /* 0x0000040000008802 */ /* 0x000fc80000000f00 */
[----:B0-----:R-:W-:-:S05]  /*16fc0*/  @!P0 LEA R0, R3, R0, 0x18 ;  /* 0x0000000003008211 */ /* 0x001fca00078ec0ff */
[----:B------:R2:W-:Y:S01]  /*16fd0*/  @!P0 STS.128 [R0+0x31cd0], R16 ;  /* 0x031cd01000008388 */ /* 0x0005e20000000c00 */
[----:B------:R-:W-:Y:S06]  /*16fe0*/  BAR.ARV 0x5, 0x200 ;  /* 0x0148000000007b1d */ /* 0x000fec0000002000 */
.L_x_546:
[----:B------:R3:W-:Y:S01]  /*16ff0*/  STL [R1+0x28], RZ ;  /* 0x000028ff01007387 */ /* 0x0007e20000100800 */
[----:B------:R-:W-:Y:S01]  /*17000*/  ULDC UR4, c[0x0][0xc3c] ;  /* 0x00030f0000047ab9 */ /* 0x000fe20000000800 */
[----:B------:R-:W-:Y:S01]  /*17010*/  IMAD.MOV.U32 R26, RZ, RZ, 0x1 ;  /* 0x00000001ff1a7424 */ /* 0x000fe200078e00ff */
[----:B-1----:R-:W-:Y:S01]  /*17020*/  ISETP.GE.AND P0, PT, R19, UR4, PT ;  /* 0x0000000413007c0c */ /* 0x002fe2000bf06270 */
[----:B------:R-:W-:-:S12]  /*17030*/  IMAD.MOV.U32 R23, RZ, RZ, RZ ;  /* 0x000000ffff177224 */ /* 0x000fd800078e00ff */
[----:B---3--:R-:W-:Y:S05]  /*17040*/  @P0 BRA `(.L_x_554) ;  /* 0x00000068003c0947 */ /* 0x008fea0003800000 */
[----:B------:R-:W1:Y:S01]  /*17050*/  S2R R6, SR_TID.X ;  /* 0x0000000000067919 */ /* 0x000e620000002100 */
[----:B------:R-:W3:Y:S01]  /*17060*/  S2UR UR5, SR_CgaCtaId ;  /* 0x00000000000579c3 */ /* 0x000ee20000008800 */
[----:B------:R-:W-:Y:S01]  /*17070*/  UMOV UR4, 0x400 ;  /* 0x0000040000047882 */ /* 0x000fe20000000000 */
[----:B------:R-:W-:Y:S01]  /*17080*/  BSSY B8, `(.L_x_554) ;  /* 0x000068b000087945 */ /* 0x000fe20003800000 */
[----:B------:R-:W-:Y:S01]  /*17090*/  IMAD.MOV.U32 R26, RZ, RZ, 0x1 ;  /* 0x00000001ff1a7424 */ /* 0x000fe200078e00ff */
[----:B------:R-:W-:Y:S01]  /*170a0*/  ULDC.64 UR36, c[0x0][0x198] ;  /* 0x0000660000247ab9 */ /* 0x000fe20000000a00 */
[----:B------:R-:W-:Y:S01]  /*170b0*/  IMAD.MOV.U32 R23, RZ, RZ, RZ ;  /* 0x000000ffff177224 */ /* 0x000fe200078e00ff */
[----:B------:R-:W-:Y:S01]  /*170c0*/  ULDC UR38, c[0x0][0xc] ;  /* 0x0000030000267ab9 */ /* 0x000fe20000000800 */
[----:B------:R-:W-:Y:S01]  /*170d0*/  IMAD.MOV.U32 R29, RZ, RZ, RZ ;  /* 0x000000ffff1d7224 */ /* 0x000fe200078e00ff */
[----:B---3--:R-:W-:-:S06]  /*170e0*/  ULEA UR4, UR5, UR4, 0x18 ;  /* 0x0000000405047291 */ /* 0x008fcc000f8ec03f */
[----:B------:R-:W-:Y:S01]  /*170f0*/  IMAD.U32 R22, RZ, RZ, UR4 ;  /* 0x00000004ff167e24 */ /* 0x000fe2000f8e00ff */
[C---:B-1----:R-:W-:Y:S01]  /*17100*/  LOP3.LUT R5, R6.reuse, 0x7f, RZ, 0xc0, !PT ;  /* 0x0000007f06057812 */ /* 0x042fe200078ec0ff */
[----:B--2---:R-:W-:-:S04]  /*17110*/  IMAD.SHL.U32 R0, R6, 0x8, RZ ;  /* 0x0000000806007824 */ /* 0x004fc800078e00ff */
[----:B------:R-:W-:Y:S01]  /*17120*/  IMAD.SHL.U32 R4, R5, 0x8, RZ ;  /* 0x0000000805047824 */ /* 0x000fe200078e00ff */
[C---:B------:R-:W-:Y:S02]  /*17130*/  LOP3.LUT R3, R0.reuse, 0x20, RZ, 0xc0, !PT ;  /* 0x0000002000037812 */ /* 0x040fe400078ec0ff */
[----:B0-----:R-:W-:Y:S02]  /*17140*/  LOP3.LUT R2, R0, 0xd8, RZ, 0xc0, !PT ;  /* 0x000000d800027812 */ /* 0x001fe400078ec0ff */
[----:B------:R-:W-:Y:S02]  /*17150*/  LOP3.LUT R3, R3, 0x300, R4, 0xf8, !PT ;  /* 0x0000030003037812 */ /* 0x000fe400078ef804 */
[----:B------:R-:W-:Y:S02]  /*17160*/  LOP3.LUT R2, R2, 0x18, R6, 0x78, !PT ;  /* 0x0000001802027812 */ /* 0x000fe400078e7806 */
[----:B------:R-:W-:Y:S01]  /*17170*/  SHF.R.U32.HI R4, RZ, 0x2, R5 ;  /* 0x00000002ff047819 */ /* 0x000fe20000011605 */
[----:B------:R-:W-:Y:S01]  /*17180*/  IMAD.MOV.U32 R5, RZ, RZ, 0x1 ;  /* 0x00000001ff057424 */ /* 0x000fe200078e00ff */
[----:B------:R-:W-:Y:S01]  /*17190*/  LOP3.LUT R3, R3, R2, RZ, 0xfc, !PT ;  /* 0x0000000203037212 */ /* 0x000fe200078efcff */
[----:B------:R-:W-:Y:S01]  /*171a0*/  IMAD.SHL.U32 R2, R6, 0x20, RZ ;  /* 0x0000002006027824 */ /* 0x000fe200078e00ff */
[----:B------:R-:W-:-:S02]  /*171b0*/  LOP3.LUT R0, R0, 0x18, RZ, 0xc0, !PT ;  /* 0x0000001800007812 */ /* 0x000fc400078ec0ff */
[----:B------:R-:W-:Y:S02]  /*171c0*/  STL [R1], R5 ;  /* 0x0000000501007387 */ /* 0x000fe40000100800 */
[----:B------:R-:W-:Y:S01]  /*171d0*/  LOP3.LUT R4, R4, 0x60, R2, 0xf8, !PT ;  /* 0x0000006004047812 */ /* 0x000fe200078ef802 */
[----:B------:R-:W-:-:S05]  /*171e0*/  IMAD R2, R3, 0x2, R22 ;  /* 0x0000000203027824 */ /* 0x000fca00078e0216 */
[----:B------:R0:W-:Y:S04]  /*171f0*/  STL [R1+0x8], R2 ;  /* 0x0000080201007387 */ /* 0x0001e80000100800 */
[----:B------:R1:W-:Y:S01]  /*17200*/  STL [R1+0x28], RZ ;  /* 0x000028ff01007387 */ /* 0x0003e20000100800 */
[C---:B0-----:R-:W-:Y:S02]  /*17210*/  LOP3.LUT R2, R0.reuse, 0x20, RZ, 0xfc, !PT ;  /* 0x0000002000027812 */ /* 0x041fe400078efcff */
[----:B-1----:R-:W-:-:S07]  /*17220*/  LOP3.LUT R0, R0, 0x40, RZ, 0xfc, !PT ;  /* 0x0000004000007812 */ /* 0x002fce00078efcff */
.L_x_698:
[----:B0-----:R-:W0:Y:S02]  /*17230*/  LDC.64 R2, c[0x0][0xc88] ;  /* 0x00032200ff027b82 */ /* 0x001e240000000a00 */
[----:B0-----:R-:W-:-:S05]  /*17240*/  IMAD.WIDE R2, R19, 0x4, R2 ;  /* 0x0000000413027825 */ /* 0x001fca00078e0202 */
[----:B--2---:R-:W2:Y:S01]  /*17250*/  LDG.E R13, desc[UR60][R2.64] ;  /* 0x0000003c020d7981 */ /* 0x004ea2000c1e1900 */
[----:B------:R-:W-:Y:S05]  /*17260*/  YIELD ;  /* 0x0000000000007946 */ /* 0x000fea0003800000 */
[----:B------:R-:W-:Y:S01]  /*17270*/  ULDC.64 UR4, c[0x0][0xa28] ;  /* 0x00028a0000047ab9 */ /* 0x000fe20000000a00 */
[----:B------:R-:W-:Y:S01]  /*17280*/  ULDC.64 UR6, c[0x0][0xa00] ;  /* 0x0002800000067ab9 */ /* 0x000fe20000000a00 */
[----:B------:R-:W-:Y:S02]  /*17290*/  ISETP.NE.U32.AND P0, PT, RZ, UR4, PT ;  /* 0x00000004ff007c0c */ /* 0x000fe4000bf05070 */
[----:B------:R-:W-:Y:S01]  /*172a0*/  CS2R R8, SRZ ;  /* 0x0000000000087805 */ /* 0x000fe2000001ff00 */
[----:B------:R-:W-:Y:S01]  /*172b0*/  ULDC.64 UR8, c[0x0][0xa18] ;  /* 0x0002860000087ab9 */ /* 0x000fe20000000a00 */
[----:B------:R-:W-:-:S02]  /*172c0*/  ISETP.NE.AND.EX P1, PT, RZ, UR5, PT, P0 ;  /* 0x00000005ff007c0c */ /* 0x000fc4000bf25300 */
[----:B------:R-:W-:-:S04]  /*172d0*/  ISETP.NE.U32.AND P0, PT, RZ, UR6, PT ;  /* 0x00000006ff007c0c */ /* 0x000fc8000bf05070 */
[----:B------:R-:W-:Y:S02]  /*172e0*/  ISETP.NE.AND.EX P0, PT, RZ, UR7, PT, P0 ;  /* 0x00000007ff007c0c */ /* 0x000fe4000bf05300 */
[----:B--2---:R-:W-:Y:S01]  /*172f0*/  SHF.R.S32.HI R0, RZ, 0x1f, R13 ;  /* 0x0000001fff007819 */ /* 0x004fe2000001140d */
[----:B------:R-:W-:-:S04]  /*17300*/  IMAD.SHL.U32 R24, R13, 0x4, RZ ;  /* 0x000000040d187824 */ /* 0x000fc800078e00ff */
[C---:B------:R-:W-:Y:S01]  /*17310*/  @P1 LEA R4, P2, R13.reuse, UR4, 0x2 ;  /* 0x000000040d041c11 */ /* 0x040fe2000f8410ff */
[----:B------:R-:W-:Y:S01]  /*17320*/  STL [R1+0xc], R13 ;  /* 0x00000c0d01007387 */ /* 0x000fe20000100800 */
[C-C-:B------:R-:W-:Y:S02]  /*17330*/  SHF.L.U64.HI R12, R13.reuse, 0x2, R0.reuse ;  /* 0x000000020d0c7819 */ /* 0x140fe40000010200 */
[----:B------:R-:W-:Y:S01]  /*17340*/  @P1 LEA.HI.X R5, R13, UR5, R0, 0x2, P2 ;  /* 0x000000050d051c11 */ /* 0x000fe200090f1400 */
[----:B------:R-:W-:Y:S01]  /*17350*/  ULDC.64 UR4, c[0x0][0xa08] ;  /* 0x0002820000047ab9 */ /* 0x000fe20000000a00 */
[----:B------:R-:W-:Y:S01]  /*17360*/  IADD3 R2, P2, R24, UR6, RZ ;  /* 0x0000000618027c10 */ /* 0x000fe2000ff5e0ff */
[----:B------:R0:W-:Y:S03]  /*17370*/  STL [R1+0x2c], R0 ;  /* 0x00002c0001007387 */ /* 0x0001e60000100800 */
[----:B------:R-:W-:Y:S01]  /*17380*/  IADD3.X R3, R12, UR7, RZ, P2, !PT ;  /* 0x000000070c037c10 */ /* 0x000fe200097fe4ff */
[----:B------:R-:W-:Y:S01]  /*17390*/  ULDC.64 UR6, c[0x0][0xa10] ;  /* 0x0002840000067ab9 */ /* 0x000fe20000000a00 */
[----:B------:R-:W-:Y:S01]  /*173a0*/  ISETP.NE.U32.AND P3, PT, RZ, UR8, PT ;  /* 0x00000008ff007c0c */ /* 0x000fe2000bf65070 */
[----:B-1----:R1:W5:Y:S04]  /*173b0*/  @P1 LDG.E R8, desc[UR60][R4.64] ;  /* 0x0000003c04081981 */ /* 0x002368000c1e1900 */
[----:B------:R-:W2:Y:S01]  /*173c0*/  @P0 LDG.E R9, desc[UR60][R2.64] ;  /* 0x0000003c02090981 */ /* 0x000ea2000c1e1900 */
[----:B------:R-:W-:-:S02]  /*173d0*/  ISETP.NE.AND.EX P3, PT, RZ, UR9, PT, P3 ;  /* 0x00000009ff007c0c */ /* 0x000fc4000bf65330 */
[----:B------:R-:W-:Y:S01]  /*173e0*/  IADD3 R6, P4, R24, UR4, RZ ;  /* 0x0000000418067c10 */ /* 0x000fe2000ff9e0ff */
[----:B------:R-:W-:Y:S03]  /*173f0*/  STL [R1+0x4], R12 ;  /* 0x0000040c01007387 */ /* 0x000fe60000100800 */
[----:B------:R-:W-:Y:S02]  /*17400*/  IADD3.X R7, R12, UR5, RZ, P4, !PT ;  /* 0x000000050c077c10 */ /* 0x000fe4000a7fe4ff */
[----:B-1----:R-:W-:Y:S02]  /*17410*/  IADD3 R4, P4, R24, UR6, RZ ;  /* 0x0000000618047c10 */ /* 0x002fe4000ff9e0ff */
[----:B------:R-:W-:Y:S02]  /*17420*/  ISETP.NE.U32.AND P1, PT, RZ, UR4, PT ;  /* 0x00000004ff007c0c */ /* 0x000fe4000bf25070 */
[----:B------:R-:W-:Y:S01]  /*17430*/  IADD3.X R5, R12, UR7, RZ, P4, !PT ;  /* 0x000000070c057c10 */ /* 0x000fe2000a7fe4ff */
[----:B------:R-:W-:Y:S01]  /*17440*/  ULDC UR4, c[0x0][0x288] ;  /* 0x0000a20000047ab9 */ /* 0x000fe20000000800 */
[----:B------:R-:W-:-:S02]  /*17450*/  ISETP.NE.U32.AND P2, PT, RZ, UR6, PT ;  /* 0x00000006ff007c0c */ /* 0x000fc4000bf45070 */
[----:B------:R-:W-:Y:S02]  /*17460*/  @P3 IADD3 R10, P4, R24, UR8, RZ ;  /* 0x00000008180a3c10 */ /* 0x000fe4000ff9e0ff */
[----:B------:R-:W-:Y:S02]  /*17470*/  ISETP.NE.AND.EX P1, PT, RZ, UR5, PT, P1 ;  /* 0x00000005ff007c0c */ /* 0x000fe4000bf25310 */
[----:B------:R-:W-:Y:S02]  /*17480*/  ISETP.NE.AND.EX P2, PT, RZ, UR7, PT, P2 ;  /* 0x00000007ff007c0c */ /* 0x000fe4000bf45320 */
[----:B------:R-:W-:Y:S01]  /*17490*/  @P3 IADD3.X R11, R12, UR9, RZ, P4, !PT ;  /* 0x000000090c0b3c10 */ /* 0x000fe2000a7fe4ff */
[----:B------:R-:W-:Y:S02]  /*174a0*/  IMAD.MOV.U32 R28, RZ, RZ, RZ ;  /* 0x000000ffff1c7224 */ /* 0x000fe400078e00ff */
[----:B0-----:R-:W-:-:S06]  /*174b0*/  IMAD.MOV.U32 R0, RZ, RZ, RZ ;  /* 0x000000ffff007224 */ /* 0x001fcc00078e00ff */
[----:B------:R-:W5:Y:S04]  /*174c0*/  @P1 LDG.E R28, desc[UR60][R6.64] ;  /* 0x0000003c061c1981 */ /* 0x000f68000c1e1900 */
[----:B------:R-:W5:Y:S04]  /*174d0*/  @P2 LDG.E R0, desc[UR60][R4.64] ;  /* 0x0000003c04002981 */ /* 0x000f68000c1e1900 */
[----:B--2---:R0:W-:Y:S02]  /*174e0*/  STL [R1+0x18], R9 ;  /* 0x0000180901007387 */ /* 0x0041e40000100800 */
[----:B0-----:R-:W-:Y:S01]  /*174f0*/  IMAD.U32 R9, RZ, RZ, UR4 ;  /* 0x00000004ff097e24 */ /* 0x001fe2000f8e00ff */
[----:B------:R-:W-:-:S05]  /*17500*/  ULDC.64 UR4, c[0x0][0x418] ;  /* 0x0001060000047ab9 */ /* 0x000fca0000000a00 */
[----:B------:R0:W2:Y:S01]  /*17510*/  @P3 LDG.E R9, desc[UR60][R10.64] ;  /* 0x0000003c0a093981 */ /* 0x0000a2000c1e1900 */
[----:B------:R-:W-:-:S03]  /*17520*/  UISETP.NE.U32.AND UP0, UPT, UR4, URZ, UPT ;  /* 0x0000003f0400728c */ /* 0x000fc6000bf05070 */
[----:B------:R-:W-:Y:S01]  /*17530*/  ULDC UR4, c[0x0][0x424] ;  /* 0x0001090000047ab9 */ /* 0x000fe20000000800 */
[----:B------:R-:W-:-:S03]  /*17540*/  UISETP.NE.AND.EX UP0, UPT, UR5, URZ, UPT, UP0 ;  /* 0x0000003f0500728c */ /* 0x000fc6000bf05300 */
[----:B------:R-:W-:Y:S01]  /*17550*/  ULDC UR5, c[0x0][0x2f0] ;  /* 0x0000bc0000057ab9 */ /* 0x000fe20000000800 */
[----:B------:R-:W-:-:S04]  /*17560*/  USEL UR4, UR4, 0x1, UP0 ;  /* 0x0000000104047887 */ /* 0x000fc80008000000 */
[----:B------:R-:W-:-:S03]  /*17570*/  UIMAD UR4, UR4, UR5, URZ ;  /* 0x00000005040472a4 */ /* 0x000fc6000f8e023f */
[----:B------:R-:W-:-:S03]  /*17580*/  ULDC UR5, c[0x0][0x348] ;  /* 0x0000d20000057ab9 */ /* 0x000fc60000000800 */
[----:B0-----:R-:W-:Y:S01]  /*17590*/  IMAD.U32 R10, RZ, RZ, UR4 ;  /* 0x00000004ff0a7e24 */ /* 0x001fe2000f8e00ff */
[----:B--2---:R0:W-:Y:S02]  /*175a0*/  STL [R1+0x34], R9 ;  /* 0x0000340901007387 */ /* 0x0041e40000100800 */
[----:B0-----:R-:W-:Y:S01]  /*175b0*/  IMAD.U32 R9, RZ, RZ, UR5 ;  /* 0x00000005ff097e24 */ /* 0x001fe2000f8e00ff */
[----:B----4-:R-:W-:Y:S06]  /*175c0*/  @P3 BRA `(.L_x_555) ;  /* 0x0000000000143947 */ /* 0x010fec0003800000 */
[----:B------:R-:W-:Y:S05]  /*175d0*/  @!P0 BRA `(.L_x_555) ;  /* 0x0000000000108947 */ /* 0x000fea0003800000 */
[----:B------:R-:W2:Y:S04]  /*175e0*/  LDG.E R11, desc[UR60][R2.64] ;  /* 0x0000003c020b7981 */ /* 0x000ea8000c1e1900 */
[----:B------:R-:W2:Y:S02]  /*175f0*/  LDG.E R2, desc[UR60][R2.64+0x4] ;  /* 0x0000043c02027981 */ /* 0x000ea4000c1e1900 */
[----:B--2---:R-:W-:-:S05]  /*17600*/  IMAD.IADD R2, R2, 0x1, -R11 ;  /* 0x0000000102027824 */ /* 0x004fca00078e0a0b */
[----:B------:R0:W-:Y:S02]  /*17610*/  STL [R1+0x34], R2 ;  /* 0x0000340201007387 */ /* 0x0001e40000100800 */
.L_x_555:
[----:B------:R-:W-:Y:S01]  /*17620*/  ULDC.64 UR4, c[0x0][0xa20] ;  /* 0x0002880000047ab9 */ /* 0x000fe20000000a00 */
[----:B-----5:R-:W-:Y:S01]  /*17630*/  IMAD.IADD R28, R28, 0x1, R8 ;  /* 0x000000011c1c7824 */ /* 0x020fe200078e0208 */
[----:B------:R-:W-:Y:S01]  /*17640*/  ISETP.NE.U32.AND P0, PT, RZ, UR4, PT ;  /* 0x00000004ff007c0c */ /* 0x000fe2000bf05070 */
[----:B------:R-:W-:-:S03]  /*17650*/  IMAD.MOV.U32 R25, RZ, RZ, R13 ;  /* 0x000000ffff197224 */ /* 0x000fc600078e000d */
[----:B------:R-:W-:-:S13]  /*17660*/  ISETP.NE.AND.EX P0, PT, RZ, UR5, PT, P0 ;  /* 0x00000005ff007c0c */ /* 0x000fda000bf05300 */
[----:B------:R-:W-:Y:S05]  /*17670*/  @!P0 BRA `(.L_x_556) ;  /* 0x0000000000108947 */ /* 0x000fea0003800000 */
[----:B0-----:R-:W-:-:S04]  /*17680*/  IADD3 R2, P0, R24, UR4, RZ ;  /* 0x0000000418027c10 */ /* 0x001fc8000ff1e0ff */
[----:B------:R-:W-:-:S05]  /*17690*/  IADD3.X R3, R12, UR5, RZ, P0, !PT ;  /* 0x000000050c037c10 */ /* 0x000fca00087fe4ff */
[----:B------:R0:W5:Y:S01]  /*176a0*/  LDG.E R10, desc[UR60][R2.64] ;  /* 0x0000003c020a7981 */ /* 0x000162000c1e1900 */
[----:B------:R-:W-:Y:S05]  /*176b0*/  BRA `(.L_x_557) ;  /* 0x0000000000107947 */ /* 0x000fea0003800000 */
.L_x_556:
[----:B------:R-:W-:Y:S05]  /*176c0*/  @!P1 BRA `(.L_x_557) ;  /* 0x00000000000c9947 */ /* 0x000fea0003800000 */
[----:B------:R-:W2:Y:S04]  /*176d0*/  LDG.E R10, desc[UR60][R6.64] ;  /* 0x0000003c060a7981 */ /* 0x000ea8000c1e1900 */
[----:B------:R-:W2:Y:S02]  /*176e0*/  LDG.E R6, desc[UR60][R6.64+0x4] ;  /* 0x0000043c06067981 */ /* 0x000ea4000c1e1900 */
[----:B--2---:R-:W-:-:S07]  /*176f0*/  IMAD.IADD R10, R6, 0x1, -R10 ;  /* 0x00000001060a7824 */ /* 0x004fce00078e0a0a */
.L_x_557:
[----:B0-----:R-:W2:Y:S01]  /*17700*/  @P2 LDG.E R2, desc[UR60][R4.64] ;  /* 0x0000003c04022981 */ /* 0x001ea2000c1e1900 */
[----:B-----5:R-:W-:-:S03]  /*17710*/  IMAD.IADD R10, R10, 0x1, -R8 ;  /* 0x000000010a0a7824 */ /* 0x020fc600078e0a08 */
[----:B------:R-:W2:Y:S01]  /*17720*/  @P2 LDG.E R4, desc[UR60][R4.64+0x4] ;  /* 0x0000043c04042981 */ /* 0x000ea2000c1e1900 */
[----:B------:R-:W-:Y:S01]  /*17730*/  BSSY B0, `(.L_x_558) ;  /* 0x000015e000007945 */ /* 0x000fe20003800000 */
[----:B--2---:R-:W-:-:S04]  /*17740*/  @P2 IMAD.IADD R9, R4, 0x1, -R2 ;  /* 0x0000000104092824 */ /* 0x004fc800078e0a02 */
[----:B------:R-:W-:-:S04]  /*17750*/  IMAD.IADD R3, R10, 0x1, R9 ;  /* 0x000000010a037824 */ /* 0x000fc800078e0209 */
[----:B------:R-:W-:-:S04]  /*17760*/  VIADD R2, R3, 0x8f ;  /* 0x0000008f03027836 */ /* 0x000fc80000000000 */
[----:B------:R-:W-:Y:S01]  /*17770*/  IMAD.HI R2, R2, 0x38e38e39, RZ ;  /* 0x38e38e3902027827 */ /* 0x000fe200078e02ff */
[----:B------:R0:W-:Y:S04]  /*17780*/  STL [R1+0x30], R3 ;  /* 0x0000300301007387 */ /* 0x0001e80000100800 */
[----:B0-----:R-:W-:-:S04]  /*17790*/  SHF.R.U32.HI R3, RZ, 0x1f, R2 ;  /* 0x0000001fff037819 */ /* 0x001fc80000011602 */
[----:B------:R-:W-:-:S05]  /*177a0*/  LEA.HI.SX32 R4, R2, R3, 0x1b ;  /* 0x0000000302047211 */ /* 0x000fca00078fdaff */
[--C-:B------:R-:W-:Y:S02]  /*177b0*/  IMAD R2, R4, 0x90, -R10.reuse ;  /* 0x0000009004027824 */ /* 0x100fe400078e0a0a */
[----:B------:R-:W-:-:S03]  /*177c0*/  IMAD.MOV R10, RZ, RZ, -R10 ;  /* 0x000000ffff0a7224 */ /* 0x000fc600078e0a0a */
[----:B------:R-:W-:Y:S02]  /*177d0*/  VIMNMX R2, R2, R9, PT ;  /* 0x0000000902027248 */ /* 0x000fe40003fe0100 */
[----:B------:R-:W-:-:S04]  /*177e0*/  VIMNMX R10, RZ, R10, !PT ;  /* 0x0000000aff0a7248 */ /* 0x000fc80007fe0100 */
[----:B------:R-:W-:Y:S01]  /*177f0*/  ISETP.GT.AND P0, PT, R2, R10, PT ;  /* 0x0000000a0200720c */ /* 0x000fe20003f04270 */
[----:B------:R0:W-:-:S12]  /*17800*/  STL [R1+0x10], R4 ;  /* 0x0000100401007387 */ /* 0x0001d80000100800 */
[----:B0-----:R-:W-:Y:S02]  /*17810*/  @P0 VIADD R4, R2, 0x8f ;  /* 0x0000008f02040836 */ /* 0x001fe40000000000 */
[----:B------:R-:W-:-:S04]  /*17820*/  IMAD.WIDE.U32 R2, R10, 0x38e38e39, RZ ;  /* 0x38e38e390a027825 */ /* 0x000fc800078e00ff */
[----:B------:R-:W-:Y:S01]  /*17830*/  @P0 IMAD.HI R2, R4, 0x38e38e39, RZ ;  /* 0x38e38e3904020827 */ /* 0x000fe200078e02ff */
[----:B------:R-:W-:-:S04]  /*17840*/  SHF.R.U32.HI R3, RZ, 0x5, R3 ;  /* 0x00000005ff037819 */ /* 0x000fc80000011603 */
[----:B------:R-:W-:Y:S01]  /*17850*/  @P0 SHF.R.U32.HI R5, RZ, 0x1f, R2 ;  /* 0x0000001fff050819 */ /* 0x000fe20000011602 */
[----:B------:R-:W-:-:S03]  /*17860*/  IMAD.MOV.U32 R4, RZ, RZ, R3 ;  /* 0x000000ffff047224 */ /* 0x000fc600078e0003 */
[----:B------:R-:W-:-:S04]  /*17870*/  @P0 LEA.HI.SX32 R4, R2, R5, 0x1b ;  /* 0x0000000502040211 */ /* 0x000fc800078fdaff */
[----:B------:R-:W-:Y:S02]  /*17880*/  ISETP.GT.AND P1, PT, R4, R3, PT ;  /* 0x000000030400720c */ /* 0x000fe40003f24270 */
[----:B------:R-:W-:-:S11]  /*17890*/  PLOP3.LUT P0, PT, PT, PT, PT, 0x80, 0x0 ;  /* 0x000000000000781c */ /* 0x000fd60003f0f070 */
[----:B------:R-:W-:Y:S05]  /*178a0*/  @!P1 BRA `(.L_x_559) ;  /* 0x0000001400189947 */ /* 0x000fea0003800000 */
[----:B------:R-:W-:Y:S01]  /*178b0*/  UMOV UR4, 0xffffffff ;  /* 0xffffffff00047882 */ /* 0x000fe20000000000 */
[----:B------:R-:W-:Y:S02]  /*178c0*/  SEL R2, R25, RZ, !P2 ;  /* 0x000000ff19027207 */ /* 0x000fe40005000000 */
[----:B------:R-:W-:Y:S05]  /*178d0*/  BRA.DIV UR4, `(.L_x_560) ;  /* 0x0000006e04687947 */ /* 0x000fea000b800000 */
[----:B------:R-:W0:Y:S02]  /*178e0*/  S2R R5, SR_TID.X ;  /* 0x0000000000057919 */ /* 0x000e240000002100 */
[----:B0-----:R-:W-:-:S04]  /*178f0*/  SHF.R.U32.HI R5, RZ, 0x5, R5 ;  /* 0x00000005ff057819 */ /* 0x001fc80000011605 */
[----:B------:R-:W-:-:S05]  /*17900*/  LOP3.LUT R5, R5, 0x3, RZ, 0xc0, !PT ;  /* 0x0000000305057812 */ /* 0x000fca00078ec0ff */
[----:B------:R0:W1:Y:S02]  /*17910*/  SHFL.IDX PT, R14, R5, RZ, 0x1f ;  /* 0x00001fff050e7589 */ /* 0x00006400000e0000 */
.L_x_739:
[----:B-1----:R-:W-:Y:S02]  /*17920*/  ISETP.NE.AND P0, PT, R14, RZ, PT ;  /* 0x000000ff0e00720c */ /* 0x002fe40003f05270 */
[----:B------:R-:W-:-:S11]  /*17930*/  PLOP3.LUT P6, PT, PT, PT, PT, 0x8, 0x0 ;  /* 0x000000000000781c */ /* 0x000fd60003fce170 */
[----:B------:R-:W-:Y:S05]  /*17940*/  @P0 BRA `(.L_x_561) ;  /* 0x00000000000c0947 */ /* 0x000fea0003800000 */
[----:B------:R-:W-:-:S03]  /*17950*/  UMOV UR4, 0xffffffff ;  /* 0xffffffff00047882 */ /* 0x000fc60000000000 */
[----:B------:R-:W-:Y:S05]  /*17960*/  BRA.DIV UR4, `(.L_x_562) ;  /* 0x0000006e04787947 */ /* 0x000fea000b800000 */
[----:B------:R-:W-:-:S13]  /*17970*/  ELECT P6, URZ, PT ;  /* 0x00000000003f782f */ /* 0x000fda00038c0000 */
.L_x_561:
[----:B0-----:R-:W2:Y:S01]  /*17980*/  LDL R5, [R1+0x28] ;  /* 0x0000280001057983 */ /* 0x001ea20000100800 */
[----:B------:R-:W-:Y:S01]  /*17990*/  BSSY B1, `(.L_x_563) ;  /* 0x0000008000017945 */ /* 0x000fe20003800000 */
[----:B--2---:R-:W-:-:S05]  /*179a0*/  VIADD R5, R5, 0x1 ;  /* 0x0000000105057836 */ /* 0x004fca0000000000 */
[----:B------:R-:W-:-:S04]  /*179b0*/  LEA.HI R6, R5, R5, RZ, 0x1 ;  /* 0x0000000505067211 */ /* 0x000fc800078f08ff */
[----:B------:R-:W-:-:S05]  /*179c0*/  LOP3.LUT R6, R6, 0xfffffffe, RZ, 0xc0, !PT ;  /* 0xfffffffe06067812 */ /* 0x000fca00078ec0ff */
[----:B------:R-:W-:-:S05]  /*179d0*/  IMAD.IADD R5, R5, 0x1, -R6 ;  /* 0x0000000105057824 */ /* 0x000fca00078e0a06 */
[----:B------:R-:W-:-:S04]  /*179e0*/  SHF.L.U32 R5, R5, 0x1f, RZ ;  /* 0x0000001f05057819 */ /* 0x000fc800000006ff */
[----:B------:R-:W0:Y:S02]  /*179f0*/  SYNCS.PHASECHK.TRANS64.TRYWAIT P0, [R22+URZ+0x31c20], R5 ;  /* 0x031c2005160075a7 */ /* 0x000e24000800017f */
[----:B0-----:R-:W-:Y:S05]  /*17a00*/  @!P0 BRA `(.L_x_564) ;  /* 0x0000006c00708947 */ /* 0x001fea0003800000 */
.L_x_742:
[----:B------:R-:W-:Y:S05]  /*17a10*/  BSYNC B1 ;  /* 0x0000000000017941 */ /* 0x000fea0003800000 */
.L_x_563:
[----:B------:R-:W-:Y:S04]  /*17a20*/  BSSY B1, `(.L_x_565) ;  /* 0x000008c000017945 */ /* 0x000fe80003800000 */
[----:B------:R-:W-:Y:S05]  /*17a30*/  @!P6 BRA `(.L_x_566) ;  /* 0x000000080028e947 */ /* 0x000fea0003800000 */
[----:B------:R-:W2:Y:S01]  /*17a40*/  LDL R7, [R1] ;  /* 0x0000000001077983 */ /* 0x000ea20000100800 */
[----:B------:R-:W-:Y:S01]  /*17a50*/  IMAD R8, R29, 0x8, R22 ;  /* 0x000000081d087824 */ /* 0x000fe200078e0216 */
[----:B------:R-:W1:Y:S01]  /*17a60*/  S2R R6, SR_TID.X ;  /* 0x0000000000067919 */ /* 0x000e620000002100 */
[----:B------:R-:W-:Y:S01]  /*17a70*/  BSSY B2, `(.L_x_567) ;  /* 0x0000006000027945 */ /* 0x000fe20003800000 */
[----:B-1----:R-:W-:-:S04]  /*17a80*/  LOP3.LUT R6, R6, 0x7f, RZ, 0xc0, !PT ;  /* 0x0000007f06067812 */ /* 0x002fc800078ec0ff */
[----:B------:R-:W-:Y:S02]  /*17a90*/  ISETP.NE.AND P1, PT, R6, RZ, PT ;  /* 0x000000ff0600720c */ /* 0x000fe40003f25270 */
[----:B--2---:R-:W-:-:S04]  /*17aa0*/  SHF.L.U32 R10, R7, 0x1f, RZ ;  /* 0x0000001f070a7819 */ /* 0x004fc800000006ff */
[----:B------:R-:W1:Y:S02]  /*17ab0*/  SYNCS.PHASECHK.TRANS64.TRYWAIT P0, [R8+URZ+0x31ca0], R10 ;  /* 0x031ca00a080075a7 */ /* 0x000e64000800017f */
[----:B-1----:R-:W-:Y:S05]  /*17ac0*/  @!P0 BRA `(.L_x_568) ;  /* 0x0000006c00548947 */ /* 0x002fea0003800000 */
.L_x_743:
[----:B------:R-:W-:Y:S05]  /*17ad0*/  BSYNC B2 ;  /* 0x0000000000027941 */ /* 0x000fea0003800000 */
.L_x_567:
[----:B------:R-:W-:Y:S04]  /*17ae0*/  BSSY B2, `(.L_x_569) ;  /* 0x0000009000027945 */ /* 0x000fe80003800000 */
[----:B------:R-:W-:Y:S05]  /*17af0*/  @P1 BRA `(.L_x_570) ;  /* 0x00000000001c1947 */ /* 0x000fea0003800000 */
[----:B0-----:R-:W0:Y:S02]  /*17b00*/  S2R R5, SR_TID.X ;  /* 0x0000000000057919 */ /* 0x001e240000002100 */
[----:B0-----:R-:W-:Y:S01]  /*17b10*/  LOP3.LUT R6, R5, 0x1f, RZ, 0xc0, !PT ;  /* 0x0000001f05067812 */ /* 0x001fe200078ec0ff */
[----:B------:R-:W-:-:S03]  /*17b20*/  IMAD.MOV.U32 R5, RZ, RZ, 0x6c00 ;  /* 0x00006c00ff057424 */ /* 0x000fc600078e00ff */
[----:B------:R-:W-:Y:S01]  /*17b30*/  ISETP.NE.AND P0, PT, R6, RZ, PT ;  /* 0x000000ff0600720c */ /* 0x000fe20003f05270 */
[----:B------:R2:W-:-:S12]  /*17b40*/  SYNCS.ARRIVE.TRANS64 RZ, [R8+URZ+0x31c90], R5 ;  /* 0x031c900508ff79a7 */ /* 0x0005d8000800003f */
[----:B--2---:R-:W-:Y:S05]  /*17b50*/  @!P0 BRA `(.L_x_570) ;  /* 0x0000000000048947 */ /* 0x004fea0003800000 */
[----:B------:R-:W-:Y:S01]  /*17b60*/  BPT.TRAP 0x1 ;  /* 0x000000040000795c */ /* 0x000fe20000300000 */
.L_x_570:
[----:B------:R-:W-:Y:S05]  /*17b70*/  BSYNC B2 ;  /* 0x0000000000027941 */ /* 0x000fea0003800000 */
.L_x_569:
[----:B------:R-:W-:Y:S01]  /*17b80*/  IMAD.MOV.U32 R14, RZ, RZ, RZ ;  /* 0x000000ffff0e7224 */ /* 0x000fe200078e00ff */
[----:B------:R-:W-:Y:S01]  /*17b90*/  UIADD3 UR4, UP0, UR36, 0x570, URZ ;  /* 0x0000057024047890 */ /* 0x000fe2000ff1e03f */
[----:B------:R-:W-:Y:S01]  /*17ba0*/  IMAD R6, R4, 0x90, R0 ;  /* 0x0000009004067824 */ /* 0x000fe200078e0200 */
[----:B------:R-:W-:Y:S01]  /*17bb0*/  PLOP3.LUT P0, PT, PT, PT, PT, 0x80, 0x0 ;  /* 0x000000000000781c */ /* 0x000fe20003f0f070 */
[----:B------:R-:W-:Y:S01]  /*17bc0*/  IMAD R7, R29, 0x6c00, R22 ;  /* 0x00006c001d077824 */ /* 0x000fe200078e0216 */
[----:B------:R-:W-:Y:S01]  /*17bd0*/  R2UR UR10, R14 ;  /* 0x000000000e0a72ca */ /* 0x000fe200000e0000 */
[----:B------:R-:W-:Y:S01]  /*17be0*/  VIADD R6, R6, 0xffffff70 ;  /* 0xffffff7006067836 */ /* 0x000fe20000000000 */
[----:B------:R-:W-:Y:S01]  /*17bf0*/  UIADD3.X UR5, URZ, UR37, URZ, UP0, !UPT ;  /* 0x000000253f057290 */ /* 0x000fe200087fe43f */
[----:B0-----:R-:W-:Y:S01]  /*17c00*/  VIADD R5, R8, 0x31c90 ;  /* 0x00031c9008057836 */ /* 0x001fe20000000000 */
[----:B------:R-:W-:Y:S01]  /*17c10*/  UMOV UR6, 0x0 ;  /* 0x0000000000067882 */ /* 0x000fe20000000000 */
[----:B------:R-:W-:Y:S01]  /*17c20*/  VIADD R9, R7, 0x16a00 ;  /* 0x00016a0007097836 */ /* 0x000fe20000000000 */
[----:B------:R-:W-:-:S09]  /*17c30*/  UMOV UR7, 0x12f00000 ;  /* 0x12f0000000077882 */ /* 0x000fd20000000000 */
.L_x_571:
        /* <DEDUP_REMOVED lines=16> */
.L_x_572:
        /* <DEDUP_REMOVED lines=16> */
.L_x_573:
        /* <DEDUP_REMOVED lines=10> */
[----:B------:R-:W0:Y:S01]  /*17ee0*/  SYNCS.PHASECHK.TRANS64.TRYWAIT P0, [R8+URZ+0x31cc0], R10 ;  /* 0x031cc00a080075a7 */ /* 0x000e22000800017f */
[----:B------:R-:W-:Y:S04]  /*17ef0*/  BSSY B2, `(.L_x_574) ;  /* 0x0000002000027945 */ /* 0x000fe80003800000 */
[----:B0-----:R-:W-:Y:S05]  /*17f00*/  @!P0 BRA `(.L_x_575) ;  /* 0x0000006800588947 */ /* 0x001fea0003800000 */
.L_x_744:
[----:B------:R-:W-:Y:S05]  /*17f10*/  BSYNC B2 ;  /* 0x0000000000027941 */ /* 0x000fea0003800000 */
.L_x_574:
[----:B------:R-:W-:Y:S01]  /*17f20*/  BSSY B2, `(.L_x_576) ;  /* 0x000000b000027945 */ /* 0x000fe20003800000 */
[----:B01----:R-:W-:Y:S02]  /*17f30*/  IMAD.MOV.U32 R10, RZ, RZ, 0x0 ;  /* 0x00000000ff0a7424 */ /* 0x003fe400078e00ff */
        /* <DEDUP_REMOVED lines=9> */
.L_x_577:
[----:B------:R-:W-:Y:S05]  /*17fd0*/  BSYNC B2 ;  /* 0x0000000000027941 */ /* 0x000fea0003800000 */
.L_x_576:
[----:B------:R-:W-:Y:S01]  /*17fe0*/  R2UR UR10, R14 ;  /* 0x000000000e0a72ca */ /* 0x000fe200000e0000 */
[----:B------:R-:W-:Y:S01]  /*17ff0*/  UIADD3 UR4, UP0, UR36, 0x670, URZ ;  /* 0x0000067024047890 */ /* 0x000fe2000ff1e03f */
[----:B------:R-:W-:Y:S01]  /*18000*/  R2UR UR6, R10 ;  /* 0x000000000a0672ca */ /* 0x000fe200000e0000 */
[----:B------:R-:W-:Y:S01]  /*18010*/  VIADD R8, R8, 0x31cb0 ;  /* 0x00031cb008087836 */ /* 0x000fe20000000000 */
[----:B------:R-:W-:Y:S01]  /*18020*/  R2UR UR7, R11 ;  /* 0x000000000b0772ca */ /* 0x000fe200000e0000 */
[----:B------:R-:W-:Y:S01]  /*18030*/  VIADD R5, R7, 0x200 ;  /* 0x0000020007057836 */ /* 0x000fe20000000000 */
[----:B------:R-:W-:Y:S01]  /*18040*/  PLOP3.LUT P0, PT, PT, PT, PT, 0x80, 0x0 ;  /* 0x000000000000781c */ /* 0x000fe20003f0f070 */
[----:B------:R-:W-:-:S12]  /*18050*/  UIADD3.X UR5, URZ, UR37, URZ, UP0, !UPT ;  /* 0x000000253f057290 */ /* 0x000fd800087fe43f */
.L_x_578:
        /* <DEDUP_REMOVED lines=15> */
.L_x_579:
        /* <DEDUP_REMOVED lines=15> */
.L_x_580:
        /* <DEDUP_REMOVED lines=10> */
.L_x_566:
[----:B------:R-:W-:Y:S05]  /*182e0*/  BSYNC B1 ;  /* 0x0000000000017941 */ /* 0x000fea0003800000 */
.L_x_565:
[----:B0-----:R-:W2:Y:S01]  /*182f0*/  LDL.LU R5, [R1] ;  /* 0x0000000001057983 */ /* 0x001ea20000300800 */
[----:B------:R-:W-:Y:S01]  /*18300*/  VIADD R29, R29, 0x1 ;  /* 0x000000011d1d7836 */ /* 0x000fe20000000000 */
[----:B------:R-:W-:Y:S01]  /*18310*/  PLOP3.LUT P0, PT, PT, PT, PT, 0x8, 0x0 ;  /* 0x000000000000781c */ /* 0x000fe20003f0e170 */
[----:B------:R-:W-:-:S03]  /*18320*/  VIADD R9, R4, 0xfffffffe ;  /* 0xfffffffe04097836 */ /* 0x000fc60000000000 */
[----:B------:R-:W-:Y:S02]  /*18330*/  ISETP.NE.AND P1, PT, R29, 0x2, PT ;  /* 0x000000021d00780c */ /* 0x000fe40003f25270 */
[----:B------:R-:W-:Y:S02]  /*18340*/  ISETP.GE.AND P2, PT, R9, R3, PT ;  /* 0x000000030900720c */ /* 0x000fe40003f46270 */
[----:B------:R-:W-:Y:S02]  /*18350*/  SEL R4, RZ, 0x1, P1 ;  /* 0x00000001ff047807 */ /* 0x000fe40000800000 */
[----:B------:R-:W-:Y:S02]  /*18360*/  SEL R29, R29, RZ, P1 ;  /* 0x000000ff1d1d7207 */ /* 0x000fe40000800000 */
[----:B--2---:R-:W-:-:S05]  /*18370*/  LOP3.LUT R5, R5, R4, RZ, 0x3c, !PT ;  /* 0x0000000405057212 */ /* 0x004fca00078e3cff */
[----:B------:R0:W-:Y:S02]  /*18380*/  STL [R1], R5 ;  /* 0x0000000501007387 */ /* 0x0001e40000100800 */
[----:B------:R-:W-:Y:S05]  /*18390*/  @!P2 BRA `(.L_x_559) ;  /* 0x00000008005ca947 */ /* 0x000fea0003800000 */
.L_x_597:
[----:B------:R-:W-:Y:S05]  /*183a0*/  YIELD ;  /* 0x0000000000007946 */ /* 0x000fea0003800000 */
[----:B------:R-:W-:Y:S04]  /*183b0*/  BSSY B1, `(.L_x_581) ;  /* 0x000008b000017945 */ /* 0x000fe80003800000 */
[----:B-1----:R-:W-:Y:S05]  /*183c0*/  @!P6 BRA `(.L_x_582) ;  /* 0x000000080024e947 */ /* 0x002fea0003800000 */
[----:B0-----:R-:W2:Y:S01]  /*183d0*/  LDL R5, [R1] ;  /* 0x0000000001057983 */ /* 0x001ea20000100800 */
[----:B------:R-:W-:Y:S01]  /*183e0*/  IMAD R8, R29, 0x8, R22 ;  /* 0x000000081d087824 */ /* 0x000fe200078e0216 */
[----:B------:R-:W0:Y:S01]  /*183f0*/  S2R R4, SR_TID.X ;  /* 0x0000000000047919 */ /* 0x000e220000002100 */
[----:B------:R-:W-:Y:S01]  /*18400*/  BSSY B2, `(.L_x_583) ;  /* 0x0000006000027945 */ /* 0x000fe20003800000 */
[----:B0-----:R-:W-:-:S04]  /*18410*/  LOP3.LUT R4, R4, 0x7f, RZ, 0xc0, !PT ;  /* 0x0000007f04047812 */ /* 0x001fc800078ec0ff */
[----:B------:R-:W-:Y:S02]  /*18420*/  ISETP.NE.AND P2, PT, R4, RZ, PT ;  /* 0x000000ff0400720c */ /* 0x000fe40003f45270 */
[----:B--2---:R-:W-:-:S04]  /*18430*/  SHF.L.U32 R7, R5, 0x1f, RZ ;  /* 0x0000001f05077819 */ /* 0x004fc800000006ff */
[----:B------:R-:W0:Y:S02]  /*18440*/  SYNCS.PHASECHK.TRANS64.TRYWAIT P1, [R8+URZ+0x31ca0], R7 ;  /* 0x031ca007080075a7 */ /* 0x000e24000802017f */
[----:B0-----:R-:W-:Y:S05]  /*18450*/  @!P1 BRA `(.L_x_584) ;  /* 0x0000006400189947 */ /* 0x001fea0003800000 */
.L_x_745:
[----:B------:R-:W-:Y:S05]  /*18460*/  BSYNC B2 ;  /* 0x0000000000027941 */ /* 0x000fea0003800000 */
.L_x_583:
[----:B------:R-:W-:Y:S04]  /*18470*/  BSSY B2, `(.L_x_585) ;  /* 0x0000009000027945 */ /* 0x000fe80003800000 */
[----:B------:R-:W-:Y:S05]  /*18480*/  @P2 BRA `(.L_x_586) ;  /* 0x00000000001c2947 */ /* 0x000fea0003800000 */
[----:B------:R-:W1:Y:S02]  /*18490*/  S2R R4, SR_TID.X ;  /* 0x0000000000047919 */ /* 0x000e640000002100 */
[----:B-1----:R-:W-:Y:S01]  /*184a0*/  LOP3.LUT R5, R4, 0x1f, RZ, 0xc0, !PT ;  /* 0x0000001f04057812 */ /* 0x002fe200078ec0ff */
[----:B------:R-:W-:-:S03]  /*184b0*/  IMAD.MOV.U32 R4, RZ, RZ, 0x6c00 ;  /* 0x00006c00ff047424 */ /* 0x000fc600078e00ff */
[----:B------:R-:W-:Y:S01]  /*184c0*/  ISETP.NE.AND P1, PT, R5, RZ, PT ;  /* 0x000000ff0500720c */ /* 0x000fe20003f25270 */
[----:B------:R1:W-:-:S12]  /*184d0*/  SYNCS.ARRIVE.TRANS64 RZ, [R8+URZ+0x31c90], R4 ;  /* 0x031c900408ff79a7 */ /* 0x0003d8000800003f */
[----:B-1----:R-:W-:Y:S05]  /*184e0*/  @!P1 BRA `(.L_x_586) ;  /* 0x0000000000049947 */ /* 0x002fea0003800000 */
[----:B------:R-:W-:Y:S01]  /*184f0*/  BPT.TRAP 0x1 ;  /* 0x000000040000795c */ /* 0x000fe20000300000 */
.L_x_586:
[----:B------:R-:W-:Y:S05]  /*18500*/  BSYNC B2 ;  /* 0x0000000000027941 */ /* 0x000fea0003800000 */
.L_x_585:
        /* <DEDUP_REMOVED lines=8> */
[----:B------:R-:W-:Y:S01]  /*18590*/  VIADD R10, R6, 0x16a00 ;  /* 0x00016a00060a7836 */ /* 0x000fe20000000000 */
[----:B------:R-:W-:Y:S01]  /*185a0*/  UMOV UR6, 0x0 ;  /* 0x0000000000067882 */ /* 0x000fe20000000000 */
[----:B------:R-:W-:-:S10]  /*185b0*/  UMOV UR7, 0x12f00000 ;  /* 0x12f0000000077882 */ /* 0x000fd40000000000 */
.L_x_587:
        /* <DEDUP_REMOVED lines=10> */
[----:B------:R-:W-:Y:S01]  /*18660*/  IMAD.MOV.U32 R14, RZ, RZ, 0x20 ;  /* 0x00000020ff0e7424 */ /* 0x000fe200078e00ff */
[----:B------:R-:W-:Y:S01]  /*18670*/  PLOP3.LUT P1, PT, PT, PT, PT, 0x80, 0x0 ;  /* 0x000000000000781c */ /* 0x000fe20003f2f070 */
[----:B------:R-:W-:Y:S01]  /*18680*/  VIADD R10, R6, 0x18e00 ;  /* 0x00018e00060a7836 */ /* 0x000fe20000000000 */
[----:B------:R-:W-:Y:S01]  /*18690*/  UMOV UR6, 0x0 ;  /* 0x0000000000067882 */ /* 0x000fe20000000000 */
[----:B------:R-:W-:Y:S01]  /*186a0*/  UMOV UR7, 0x12f00000 ;  /* 0x12f0000000077882 */ /* 0x000fe20000000000 */
[----:B------:R-:W-:-:S15]  /*186b0*/  R2UR UR10, R14 ;  /* 0x000000000e0a72ca */ /* 0x000fde00000e0000 */
.L_x_588:
        /* <DEDUP_REMOVED lines=16> */
.L_x_589:
        /* <DEDUP_REMOVED lines=10> */
[----:B------:R-:W1:Y:S01]  /*18860*/  SYNCS.PHASECHK.TRANS64.TRYWAIT P1, [R8+URZ+0x31cc0], R7 ;  /* 0x031cc007080075a7 */ /* 0x000e62000802017f */
[----:B------:R-:W-:Y:S04]  /*18870*/  BSSY B2, `(.L_x_590) ;  /* 0x0000002000027945 */ /* 0x000fe80003800000 */
[----:B-1----:R-:W-:Y:S05]  /*18880*/  @!P1 BRA `(.L_x_591) ;  /* 0x0000006000209947 */ /* 0x002fea0003800000 */
.L_x_746:
[----:B------:R-:W-:Y:S05]  /*18890*/  BSYNC B2 ;  /* 0x0000000000027941 */ /* 0x000fea0003800000 */
.L_x_590:
[----:B------:R-:W-:Y:S01]  /*188a0*/  BSSY B2, `(.L_x_592) ;  /* 0x000000b000027945 */ /* 0x000fe20003800000 */
[----:B------:R-:W-:Y:S02]  /*188b0*/  IMAD.MOV.U32 R10, RZ, RZ, 0x0 ;  /* 0x00000000ff0a7424 */ /* 0x000fe400078e00ff */
[----:B------:R-:W-:Y:S01]  /*188c0*/  IMAD.MOV.U32 R11, RZ, RZ, 0x12f00000 ;  /* 0x12f00000ff0b7424 */ /* 0x000fe200078e00ff */
[----:B------:R-:W-:Y:S06]  /*188d0*/  @P2 BRA `(.L_x_593) ;  /* 0x00000000001c2947 */ /* 0x000fec0003800000 */
[----:B------:R-:W2:Y:S02]  /*188e0*/  S2R R4, SR_TID.X ;  /* 0x0000000000047919 */ /* 0x000ea40000002100 */
[----:B--2---:R-:W-:Y:S01]  /*188f0*/  LOP3.LUT R15, R4, 0x1f, RZ, 0xc0, !PT ;  /* 0x0000001f040f7812 */ /* 0x004fe200078ec0ff */
[----:B------:R-:W-:-:S03]  /*18900*/  IMAD.MOV.U32 R4, RZ, RZ, 0x6c00 ;  /* 0x00006c00ff047424 */ /* 0x000fc600078e00ff */
[----:B------:R-:W-:Y:S01]  /*18910*/  ISETP.NE.AND P1, PT, R15, RZ, PT ;  /* 0x000000ff0f00720c */ /* 0x000fe20003f25270 */
[----:B------:R2:W-:-:S12]  /*18920*/  SYNCS.ARRIVE.TRANS64 RZ, [R8+URZ+0x31cb0], R4 ;  /* 0x031cb00408ff79a7 */ /* 0x0005d8000800003f */
[----:B--2---:R-:W-:Y:S05]  /*18930*/  @!P1 BRA `(.L_x_593) ;  /* 0x0000000000049947 */ /* 0x004fea0003800000 */
[----:B------:R-:W-:Y:S01]  /*18940*/  BPT.TRAP 0x1 ;  /* 0x000000040000795c */ /* 0x000fe20000300000 */
.L_x_593:
[----:B------:R-:W-:Y:S05]  /*18950*/  BSYNC B2 ;  /* 0x0000000000027941 */ /* 0x000fea0003800000 */
.L_x_592:
[----:B------:R-:W-:Y:S01]  /*18960*/  R2UR UR10, R12 ;  /* 0x000000000c0a72ca */ /* 0x000fe200000e0000 */
[----:B------:R-:W-:Y:S01]  /*18970*/  UIADD3 UR4, UP0, UR36, 0x670, URZ ;  /* 0x0000067024047890 */ /* 0x000fe2000ff1e03f */
[----:B------:R-:W-:Y:S01]  /*18980*/  R2UR UR6, R10 ;  /* 0x000000000a0672ca */ /* 0x000fe200000e0000 */
[----:B01----:R-:W-:Y:S01]  /*18990*/  VIADD R8, R8, 0x31cb0 ;  /* 0x00031cb008087836 */ /* 0x003fe20000000000 */
[----:B------:R-:W-:Y:S01]  /*189a0*/  R2UR UR7, R11 ;  /* 0x000000000b0772ca */ /* 0x000fe200000e0000 */
[----:B------:R-:W-:Y:S01]  /*189b0*/  VIADD R4, R6, 0x200 ;  /* 0x0000020006047836 */ /* 0x000fe20000000000 */
[----:B------:R-:W-:Y:S01]  /*189c0*/  PLOP3.LUT P1, PT, PT, PT, PT, 0x80, 0x0 ;  /* 0x000000000000781c */ /* 0x000fe20003f2f070 */
[----:B------:R-:W-:-:S12]  /*189d0*/  UIADD3.X UR5, URZ, UR37, URZ, UP0, !UPT ;  /* 0x000000253f057290 */ /* 0x000fd800087fe43f */
.L_x_594:
        /* <DEDUP_REMOVED lines=15> */
.L_x_595:
        /* <DEDUP_REMOVED lines=15> */
.L_x_596:
        /* <DEDUP_REMOVED lines=10> */
.L_x_582:
[----:B------:R-:W-:Y:S05]  /*18c60*/  BSYNC B1 ;  /* 0x0000000000017941 */ /* 0x000fea0003800000 */
.L_x_581:
[----:B------:R-:W2:Y:S01]  /*18c70*/  LDL.LU R7, [R1] ;  /* 0x0000000001077983 */ /* 0x000ea20000300800 */
[----:B------:R-:W-:Y:S01]  /*18c80*/  VIADD R29, R29, 0x1 ;  /* 0x000000011d1d7836 */ /* 0x000fe20000000000 */
[C---:B------:R-:W-:Y:S01]  /*18c90*/  ISETP.GT.AND P2, PT, R9.reuse, R3, PT ;  /* 0x000000030900720c */ /* 0x040fe20003f44270 */
[----:B------:R-:W-:-:S03]  /*18ca0*/  VIADD R9, R9, 0xffffffff ;  /* 0xffffffff09097836 */ /* 0x000fc60000000000 */
[----:B------:R-:W-:-:S04]  /*18cb0*/  ISETP.NE.AND P1, PT, R29, 0x2, PT ;  /* 0x000000021d00780c */ /* 0x000fc80003f25270 */
[----:B------:R-:W-:Y:S02]  /*18cc0*/  SEL R4, RZ, 0x1, P1 ;  /* 0x00000001ff047807 */ /* 0x000fe40000800000 */
[----:B------:R-:W-:Y:S02]  /*18cd0*/  SEL R29, R29, RZ, P1 ;  /* 0x000000ff1d1d7207 */ /* 0x000fe40000800000 */
[----:B--2---:R-:W-:-:S05]  /*18ce0*/  LOP3.LUT R7, R7, R4, RZ, 0x3c, !PT ;  /* 0x0000000407077212 */ /* 0x004fca00078e3cff */
[----:B------:R1:W-:Y:S01]  /*18cf0*/  STL [R1], R7 ;  /* 0x0000000701007387 */ /* 0x0003e20000100800 */
[----:B------:R-:W-:Y:S05]  /*18d00*/  @P2 BRA `(.L_x_597) ;  /* 0xfffffff400a42947 */ /* 0x000fea000383ffff */
.L_x_559:
[----:B------:R-:W-:Y:S05]  /*18d10*/  BSYNC B0 ;  /* 0x0000000000007941 */ /* 0x000fea0003800000 */
.L_x_558:
[----:B------:R-:W2:Y:S01]  /*18d20*/  LDL R4, [R1+0x30] ;  /* 0x0000300001047983 */ /* 0x000ea20000100800 */
[----:B------:R-:W-:Y:S05]  /*18d30*/  @!P0 WARPSYNC.ALL ;  /* 0x0000000000008948 */ /* 0x000fea0003800000 */
[----:B------:R-:W-:Y:S06]  /*18d40*/  @!P0 BAR.SYNC.DEFER_BLOCKING 0xc, 0x200 ;  /* 0x0308000000008b1d */ /* 0x000fec0000010000 */
[----:B------:R-:W-:Y:S01]  /*18d50*/  BSSY B7, `(.L_x_598) ;  /* 0x000041e000077945 */ /* 0x000fe20003800000 */
[----:B--2---:R-:W-:-:S13]  /*18d60*/  ISETP.GT.AND P0, PT, R4, RZ, PT ;  /* 0x000000ff0400720c */ /* 0x004fda0003f04270 */
[----:B------:R-:W-:Y:S05]  /*18d70*/  @P0 BRA `(.L_x_599) ;  /* 0x0000000000440947 */ /* 0x000fea0003800000 */
[----:B------:R-:W2:Y:S02]  /*18d80*/  S2R R4, SR_TID.X ;  /* 0x0000000000047919 */ /* 0x000ea40000002100 */
[----:B--2---:R-:W-:-:S04]  /*18d90*/  LOP3.LUT R4, R4, 0x7f, RZ, 0xc0, !PT ;  /* 0x0000007f04047812 */ /* 0x004fc800078ec0ff */
[----:B------:R-:W-:-:S13]  /*18da0*/  ISETP.NE.AND P0, PT, R4, RZ, PT ;  /* 0x000000ff0400720c */ /* 0x000fda0003f05270 */
[----:B------:R-:W-:Y:S05]  /*18db0*/  @P0 BRA `(.L_x_600) ;  /* 0x00000040005c0947 */ /* 0x000fea0003800000 */
[----:B0-----:R-:W0:Y:S01]  /*18dc0*/  S2R R5, SR_LANEID ;  /* 0x0000000000057919 */ /* 0x001e220000000000 */
[----:B------:R-:W-:Y:S01]  /*18dd0*/  VOTEU.ANY UR4, UPT, PT ;  /* 0x0000000000047886 */ /* 0x000fe200038e0100 */
[----:B------:R-:W2:Y:S01]  /*18de0*/  LDC.64 R2, c[0x0][0xc60] ;  /* 0x00031800ff027b82 */ /* 0x000ea20000000a00 */
[----:B------:R-:W0:Y:S02]  /*18df0*/  FLO.U32 R0, UR4 ;  /* 0x0000000400007d00 */ /* 0x000e2400080e0000 */
[----:B0-----:R-:W-:-:S06]  /*18e00*/  ISETP.EQ.U32.AND P0, PT, R0, R5, PT ;  /* 0x000000050000720c */ /* 0x001fcc0003f02070 */
[----:B------:R-:W2:Y:S07]  /*18e10*/  POPC R5, UR4 ;  /* 0x0000000400057d09 */ /* 0x000eae0008000000 */
[----:B--2---:R-:W2:Y:S01]  /*18e20*/  @P0 ATOMG.E.ADD.STRONG.GPU PT, R3, desc[UR60][R2.64], R5 ;  /* 0x00000005020309a8 */ /* 0x004ea200081ee1fc */
[----:B------:R-:W0:Y:S02]  /*18e30*/  S2R R4, SR_LTMASK ;  /* 0x0000000000047919 */ /* 0x000e240000003900 */
[----:B0-----:R-:W-:-:S04]  /*18e40*/  LOP3.LUT R4, R4, UR4, RZ, 0xc0, !PT ;  /* 0x0000000404047c12 */ /* 0x001fc8000f8ec0ff */
[----:B-1----:R-:W0:Y:S01]  /*18e50*/  POPC R7, R4 ;  /* 0x0000000400077309 */ /* 0x002e220000000000 */
[----:B--2---:R-:W0:Y:S02]  /*18e60*/  SHFL.IDX PT, R0, R3, R0, 0x1f ;  /* 0x00001f0003007589 */ /* 0x004e2400000e0000 */
[----:B0-----:R-:W-:Y:S01]  /*18e70*/  IADD3 R16, R0, UR38, R7 ;  /* 0x0000002600107c10 */ /* 0x001fe2000fffe007 */
[----:B------:R-:W-:Y:S06]  /*18e80*/  BRA `(.L_x_600) ;  /* 0x0000004000287947 */ /* 0x000fec0003800000 */
.L_x_599:
        /* <DEDUP_REMOVED lines=9> */
[----:B------:R-:W2:Y:S01]  /*18f20*/  LDC.64 R2, c[0x4][R2] ;  /* 0x0100000002027b82 */ /* 0x000ea20000000a00 */
[----:B0-----:R-:W-:Y:S02]  /*18f30*/  IMAD.U32 R5, RZ, RZ, UR7 ;  /* 0x00000007ff057e24 */ /* 0x001fe4000f8e00ff */
[----:B------:R-:W-:Y:S02]  /*18f40*/  IMAD.U32 R6, RZ, RZ, UR8 ;  /* 0x00000008ff067e24 */ /* 0x000fe4000f8e00ff */
[----:B-1----:R-:W-:-:S02]  /*18f50*/  IMAD.U32 R7, RZ, RZ, UR9 ;  /* 0x00000009ff077e24 */ /* 0x002fc4000f8e00ff */
[----:B------:R-:W-:Y:S02]  /*18f60*/  IMAD.U32 R10, RZ, RZ, UR4 ;  /* 0x00000004ff0a7e24 */ /* 0x000fe4000f8e00ff */
[----:B------:R-:W-:Y:S02]  /*18f70*/  IMAD.U32 R11, RZ, RZ, UR5 ;  /* 0x00000005ff0b7e24 */ /* 0x000fe4000f8e00ff */
[----:B------:R-:W-:Y:S02]  /*18f80*/  IMAD.MOV.U32 R8, RZ, RZ, 0x70 ;  /* 0x00000070ff087424 */ /* 0x000fe400078e00ff */
[----:B------:R-:W-:Y:S02]  /*18f90*/  IMAD.MOV.U32 R12, RZ, RZ, 0x1 ;  /* 0x00000001ff0c7424 */ /* 0x000fe400078e00ff */
[----:B------:R-:W-:-:S07]  /*18fa0*/  IMAD.MOV.U32 R13, RZ, RZ, RZ ;  /* 0x000000ffff0d7224 */ /* 0x000fce00078e00ff */
[----:B------:R-:W-:-:S07]  /*18fb0*/  LEPC R20, `(.L_x_602) ;  /* 0x000000001014794e */ /* 0x000fce0000000000 */
[----:B--2---:R-:W-:Y:S05]  /*18fc0*/  CALL.ABS.NOINC R2 ;  /* 0x0000000002007343 */ /* 0x004fea0003c00000 */
.L_x_602:
[----:B------:R-:W-:Y:S05]  /*18fd0*/  BSYNC B6 ;  /* 0x0000000000067941 */ /* 0x000fea0003800000 */
.L_x_601:
        /* <DEDUP_REMOVED lines=8> */
[----:B------:R2:W3:Y:S01]  /*19060*/  LDC.64 R2, c[0x4][R0] ;  /* 0x0100000000027b82 */ /* 0x0004e20000000a00 */
[----:B------:R-:W-:Y:S02]  /*19070*/  IMAD.U32 R4, RZ, RZ, UR6 ;  /* 0x00000006ff047e24 */ /* 0x000fe4000f8e00ff */
[----:B0-----:R-:W-:Y:S02]  /*19080*/  IMAD.U32 R5, RZ, RZ, UR7 ;  /* 0x00000007ff057e24 */ /* 0x001fe4000f8e00ff */
[----:B------:R-:W-:Y:S02]  /*19090*/  IMAD.U32 R6, RZ, RZ, UR8 ;  /* 0x00000008ff067e24 */ /* 0x000fe4000f8e00ff */
[----:B-1----:R-:W-:-:S02]  /*190a0*/  IMAD.U32 R7, RZ, RZ, UR9 ;  /* 0x00000009ff077e24 */ /* 0x002fc4000f8e00ff */
[----:B------:R-:W-:Y:S02]  /*190b0*/  IMAD.U32 R10, RZ, RZ, UR4 ;  /* 0x00000004ff0a7e24 */ /* 0x000fe4000f8e00ff */
[----:B------:R-:W-:Y:S02]  /*190c0*/  IMAD.U32 R11, RZ, RZ, UR5 ;  /* 0x00000005ff0b7e24 */ /* 0x000fe4000f8e00ff */
[----:B------:R-:W-:Y:S02]  /*190d0*/  IMAD.MOV.U32 R8, RZ, RZ, 0x70 ;  /* 0x00000070ff087424 */ /* 0x000fe400078e00ff */
[----:B------:R-:W-:Y:S02]  /*190e0*/  IMAD.MOV.U32 R12, RZ, RZ, 0x1 ;  /* 0x00000001ff0c7424 */ /* 0x000fe400078e00ff */
[----:B--2---:R-:W-:-:S07]  /*190f0*/  IMAD.MOV.U32 R13, RZ, RZ, RZ ;  /* 0x000000ffff0d7224 */ /* 0x004fce00078e00ff */
[----:B------:R-:W-:-:S07]  /*19100*/  LEPC R20, `(.L_x_605) ;  /* 0x000000001014794e */ /* 0x000fce0000000000 */
[----:B---3--:R-:W-:Y:S05]  /*19110*/  CALL.ABS.NOINC R2 ;  /* 0x0000000002007343 */ /* 0x008fea0003c00000 */
.L_x_605:
        /* <DEDUP_REMOVED lines=16> */
.L_x_604:
[----:B------:R-:W-:Y:S05]  /*19220*/  BSYNC B6 ;  /* 0x0000000000067941 */ /* 0x000fea0003800000 */
.L_x_603:
[----:B------:R-:W2:Y:S01]  /*19230*/  LDL.LU R21, [R1+0x4] ;  /* 0x0000040001157983 */ /* 0x000ea20000300800 */
[----:B------:R-:W-:Y:S02]  /*19240*/  ULDC.64 UR4, c[0x0][0x9f8] ;  /* 0x00027e0000047ab9 */ /* 0x000fe40000000a00 */
[----:B------:R-:W-:Y:S01]  /*19250*/  ISETP.NE.U32.AND P0, PT, RZ, UR4, PT ;  /* 0x00000004ff007c0c */ /* 0x000fe2000bf05070 */
[----:B------:R-:W3:Y:S03]  /*19260*/  LDL R20, [R1+0x10] ;  /* 0x0000100001147983 */ /* 0x000ee60000100800 */
[----:B------:R-:W-:-:S13]  /*19270*/  ISETP.NE.AND.EX P0, PT, RZ, UR5, PT, P0 ;  /* 0x00000005ff007c0c */ /* 0x000fda000bf05300 */
[----:B------:R-:W-:-:S04]  /*19280*/  @P0 IADD3 R2, P1, R24, UR4, RZ ;  /* 0x0000000418020c10 */ /* 0x000fc8000ff3e0ff */
[----:B--2---:R-:W-:Y:S01]  /*19290*/  @P0 IADD3.X R3, R21, UR5, RZ, P1, !PT ;  /* 0x0000000515030c10 */ /* 0x004fe20008ffe4ff */
[----:B------:R-:W-:-:S04]  /*192a0*/  ULDC.64 UR4, c[0x0][0xa08] ;  /* 0x0002820000047ab9 */ /* 0x000fc80000000a00 */
[----:B------:R2:W1:Y:S01]  /*192b0*/  @P0 LDG.E R25, desc[UR60][R2.64] ;  /* 0x0000003c02190981 */ /* 0x000462000c1e1900 */
[----:B---3--:R-:W-:-:S05]  /*192c0*/  VIADD R8, R20, 0xffffffff ;  /* 0xffffffff14087836 */ /* 0x008fca0000000000 */
[----:B------:R3:W-:Y:S01]  /*192d0*/  STL [R1+0x14], R8 ;  /* 0x0000140801007387 */ /* 0x0007e20000100800 */
[----:B--2---:R-:W2:Y:S02]  /*192e0*/  LDC.64 R2, c[0x0][0x418] ;  /* 0x00010600ff027b82 */ /* 0x004ea40000000a00 */
[----:B--2---:R-:W-:Y:S01]  /*192f0*/  LOP3.LUT P0, RZ, R2, UR4, RZ, 0xfc, !PT ;  /* 0x0000000402ff7c12 */ /* 0x004fe2000f80fcff */
[----:B------:R-:W-:-:S03]  /*19300*/  UMOV UR4, 0xffffffff ;  /* 0xffffffff00047882 */ /* 0x000fc60000000000 */
[----:B------:R-:W-:Y:S02]  /*19310*/  LOP3.LUT P0, RZ, R3, UR5, RZ, 0xfc, P0 ;  /* 0x0000000503ff7c12 */ /* 0x000fe4000800fcff */
[----:B-1----:R-:W-:Y:S02]  /*19320*/  SHF.R.S32.HI R7, RZ, 0x1f, R25 ;  /* 0x0000001fff077819 */ /* 0x002fe40000011419 */
[----:B------:R-:W-:-:S03]  /*19330*/  SEL R24, R25, RZ, !P0 ;  /* 0x000000ff19187207 */ /* 0x000fc60004000000 */
[----:B------:R3:W-:Y:S01]  /*19340*/  STL [R1+0x4], R7 ;  /* 0x0000040701007387 */ /* 0x0007e20000100800 */
[----:B------:R-:W-:Y:S05]  /*19350*/  BRA.DIV UR4, `(.L_x_606) ;  /* 0x0000005604807947 */ /* 0x000fea000b800000 */
[----:B------:R-:W1:Y:S02]  /*19360*/  S2R R0, SR_TID.X ;  /* 0x0000000000007919 */ /* 0x000e640000002100 */
[----:B-1----:R-:W-:-:S04]  /*19370*/  SHF.R.U32.HI R0, RZ, 0x5, R0 ;  /* 0x00000005ff007819 */ /* 0x002fc80000011600 */
[----:B------:R-:W-:-:S05]  /*19380*/  LOP3.LUT R0, R0, 0x3, RZ, 0xc0, !PT ;  /* 0x0000000300007812 */ /* 0x000fca00078ec0ff */
[----:B------:R1:W2:Y:S02]  /*19390*/  SHFL.IDX PT, R14, R0, RZ, 0x1f ;  /* 0x00001fff000e7589 */ /* 0x0002a400000e0000 */
.L_x_749:
[----:B-1----:R-:W4:Y:S01]  /*193a0*/  LDL.LU R0, [R1+0x4c] ;  /* 0x00004c0001007983 */ /* 0x002f220000300800 */
[----:B------:R-:W-:Y:S02]  /*193b0*/  PLOP3.LUT P1, PT, PT, PT, PT, 0x8, 0x0 ;  /* 0x000000000000781c */ /* 0x000fe40003f2e170 */
[----:B--2---:R-:W-:Y:S02]  /*193c0*/  ISETP.NE.AND P0, PT, R14, RZ, PT ;  /* 0x000000ff0e00720c */ /* 0x004fe40003f05270 */
[----:B----4-:R-:W-:-:S09]  /*193d0*/  LOP3.LUT R0, R0, 0xfffffffe, RZ, 0xc0, !PT ;  /* 0xfffffffe00007812 */ /* 0x010fd200078ec0ff */
[----:B------:R-:W-:-:S05]  /*193e0*/  @P1 LOP3.LUT R0, R0, 0x1, RZ, 0xfc, !PT ;  /* 0x0000000100001812 */ /* 0x000fca00078efcff */
[----:B------:R1:W-:Y:S01]  /*193f0*/  STL [R1+0x4c], R0 ;  /* 0x00004c0001007387 */ /* 0x0003e20000100800 */
[----:B------:R-:W-:Y:S05]  /*19400*/  @P0 BRA `(.L_x_607) ;  /* 0x0000000400280947 */ /* 0x000fea0003800000 */
[----:B------:R-:W-:-:S03]  /*19410*/  UMOV UR4, 0xffffffff ;  /* 0xffffffff00047882 */ /* 0x000fc60000000000 */
[----:B------:R-:W-:Y:S05]  /*19420*/  BRA.DIV UR4, `(.L_x_608) ;  /* 0x0000005604807947 */ /* 0x000fea000b800000 */
[----:B------:R-:W-:-:S13]  /*19430*/  ELECT P6, URZ, PT ;  /* 0x00000000003f782f */ /* 0x000fda00038c0000 */
.L_x_752:
[----:B------:R-:W-:Y:S05]  /*19440*/  @!P6 BRA `(.L_x_607) ;  /* 0x000000040018e947 */ /* 0x000fea0003800000 */
[----:B------:R-:W-:Y:S01]  /*19450*/  ISETP.NE.U32.AND P0, PT, R2, RZ, PT ;  /* 0x000000ff0200720c */ /* 0x000fe20003f05070 */
[----:B------:R-:W-:-:S03]  /*19460*/  IMAD.MOV.U32 R27, RZ, RZ, R8 ;  /* 0x000000ffff1b7224 */ /* 0x000fc600078e0008 */
[----:B------:R-:W-:-:S13]  /*19470*/  ISETP.NE.AND.EX P0, PT, R3, RZ, PT, P0 ;  /* 0x000000ff0300720c */ /* 0x000fda0003f05300 */
[----:B------:R-:W-:Y:S05]  /*19480*/  @!P0 BRA `(.L_x_609) ;  /* 0x0000000000488947 */ /* 0x000fea0003800000 */
[----:B------:R-:W2:Y:S01]  /*19490*/  LDC R6, c[0x0][0x43c] ;  /* 0x00010f00ff067b82 */ /* 0x000ea20000000800 */
[----:B-1----:R-:W-:Y:S01]  /*194a0*/  IMAD.MOV.U32 R0, RZ, RZ, R8 ;  /* 0x000000ffff007224 */ /* 0x002fe200078e0008 */
[----:B------:R-:W-:Y:S01]  /*194b0*/  ULDC.64 UR4, c[0x0][0x428] ;  /* 0x00010a0000047ab9 */ /* 0x000fe20000000a00 */
[----:B--2---:R-:W-:-:S13]  /*194c0*/  ISETP.NE.AND P0, PT, R6, 0x1, PT ;  /* 0x000000010600780c */ /* 0x004fda0003f05270 */
[----:B0-----:R-:W0:Y:S02]  /*194d0*/  @P0 LDC.64 R4, c[0x0][0x440] ;  /* 0x00011000ff040b82 */ /* 0x001e240000000a00 */
[----:B0-----:R-:W-:-:S05]  /*194e0*/  @P0 IMAD.HI.U32 R4, R8, R4, RZ ;  /* 0x0000000408040227 */ /* 0x001fca00078e00ff */
[----:B------:R-:W-:-:S04]  /*194f0*/  @P0 SHF.R.U32.HI R0, RZ, R5, R4 ;  /* 0x00000005ff000219 */ /* 0x000fc80000011604 */
[--C-:B------:R-:W-:Y:S01]  /*19500*/  SHF.R.S32.HI R5, RZ, 0x1f, R0.reuse ;  /* 0x0000001fff057819 */ /* 0x100fe20000011400 */
[--C-:B------:R-:W-:Y:S02]  /*19510*/  IMAD.MOV R27, RZ, RZ, -R0.reuse ;  /* 0x000000ffff1b7224 */ /* 0x100fe400078e0a00 */
[----:B------:R-:W-:Y:S02]  /*19520*/  IMAD.MOV.U32 R4, RZ, RZ, R0 ;  /* 0x000000ffff047224 */ /* 0x000fe400078e0000 */
[----:B------:R-:W-:Y:S02]  /*19530*/  IMAD R27, R6, R27, R8 ;  /* 0x0000001b061b7224 */ /* 0x000fe400078e0208 */
[----:B------:R-:W-:Y:S02]  /*19540*/  IMAD R6, R7, UR4, RZ ;  /* 0x0000000407067c24 */ /* 0x000fe4000f8e02ff */
[----:B------:R-:W-:-:S04]  /*19550*/  IMAD.WIDE.U32 R4, R25, UR4, R4 ;  /* 0x0000000419047c25 */ /* 0x000fc8000f8e0004 */
[----:B------:R-:W-:Y:S01]  /*19560*/  IMAD R0, R25, UR5, R6 ;  /* 0x0000000519007c24 */ /* 0x000fe2000f8e0206 */
[----:B------:R-:W-:-:S03]  /*19570*/  LEA R2, P0, R4, R2, 0x2 ;  /* 0x0000000204027211 */ /* 0x000fc600078010ff */
[----:B------:R-:W-:-:S05]  /*19580*/  IMAD.IADD R0, R5, 0x1, R0 ;  /* 0x0000000105007824 */ /* 0x000fca00078e0200 */
[----:B------:R-:W-:-:S05]  /*19590*/  LEA.HI.X R3, R4, R3, R0, 0x2, P0 ;  /* 0x0000000304037211 */ /* 0x000fca00000f1400 */
[----:B------:R2:W5:Y:S02]  /*195a0*/  LDG.E R24, desc[UR60][R2.64] ;  /* 0x0000003c02187981 */ /* 0x000564000c1e1900 */
.L_x_609:
[----:B-1----:R-:W-:Y:S01]  /*195b0*/  IMAD R0, R23, 0x8, R22 ;  /* 0x0000000817007824 */ /* 0x002fe200078e0216 */
[----:B--2---:R-:W-:-:S04]  /*195c0*/  SHF.L.U32 R2, R26, 0x1f, RZ ;  /* 0x0000001f1a027819 */ /* 0x004fc800000006ff */
[----:B------:R-:W1:Y:S02]  /*195d0*/  SYNCS.PHASECHK.TRANS64.TRYWAIT P0, [R0+URZ+0x31c40], R2 ;  /* 0x031c4002000075a7 */ /* 0x000e64000800017f */
[----:B-1----:R-:W-:Y:S05]  /*195e0*/  @!P0 BRA `(.L_x_610) ;  /* 0x0000005400308947 */ /* 0x002fea0003800000 */
.L_x_753:
        /* <DEDUP_REMOVED lines=11> */
.L_x_611:
[----:B-1----:R-:W2:Y:S01]  /*196a0*/  LDL.LU R2, [R1+0x4c] ;  /* 0x00004c0001027983 */ /* 0x002ea20000300800 */
[----:B------:R-:W-:Y:S01]  /*196b0*/  R2UR UR9, R0 ;  /* 0x00000000000972ca */ /* 0x000fe200000e0000 */
[----:B------:R-:W-:Y:S01]  /*196c0*/  IMAD R0, R23, 0x6c00, R22 ;  /* 0x00006c0017007824 */ /* 0x000fe200078e0216 */
        /* <DEDUP_REMOVED lines=11> */
[----:B------:R-:W-:-:S04]  /*19780*/  UIADD3 UR9, UR9, 0x31c30, URZ ;  /* 0x00031c3009097890 */ /* 0x000fc8000fffe03f */
[----:B------:R-:W-:Y:S02]  /*19790*/  UIMAD UR11, UR11, 0x90, UR5 ;  /* 0x000000900b0b78a4 */ /* 0x000fe4000f8e0205 */
[----:B------:R-:W-:Y:S02]  /*197a0*/  UIADD3 UR14, UR8, 0x16a00, URZ ;  /* 0x00016a00080e7890 */ /* 0x000fe4000fffe03f */
[----:B------:R-:W-:Y:S02]  /*197b0*/  UIADD3.X UR5, URZ, UR37, URZ, UP0, !UPT ;  /* 0x000000253f057290 */ /* 0x000fe400087fe43f */
[----:B------:R-:W-:Y:S02]  /*197c0*/  UIADD3 UR15, UR8, 0x18e00, URZ ;  /* 0x00018e00080f7890 */ /* 0x000fe4000fffe03f */
[----:B------:R-:W-:-:S03]  /*197d0*/  UIADD3 UR16, UR8, 0x1b200, URZ ;  /* 0x0001b20008107890 */ /* 0x000fc6000fffe03f */
        /* <DEDUP_REMOVED lines=8> */
[----:B------:R4:W-:Y:S01]  /*19860*/  UTMALDG.4D [UR8], [UR4], desc[UR6] ;  /* 0x00000608040075b4 */ /* 0x0009e20008019000 */
[----:B--2---:R-:W-:-:S04]  /*19870*/  LOP3.LUT R2, R2, 0xfffffffe, RZ, 0xc0, !PT ;  /* 0xfffffffe02027812 */ /* 0x004fc800078ec0ff */
[----:B------:R-:W-:-:S05]  /*19880*/  @P0 LOP3.LUT R2, R2, 0x1, RZ, 0xfc, !PT ;  /* 0x0000000102020812 */ /* 0x000fca00078efcff */
[----:B------:R4:W-:Y:S01]  /*19890*/  STL [R1+0x4c], R2 ;  /* 0x00004c0201007387 */ /* 0x0009e20000100800 */
[----:B------:R-:W-:Y:S01]  /*198a0*/  NOP ;  /* 0x0000000000007918 */ /* 0x000fe20000000000 */
.L_x_607:
[----:B------:R-:W2:Y:S04]  /*198b0*/  LDL.LU R4, [R1+0x18] ;  /* 0x0000180001047983 */ /* 0x000ea80000300800 */
[----:B------:R-:W5:Y:S04]  /*198c0*/  LDL.LU R6, [R1+0xc] ;  /* 0x00000c0001067983 */ /* 0x000f680000300800 */
[----:B------:R-:W3:Y:S01]  /*198d0*/  LDL.LU R3, [R1+0x2c] ;  /* 0x00002c0001037983 */ /* 0x000ee20000300800 */
[----:B------:R-:W-:Y:S05]  /*198e0*/  WARPSYNC.ALL ;  /* 0x0000000000007948 */ /* 0x000fea0003800000 */
[----:B----4-:R-:W-:Y:S01]  /*198f0*/  ULDC.64 UR6, c[0x0][0xa00] ;  /* 0x0002800000067ab9 */ /* 0x010fe20000000a00 */
        /* <DEDUP_REMOVED lines=9> */
[----:B---3--:R-:W-:-:S03]  /*19990*/  SEL R3, R3, RZ, !P0 ;  /* 0x000000ff03037207 */ /* 0x008fc60004000000 */
[----:B------:R-:W-:Y:S01]  /*199a0*/  IMAD R0, R4, UR5, R2 ;  /* 0x0000000504007c24 */ /* 0x000fe2000f8e0202 */
[----:B-----5:R-:W-:Y:S01]  /*199b0*/  SEL R2, R6, RZ, !P0 ;  /* 0x000000ff06027207 */ /* 0x020fe20004000000 */
[----:B0-----:R-:W-:-:S05]  /*199c0*/  IMAD.WIDE.U32 R4, R4, UR4, RZ ;  /* 0x0000000404047c25 */ /* 0x001fca000f8e00ff */
[----:B------:R-:W-:Y:S04]  /*199d0*/  STL.64 [R1+0x20], R4 ;  /* 0x0000200401007387 */ /* 0x000fe80000100a00 */
[----:B------:R0:W-:Y:S04]  /*199e0*/  STL [R1+0xc], R2 ;  /* 0x00000c0201007387 */ /* 0x0001e80000100800 */
[----:B------:R1:W-:Y:S01]  /*199f0*/  STL [R1+0x38], R3 ;  /* 0x0000380301007387 */ /* 0x0003e20000100800 */
[----:B0-----:R-:W-:Y:S01]  /*19a00*/  IMAD.IADD R2, R5, 0x1, R0 ;  /* 0x0000000105027824 */ /* 0x001fe200078e0200 */
[----:B------:R-:W-:-:S05]  /*19a10*/  SHF.R.S32.HI R0, RZ, 0x1f, R18 ;  /* 0x0000001fff007819 */ /* 0x000fca0000011412 */
[----:B------:R1:W-:Y:S04]  /*19a20*/  STL [R1+0x2c], R0 ;  /* 0x00002c0001007387 */ /* 0x0003e80000100800 */
[----:B------:R1:W-:Y:S01]  /*19a30*/  STL [R1+0x18], R2 ;  /* 0x0000180201007387 */ /* 0x0003e20000100800 */
[----:B------:R-:W-:Y:S05]  /*19a40*/  @!P1 BRA `(.L_x_613) ;  /* 0x0000000000409947 */ /* 0x000fea0003800000 */
[----:B-1----:R-:W-:Y:S01]  /*19a50*/  MOV R2, 0x0 ;  /* 0x0000000000027802 */ /* 0x002fe20000000f00 */
        /* <DEDUP_REMOVED lines=15> */
.L_x_613:
[----:B------:R-:W-:Y:S05]  /*19b50*/  BSYNC B6 ;  /* 0x0000000000067941 */ /* 0x000fea0003800000 */
.L_x_612:
[----:B-1----:R-:W2:Y:S01]  /*19b60*/  LDL.LU R0, [R1+0x18] ;  /* 0x0000180001007983 */ /* 0x002ea20000300800 */
[----:B------:R-:W0:Y:S01]  /*19b70*/  LDC R10, c[0x0][0x448] ;  /* 0x00011200ff0a7b82 */ /* 0x000e220000000800 */
[----:B------:R-:W-:Y:S01]  /*19b80*/  ULDC.64 UR4, c[0x0][0x2d8] ;  /* 0x0000b60000047ab9 */ /* 0x000fe20000000a00 */
[----:B------:R-:W-:Y:S01]  /*19b90*/  ULDC.64 UR6, c[0x0][0x2c8] ;  /* 0x0000b20000067ab9 */ /* 0x000fe20000000a00 */
[----:B------:R-:W2:Y:S01]  /*19ba0*/  LDL.LU.64 R2, [R1+0x20] ;  /* 0x0000200001027983 */ /* 0x000ea20000300a00 */
[----:B------:R-:W-:-:S03]  /*19bb0*/  ULDC.64 UR8, c[0x0][0x280] ;  /* 0x0000a00000087ab9 */ /* 0x000fc60000000a00 */
[----:B------:R-:W3:Y:S04]  /*19bc0*/  LDL.LU R20, [R1+0x2c] ;  /* 0x00002c0001147983 */ /* 0x000ee80000300800 */
[----:B------:R-:W4:Y:S04]  /*19bd0*/  LDL.LU R21, [R1+0x38] ;  /* 0x0000380001157983 */ /* 0x000f280000300800 */
[----:B------:R-:W4:Y:S01]  /*19be0*/  LDL.LU R4, [R1+0xc] ;  /* 0x00000c0001047983 */ /* 0x000f220000300800 */
[----:B------:R-:W1:Y:S01]  /*19bf0*/  S2R R12, SR_TID.X ;  /* 0x00000000000c7919 */ /* 0x000e620000002100 */
[----:B------:R-:W1:Y:S01]  /*19c00*/  S2R R11, SR_TID.X ;  /* 0x00000000000b7919 */ /* 0x000e620000002100 */
[----:B0-----:R-:W-:-:S13]  /*19c10*/  ISETP.NE.AND P0, PT, R10, 0x1, PT ;  /* 0x000000010a00780c */ /* 0x001fda0003f05270 */
[----:B------:R-:W0:Y:S01]  /*19c20*/  @P0 LDC R5, c[0x0][0x44c] ;  /* 0x00011300ff050b82 */ /* 0x000e220000000800 */
[----:B--2---:R-:W-:Y:S02]  /*19c30*/  IMAD.MOV.U32 R3, RZ, RZ, R0 ;  /* 0x000000ffff037224 */ /* 0x004fe400078e0000 */
[----:B---3--:R-:W-:Y:S02]  /*19c40*/  IMAD R0, R20, UR4, RZ ;  /* 0x0000000414007c24 */ /* 0x008fe4000f8e02ff */
[C---:B------:R-:W-:Y:S01]  /*19c50*/  IMAD.WIDE.U32 R2, R18.reuse, UR4, R2 ;  /* 0x0000000412027c25 */ /* 0x040fe2000f8e0002 */
[----:B------:R-:W2:Y:S03]  /*19c60*/  S2R R20, SR_TID.X ;  /* 0x0000000000147919 */ /* 0x000ea60000002100 */
[----:B------:R-:W-:Y:S01]  /*19c70*/  IMAD R0, R18, UR5, R0 ;  /* 0x0000000512007c24 */ /* 0x000fe2000f8e0200 */
[----:B------:R-:W-:-:S03]  /*19c80*/  ULDC.64 UR4, c[0x0][0x2e0] ;  /* 0x0000b80000047ab9 */ /* 0x000fc60000000a00 */
[----:B------:R-:W-:Y:S02]  /*19c90*/  IMAD.IADD R3, R3, 0x1, R0 ;  /* 0x0000000103037824 */ /* 0x000fe400078e0200 */
[----:B----4-:R-:W-:Y:S02]  /*19ca0*/  IMAD R0, R21, UR4, RZ ;  /* 0x0000000415007c24 */ /* 0x010fe4000f8e02ff */
[----:B------:R-:W3:Y:S01]  /*19cb0*/  S2R R21, SR_TID.X ;  /* 0x0000000000157919 */ /* 0x000ee20000002100 */
[----:B------:R-:W-:-:S04]  /*19cc0*/  IMAD.WIDE.U32 R2, R4, UR4, R2 ;  /* 0x0000000404027c25 */ /* 0x000fc8000f8e0002 */
[----:B------:R-:W-:Y:S01]  /*19cd0*/  IMAD R0, R4, UR5, R0 ;  /* 0x0000000504007c24 */ /* 0x000fe2000f8e0200 */
[----:B------:R-:W-:Y:S01]  /*19ce0*/  ULDC.64 UR4, c[0x0][0x2d0] ;  /* 0x0000b40000047ab9 */ /* 0x000fe20000000a00 */
[----:B------:R-:W4:Y:S02]  /*19cf0*/  @P0 LDC R4, c[0x0][0x450] ;  /* 0x00011400ff040b82 */ /* 0x000f240000000800 */
[----:B------:R-:W-:Y:S01]  /*19d00*/  IMAD.IADD R3, R3, 0x1, R0 ;  /* 0x0000000103037824 */ /* 0x000fe200078e0200 */
[----:B--2---:R-:W-:-:S04]  /*19d10*/  LOP3.LUT R20, R20, 0x7f, RZ, 0xc0, !PT ;  /* 0x0000007f14147812 */ /* 0x004fc800078ec0ff */
[----:B------:R-:W-:Y:S01]  /*19d20*/  SHF.R.U32.HI R20, RZ, 0x2, R20 ;  /* 0x00000002ff147819 */ /* 0x000fe20000011614 */
[----:B---3--:R-:W-:Y:S02]  /*19d30*/  IMAD.SHL.U32 R6, R21, 0x20, RZ ;  /* 0x0000002015067824 */ /* 0x008fe400078e00ff */
[----:B-1----:R-:W-:-:S03]  /*19d40*/  IMAD.SHL.U32 R21, R12, 0x8, RZ ;  /* 0x000000080c157824 */ /* 0x002fc600078e00ff */
[----:B------:R-:W-:Y:S01]  /*19d50*/  LOP3.LUT R6, R20, 0x60, R6, 0xf8, !PT ;  /* 0x0000006014067812 */ /* 0x000fe200078ef806 */
[----:B------:R-:W-:Y:S01]  /*19d60*/  IMAD.SHL.U32 R20, R11, 0x8, RZ ;  /* 0x000000080b147824 */ /* 0x000fe200078e00ff */
[----:B------:R-:W-:-:S03]  /*19d70*/  LOP3.LUT R21, R21, 0x18, RZ, 0xc0, !PT ;  /* 0x0000001815157812 */ /* 0x000fc600078ec0ff */
[----:B------:R-:W-:Y:S01]  /*19d80*/  IMAD R8, R17, 0xc0, R6 ;  /* 0x000000c011087824 */ /* 0x000fe200078e0206 */
[----:B------:R-:W-:Y:S02]  /*19d90*/  LOP3.LUT R20, R20, 0x18, RZ, 0xc0, !PT ;  /* 0x0000001814147812 */ /* 0x000fe400078ec0ff */
[C---:B------:R-:W-:Y:S01]  /*19da0*/  LOP3.LUT R13, R21.reuse, 0x20, RZ, 0xfc, !PT ;  /* 0x00000020150d7812 */ /* 0x040fe200078efcff */
[----:B0-----:R-:W-:Y:S01]  /*19db0*/  @P0 IMAD.HI.U32 R0, R8, R5, RZ ;  /* 0x0000000508000227 */ /* 0x001fe200078e00ff */
[----:B------:R-:W-:-:S03]  /*19dc0*/  LOP3.LUT R12, R21, 0x40, RZ, 0xfc, !PT ;  /* 0x00000040150c7812 */ /* 0x000fc600078efcff */
[----:B------:R-:W-:Y:S01]  /*19dd0*/  IMAD.MOV.U32 R5, RZ, RZ, R8 ;  /* 0x000000ffff057224 */ /* 0x000fe200078e0008 */
[----:B----4-:R-:W-:-:S04]  /*19de0*/  @P0 SHF.R.U32.HI R5, RZ, R4, R0 ;  /* 0x00000004ff050219 */ /* 0x010fc80000011600 */
[----:B------:R-:W-:-:S05]  /*19df0*/  SHF.R.S32.HI R0, RZ, 0x1f, R5 ;  /* 0x0000001fff007819 */ /* 0x000fca0000011405 */
[----:B------:R-:W-:-:S04]  /*19e00*/  IMAD R0, R0, UR4, RZ ;  /* 0x0000000400007c24 */ /* 0x000fc8000f8e02ff */
[C---:B------:R-:W-:Y:S02]  /*19e10*/  IMAD R6, R5.reuse, UR5, R0 ;  /* 0x0000000505067c24 */ /* 0x040fe4000f8e0200 */
[----:B------:R-:W-:Y:S02]  /*19e20*/  IMAD.MOV R0, RZ, RZ, -R5 ;  /* 0x000000ffff007224 */ /* 0x000fe400078e0a05 */
[----:B------:R-:W-:-:S04]  /*19e30*/  IMAD.WIDE.U32 R4, R5, UR4, R2 ;  /* 0x0000000405047c25 */ /* 0x000fc8000f8e0002 */
[----:B------:R-:W-:Y:S02]  /*19e40*/  IMAD R0, R10, R0, R8 ;  /* 0x000000000a007224 */ /* 0x000fe400078e0208 */
[----:B------:R-:W-:Y:S02]  /*19e50*/  IMAD.IADD R5, R5, 0x1, R6 ;  /* 0x0000000105057824 */ /* 0x000fe400078e0206 */
[----:B------:R-:W-:Y:S01]  /*19e60*/  VIADD R8, R8, 0x80 ;  /* 0x0000008008087836 */ /* 0x000fe20000000000 */
[----:B------:R-:W-:Y:S01]  /*19e70*/  SHF.R.S32.HI R9, RZ, 0x1f, R0 ;  /* 0x0000001fff097819 */ /* 0x000fe20000011400 */
[----:B------:R-:W-:Y:S02]  /*19e80*/  IMAD.WIDE.U32 R6, R0, UR6, R4 ;  /* 0x0000000600067c25 */ /* 0x000fe4000f8e0004 */
[----:B------:R-:W0:Y:S02]  /*19e90*/  @P0 LDC R5, c[0x0][0x44c] ;  /* 0x00011300ff050b82 */ /* 0x000e240000000800 */
[----:B------:R-:W-:Y:S01]  /*19ea0*/  IMAD R9, R9, UR6, RZ ;  /* 0x0000000609097c24 */ /* 0x000fe2000f8e02ff */
[----:B------:R-:W-:-:S03]  /*19eb0*/  LEA R4, P1, R6, UR8, 0x1 ;  /* 0x0000000806047c11 */ /* 0x000fc6000f8208ff */
[----:B------:R-:W-:Y:S02]  /*19ec0*/  IMAD R0, R0, UR7, R9 ;  /* 0x0000000700007c24 */ /* 0x000fe4000f8e0209 */
[----:B------:R1:W5:Y:S02]  /*19ed0*/  LDL R9, [R1+0x8] ;  /* 0x0000080001097983 */ /* 0x0003640000100800 */
[----:B------:R-:W-:Y:S02]  /*19ee0*/  IMAD.IADD R0, R7, 0x1, R0 ;  /* 0x0000000107007824 */ /* 0x000fe400078e0200 */
[----:B------:R-:W2:Y:S03]  /*19ef0*/  @P0 LDC R7, c[0x0][0x450] ;  /* 0x00011400ff070b82 */ /* 0x000ea60000000800 */
[----:B------:R-:W-:Y:S01]  /*19f00*/  LEA.HI.X R0, R6, UR9, R0, 0x1, P1 ;  /* 0x0000000906007c11 */ /* 0x000fe200088f0c00 */
[----:B------:R-:W-:-:S02]  /*19f10*/  IMAD.MOV.U32 R6, RZ, RZ, R8 ;  /* 0x000000ffff067224 */ /* 0x000fc400078e0008 */
[----:B0-----:R-:W-:-:S05]  /*19f20*/  @P0 IMAD.HI.U32 R5, R8, R5, RZ ;  /* 0x0000000508050227 */ /* 0x001fca00078e00ff */
[----:B--2---:R-:W-:-:S04]  /*19f30*/  @P0 SHF.R.U32.HI R6, RZ, R7, R5 ;  /* 0x00000007ff060219 */ /* 0x004fc80000011605 */
[--C-:B------:R-:W-:Y:S01]  /*19f40*/  SHF.R.S32.HI R7, RZ, 0x1f, R6.reuse ;  /* 0x0000001fff077819 */ /* 0x100fe20000011406 */
[----:B------:R-:W-:Y:S02]  /*19f50*/  IMAD.MOV R5, RZ, RZ, -R6 ;  /* 0x000000ffff057224 */ /* 0x000fe400078e0a06 */
[----:B------:R-:W-:-:S04]  /*19f60*/  IMAD.WIDE.U32 R2, R6, UR4, R2 ;  /* 0x0000000406027c25 */ /* 0x000fc8000f8e0002 */
[----:B------:R-:W-:Y:S02]  /*19f70*/  IMAD R5, R10, R5, R8 ;  /* 0x000000050a057224 */ /* 0x000fe400078e0208 */
        /* <DEDUP_REMOVED lines=8> */
[----:B------:R-:W-:-:S02]  /*1a000*/  IMAD R6, R6, UR6, RZ ;  /* 0x0000000606067c24 */ /* 0x000fc4000f8e02ff */
        /* <DEDUP_REMOVED lines=8> */
[----:B-1----:R-:W-:Y:S06]  /*1a090*/  BRA.DIV UR4, `(.L_x_614) ;  /* 0x0000004a04987947 */ /* 0x002fec000b800000 */
        /* <DEDUP_REMOVED lines=40> */
[----:B0-----:R-:W0:Y:S01]  /*1a320*/  SHFL.IDX PT, R2, R4, 0x3, 0x1c1f ;  /* 0x007c1f0004027f89 */ /* 0x001e2200000e0000 */
[----:B------:R-:W-:-:S03]  /*1a330*/  VIADD R3, R17, 0x80 ;  /* 0x0000008011037836 */ /* 0x000fc60000000000 */
[----:B------:R-:W1:Y:S02]  /*1a340*/  SHFL.IDX PT, R4, R7, RZ, 0x1c1f ;  /* 0x001c1fff07047589 */ /* 0x000e6400000e0000 */
[----:B------:R-:W-:Y:S01]  /*1a350*/  ISETP.GE.AND P3, PT, R3, R5, PT ;  /* 0x000000050300720c */ /* 0x000fe20003f66270 */
[----:B------:R-:W-:-:S05]  /*1a360*/  VIADD R3, R17, 0x60 ;  /* 0x0000006011037836 */ /* 0x000fca0000000000 */
[----:B------:R-:W-:-:S13]  /*1a370*/  ISETP.GE.AND P4, PT, R3, R5, PT ;  /* 0x000000050300720c */ /* 0x000fda0003f86270 */
[----:B0-----:R-:W-:-:S05]  /*1a380*/  @!P4 LEA R2, P5, R20, R2, 0x1 ;  /* 0x000000021402c211 */ /* 0x001fca00078a08ff */
[----:B------:R-:W-:Y:S01]  /*1a390*/  @!P4 IMAD.X R3, RZ, RZ, R0, P5 ;  /* 0x000000ffff03c224 */ /* 0x000fe200028e0600 */
[----:B-1----:R-:W-:Y:S01]  /*1a3a0*/  @!P3 LEA R4, P5, R20, R4, 0x1 ;  /* 0x000000041404b211 */ /* 0x002fe200078a08ff */
[----:B------:R-:W0:Y:S04]  /*1a3b0*/  SHFL.IDX PT, R0, R6, RZ, 0x1c1f ;  /* 0x001c1fff06007589 */ /* 0x000e2800000e0000 */
[----:B------:R-:W-:Y:S04]  /*1a3c0*/  @!P4 LDGSTS.E.BYPASS.LTC128B.128 [R9+0xf200], desc[UR60][R2.64], !P2 ;  /* 0x0f2000000209cfae */ /* 0x000fe8000d101d7c */
[----:B------:R-:W-:Y:S04]  /*1a3d0*/  @!P4 LDGSTS.E.BYPASS.LTC128B.128 [R9+0x12200], desc[UR60][R2.64+0x40], !P1 ;  /* 0x122000400209cfae */ /* 0x000fe8000c901d7c */
[----:B------:R1:W-:Y:S04]  /*1a3e0*/  @!P4 LDGSTS.E.BYPASS.LTC128B.128 [R9+0x15200], desc[UR60][R2.64+0x80], !P0 ;  /* 0x152000800209cfae */ /* 0x0003e8000c101d7c */
[----:B------:R-:W2:Y:S01]  /*1a3f0*/  SHFL.IDX PT, R6, R6, 0x1, 0x1c1f ;  /* 0x003c1f0006067f89 */ /* 0x000ea200000e0000 */
[----:B0-----:R-:W-:-:S02]  /*1a400*/  @!P3 IMAD.X R0, RZ, RZ, R0, P5 ;  /* 0x000000ffff00b224 */ /* 0x001fc400028e0600 */
[----:B-1----:R-:W-:Y:S02]  /*1a410*/  @!P3 IMAD.MOV.U32 R2, RZ, RZ, R4 ;  /* 0x000000ffff02b224 */ /* 0x002fe400078e0004 */
[----:B------:R-:W-:-:S05]  /*1a420*/  @!P3 IMAD.MOV.U32 R3, RZ, RZ, R0 ;  /* 0x000000ffff03b224 */ /* 0x000fca00078e0000 */
[----:B------:R-:W-:Y:S04]  /*1a430*/  @!P3 LDGSTS.E.BYPASS.LTC128B.128 [R9+0xfa00], desc[UR60][R2.64], !P2 ;  /* 0x0fa000000209bfae */ /* 0x000fe8000d101d7c */
[----:B------:R-:W-:Y:S04]  /*1a440*/  @!P3 LDGSTS.E.BYPASS.LTC128B.128 [R9+0x12a00], desc[UR60][R2.64+0x40], !P1 ;  /* 0x12a000400209bfae */ /* 0x000fe8000c901d7c */
[----:B------:R0:W-:Y:S04]  /*1a450*/  @!P3 LDGSTS.E.BYPASS.LTC128B.128 [R9+0x15a00], desc[UR60][R2.64+0x80], !P0 ;  /* 0x15a000800209bfae */ /* 0x0001e8000c101d7c */
[----:B0-2---:R0:W1:Y:S02]  /*1a460*/  SHFL.IDX PT, R2, R7, 0x1, 0x1c1f ;  /* 0x003c1f0007027f89 */ /* 0x00506400000e0000 */
.L_x_766:
        /* <DEDUP_REMOVED lines=13> */
.L_x_615:
        /* <DEDUP_REMOVED lines=8> */
[----:B------:R1:W-:Y:S01]  /*1a5c0*/  STL [R1+0x28], R2 ;  /* 0x0000280201007387 */ /* 0x0003e20000100800 */
[----:B------:R-:W-:-:S04]  /*1a5d0*/  LEA.HI R0, R2, R2, RZ, 0x1 ;  /* 0x0000000202007211 */ /* 0x000fc800078f08ff */
[----:B------:R-:W-:-:S05]  /*1a5e0*/  LOP3.LUT R0, R0, 0xfffffffe, RZ, 0xc0, !PT ;  /* 0xfffffffe00007812 */ /* 0x000fca00078ec0ff */
[----:B------:R-:W-:-:S05]  /*1a5f0*/  IMAD.IADD R0, R2, 0x1, -R0 ;  /* 0x0000000102007824 */ /* 0x000fca00078e0a00 */
[----:B------:R-:W-:Y:S01]  /*1a600*/  SHF.L.U32 R0, R0, 0x1f, RZ ;  /* 0x0000001f00007819 */ /* 0x000fe200000006ff */
[----:B------:R-:W-:Y:S01]  /*1a610*/  NOP ;  /* 0x0000000000007918 */ /* 0x000fe20000000000 */
[----:B------:R1:W-:Y:S01]  /*1a620*/  SYNCS.ARRIVE.TRANS64.A1T0 RZ, [R22+URZ+0x31c00], RZ ;  /* 0x031c00ff16ff79a7 */ /* 0x0003e2000810003f */
[----:B------:R-:W-:Y:S01]  /*1a630*/  BSSY B0, `(.L_x_616) ;  /* 0x0000003000007945 */ /* 0x000fe20003800000 */
[----:B------:R-:W2:Y:S03]  /*1a640*/  SYNCS.PHASECHK.TRANS64.TRYWAIT P0, [R22+URZ+0x31c20], R0 ;  /* 0x031c2000160075a7 */ /* 0x000ea6000800017f */
[----:B-12---:R-:W-:Y:S05]  /*1a650*/  @!P0 BRA `(.L_x_617) ;  /* 0x0000004c00388947 */ /* 0x006fea0003800000 */
.L_x_767:
[----:B------:R-:W-:Y:S05]  /*1a660*/  BSYNC B0 ;  /* 0x0000000000007941 */ /* 0x000fea0003800000 */
.L_x_616:
[----:B------:R-:W2:Y:S01]  /*1a670*/  LDL.LU R2, [R1+0x30] ;  /* 0x0000300001027983 */ /* 0x000ea20000300800 */
[----:B------:R-:W-:Y:S01]  /*1a680*/  BSSY B0, `(.L_x_618) ;  /* 0x000022b000007945 */ /* 0x000fe20003800000 */
[----:B--2---:R-:W-:-:S13]  /*1a690*/  ISETP.GE.AND P0, PT, R2, 0x91, PT ;  /* 0x000000910200780c */ /* 0x004fda0003f06270 */
[----:B------:R-:W-:Y:S05]  /*1a6a0*/  @!P0 BRA `(.L_x_619) ;  /* 0x0000002000a08947 */ /* 0x000fea0003800000 */
[----:B------:R-:W0:Y:S01]  /*1a6b0*/  LDL R2, [R1+0x10] ;  /* 0x0000100001027983 */ /* 0x000e220000100800 */
[----:B-1----:R-:W-:Y:S01]  /*1a6c0*/  IMAD.MOV.U32 R0, RZ, RZ, 0x1 ;  /* 0x00000001ff007424 */ /* 0x002fe200078e00ff */
[----:B------:R-:W-:Y:S01]  /*1a6d0*/  BSSY B2, `(.L_x_620) ;  /* 0x00000bd000027945 */ /* 0x000fe20003800000 */
[----:B0-----:R-:W-:-:S05]  /*1a6e0*/  IMAD.MOV R7, RZ, RZ, -R2 ;  /* 0x000000ffff077224 */ /* 0x001fca00078e0a02 */
[----:B------:R-:W-:-:S05]  /*1a6f0*/  VIADDMNMX R7, R7, R0, 0xffffffff, !PT ;  /* 0xffffffff07077446 */ /* 0x000fca0007800100 */
[----:B------:R-:W-:-:S05]  /*1a700*/  IMAD.IADD R0, R2, 0x1, R7 ;  /* 0x0000000102007824 */ /* 0x000fca00078e0207 */
[----:B------:R-:W-:-:S04]  /*1a710*/  LOP3.LUT R0, R0, 0x1, RZ, 0xc0, !PT ;  /* 0x0000000100007812 */ /* 0x000fc800078ec0ff */
[----:B------:R-:W-:Y:S01]  /*1a720*/  ISETP.NE.U32.AND P0, PT, R0, 0x1, PT ;  /* 0x000000010000780c */ /* 0x000fe20003f05070 */
[----:B------:R-:W-:-:S12]  /*1a730*/  VIADD R0, R2, 0xfffffffe ;  /* 0xfffffffe02007836 */ /* 0x000fd80000000000 */
[----:B------:R-:W-:Y:S05]  /*1a740*/  @P0 BRA `(.L_x_621) ;  /* 0x0000000800d40947 */ /* 0x000fea0003800000 */
[----:B------:R-:W2:Y:S01]  /*1a750*/  LDL R2, [R1+0x4c] ;  /* 0x00004c0001027983 */ /* 0x000ea20000100800 */
[----:B------:R-:W-:Y:S01]  /*1a760*/  VIADD R6, R23, 0x1 ;  /* 0x0000000117067836 */ /* 0x000fe20000000000 */
[----:B------:R-:W-:Y:S04]  /*1a770*/  BSSY B1, `(.L_x_622) ;  /* 0x00000ae000017945 */ /* 0x000fe80003800000 */
[----:B------:R-:W-:-:S04]  /*1a780*/  ISETP.NE.AND P0, PT, R6, 0x2, PT ;  /* 0x000000020600780c */ /* 0x000fc80003f05270 */
[----:B------:R-:W-:Y:S02]  /*1a790*/  SEL R9, RZ, 0x1, P0 ;  /* 0x00000001ff097807 */ /* 0x000fe40000000000 */
[----:B------:R-:W-:Y:S02]  /*1a7a0*/  SEL R6, R6, RZ, P0 ;  /* 0x000000ff06067207 */ /* 0x000fe40000000000 */
[----:B------:R-:W-:Y:S02]  /*1a7b0*/  LOP3.LUT R9, R26, R9, RZ, 0x3c, !PT ;  /* 0x000000091a097212 */ /* 0x000fe400078e3cff */
[----:B--2---:R-:W-:-:S13]  /*1a7c0*/  LOP3.LUT P1, RZ, R2, 0x1, RZ, 0xc0, !PT ;  /* 0x0000000102ff7812 */ /* 0x004fda000782c0ff */
[----:B------:R-:W-:Y:S05]  /*1a7d0*/  @!P1 BRA `(.L_x_623) ;  /* 0x00000008009c9947 */ /* 0x000fea0003800000 */
[----:B------:R-:W-:Y:S01]  /*1a7e0*/  ULDC.64 UR4, c[0x0][0x418] ;  /* 0x0001060000047ab9 */ /* 0x000fe20000000a00 */
[----:B------:R-:W-:Y:S01]  /*1a7f0*/  IMAD.MOV.U32 R5, RZ, RZ, R24 ;  /* 0x000000ffff057224 */ /* 0x000fe200078e0018 */
[----:B------:R-:W-:-:S04]  /*1a800*/  ISETP.NE.U32.AND P0, PT, RZ, UR4, PT ;  /* 0x00000004ff007c0c */ /* 0x000fc8000bf05070 */
[----:B------:R-:W-:-:S13]  /*1a810*/  ISETP.NE.AND.EX P0, PT, RZ, UR5, PT, P0 ;  /* 0x00000005ff007c0c */ /* 0x000fda000bf05300 */
[----:B------:R-:W-:Y:S05]  /*1a820*/  @!P0 BRA `(.L_x_624) ;  /* 0x0000000000488947 */ /* 0x000fea0003800000 */
[----:B------:R-:W2:Y:S01]  /*1a830*/  LDL R10, [R1+0x4] ;  /* 0x00000400010a7983 */ /* 0x000ea20000100800 */
        /* <DEDUP_REMOVED lines=17> */
.L_x_624:
[----:B------:R-:W-:Y:S01]  /*1a950*/  IMAD R3, R6, 0x8, R22 ;  /* 0x0000000806037824 */ /* 0x000fe200078e0216 */
[----:B------:R-:W-:Y:S01]  /*1a960*/  SHF.L.U32 R2, R9, 0x1f, RZ ;  /* 0x0000001f09027819 */ /* 0x000fe200000006ff */
[----:B------:R-:W-:Y:S03]  /*1a970*/  BSSY B3, `(.L_x_625) ;  /* 0x0000003000037945 */ /* 0x000fe60003800000 */
[----:B------:R-:W1:Y:S02]  /*1a980*/  SYNCS.PHASECHK.TRANS64.TRYWAIT P0, [R3+URZ+0x31c40], R2 ;  /* 0x031c4002030075a7 */ /* 0x000e64000800017f */
[----:B-1----:R-:W-:Y:S05]  /*1a990*/  @!P0 BRA `(.L_x_626) ;  /* 0x00000048007c8947 */ /* 0x002fea0003800000 */
.L_x_768:
[----:B------:R-:W-:Y:S05]  /*1a9a0*/  BSYNC B3 ;  /* 0x0000000000037941 */ /* 0x000fea0003800000 */
.L_x_625:
        /* <DEDUP_REMOVED lines=12> */
.L_x_628:
[----:B------:R-:W-:Y:S05]  /*1aa70*/  BSYNC B3 ;  /* 0x0000000000037941 */ /* 0x000fea0003800000 */
.L_x_627:
        /* <DEDUP_REMOVED lines=11> */
.L_x_629:
        /* <DEDUP_REMOVED lines=16> */
.L_x_630:
        /* <DEDUP_REMOVED lines=16> */
.L_x_631:
        /* <DEDUP_REMOVED lines=15> */
.L_x_769:
[----:B------:R-:W-:Y:S05]  /*1ae20*/  BSYNC B3 ;  /* 0x0000000000037941 */ /* 0x000fea0003800000 */
.L_x_632:
        /* <DEDUP_REMOVED lines=12> */
.L_x_635:
[----:B------:R-:W-:Y:S05]  /*1aef0*/  BSYNC B3 ;  /* 0x0000000000037941 */ /* 0x000fea0003800000 */
.L_x_634:
        /* <DEDUP_REMOVED lines=11> */
.L_x_636:
        /* <DEDUP_REMOVED lines=15> */
.L_x_637:
        /* <DEDUP_REMOVED lines=15> */
.L_x_638:
        /* <DEDUP_REMOVED lines=12> */
.L_x_623:
[----:B------:R-:W-:Y:S05]  /*1b250*/  BSYNC B1 ;  /* 0x0000000000017941 */ /* 0x000fea0003800000 */
.L_x_622:
[----:B------:R-:W2:Y:S01]  /*1b260*/  LDL.LU R0, [R1+0x10] ;  /* 0x0000100001007983 */ /* 0x000ea20000300800 */
[----:B------:R-:W-:Y:S02]  /*1b270*/  IMAD.MOV.U32 R23, RZ, RZ, R6 ;  /* 0x000000ffff177224 */ /* 0x000fe400078e0006 */
[----:B------:R-:W-:Y:S02]  /*1b280*/  IMAD.MOV.U32 R26, RZ, RZ, R9 ;  /* 0x000000ffff1a7224 */ /* 0x000fe400078e0009 */
[----:B--2---:R-:W-:-:S07]  /*1b290*/  VIADD R0, R0, 0xfffffffd ;  /* 0xfffffffd00007836 */ /* 0x004fce0000000000 */
.L_x_621:
[----:B------:R-:W-:Y:S05]  /*1b2a0*/  BSYNC B2 ;  /* 0x0000000000027941 */ /* 0x000fea0003800000 */
.L_x_620:
[----:B------:R-:W2:Y:S01]  /*1b2b0*/  LDL.LU R2, [R1+0x14] ;  /* 0x0000140001027983 */ /* 0x000ea20000300800 */
[----:B------:R-:W-:-:S05]  /*1b2c0*/  IMAD.MOV R7, RZ, RZ, -R7 ;  /* 0x000000ffff077224 */ /* 0x000fca00078e0a07 */
[----:B--2---:R-:W-:-:S13]  /*1b2d0*/  ISETP.NE.AND P0, PT, R2, R7, PT ;  /* 0x000000070200720c */ /* 0x004fda0003f05270 */
[----:B------:R-:W-:Y:S05]  /*1b2e0*/  @!P0 BRA `(.L_x_619) ;  /* 0x0000001400908947 */ /* 0x000fea0003800000 */
[----:B------:R-:W-:-:S07]  /*1b2f0*/  IMAD.MOV.U32 R4, RZ, RZ, R24 ;  /* 0x000000ffff047224 */ /* 0x000fce00078e0018 */
.L_x_673:
[----:B------:R-:W2:Y:S01]  /*1b300*/  LDL R2, [R1+0x4c] ;  /* 0x00004c0001027983 */ /* 0x000ea20000100800 */
[----:B------:R-:W-:Y:S01]  /*1b310*/  VIADD R6, R23, 0x1 ;  /* 0x0000000117067836 */ /* 0x000fe20000000000 */
[----:B------:R-:W-:Y:S05]  /*1b320*/  YIELD ;  /* 0x0000000000007946 */ /* 0x000fea0003800000 */
[----:B------:R-:W-:Y:S01]  /*1b330*/  ISETP.NE.AND P0, PT, R6, 0x2, PT ;  /* 0x000000020600780c */ /* 0x000fe20003f05270 */
[----:B------:R-:W-:Y:S03]  /*1b340*/  BSSY B1, `(.L_x_639) ;  /* 0x00000ab000017945 */ /* 0x000fe60003800000 */
[----:B------:R-:W-:-:S02]  /*1b350*/  SEL R7, RZ, 0x1, P0 ;  /* 0x00000001ff077807 */ /* 0x000fc40000000000 */
        /* <DEDUP_REMOVED lines=27> */
.L_x_641:
[----:B------:R-:W-:Y:S01]  /*1b510*/  IMAD R3, R6, 0x8, R22 ;  /* 0x0000000806037824 */ /* 0x000fe200078e0216 */
[----:B------:R-:W-:Y:S01]  /*1b520*/  SHF.L.U32 R2, R7, 0x1f, RZ ;  /* 0x0000001f07027819 */ /* 0x000fe200000006ff */
[----:B------:R-:W-:Y:S03]  /*1b530*/  BSSY B2, `(.L_x_642) ;  /* 0x0000003000027945 */ /* 0x000fe60003800000 */
[----:B------:R-:W1:Y:S02]  /*1b540*/  SYNCS.PHASECHK.TRANS64.TRYWAIT P0, [R3+URZ+0x31c40], R2 ;  /* 0x031c4002030075a7 */ /* 0x000e64000800017f */
[----:B-1----:R-:W-:Y:S05]  /*1b550*/  @!P0 BRA `(.L_x_643) ;  /* 0x0000003c00b48947 */ /* 0x002fea0003800000 */
.L_x_770:
[----:B------:R-:W-:Y:S05]  /*1b560*/  BSYNC B2 ;  /* 0x0000000000027941 */ /* 0x000fea0003800000 */
.L_x_642:
        /* <DEDUP_REMOVED lines=12> */
.L_x_645:
[----:B------:R-:W-:Y:S05]  /*1b630*/  BSYNC B2 ;  /* 0x0000000000027941 */ /* 0x000fea0003800000 */
.L_x_644:
        /* <DEDUP_REMOVED lines=11> */
.L_x_646:
        /* <DEDUP_REMOVED lines=16> */
.L_x_647:
        /* <DEDUP_REMOVED lines=16> */
.L_x_648:
        /* <DEDUP_REMOVED lines=15> */
.L_x_771:
[----:B------:R-:W-:Y:S05]  /*1b9e0*/  BSYNC B2 ;  /* 0x0000000000027941 */ /* 0x000fea0003800000 */
.L_x_649:
        /* <DEDUP_REMOVED lines=11> */
.L_x_652:
[----:B------:R-:W-:Y:S05]  /*1baa0*/  BSYNC B2 ;  /* 0x0000000000027941 */ /* 0x000fea0003800000 */
.L_x_651:
        /* <DEDUP_REMOVED lines=10> */
.L_x_653:
        /* <DEDUP_REMOVED lines=15> */
.L_x_654:
        /* <DEDUP_REMOVED lines=15> */
.L_x_655:
        /* <DEDUP_REMOVED lines=12> */
.L_x_640:
[----:B------:R-:W-:Y:S05]  /*1bdf0*/  BSYNC B1 ;  /* 0x0000000000017941 */ /* 0x000fea0003800000 */
.L_x_639:
        /* <DEDUP_REMOVED lines=10> */
[----:B------:R-:W-:Y:S01]  /*1bea0*/  VIADD R9, R0, 0xffffffff ;  /* 0xffffffff00097836 */ /* 0x000fe20000000000 */
        /* <DEDUP_REMOVED lines=21> */
.L_x_658:
[----:B------:R-:W-:Y:S01]  /*1c000*/  IMAD R2, R23, 0x8, R22 ;  /* 0x0000000817027824 */ /* 0x000fe200078e0216 */
[----:B------:R-:W-:Y:S01]  /*1c010*/  SHF.L.U32 R3, R26, 0x1f, RZ ;  /* 0x0000001f1a037819 */ /* 0x000fe200000006ff */
[----:B------:R-:W-:Y:S03]  /*1c020*/  BSSY B2, `(.L_x_659) ;  /* 0x0000003000027945 */ /* 0x000fe60003800000 */
[----:B------:R-:W1:Y:S02]  /*1c030*/  SYNCS.PHASECHK.TRANS64.TRYWAIT P0, [R2+URZ+0x31c40], R3 ;  /* 0x031c4003020075a7 */ /* 0x000e64000800017f */
[----:B-1----:R-:W-:Y:S05]  /*1c040*/  @!P0 BRA `(.L_x_660) ;  /* 0x0000003400208947 */ /* 0x002fea0003800000 */
.L_x_772:
[----:B------:R-:W-:Y:S05]  /*1c050*/  BSYNC B2 ;  /* 0x0000000000027941 */ /* 0x000fea0003800000 */
.L_x_659:
        /* <DEDUP_REMOVED lines=12> */
.L_x_662:
[----:B------:R-:W-:Y:S05]  /*1c120*/  BSYNC B2 ;  /* 0x0000000000027941 */ /* 0x000fea0003800000 */
.L_x_661:
        /* <DEDUP_REMOVED lines=12> */
.L_x_663:
        /* <DEDUP_REMOVED lines=16> */
.L_x_664:
        /* <DEDUP_REMOVED lines=16> */
.L_x_665:
        /* <DEDUP_REMOVED lines=15> */
.L_x_773:
[----:B------:R-:W-:Y:S05]  /*1c4e0*/  BSYNC B2 ;  /* 0x0000000000027941 */ /* 0x000fea0003800000 */
.L_x_666:
        /* <DEDUP_REMOVED lines=11> */
.L_x_669:
[----:B------:R-:W-:Y:S05]  /*1c5a0*/  BSYNC B2 ;  /* 0x0000000000027941 */ /* 0x000fea0003800000 */
.L_x_668:
        /* <DEDUP_REMOVED lines=10> */
.L_x_670:
        /* <DEDUP_REMOVED lines=15> */
.L_x_671:
        /* <DEDUP_REMOVED lines=15> */
.L_x_672:
        /* <DEDUP_REMOVED lines=12> */
.L_x_657:
[----:B------:R-:W-:Y:S05]  /*1c8f0*/  BSYNC B1 ;  /* 0x0000000000017941 */ /* 0x000fea0003800000 */
.L_x_656:
[C---:B------:R-:W-:Y:S01]  /*1c900*/  ISETP.GT.AND P0, PT, R0.reuse, 0x1, PT ;  /* 0x000000010000780c */ /* 0x040fe20003f04270 */
[----:B------:R-:W-:-:S12]  /*1c910*/  VIADD R0, R0, 0xfffffffe ;  /* 0xfffffffe00007836 */ /* 0x000fd80000000000 */
[----:B------:R-:W-:Y:S05]  /*1c920*/  @P0 BRA `(.L_x_673) ;  /* 0xffffffe800740947 */ /* 0x000fea000383ffff */
.L_x_619:
[----:B------:R-:W-:Y:S05]  /*1c930*/  BSYNC B0 ;  /* 0x0000000000007941 */ /* 0x000fea0003800000 */
.L_x_618:
[----:B------:R-:W2:Y:S01]  /*1c940*/  S2R R2, SR_TID.X ;  /* 0x0000000000027919 */ /* 0x000ea20000002100 */
[----:B------:R-:W-:Y:S01]  /*1c950*/  BSSY B0, `(.L_x_674) ;  /* 0x0000010000007945 */ /* 0x000fe20003800000 */
        /* <DEDUP_REMOVED lines=12> */
[----:B0-----:R-:W0:Y:S01]  /*1ca20*/  POPC R7, R4 ;  /* 0x0000000400077309 */ /* 0x001e220000000000 */
[----:B--2---:R-:W0:Y:S02]  /*1ca30*/  SHFL.IDX PT, R0, R3, R0, 0x1f ;  /* 0x00001f0003007589 */ /* 0x004e2400000e0000 */
[----:B0-----:R-:W-:-:S07]  /*1ca40*/  IADD3 R16, R0, UR38, R7 ;  /* 0x0000002600107c10 */ /* 0x001fce000fffe007 */
.L_x_675:
[----:B------:R-:W-:Y:S05]  /*1ca50*/  BSYNC B0 ;  /* 0x0000000000007941 */ /* 0x000fea0003800000 */
.L_x_674:
[----:B-1----:R-:W2:Y:S01]  /*1ca60*/  LDL R0, [R1+0x4c] ;  /* 0x00004c0001007983 */ /* 0x002ea20000100800 */
[----:B------:R-:W-:Y:S01]  /*1ca70*/  BSSY B0, `(.L_x_676) ;  /* 0x0000046000007945 */ /* 0x000fe20003800000 */
[----:B--2---:R-:W-:-:S13]  /*1ca80*/  LOP3.LUT P0, RZ, R0, 0x1, RZ, 0xc0, !PT ;  /* 0x0000000100ff7812 */ /* 0x004fda000780c0ff */
[----:B------:R-:W-:Y:S05]  /*1ca90*/  @!P0 BRA `(.L_x_677) ;  /* 0x00000004000c8947 */ /* 0x000fea0003800000 */
[----:B------:R-:W-:Y:S01]  /*1caa0*/  IMAD R3, R23, 0x8, R22 ;  /* 0x0000000817037824 */ /* 0x000fe200078e0216 */
[----:B------:R-:W-:Y:S01]  /*1cab0*/  SHF.L.U32 R0, R26, 0x1f, RZ ;  /* 0x0000001f1a007819 */ /* 0x000fe200000006ff */
[----:B------:R-:W-:Y:S01]  /*1cac0*/  BSSY B1, `(.L_x_678) ;  /* 0x0000004000017945 */ /* 0x000fe20003800000 */
[----:B------:R-:W-:Y:S02]  /*1cad0*/  ISETP.NE.AND P1, PT, R6, RZ, PT ;  /* 0x000000ff0600720c */ /* 0x000fe40003f25270 */
[----:B------:R-:W1:Y:S02]  /*1cae0*/  SYNCS.PHASECHK.TRANS64.TRYWAIT P0, [R3+URZ+0x31c60], R0 ;  /* 0x031c6000030075a7 */ /* 0x000e64000800017f */
[----:B-1----:R-:W-:Y:S09]  /*1caf0*/  @!P0 BRA `(.L_x_679) ;  /* 0x00000028009c8947 */ /* 0x002ff20003800000 */
.L_x_774:
[----:B------:R-:W-:Y:S05]  /*1cb00*/  BSYNC B1 ;  /* 0x0000000000017941 */ /* 0x000fea0003800000 */
.L_x_678:
        /* <DEDUP_REMOVED lines=9> */
.L_x_681:
[----:B------:R-:W-:Y:S05]  /*1cba0*/  BSYNC B1 ;  /* 0x0000000000017941 */ /* 0x000fea0003800000 */
.L_x_680:
        /* <DEDUP_REMOVED lines=10> */
.L_x_682:
        /* <DEDUP_REMOVED lines=15> */
.L_x_683:
        /* <DEDUP_REMOVED lines=15> */
.L_x_684:
        /* <DEDUP_REMOVED lines=10> */
.L_x_677:
[----:B------:R-:W-:Y:S05]  /*1ced0*/  BSYNC B0 ;  /* 0x0000000000007941 */ /* 0x000fea0003800000 */
.L_x_676:
[----:B------:R-:W-:-:S05]  /*1cee0*/  VIADD R23, R23, 0x1 ;  /* 0x0000000117177836 */ /* 0x000fca0000000000 */
[----:B------:R-:W-:-:S04]  /*1cef0*/  ISETP.NE.AND P0, PT, R23, 0x2, PT ;  /* 0x000000021700780c */ /* 0x000fc80003f05270 */
[----:B------:R-:W-:Y:S02]  /*1cf00*/  SEL R3, RZ, 0x1, P0 ;  /* 0x00000001ff037807 */ /* 0x000fe40000000000 */
[----:B------:R-:W-:Y:S02]  /*1cf10*/  SEL R23, R23, RZ, P0 ;  /* 0x000000ff17177207 */ /* 0x000fe40000000000 */
[----:B------:R-:W-:-:S07]  /*1cf20*/  LOP3.LUT R26, R26, R3, RZ, 0x3c, !PT ;  /* 0x000000031a1a7212 */ /* 0x000fce00078e3cff */
.L_x_600:
[----:B------:R-:W-:Y:S05]  /*1cf30*/  BSYNC B7 ;  /* 0x0000000000077941 */ /* 0x000fea0003800000 */
.L_x_598:
[----:B------:R-:W2:Y:S02]  /*1cf40*/  LDL R0, [R1+0x4c] ;  /* 0x00004c0001007983 */ /* 0x000ea40000100800 */
[----:B--2---:R-:W-:-:S13]  /*1cf50*/  LOP3.LUT P0, RZ, R0, 0x2, RZ, 0xc0, !PT ;  /* 0x0000000200ff7812 */ /* 0x004fda000780c0ff */
        /* <DEDUP_REMOVED lines=10> */
.L_x_685:
[----:B------:R-:W2:Y:S01]  /*1d000*/  S2R R0, SR_TID.X ;  /* 0x0000000000007919 */ /* 0x000ea20000002100 */
[----:B------:R-:W-:Y:S01]  /*1d010*/  UMOV UR4, 0xffffffff ;  /* 0xffffffff00047882 */ /* 0x000fe20000000000 */
[----:B--2---:R-:W-:-:S04]  /*1d020*/  LOP3.LUT R8, R0, 0x1f, RZ, 0xc0, !PT ;  /* 0x0000001f00087812 */ /* 0x004fc800078ec0ff */
[----:B------:R-:W-:Y:S01]  /*1d030*/  ISETP.NE.AND P0, PT, R8, 0x1f, PT ;  /* 0x0000001f0800780c */ /* 0x000fe20003f05270 */
[----:B------:R-:W-:-:S12]  /*1d040*/  BRA.DIV UR4, `(.L_x_687) ;  /* 0x00000026045c7947 */ /* 0x000fd8000b800000 */
[----:B0-----:R-:W-:Y:S01]  /*1d050*/  IMAD.IADD R5, R19, 0x1, R8 ;  /* 0x0000000113057824 */ /* 0x001fe200078e0208 */
[----:B------:R-:W-:-:S04]  /*1d060*/  ULDC UR4, c[0x0][0xc3c] ;  /* 0x00030f0000047ab9 */ /* 0x000fc80000000800 */
[----:B------:R-:W-:-:S13]  /*1d070*/  ISETP.GE.OR P1, PT, R5, UR4, !P0 ;  /* 0x0000000405007c0c */ /* 0x000fda000c726670 */
[----:B------:R-:W0:Y:S02]  /*1d080*/  @!P1 LDC.64 R2, c[0x0][0xc80] ;  /* 0x00032000ff029b82 */ /* 0x000e240000000a00 */
[----:B0-----:R-:W-:-:S06]  /*1d090*/  @!P1 IMAD.WIDE R2, R5, 0x4, R2 ;  /* 0x0000000405029825 */ /* 0x001fcc00078e0202 */
[----:B------:R0:W2:Y:S01]  /*1d0a0*/  @!P1 LDG.E R3, desc[UR60][R2.64] ;  /* 0x0000003c02039981 */ /* 0x0000a2000c1e1900 */
[C---:B------:R-:W-:Y:S02]  /*1d0b0*/  ISETP.GE.U32.AND P2, PT, R8.reuse, 0x2, PT ;  /* 0x000000020800780c */ /* 0x040fe40003f46070 */
[C---:B------:R-:W-:Y:S01]  /*1d0c0*/  ISETP.GE.U32.AND P3, PT, R8.reuse, 0x4, PT ;  /* 0x000000040800780c */ /* 0x040fe20003f66070 */
[----:B------:R-:W-:Y:S01]  /*1d0d0*/  SHFL.IDX PT, R0, R16, RZ, 0x1f ;  /* 0x00001fff10007589 */ /* 0x000fe200000e0000 */
[C---:B------:R-:W-:Y:S02]  /*1d0e0*/  ISETP.GE.U32.AND P4, PT, R8.reuse, 0x8, PT ;  /* 0x000000080800780c */ /* 0x040fe40003f86070 */
[C---:B------:R-:W-:Y:S01]  /*1d0f0*/  ISETP.GE.U32.AND P5, PT, R8.reuse, 0x10, PT ;  /* 0x000000100800780c */ /* 0x040fe20003fa6070 */
[----:B------:R-:W-:Y:S01]  /*1d100*/  SHFL.IDX PT, R4, R16, 0x1, 0x1f ;  /* 0x00201f0010047f89 */ /* 0x000fe200000e0000 */
[----:B0-----:R-:W-:Y:S02]  /*1d110*/  IMAD.MOV.U32 R2, RZ, RZ, RZ ;  /* 0x000000ffff027224 */ /* 0x001fe400078e00ff */
[----:B--2---:R-:W-:Y:S01]  /*1d120*/  @!P1 IMAD.MOV.U32 R2, RZ, RZ, R3 ;  /* 0x000000ffff029224 */ /* 0x004fe200078e0003 */
[----:B------:R-:W-:-:S04]  /*1d130*/  ISETP.NE.AND P1, PT, R8, RZ, PT ;  /* 0x000000ff0800720c */ /* 0x000fc80003f25270 */
[----:B------:R-:W0:Y:S02]  /*1d140*/  SHFL.UP PT, R14, R2, 0x1, RZ ;  /* 0x04200000020e7989 */ /* 0x000e2400000e00ff */
[----:B0-----:R-:W-:-:S05]  /*1d150*/  SEL R5, R14, RZ, P1 ;  /* 0x000000ff0e057207 */ /* 0x001fca0000800000 */
[----:B------:R-:W-:-:S05]  /*1d160*/  IMAD.IADD R5, R2, 0x1, R5 ;  /* 0x0000000102057824 */ /* 0x000fca00078e0205 */
[----:B------:R-:W0:Y:S02]  /*1d170*/  SHFL.UP PT, R14, R5, 0x2, RZ ;  /* 0x04400000050e7989 */ /* 0x000e2400000e00ff */
[----:B0-----:R-:W-:-:S05]  /*1d180*/  SEL R6, R14, RZ, P2 ;  /* 0x000000ff0e067207 */ /* 0x001fca0001000000 */
        /* <DEDUP_REMOVED lines=11> */
.L_x_784:
[----:B------:R-:W-:Y:S02]  /*1d240*/  ULDC UR4, c[0x0][0xc38] ;  /* 0x00030e0000047ab9 */ /* 0x000fe40000000800 */
[----:B------:R-:W-:-:S04]  /*1d250*/  IMAD.U32 R16, RZ, RZ, UR4 ;  /* 0x00000004ff107e24 */ /* 0x000fc8000f8e00ff */
[----:B-1----:R-:W-:-:S04]  /*1d260*/  IMAD R5, R14, R16, RZ ;  /* 0x000000100e057224 */ /* 0x002fc800078e02ff */
[----:B------:R-:W-:-:S05]  /*1d270*/  IMAD.IADD R4, R4, 0x1, R5 ;  /* 0x0000000104047824 */ /* 0x000fca00078e0205 */
[----:B------:R-:W-:-:S13]  /*1d280*/  ISETP.GT.AND P6, PT, R4, R0, PT ;  /* 0x000000000400720c */ /* 0x000fda0003fc4270 */
[----:B------:R-:W-:Y:S05]  /*1d290*/  @P6 BRA `(.L_x_688) ;  /* 0x00000000009c6947 */ /* 0x000fea0003800000 */
.L_x_693:
        /* <DEDUP_REMOVED lines=14> */
.L_x_691:
[----:B------:R-:W-:Y:S05]  /*1d380*/  BSYNC B0 ;  /* 0x0000000000007941 */ /* 0x000fea0003800000 */
.L_x_690:
        /* <DEDUP_REMOVED lines=18> */
.L_x_792:
[----:B------:R-:W-:Y:S02]  /*1d4b0*/  ULDC UR4, c[0x0][0xc38] ;  /* 0x00030e0000047ab9 */ /* 0x000fe40000000800 */
[----:B------:R-:W-:-:S04]  /*1d4c0*/  IMAD.U32 R16, RZ, RZ, UR4 ;  /* 0x00000004ff107e24 */ /* 0x000fc8000f8e00ff */
[----:B-1----:R-:W-:-:S04]  /*1d4d0*/  IMAD R5, R14, R16, RZ ;  /* 0x000000100e057224 */ /* 0x002fc800078e02ff */
[----:B------:R-:W-:-:S05]  /*1d4e0*/  IMAD.IADD R4, R5, 0x1, R4 ;  /* 0x0000000105047824 */ /* 0x000fca00078e0204 */
[----:B------:R-:W-:-:S13]  /*1d4f0*/  ISETP.GT.AND P6, PT, R4, R0, PT ;  /* 0x000000000400720c */ /* 0x000fda0003fc4270 */
[----:B------:R-:W-:Y:S05]  /*1d500*/  @!P6 BRA `(.L_x_693) ;  /* 0xfffffffc0064e947 */ /* 0x000fea000383ffff */
.L_x_688:
        /* <DEDUP_REMOVED lines=8> */
.L_x_796:
[----:B------:R-:W-:Y:S01]  /*1d590*/  ISETP.NE.AND P0, PT, R6, RZ, PT ;  /* 0x000000ff0600720c */ /* 0x000fe20003f05270 */
[----:B------:R-:W-:-:S12]  /*1d5a0*/  IMAD.MOV.U32 R14, RZ, RZ, RZ ;  /* 0x000000ffff0e7224 */ /* 0x000fd800078e00ff */
[----:B------:R-:W-:Y:S05]  /*1d5b0*/  @!P0 BRA `(.L_x_695) ;  /* 0x0000000000108947 */ /* 0x000fea0003800000 */
[----:B------:R-:W-:Y:S01]  /*1d5c0*/  UMOV UR4, 0xffffffff ;  /* 0xffffffff00047882 */ /* 0x000fe20000000000 */
[----:B------:R-:W-:Y:S02]  /*1d5d0*/  VIADD R12, R4, 0xffffffff ;  /* 0xffffffff040c7836 */ /* 0x000fe40000000000 */
[----:B------:R-:W-:Y:S05]  /*1d5e0*/  BRA.DIV UR4, `(.L_x_696) ;  /* 0x0000002a041c7947 */ /* 0x000fea000b800000 */
[----:B------:R3:W4:Y:S02]  /*1d5f0*/  SHFL.IDX PT, R14, R3, R12, 0x1f ;  /* 0x00001f0c030e7589 */ /* 0x00072400000e0000 */
.L_x_695:
[----:B--2---:R-:W-:Y:S01]  /*1d600*/  IABS R6, R17 ;  /* 0x0000001100067213 */ /* 0x004fe20000000000 */
[----:B----4-:R-:W-:Y:S02]  /*1d610*/  IMAD R16, R14, R16, R5 ;  /* 0x000000100e107224 */ /* 0x010fe400078e0205 */
[----:B-1----:R-:W-:Y:S01]  /*1d620*/  IMAD.MOV.U32 R2, RZ, RZ, RZ ;  /* 0x000000ffff027224 */ /* 0x002fe200078e00ff */
[----:B------:R-:W1:Y:S01]  /*1d630*/  I2F.RP R7, R6 ;  /* 0x0000000600077306 */ /* 0x000e620000209400 */
[----:B------:R-:W-:Y:S02]  /*1d640*/  IMAD.IADD R0, R0, 0x1, -R16 ;  /* 0x0000000100007824 */ /* 0x000fe400078e0a10 */
[----:B------:R-:W-:-:S05]  /*1d650*/  IMAD.IADD R19, R4, 0x1, R19 ;  /* 0x0000000104137824 */ /* 0x000fca00078e0213 */
[----:B-1----:R-:W0:Y:S02]  /*1d660*/  MUFU.RCP R7, R7 ;  /* 0x0000000700077308 */ /* 0x002e240000001000 */
[----:B0--3--:R-:W-:-:S06]  /*1d670*/  VIADD R3, R7, 0xffffffe ;  /* 0x0ffffffe07037836 */ /* 0x009fcc0000000000 */
[----:B------:R-:W0:Y:S02]  /*1d680*/  F2I.FTZ.U32.TRUNC.NTZ R3, R3 ;  /* 0x0000000300037305 */ /* 0x000e24000021f000 */
[----:B0-----:R-:W-:-:S04]  /*1d690*/  IMAD.MOV R5, RZ, RZ, -R3 ;  /* 0x000000ffff057224 */ /* 0x001fc800078e0a03 */
[----:B------:R-:W-:-:S04]  /*1d6a0*/  IMAD R5, R5, R6, RZ ;  /* 0x0000000605057224 */ /* 0x000fc800078e02ff */
[----:B------:R-:W-:Y:S01]  /*1d6b0*/  IMAD.HI.U32 R2, R3, R5, R2 ;  /* 0x0000000503027227 */ /* 0x000fe200078e0002 */
[----:B------:R-:W-:Y:S02]  /*1d6c0*/  IABS R5, R17 ;  /* 0x0000001100057213 */ /* 0x000fe40000000000 */
[----:B------:R-:W-:-:S03]  /*1d6d0*/  IABS R3, R0 ;  /* 0x0000000000037213 */ /* 0x000fc60000000000 */
[----:B------:R-:W-:Y:S02]  /*1d6e0*/  IMAD.MOV R5, RZ, RZ, -R5 ;  /* 0x000000ffff057224 */ /* 0x000fe400078e0a05 */
        /* <DEDUP_REMOVED lines=16> */
.L_x_689:
[----:B------:R-:W-:Y:S01]  /*1d7f0*/  UMOV UR4, URZ ;  /* 0x0000003f00047c82 */ /* 0x000fe20008000000 */
[----:B------:R-:W-:Y:S01]  /*1d800*/  UMOV UR5, URZ ;  /* 0x0000003f00057c82 */ /* 0x000fe20008000000 */
[----:B------:R-:W-:Y:S01]  /*1d810*/  ULDC UR6, c[0x0][0xc3c] ;  /* 0x00030f0000067ab9 */ /* 0x000fe20000000800 */
[----:B------:R-:W-:Y:S02]  /*1d820*/  IMAD.MOV.U32 R16, RZ, RZ, R0 ;  /* 0x000000ffff107224 */ /* 0x000fe400078e0000 */
[----:B------:R-:W-:Y:S02]  /*1d830*/  IMAD.U32 R17, RZ, RZ, UR4 ;  /* 0x00000004ff117e24 */ /* 0x000fe4000f8e00ff */
[----:B------:R-:W-:Y:S02]  /*1d840*/  IMAD.U32 R18, RZ, RZ, UR5 ;  /* 0x00000005ff127e24 */ /* 0x000fe4000f8e00ff */
[----:B------:R-:W-:-:S07]  /*1d850*/  IMAD.U32 R19, RZ, RZ, UR6 ;  /* 0x00000006ff137e24 */ /* 0x000fce000f8e00ff */
.L_x_697:
        /* <DEDUP_REMOVED lines=10> */
.L_x_686:
[----:B------:R-:W-:Y:S02]  /*1d900*/  ULDC UR4, c[0x0][0xc3c] ;  /* 0x00030f0000047ab9 */ /* 0x000fe40000000800 */
[----:B---3--:R-:W-:-:S13]  /*1d910*/  ISETP.GE.AND P0, PT, R19, UR4, PT ;  /* 0x0000000413007c0c */ /* 0x008fda000bf06270 */
[----:B------:R-:W-:Y:S05]  /*1d920*/  @!P0 BRA `(.L_x_698) ;  /* 0xffffff9800408947 */ /* 0x000fea000383ffff */
[----:B------:R-:W-:Y:S05]  /*1d930*/  BSYNC B8 ;  /* 0x0000000000087941 */ /* 0x000fea0003800000 */
.L_x_554:
[----:B--2---:R-:W2:Y:S01]  /*1d940*/  LDL.LU R0, [R1+0x28] ;  /* 0x0000280001007983 */ /* 0x004ea20000300800 */
[----:B------:R-:W-:Y:S01]  /*1d950*/  BSSY B0, `(.L_x_699) ;  /* 0x000000b000007945 */ /* 0x000fe20003800000 */
[----:B0-----:R-:W0:Y:S01]  /*1d960*/  S2R R5, SR_CgaCtaId ;  /* 0x0000000000057919 */ /* 0x001e220000008800 */
[----:B--2---:R-:W-:-:S05]  /*1d970*/  VIADD R0, R0, 0x1 ;  /* 0x0000000100007836 */ /* 0x004fca0000000000 */
[----:B------:R-:W-:-:S04]  /*1d980*/  LEA.HI R2, R0, R0, RZ, 0x1 ;  /* 0x0000000000027211 */ /* 0x000fc800078f08ff */
[----:B------:R-:W-:Y:S02]  /*1d990*/  LOP3.LUT R3, R2, 0xfffffffe, RZ, 0xc0, !PT ;  /* 0xfffffffe02037812 */ /* 0x000fe400078ec0ff */
[----:B------:R-:W-:-:S03]  /*1d9a0*/  MOV R2, 0x400 ;  /* 0x0000040000027802 */ /* 0x000fc60000000f00 */
[----:B------:R-:W-:Y:S01]  /*1d9b0*/  IMAD.IADD R0, R0, 0x1, -R3 ;  /* 0x0000000100007824 */ /* 0x000fe200078e0a03 */
[----:B0-----:R-:W-:-:S04]  /*1d9c0*/  LEA R9, R5, R2, 0x18 ;  /* 0x0000000205097211 */ /* 0x001fc800078ec0ff */
[----:B------:R-:W-:-:S04]  /*1d9d0*/  SHF.L.U32 R0, R0, 0x1f, RZ ;  /* 0x0000001f00007819 */ /* 0x000fc800000006ff */
[----:B------:R-:W0:Y:S02]  /*1d9e0*/  SYNCS.PHASECHK.TRANS64.TRYWAIT P0, [R9+URZ+0x31c20], R0 ;  /* 0x031c2000090075a7 */ /* 0x000e24000800017f */
[----:B0-----:R-:W-:Y:S05]  /*1d9f0*/  @!P0 BRA `(.L_x_700) ;  /* 0x00000024003c8947 */ /* 0x001fea0003800000 */
.L_x_799:
[----:B------:R-:W-:Y:S05]  /*1da00*/  BSYNC B0 ;  /* 0x0000000000007941 */ /* 0x000fea0003800000 */
.L_x_699:
[----:B------:R-:W-:-:S03]  /*1da10*/  UMOV UR4, 0xffffffff ;  /* 0xffffffff00047882 */ /* 0x000fc60000000000 */
[----:B------:R-:W-:Y:S05]  /*1da20*/  BRA.DIV UR4, `(.L_x_701) ;  /* 0x0000002604447947 */ /* 0x000fea000b800000 */
[----:B0-----:R-:W0:Y:S02]  /*1da30*/  S2R R0, SR_TID.X ;  /* 0x0000000000007919 */ /* 0x001e240000002100 */
[----:B0-----:R-:W-:-:S04]  /*1da40*/  SHF.R.U32.HI R0, RZ, 0x5, R0 ;  /* 0x00000005ff007819 */ /* 0x001fc80000011600 */
[----:B------:R-:W-:-:S05]  /*1da50*/  LOP3.LUT R0, R0, 0x3, RZ, 0xc0, !PT ;  /* 0x0000000300007812 */ /* 0x000fca00078ec0ff */
[----:B------:R0:W2:Y:S02]  /*1da60*/  SHFL.IDX PT, R14, R0, RZ, 0x1f ;  /* 0x00001fff000e7589 */ /* 0x0000a400000e0000 */
.L_x_802:
[----:B--2---:R-:W-:-:S13]  /*1da70*/  ISETP.NE.AND P0, PT, R14, RZ, PT ;  /* 0x000000ff0e00720c */ /* 0x004fda0003f05270 */
[----:B------:R-:W-:Y:S05]  /*1da80*/  @P0 BRA `(.L_x_408) ;  /* 0x0000000000880947 */ /* 0x000fea0003800000 */
[----:B------:R-:W-:-:S03]  /*1da90*/  UMOV UR4, 0xffffffff ;  /* 0xffffffff00047882 */ /* 0x000fc60000000000 */
[----:B------:R-:W-:Y:S05]  /*1daa0*/  BRA.DIV UR4, `(.L_x_702) ;  /* 0x0000002604587947 */ /* 0x000fea000b800000 */
[----:B------:R-:W-:-:S13]  /*1dab0*/  ELECT P6, URZ, PT ;  /* 0x00000000003f782f */ /* 0x000fda00038c0000 */
.L_x_805:
[----:B------:R-:W-:Y:S05]  /*1dac0*/  @!P6 BRA `(.L_x_408) ;  /* 0x000000000078e947 */ /* 0x000fea0003800000 */
[----:B0-----:R-:W2:Y:S02]  /*1dad0*/  LDL.LU R0, [R1+0x58] ;  /* 0x0000580001007983 */ /* 0x001ea40000300800 */
[----:B--2---:R-:W-:-:S04]  /*1dae0*/  LOP3.LUT R0, R0, 0x2, RZ, 0xfc, !PT ;  /* 0x0000000200007812 */ /* 0x004fc800078efcff */
[----:B------:R-:W-:-:S13]  /*1daf0*/  ISETP.NE.AND P2, PT, R0, 0x3, PT ;  /* 0x000000030000780c */ /* 0x000fda0003f45270 */
[----:B------:R-:W-:Y:S05]  /*1db00*/  @!P2 BRA `(.L_x_703) ;  /* 0x000000000004a947 */ /* 0x000fea0003800000 */
[----:B------:R-:W-:Y:S01]  /*1db10*/  BPT.TRAP 0x1 ;  /* 0x000000040000795c */ /* 0x000fe20000300000 */
.L_x_703:
[----:B------:R-:W-:Y:S01]  /*1db20*/  VIADD R0, R9, 0x31c40 ;  /* 0x00031c4009007836 */ /* 0x000fe20000000000 */
[----:B------:R-:W-:Y:S01]  /*1db30*/  SHF.L.U32 R4, R26, 0x1f, RZ ;  /* 0x0000001f1a047819 */ /* 0x000fe200000006ff */
[C---:B------:R-:W-:Y:S02]  /*1db40*/  VIADD R2, R23.reuse, 0x1 ;  /* 0x0000000117027836 */ /* 0x040fe40000000000 */
[----:B------:R-:W-:-:S03]  /*1db50*/  IMAD R5, R23, 0x8, R0 ;  /* 0x0000000817057824 */ /* 0x000fc600078e0200 */
[C---:B------:R-:W-:Y:S01]  /*1db60*/  ISETP.NE.AND P1, PT, R2.reuse, 0x2, PT ;  /* 0x000000020200780c */ /* 0x040fe20003f25270 */
[----:B------:R-:W0:Y:S03]  /*1db70*/  SYNCS.PHASECHK.TRANS64.TRYWAIT P0, [R5+URZ], R4 ;  /* 0x00000004050075a7 */ /* 0x000e26000800017f */
[----:B------:R-:W-:Y:S02]  /*1db80*/  SEL R3, RZ, 0x1, P1 ;  /* 0x00000001ff037807 */ /* 0x000fe40000800000 */
[----:B-1----:R-:W-:Y:S02]  /*1db90*/  SEL R7, R2, RZ, P1 ;  /* 0x000000ff02077207 */ /* 0x002fe40000800000 */
[----:B------:R-:W-:-:S03]  /*1dba0*/  LOP3.LUT R2, R26, R3, RZ, 0x3c, !PT ;  /* 0x000000031a027212 */ /* 0x000fc600078e3cff */
[----:B------:R-:W-:Y:S01]  /*1dbb0*/  IMAD R3, R7, 0x8, R0 ;  /* 0x0000000807037824 */ /* 0x000fe200078e0200 */
[----:B------:R-:W-:Y:S01]  /*1dbc0*/  SHF.L.U32 R2, R2, 0x1f, RZ ;  /* 0x0000001f02027819 */ /* 0x000fe200000006ff */
[----:B0-----:R-:W-:Y:S06]  /*1dbd0*/  @!P0 BRA `(.L_x_704) ;  /* 0x00000024002c8947 */ /* 0x001fec0003800000 */
.L_x_806:
[----:B------:R-:W1:Y:S02]  /*1dbe0*/  SYNCS.PHASECHK.TRANS64.TRYWAIT P0, [R3+URZ], R2 ;  /* 0x00000002030075a7 */ /* 0x000e64000800017f */
[----:B-1----:R-:W-:Y:S05]  /*1dbf0*/  @!P0 BRA `(.L_x_705) ;  /* 0x0000002400388947 */ /* 0x002fea0003800000 */
.L_x_807:
[----:B------:R-:W-:Y:S05]  /*1dc00*/  @!P2 BRA `(.L_x_706) ;  /* 0x000000000004a947 */ /* 0x000fea0003800000 */
[----:B------:R-:W-:Y:S01]  /*1dc10*/  BPT.TRAP 0x1 ;  /* 0x000000040000795c */ /* 0x000fe20000300000 */
.L_x_706:
[----:B------:R-:W-:-:S04]  /*1dc20*/  VIADD R0, R9, 0x31c60 ;  /* 0x00031c6009007836 */ /* 0x000fc80000000000 */
[----:B------:R-:W-:-:S04]  /*1dc30*/  IMAD R23, R23, 0x8, R0 ;  /* 0x0000000817177824 */ /* 0x000fc800078e0200 */
[----:B------:R-:W2:Y:S02]  /*1dc40*/  SYNCS.PHASECHK.TRANS64.TRYWAIT P0, [R23+URZ], R4 ;  /* 0x00000004170075a7 */ /* 0x000ea4000800017f */
[----:B--2---:R-:W-:Y:S05]  /*1dc50*/  @!P0 BRA `(.L_x_707) ;  /* 0x0000002400348947 */ /* 0x004fea0003800000 */
.L_x_808:
[----:B------:R-:W-:-:S07]  /*1dc60*/  IMAD R7, R7, 0x8, R0 ;  /* 0x0000000807077824 */ /* 0x000fce00078e0200 */
.L_x_708:
[----:B---3--:R3:W0:Y:S02]  /*1dc70*/  SYNCS.PHASECHK.TRANS64.TRYWAIT P0, [R7+URZ], R2 ;  /* 0x00000002070075a7 */ /* 0x008624000800017f */
[----:B0-----:R-:W-:Y:S05]  /*1dc80*/  @!P0 NANOSLEEP.SYNCS 0x989680 ;  /* 0x009896800000895d */ /* 0x001fea0003900000 */
[----:B------:R-:W0:Y:S02]  /*1dc90*/  @!P0 SYNCS.PHASECHK.TRANS64 P0, [R7+URZ], R2 ;  /* 0x00000002070085a7 */ /* 0x000e24000800007f */
[----:B0-----:R-:W-:Y:S05]  /*1dca0*/  @!P0 BRA `(.L_x_708) ;  /* 0xfffffffc00f08947 */ /* 0x001fea000383ffff */
.L_x_408:
[----:B------:R-:W-:Y:S05]  /*1dcb0*/  BSYNC B9 ;  /* 0x0000000000097941 */ /* 0x000fea0003800000 */
.L_x_405:
[----:B------:R-:W-:Y:S05]  /*1dcc0*/  EXIT ;  /* 0x000000000000794d */ /* 0x000fea0003800000 */
.L_x_424:
[----:B0-----:R0:W1:Y:S02]  /*1dcd0*/  SYNCS.PHASECHK.TRANS64.TRYWAIT P5, [R21+URZ+0x31c90], R87 ;  /* 0x031c9057150075a7 */ /* 0x00106400080a017f */
[----:B-1----:R-:W-:Y:S05]  /*1dce0*/  @!P5 NANOSLEEP.SYNCS 0x989680 ;  /* 0x009896800000d95d */ /* 0x002fea0003900000 */
[----:B------:R-:W1:Y:S02]  /*1dcf0*/  @!P5 SYNCS.PHASECHK.TRANS64 P5, [R21+URZ+0x31c90], R87 ;  /* 0x031c90571500d5a7 */ /* 0x000e6400080a007f */
[----:B-1----:R-:W-:Y:S05]  /*1dd00*/  @!P5 BRA `(.L_x_424) ;  /* 0xfffffffc00f0d947 */ /* 0x002fea000383ffff */
[----:B------:R-:W-:Y:S05]  /*1dd10*/  BRA `(.L_x_709) ;  /* 0xfffffe5400387947 */ /* 0x000fea000383ffff */
.L_x_452:
[----:B0-----:R0:W1:Y:S02]  /*1dd20*/  SYNCS.PHASECHK.TRANS64.TRYWAIT P5, [R21+URZ+0x31c90], R87 ;  /* 0x031c9057150075a7 */ /* 0x00106400080a017f */
[----:B-1----:R-:W-:Y:S05]  /*1dd30*/  @!P5 NANOSLEEP.SYNCS 0x989680 ;  /* 0x009896800000d95d */ /* 0x002fea0003900000 */
[----:B------:R-:W1:Y:S02]  /*1dd40*/  @!P5 SYNCS.PHASECHK.TRANS64 P5, [R21+URZ+0x31c90], R87 ;  /* 0x031c90571500d5a7 */ /* 0x000e6400080a007f */
[----:B-1----:R-:W-:Y:S05]  /*1dd50*/  @!P5 BRA `(.L_x_452) ;  /* 0xfffffffc00f0d947 */ /* 0x002fea000383ffff */
[----:B------:R-:W-:Y:S05]  /*1dd60*/  BRA `(.L_x_710) ;  /* 0xfffffe6c00dc7947 */ /* 0x000fea000383ffff */
.L_x_465:
[----:B0-----:R0:W1:Y:S02]  /*1dd70*/  SYNCS.PHASECHK.TRANS64.TRYWAIT P4, [R21+URZ+0x31c90], R87 ;  /* 0x031c9057150075a7 */ /* 0x001064000808017f */
[----:B-1----:R-:W-:Y:S05]  /*1dd80*/  @!P4 NANOSLEEP.SYNCS 0x989680 ;  /* 0x009896800000c95d */ /* 0x002fea0003900000 */
[----:B------:R-:W1:Y:S02]  /*1dd90*/  @!P4 SYNCS.PHASECHK.TRANS64 P4, [R21+URZ+0x31c90], R87 ;  /* 0x031c90571500c5a7 */ /* 0x000e64000808007f */
[----:B-1----:R-:W-:Y:S05]  /*1dda0*/  @!P4 BRA `(.L_x_465) ;  /* 0xfffffffc00f0c947 */ /* 0x002fea000383ffff */
[----:B------:R-:W-:Y:S05]  /*1ddb0*/  BRA `(.L_x_711) ;  /* 0xfffffe8800887947 */ /* 0x000fea000383ffff */
.L_x_469:
[----:B--2---:R2:W3:Y:S02]  /*1ddc0*/  SYNCS.PHASECHK.TRANS64.TRYWAIT P3, [R21+URZ+0x31cb0], R87 ;  /* 0x031cb057150075a7 */ /* 0x0044e4000806017f */
[----:B---3--:R-:W-:Y:S05]  /*1ddd0*/  @!P3 NANOSLEEP.SYNCS 0x989680 ;  /* 0x009896800000b95d */ /* 0x008fea0003900000 */
[----:B------:R-:W3:Y:S02]  /*1dde0*/  @!P3 SYNCS.PHASECHK.TRANS64 P3, [R21+URZ+0x31cb0], R87 ;  /* 0x031cb0571500b5a7 */ /* 0x000ee4000806007f */
[----:B---3--:R-:W-:Y:S05]  /*1ddf0*/  @!P3 BRA `(.L_x_469) ;  /* 0xfffffffc00f0b947 */ /* 0x008fea000383ffff */
[----:B------:R-:W-:Y:S05]  /*1de00*/  BRA `(.L_x_712) ;  /* 0xfffffe8c00207947 */ /* 0x000fea000383ffff */
.L_x_475:
[----:B------:R-:W1:Y:S01]  /*1de10*/  S2R R4, SR_TID.X ;  /* 0x0000000000047919 */ /* 0x000e620000002100 */
[----:B------:R-:W-:Y:S01]  /*1de20*/  BSSY B0, `(.L_x_713) ;  /* 0x000000c000007945 */ /* 0x000fe20003800000 */
[----:B------:R-:W-:Y:S02]  /*1de30*/  IMAD.MOV.U32 R12, RZ, RZ, RZ ;  /* 0x000000ffff0c7224 */ /* 0x000fe400078e00ff */
[----:B------:R-:W-:Y:S02]  /*1de40*/  IMAD.MOV.U32 R11, RZ, RZ, 0x1f ;  /* 0x0000001fff0b7424 */ /* 0x000fe400078e00ff */
[----:B------:R-:W-:Y:S02]  /*1de50*/  IMAD.MOV.U32 R15, RZ, RZ, -0x1 ;  /* 0xffffffffff0f7424 */ /* 0x000fe400078e00ff */
[----:B-1----:R-:W-:-:S05]  /*1de60*/  VIADD R5, R4, 0xffffff80 ;  /* 0xffffff8004057836 */ /* 0x002fca0000000000 */
[----:B------:R-:W-:-:S04]  /*1de70*/  SHF.R.S32.HI R4, RZ, 0x1f, R5 ;  /* 0x0000001fff047819 */ /* 0x000fc80000011405 */
[----:B------:R-:W-:-:S04]  /*1de80*/  LEA.HI R4, R4, R5, RZ, 0x7 ;  /* 0x0000000504047211 */ /* 0x000fc800078f38ff */
[----:B------:R-:W-:-:S05]  /*1de90*/  SHF.R.S32.HI R4, RZ, 0x7, R4 ;  /* 0x00000007ff047819 */ /* 0x000fca0000011404 */
[----:B------:R-:W-:-:S07]  /*1dea0*/  IMAD.MOV.U32 R13, RZ, RZ, R4 ;  /* 0x000000ffff0d7224 */ /* 0x000fce00078e0004 */
[----:B0----5:R-:W-:Y:S05]  /*1deb0*/  WARPSYNC.COLLECTIVE R15, `(.L_x_714) ;  /* 0x000000000f087348 */ /* 0x021fea0003c00000 */
[----:B------:R1:W2:Y:S02]  /*1dec0*/  SHFL.IDX P6, R14, R13, R12, R11 ;  /* 0x0000000c0d0e7389 */ /* 0x0002a400000c000b */
[----:B012--5:R-:W-:Y:S01]  /*1ded0*/  ENDCOLLECTIVE ;  /* 0x000000000000791b */ /* 0x027fe20003800000 */
.L_x_714:
[----:B------:R-:W-:Y:S05]  /*1dee0*/  BSYNC B0 ;  /* 0x0000000000007941 */ /* 0x000fea0003800000 */
.L_x_713:
[----:B------:R2:W-:Y:S01]  /*1def0*/  STL [R1+0x70], R14 ;  /* 0x0000700e01007387 */ /* 0x0005e20000100800 */
[----:B------:R-:W-:Y:S05]  /*1df00*/  BRA `(.L_x_715) ;  /* 0xfffffe9000787947 */ /* 0x000fea000383ffff */
.L_x_486:
[----:B------:R-:W-:Y:S01]  /*1df10*/  BSSY B1, `(.L_x_716) ;  /* 0x0000008000017945 */ /* 0x000fe20003800000 */
[----:B------:R-:W-:Y:S02]  /*1df20*/  IMAD.MOV.U32 R13, RZ, RZ, R23 ;  /* 0x000000ffff0d7224 */ /* 0x000fe400078e0017 */
[----:B------:R-:W-:Y:S02]  /*1df30*/  IMAD.MOV.U32 R12, RZ, RZ, RZ ;  /* 0x000000ffff0c7224 */ /* 0x000fe400078e00ff */
[----:B------:R-:W-:Y:S02]  /*1df40*/  IMAD.MOV.U32 R11, RZ, RZ, 0x1e1f ;  /* 0x00001e1fff0b7424 */ /* 0x000fe400078e00ff */
[----:B------:R-:W-:-:S07]  /*1df50*/  IMAD.MOV.U32 R15, RZ, RZ, -0x1 ;  /* 0xffffffffff0f7424 */ /* 0x000fce00078e00ff */
[----:B0-2---:R-:W-:Y:S05]  /*1df60*/  WARPSYNC.COLLECTIVE R15, `(.L_x_717) ;  /* 0x000000000f087348 */ /* 0x005fea0003c00000 */
[----:B--2---:R1:W2:Y:S02]  /*1df70*/  SHFL.IDX P6, R14, R13, R12, R11 ;  /* 0x0000000c0d0e7389 */ /* 0x0042a400000c000b */
[----:B012---:R-:W-:Y:S01]  /*1df80*/  ENDCOLLECTIVE ;  /* 0x000000000000791b */ /* 0x007fe20003800000 */
.L_x_717:
[----:B------:R-:W-:Y:S05]  /*1df90*/  BSYNC B1 ;  /* 0x0000000000017941 */ /* 0x000fea0003800000 */
.L_x_716:
[----:B------:R-:W-:Y:S02]  /*1dfa0*/  IMAD.MOV.U32 R13, RZ, RZ, R22 ;  /* 0x000000ffff0d7224 */ /* 0x000fe400078e0016 */
[----:B------:R-:W-:Y:S02]  /*1dfb0*/  IMAD.MOV.U32 R12, RZ, RZ, RZ ;  /* 0x000000ffff0c7224 */ /* 0x000fe400078e00ff */
[----:B------:R-:W-:Y:S02]  /*1dfc0*/  IMAD.MOV.U32 R11, RZ, RZ, 0x1e1f ;  /* 0x00001e1fff0b7424 */ /* 0x000fe400078e00ff */
[----:B------:R-:W-:Y:S02]  /*1dfd0*/  IMAD.MOV.U32 R15, RZ, RZ, -0x1 ;  /* 0xffffffffff0f7424 */ /* 0x000fe400078e00ff */
[----:B------:R-:W-:-:S07]  /*1dfe0*/  IMAD.MOV.U32 R3, RZ, RZ, R14 ;  /* 0x000000ffff037224 */ /* 0x000fce00078e000e */
[----:B------:R-:W-:Y:S05]  /*1dff0*/  WARPSYNC.COLLECTIVE R15, `(.L_x_718) ;  /* 0x000000000f087348 */ /* 0x000fea0003c00000 */
[----:B------:R0:W1:Y:S02]  /*1e000*/  SHFL.IDX P6, R14, R13, R12, R11 ;  /* 0x0000000c0d0e7389 */ /* 0x00006400000c000b */
[----:B01----:R-:W-:Y:S01]  /*1e010*/  ENDCOLLECTIVE ;  /* 0x000000000000791b */ /* 0x003fe20003800000 */
.L_x_718:
[----:B------:R-:W-:Y:S02]  /*1e020*/  IMAD.MOV.U32 R13, RZ, RZ, R25 ;  /* 0x000000ffff0d7224 */ /* 0x000fe400078e0019 */
[----:B------:R-:W-:-:S07]  /*1e030*/  IMAD.MOV.U32 R0, RZ, RZ, R14 ;  /* 0x000000ffff007224 */ /* 0x000fce00078e000e */
[----:B------:R-:W-:Y:S05]  /*1e040*/  WARPSYNC.COLLECTIVE R15, `(.L_x_719) ;  /* 0x000000000f087348 */ /* 0x000fea0003c00000 */
[----:B------:R0:W1:Y:S02]  /*1e050*/  SHFL.IDX P6, R14, R13, R12, R11 ;  /* 0x0000000c0d0e7389 */ /* 0x00006400000c000b */
[----:B01----:R-:W-:Y:S01]  /*1e060*/  ENDCOLLECTIVE ;  /* 0x000000000000791b */ /* 0x003fe20003800000 */
.L_x_719:
[----:B------:R-:W-:Y:S02]  /*1e070*/  IMAD.MOV.U32 R13, RZ, RZ, R24 ;  /* 0x000000ffff0d7224 */ /* 0x000fe400078e0018 */
[----:B------:R-:W-:-:S07]  /*1e080*/  IMAD.MOV.U32 R5, RZ, RZ, R14 ;  /* 0x000000ffff057224 */ /* 0x000fce00078e000e */
[----:B------:R-:W-:Y:S05]  /*1e090*/  WARPSYNC.COLLECTIVE R15, `(.L_x_720) ;  /* 0x000000000f087348 */ /* 0x000fea0003c00000 */
[----:B------:R0:W1:Y:S02]  /*1e0a0*/  SHFL.IDX P6, R14, R13, R12, R11 ;  /* 0x0000000c0d0e7389 */ /* 0x00006400000c000b */
[----:B01----:R-:W-:Y:S01]  /*1e0b0*/  ENDCOLLECTIVE ;  /* 0x000000000000791b */ /* 0x003fe20003800000 */
.L_x_720:
[----:B------:R-:W-:Y:S05]  /*1e0c0*/  BRA `(.L_x_721) ;  /* 0xfffffe9400847947 */ /* 0x000fea000383ffff */
.L_x_490:
[----:B0-----:R0:W1:Y:S02]  /*1e0d0*/  SYNCS.PHASECHK.TRANS64.TRYWAIT P1, [R16+URZ+0x31c00], R3 ;  /* 0x031c0003100075a7 */ /* 0x001064000802017f */
[----:B-1----:R-:W-:Y:S05]  /*1e0e0*/  @!P1 NANOSLEEP.SYNCS 0x989680 ;  /* 0x009896800000995d */ /* 0x002fea0003900000 */
[----:B------:R-:W1:Y:S02]  /*1e0f0*/  @!P1 SYNCS.PHASECHK.TRANS64 P1, [R16+URZ+0x31c00], R3 ;  /* 0x031c0003100095a7 */ /* 0x000e64000802007f */
[----:B-1----:R-:W-:Y:S05]  /*1e100*/  @!P1 BRA `(.L_x_490) ;  /* 0xfffffffc00f09947 */ /* 0x002fea000383ffff */
[----:B------:R-:W-:Y:S05]  /*1e110*/  BRA `(.L_x_722) ;  /* 0xfffffe9c00d07947 */ /* 0x000fea000383ffff */
.L_x_502:
        /* <DEDUP_REMOVED lines=8> */
.L_x_724:
[----:B------:R-:W-:Y:S05]  /*1e1a0*/  BSYNC B1 ;  /* 0x0000000000017941 */ /* 0x000fea0003800000 */
.L_x_723:
        /* <DEDUP_REMOVED lines=8> */
.L_x_725:
[----:B------:R-:W-:Y:S02]  /*1e230*/  IMAD.MOV.U32 R33, RZ, RZ, R3 ;  /* 0x000000ffff217224 */ /* 0x000fe400078e0003 */
[----:B------:R-:W-:Y:S02]  /*1e240*/  IMAD.MOV.U32 R13, RZ, RZ, R25 ;  /* 0x000000ffff0d7224 */ /* 0x000fe400078e0019 */
[----:B------:R-:W-:-:S07]  /*1e250*/  IMAD.MOV.U32 R0, RZ, RZ, R14 ;  /* 0x000000ffff007224 */ /* 0x000fce00078e000e */
[----:B------:R-:W-:Y:S05]  /*1e260*/  WARPSYNC.COLLECTIVE R15, `(.L_x_726) ;  /* 0x000000000f087348 */ /* 0x000fea0003c00000 */
[----:B------:R0:W1:Y:S02]  /*1e270*/  SHFL.IDX P6, R14, R13, R12, R11 ;  /* 0x0000000c0d0e7389 */ /* 0x00006400000c000b */
[----:B01----:R-:W-:Y:S01]  /*1e280*/  ENDCOLLECTIVE ;  /* 0x000000000000791b */ /* 0x003fe20003800000 */
.L_x_726:
[----:B------:R-:W-:Y:S02]  /*1e290*/  IMAD.MOV.U32 R32, RZ, RZ, R0 ;  /* 0x000000ffff207224 */ /* 0x000fe400078e0000 */
[----:B------:R-:W-:Y:S02]  /*1e2a0*/  IMAD.MOV.U32 R13, RZ, RZ, R24 ;  /* 0x000000ffff0d7224 */ /* 0x000fe400078e0018 */
[----:B------:R-:W-:-:S07]  /*1e2b0*/  IMAD.MOV.U32 R5, RZ, RZ, R14 ;  /* 0x000000ffff057224 */ /* 0x000fce00078e000e */
[----:B------:R-:W-:Y:S05]  /*1e2c0*/  WARPSYNC.COLLECTIVE R15, `(.L_x_727) ;  /* 0x000000000f087348 */ /* 0x000fea0003c00000 */
[----:B------:R0:W1:Y:S02]  /*1e2d0*/  SHFL.IDX P6, R14, R13, R12, R11 ;  /* 0x0000000c0d0e7389 */ /* 0x00006400000c000b */
[----:B01----:R-:W-:Y:S01]  /*1e2e0*/  ENDCOLLECTIVE ;  /* 0x000000000000791b */ /* 0x003fe20003800000 */
.L_x_727:
[----:B------:R-:W-:Y:S05]  /*1e2f0*/  BRA `(.L_x_728) ;  /* 0xfffffeb000687947 */ /* 0x000fea000383ffff */
.L_x_506:
[----:B0-----:R0:W1:Y:S02]  /*1e300*/  SYNCS.PHASECHK.TRANS64.TRYWAIT P1, [R16+URZ+0x31c00], R3 ;  /* 0x031c0003100075a7 */ /* 0x001064000802017f */
[----:B-1----:R-:W-:Y:S05]  /*1e310*/  @!P1 NANOSLEEP.SYNCS 0x989680 ;  /* 0x009896800000995d */ /* 0x002fea0003900000 */
[----:B------:R-:W1:Y:S02]  /*1e320*/  @!P1 SYNCS.PHASECHK.TRANS64 P1, [R16+URZ+0x31c00], R3 ;  /* 0x031c0003100095a7 */ /* 0x000e64000802007f */
[----:B-1----:R-:W-:Y:S05]  /*1e330*/  @!P1 BRA `(.L_x_506) ;  /* 0xfffffffc00f09947 */ /* 0x002fea000383ffff */
[----:B------:R-:W-:Y:S05]  /*1e340*/  BRA `(.L_x_729) ;  /* 0xfffffeb800107947 */ /* 0x000fea000383ffff */
.L_x_514:
[----:B-1----:R1:W3:Y:S02]  /*1e350*/  SYNCS.PHASECHK.TRANS64.TRYWAIT P1, [R0+URZ+0x31c30], R5 ;  /* 0x031c3005000075a7 */ /* 0x0022e4000802017f */
[----:B---3--:R-:W-:Y:S05]  /*1e360*/  @!P1 NANOSLEEP.SYNCS 0x989680 ;  /* 0x009896800000995d */ /* 0x008fea0003900000 */
[----:B------:R-:W3:Y:S02]  /*1e370*/  @!P1 SYNCS.PHASECHK.TRANS64 P1, [R0+URZ+0x31c30], R5 ;  /* 0x031c3005000095a7 */ /* 0x000ee4000802007f */
[----:B---3--:R-:W-:Y:S05]  /*1e380*/  @!P1 BRA `(.L_x_514) ;  /* 0xfffffffc00f09947 */ /* 0x008fea000383ffff */
[----:B------:R-:W-:Y:S05]  /*1e390*/  BRA `(.L_x_513) ;  /* 0xfffffecc00b87947 */ /* 0x000fea000383ffff */
.L_x_520:
[----:B-1----:R1:W2:Y:S02]  /*1e3a0*/  SYNCS.PHASECHK.TRANS64.TRYWAIT P3, [R14+URZ+0x31c30], R15 ;  /* 0x031c300f0e0075a7 */ /* 0x0022a4000806017f */
[----:B--2---:R-:W-:Y:S05]  /*1e3b0*/  @!P3 NANOSLEEP.SYNCS 0x989680 ;  /* 0x009896800000b95d */ /* 0x004fea0003900000 */
[----:B------:R-:W2:Y:S02]  /*1e3c0*/  @!P3 SYNCS.PHASECHK.TRANS64 P3, [R14+URZ+0x31c30], R15 ;  /* 0x031c300f0e00b5a7 */ /* 0x000ea4000806007f */
[----:B--2---:R-:W-:Y:S05]  /*1e3d0*/  @!P3 BRA `(.L_x_520) ;  /* 0xfffffffc00f0b947 */ /* 0x004fea000383ffff */
[----:B------:R-:W-:Y:S05]  /*1e3e0*/  BRA `(.L_x_519) ;  /* 0xffffff10007c7947 */ /* 0x000fea000383ffff */
.L_x_525:
[----:B-1----:R1:W2:Y:S02]  /*1e3f0*/  SYNCS.PHASECHK.TRANS64.TRYWAIT P2, [R15+URZ+0x31c50], R14 ;  /* 0x031c500e0f0075a7 */ /* 0x0022a4000804017f */
[----:B--2---:R-:W-:Y:S05]  /*1e400*/  @!P2 NANOSLEEP.SYNCS 0x989680 ;  /* 0x009896800000a95d */ /* 0x004fea0003900000 */
[----:B------:R-:W2:Y:S02]  /*1e410*/  @!P2 SYNCS.PHASECHK.TRANS64 P2, [R15+URZ+0x31c50], R14 ;  /* 0x031c500e0f00a5a7 */ /* 0x000ea4000804007f */
[----:B--2---:R-:W-:Y:S05]  /*1e420*/  @!P2 BRA `(.L_x_525) ;  /* 0xfffffffc00f0a947 */ /* 0x004fea000383ffff */
[----:B------:R-:W-:Y:S05]  /*1e430*/  BRA `(.L_x_524) ;  /* 0xffffff3400e87947 */ /* 0x000fea000383ffff */
.L_x_530:
[----:B-1----:R1:W2:Y:S02]  /*1e440*/  SYNCS.PHASECHK.TRANS64.TRYWAIT P0, [R9+URZ+0x31c50], R0 ;  /* 0x031c5000090075a7 */ /* 0x0022a4000800017f */
[----:B--2---:R-:W-:Y:S05]  /*1e450*/  @!P0 NANOSLEEP.SYNCS 0x989680 ;  /* 0x009896800000895d */ /* 0x004fea0003900000 */
[----:B------:R-:W2:Y:S02]  /*1e460*/  @!P0 SYNCS.PHASECHK.TRANS64 P0, [R9+URZ+0x31c50], R0 ;  /* 0x031c5000090085a7 */ /* 0x000ea4000800007f */
[----:B--2---:R-:W-:Y:S05]  /*1e470*/  @!P0 BRA `(.L_x_530) ;  /* 0xfffffffc00f08947 */ /* 0x004fea000383ffff */
[----:B------:R-:W-:Y:S05]  /*1e480*/  BRA `(.L_x_529) ;  /* 0xffffff5800747947 */ /* 0x000fea000383ffff */
.L_x_540:
[----:B------:R-:W-:Y:S02]  /*1e490*/  IMAD.MOV.U32 R13, RZ, RZ, R2 ;  /* 0x000000ffff0d7224 */ /* 0x000fe400078e0002 */
[----:B------:R-:W-:Y:S02]  /*1e4a0*/  IMAD.MOV.U32 R12, RZ, RZ, RZ ;  /* 0x000000ffff0c7224 */ /* 0x000fe400078e00ff */
[----:B------:R-:W-:Y:S02]  /*1e4b0*/  IMAD.MOV.U32 R11, RZ, RZ, 0x1c1f ;  /* 0x00001c1fff0b7424 */ /* 0x000fe400078e00ff */
[----:B------:R-:W-:-:S07]  /*1e4c0*/  IMAD.MOV.U32 R15, RZ, RZ, -0x1 ;  /* 0xffffffffff0f7424 */ /* 0x000fce00078e00ff */
[----:B0-----:R-:W-:Y:S05]  /*1e4d0*/  WARPSYNC.COLLECTIVE R15, `(.L_x_730) ;  /* 0x000000000f087348 */ /* 0x001fea0003c00000 */
[----:B------:R1:W2:Y:S02]  /*1e4e0*/  SHFL.IDX P6, R14, R13, R12, R11 ;  /* 0x0000000c0d0e7389 */ /* 0x0002a400000c000b */
[----:B012---:R-:W-:Y:S01]  /*1e4f0*/  ENDCOLLECTIVE ;  /* 0x000000000000791b */ /* 0x007fe20003800000 */
.L_x_730:
[----:B------:R-:W-:Y:S02]  /*1e500*/  IMAD.MOV.U32 R13, RZ, RZ, R0 ;  /* 0x000000ffff0d7224 */ /* 0x000fe400078e0000 */
[----:B------:R-:W-:-:S07]  /*1e510*/  IMAD.MOV.U32 R3, RZ, RZ, R14 ;  /* 0x000000ffff037224 */ /* 0x000fce00078e000e */
[----:B------:R-:W-:Y:S05]  /*1e520*/  WARPSYNC.COLLECTIVE R15, `(.L_x_731) ;  /* 0x000000000f087348 */ /* 0x000fea0003c00000 */
[----:B------:R0:W1:Y:S02]  /*1e530*/  SHFL.IDX P6, R14, R13, R12, R11 ;  /* 0x0000000c0d0e7389 */ /* 0x00006400000c000b */
[----:B01----:R-:W-:Y:S01]  /*1e540*/  ENDCOLLECTIVE ;  /* 0x000000000000791b */ /* 0x003fe20003800000 */
.L_x_731:
[----:B------:R-:W-:Y:S05]  /*1e550*/  BRA `(.L_x_732) ;  /* 0xffffff7c00ac7947 */ /* 0x000fea000383ffff */
.L_x_543:
[----:B------:R-:W-:Y:S01]  /*1e560*/  BSSY B1, `(.L_x_733) ;  /* 0x0000008000017945 */ /* 0x000fe20003800000 */
[----:B------:R-:W-:Y:S02]  /*1e570*/  IMAD.MOV.U32 R13, RZ, RZ, R2 ;  /* 0x000000ffff0d7224 */ /* 0x000fe400078e0002 */
[----:B------:R-:W-:Y:S02]  /*1e580*/  IMAD.MOV.U32 R12, RZ, RZ, 0x1 ;  /* 0x00000001ff0c7424 */ /* 0x000fe400078e00ff */
[----:B----4-:R-:W-:Y:S02]  /*1e590*/  IMAD.MOV.U32 R11, RZ, RZ, 0x1c1f ;  /* 0x00001c1fff0b7424 */ /* 0x010fe400078e00ff */
[----:B------:R-:W-:-:S07]  /*1e5a0*/  IMAD.MOV.U32 R15, RZ, RZ, -0x1 ;  /* 0xffffffffff0f7424 */ /* 0x000fce00078e00ff */
[----:B0123--:R-:W-:Y:S05]  /*1e5b0*/  WARPSYNC.COLLECTIVE R15, `(.L_x_734) ;  /* 0x000000000f087348 */ /* 0x00ffea0003c00000 */
[----:B---3--:R3:W4:Y:S02]  /*1e5c0*/  SHFL.IDX P6, R14, R13, R12, R11 ;  /* 0x0000000c0d0e7389 */ /* 0x00872400000c000b */
[----:B01234-:R-:W-:Y:S01]  /*1e5d0*/  ENDCOLLECTIVE ;  /* 0x000000000000791b */ /* 0x01ffe20003800000 */
.L_x_734:
[----:B------:R-:W-:Y:S05]  /*1e5e0*/  BSYNC B1 ;  /* 0x0000000000017941 */ /* 0x000fea0003800000 */
.L_x_733:
[----:B------:R-:W-:Y:S02]  /*1e5f0*/  IMAD.MOV.U32 R13, RZ, RZ, R0 ;  /* 0x000000ffff0d7224 */ /* 0x000fe400078e0000 */
[----:B------:R-:W-:Y:S02]  /*1e600*/  IMAD.MOV.U32 R12, RZ, RZ, 0x1 ;  /* 0x00000001ff0c7424 */ /* 0x000fe400078e00ff */
[----:B------:R-:W-:Y:S02]  /*1e610*/  IMAD.MOV.U32 R11, RZ, RZ, 0x1c1f ;  /* 0x00001c1fff0b7424 */ /* 0x000fe400078e00ff */
[----:B------:R-:W-:Y:S02]  /*1e620*/  IMAD.MOV.U32 R15, RZ, RZ, -0x1 ;  /* 0xffffffffff0f7424 */ /* 0x000fe400078e00ff */
[----:B------:R-:W-:-:S07]  /*1e630*/  IMAD.MOV.U32 R3, RZ, RZ, R14 ;  /* 0x000000ffff037224 */ /* 0x000fce00078e000e */
[----:B------:R-:W-:Y:S05]  /*1e640*/  WARPSYNC.COLLECTIVE R15, `(.L_x_735) ;  /* 0x000000000f087348 */ /* 0x000fea0003c00000 */
[----:B------:R0:W1:Y:S02]  /*1e650*/  SHFL.IDX P6, R14, R13, R12, R11 ;  /* 0x0000000c0d0e7389 */ /* 0x00006400000c000b */
[----:B01----:R-:W-:Y:S01]  /*1e660*/  ENDCOLLECTIVE ;  /* 0x000000000000791b */ /* 0x003fe20003800000 */
.L_x_735:
[----:B------:R-:W-:Y:S05]  /*1e670*/  BRA `(.L_x_736) ;  /* 0xffffff7c00c07947 */ /* 0x000fea000383ffff */
.L_x_560:
        /* <DEDUP_REMOVED lines=11> */
.L_x_738:
[----:B------:R-:W-:Y:S05]  /*1e730*/  BSYNC B1 ;  /* 0x0000000000017941 */ /* 0x000fea0003800000 */
.L_x_737:
[----:B------:R-:W-:Y:S05]  /*1e740*/  BRA `(.L_x_739) ;  /* 0xffffff9000747947 */ /* 0x000fea000383ffff */
.L_x_562:
[----:B------:R-:W-:Y:S01]  /*1e750*/  BSSY B1, `(.L_x_740) ;  /* 0x0000006000017945 */ /* 0x000fe20003800000 */
[----:B------:R-:W-:-:S07]  /*1e760*/  IMAD.MOV.U32 R15, RZ, RZ, -0x1 ;  /* 0xffffffffff0f7424 */ /* 0x000fce00078e00ff */
[----:B0-----:R-:W-:Y:S05]  /*1e770*/  WARPSYNC.COLLECTIVE R15, `(.L_x_741) ;  /* 0x000000000f0c7348 */ /* 0x001fea0003c00000 */
[----:B------:R-:W-:Y:S02]  /*1e780*/  ELECT P6, UR62, PT ;  /* 0x00000000003e782f */ /* 0x000fe400038c0000 */
[----:B------:R-:W-:Y:S01]  /*1e790*/  MOV R14, UR62 ;  /* 0x0000003e000e7c02 */ /* 0x000fe20008000f00 */
[----:B0-----:R-:W-:Y:S10]  /*1e7a0*/  ENDCOLLECTIVE ;  /* 0x000000000000791b */ /* 0x001ff40003800000 */
.L_x_741:
[----:B------:R-:W-:Y:S05]  /*1e7b0*/  BSYNC B1 ;  /* 0x0000000000017941 */ /* 0x000fea0003800000 */
.L_x_740:
[----:B------:R-:W-:Y:S05]  /*1e7c0*/  BRA `(.L_x_561) ;  /* 0xffffff90006c7947 */ /* 0x000fea000383ffff */
.L_x_564:
[----:B0-----:R0:W1:Y:S02]  /*1e7d0*/  SYNCS.PHASECHK.TRANS64.TRYWAIT P0, [R22+URZ+0x31c20], R5 ;  /* 0x031c2005160075a7 */ /* 0x001064000800017f */
[----:B-1----:R-:W-:Y:S05]  /*1e7e0*/  @!P0 NANOSLEEP.SYNCS 0x989680 ;  /* 0x009896800000895d */ /* 0x002fea0003900000 */
[----:B------:R-:W1:Y:S02]  /*1e7f0*/  @!P0 SYNCS.PHASECHK.TRANS64 P0, [R22+URZ+0x31c20], R5 ;  /* 0x031c2005160085a7 */ /* 0x000e64000800007f */
[----:B-1----:R-:W-:Y:S05]  /*1e800*/  @!P0 BRA `(.L_x_564) ;  /* 0xfffffffc00f08947 */ /* 0x002fea000383ffff */
[----:B------:R-:W-:Y:S05]  /*1e810*/  BRA `(.L_x_742) ;  /* 0xffffff90007c7947 */ /* 0x000fea000383ffff */
.L_x_568:
[----:B-1----:R1:W2:Y:S02]  /*1e820*/  SYNCS.PHASECHK.TRANS64.TRYWAIT P0, [R8+URZ+0x31ca0], R10 ;  /* 0x031ca00a080075a7 */ /* 0x0022a4000800017f */
[----:B--2---:R-:W-:Y:S05]  /*1e830*/  @!P0 NANOSLEEP.SYNCS 0x989680 ;  /* 0x009896800000895d */ /* 0x004fea0003900000 */
[----:B------:R-:W2:Y:S02]  /*1e840*/  @!P0 SYNCS.PHASECHK.TRANS64 P0, [R8+URZ+0x31ca0], R10 ;  /* 0x031ca00a080085a7 */ /* 0x000ea4000800007f */
[----:B--2---:R-:W-:Y:S05]  /*1e850*/  @!P0 BRA `(.L_x_568) ;  /* 0xfffffffc00f08947 */ /* 0x004fea000383ffff */
[----:B------:R-:W-:Y:S05]  /*1e860*/  BRA `(.L_x_743) ;  /* 0xffffff9000987947 */ /* 0x000fea000383ffff */
.L_x_575:
[----:B0-----:R0:W2:Y:S02]  /*1e870*/  SYNCS.PHASECHK.TRANS64.TRYWAIT P0, [R8+URZ+0x31cc0], R10 ;  /* 0x031cc00a080075a7 */ /* 0x0010a4000800017f */
[----:B--2---:R-:W-:Y:S05]  /*1e880*/  @!P0 NANOSLEEP.SYNCS 0x989680 ;  /* 0x009896800000895d */ /* 0x004fea0003900000 */
[----:B------:R-:W2:Y:S02]  /*1e890*/  @!P0 SYNCS.PHASECHK.TRANS64 P0, [R8+URZ+0x31cc0], R10 ;  /* 0x031cc00a080085a7 */ /* 0x000ea4000800007f */
[----:B--2---:R-:W-:Y:S05]  /*1e8a0*/  @!P0 BRA `(.L_x_575) ;  /* 0xfffffffc00f08947 */ /* 0x004fea000383ffff */
[----:B------:R-:W-:Y:S05]  /*1e8b0*/  BRA `(.L_x_744) ;  /* 0xffffff9400947947 */ /* 0x000fea000383ffff */
.L_x_584:
[----:B0-----:R0:W1:Y:S02]  /*1e8c0*/  SYNCS.PHASECHK.TRANS64.TRYWAIT P1, [R8+URZ+0x31ca0], R7 ;  /* 0x031ca007080075a7 */ /* 0x001064000802017f */
[----:B-1----:R-:W-:Y:S05]  /*1e8d0*/  @!P1 NANOSLEEP.SYNCS 0x989680 ;  /* 0x009896800000995d */ /* 0x002fea0003900000 */
[----:B------:R-:W1:Y:S02]  /*1e8e0*/  @!P1 SYNCS.PHASECHK.TRANS64 P1, [R8+URZ+0x31ca0], R7 ;  /* 0x031ca007080095a7 */ /* 0x000e64000802007f */
[----:B-1----:R-:W-:Y:S05]  /*1e8f0*/  @!P1 BRA `(.L_x_584) ;  /* 0xfffffffc00f09947 */ /* 0x002fea000383ffff */
[----:B------:R-:W-:Y:S05]  /*1e900*/  BRA `(.L_x_745) ;  /* 0xffffff9800d47947 */ /* 0x000fea000383ffff */
.L_x_591:
[----:B-1----:R1:W2:Y:S02]  /*1e910*/  SYNCS.PHASECHK.TRANS64.TRYWAIT P1, [R8+URZ+0x31cc0], R7 ;  /* 0x031cc007080075a7 */ /* 0x0022a4000802017f */
[----:B--2---:R-:W-:Y:S05]  /*1e920*/  @!P1 NANOSLEEP.SYNCS 0x989680 ;  /* 0x009896800000995d */ /* 0x004fea0003900000 */
[----:B------:R-:W2:Y:S02]  /*1e930*/  @!P1 SYNCS.PHASECHK.TRANS64 P1, [R8+URZ+0x31cc0], R7 ;  /* 0x031cc007080095a7 */ /* 0x000ea4000802007f */
[----:B--2---:R-:W-:Y:S05]  /*1e940*/  @!P1 BRA `(.L_x_591) ;  /* 0xfffffffc00f09947 */ /* 0x004fea000383ffff */
[----:B------:R-:W-:Y:S05]  /*1e950*/  BRA `(.L_x_746) ;  /* 0xffffff9c00cc7947 */ /* 0x000fea000383ffff */
.L_x_606:
        /* <DEDUP_REMOVED lines=11> */
.L_x_748:
[----:B------:R-:W-:Y:S05]  /*1ea10*/  BSYNC B0 ;  /* 0x0000000000007941 */ /* 0x000fea0003800000 */
.L_x_747:
[----:B------:R-:W-:Y:S05]  /*1ea20*/  BRA `(.L_x_749) ;  /* 0xffffffa8005c7947 */ /* 0x000fea000383ffff */
.L_x_608:
[----:B------:R-:W-:Y:S01]  /*1ea30*/  BSSY B0, `(.L_x_750) ;  /* 0x0000006000007945 */ /* 0x000fe20003800000 */
[----:B------:R-:W-:-:S07]  /*1ea40*/  IMAD.MOV.U32 R15, RZ, RZ, -0x1 ;  /* 0xffffffffff0f7424 */ /* 0x000fce00078e00ff */
[----:B01-3--:R-:W-:Y:S05]  /*1ea50*/  WARPSYNC.COLLECTIVE R15, `(.L_x_751) ;  /* 0x000000000f0c7348 */ /* 0x00bfea0003c00000 */
[----:B------:R-:W-:Y:S02]  /*1ea60*/  ELECT P6, UR62, PT ;  /* 0x00000000003e782f */ /* 0x000fe400038c0000 */
[----:B------:R-:W-:Y:S01]  /*1ea70*/  MOV R14, UR62 ;  /* 0x0000003e000e7c02 */ /* 0x000fe20008000f00 */
[----:B01-3--:R-:W-:Y:S10]  /*1ea80*/  ENDCOLLECTIVE ;  /* 0x000000000000791b */ /* 0x00bff40003800000 */
.L_x_751:
[----:B------:R-:W-:Y:S05]  /*1ea90*/  BSYNC B0 ;  /* 0x0000000000007941 */ /* 0x000fea0003800000 */
.L_x_750:
[----:B------:R-:W-:Y:S05]  /*1eaa0*/  BRA `(.L_x_752) ;  /* 0xffffffa800647947 */ /* 0x000fea000383ffff */
.L_x_610:
[----:B-1----:R1:W2:Y:S02]  /*1eab0*/  SYNCS.PHASECHK.TRANS64.TRYWAIT P0, [R0+URZ+0x31c40], R2 ;  /* 0x031c4002000075a7 */ /* 0x0022a4000800017f */
[----:B--2---:R-:W-:Y:S05]  /*1eac0*/  @!P0 NANOSLEEP.SYNCS 0x989680 ;  /* 0x009896800000895d */ /* 0x004fea0003900000 */
[----:B------:R-:W2:Y:S02]  /*1ead0*/  @!P0 SYNCS.PHASECHK.TRANS64 P0, [R0+URZ+0x31c40], R2 ;  /* 0x031c4002000085a7 */ /* 0x000ea4000800007f */
[----:B--2---:R-:W-:Y:S05]  /*1eae0*/  @!P0 BRA `(.L_x_610) ;  /* 0xfffffffc00f08947 */ /* 0x004fea000383ffff */
[----:B------:R-:W-:Y:S05]  /*1eaf0*/  BRA `(.L_x_753) ;  /* 0xffffffa800bc7947 */ /* 0x000fea000383ffff */
.L_x_614:
        /* <DEDUP_REMOVED lines=12> */
.L_x_754:
[----:B------:R-:W-:Y:S02]  /*1ebc0*/  IMAD.MOV.U32 R13, RZ, RZ, R4 ;  /* 0x000000ffff0d7224 */ /* 0x000fe400078e0004 */
[----:B------:R-:W-:-:S07]  /*1ebd0*/  IMAD.MOV.U32 R2, RZ, RZ, R14 ;  /* 0x000000ffff027224 */ /* 0x000fce00078e000e */
[----:B------:R-:W-:Y:S05]  /*1ebe0*/  WARPSYNC.COLLECTIVE R15, `(.L_x_755) ;  /* 0x000000000f087348 */ /* 0x000fea0003c00000 */
[----:B------:R0:W1:Y:S02]  /*1ebf0*/  SHFL.IDX P6, R14, R13, R12, R11 ;  /* 0x0000000c0d0e7389 */ /* 0x00006400000c000b */
[----:B01----:R-:W-:Y:S01]  /*1ec00*/  ENDCOLLECTIVE ;  /* 0x000000000000791b */ /* 0x003fe20003800000 */
.L_x_755:
[----:B------:R-:W-:Y:S02]  /*1ec10*/  IMAD.MOV.U32 R13, RZ, RZ, R0 ;  /* 0x000000ffff0d7224 */ /* 0x000fe400078e0000 */
[----:B------:R-:W-:Y:S02]  /*1ec20*/  IMAD.MOV.U32 R12, RZ, RZ, 0x1 ;  /* 0x00000001ff0c7424 */ /* 0x000fe400078e00ff */
[----:B------:R-:W-:-:S07]  /*1ec30*/  IMAD.MOV.U32 R3, RZ, RZ, R14 ;  /* 0x000000ffff037224 */ /* 0x000fce00078e000e */
[----:B------:R-:W-:Y:S05]  /*1ec40*/  WARPSYNC.COLLECTIVE R15, `(.L_x_756) ;  /* 0x000000000f087348 */ /* 0x000fea0003c00000 */
[----:B------:R0:W1:Y:S02]  /*1ec50*/  SHFL.IDX P6, R14, R13, R12, R11 ;  /* 0x0000000c0d0e7389 */ /* 0x00006400000c000b */
[----:B01----:R-:W-:Y:S01]  /*1ec60*/  ENDCOLLECTIVE ;  /* 0x000000000000791b */ /* 0x003fe20003800000 */
.L_x_756:
        /* <DEDUP_REMOVED lines=17> */
.L_x_757:
[----:B------:R-:W-:Y:S02]  /*1ed80*/  IMAD.MOV.U32 R13, RZ, RZ, R0 ;  /* 0x000000ffff0d7224 */ /* 0x000fe400078e0000 */
[----:B------:R-:W-:Y:S02]  /*1ed90*/  IMAD.MOV.U32 R12, RZ, RZ, 0x2 ;  /* 0x00000002ff0c7424 */ /* 0x000fe400078e00ff */
[----:B------:R-:W-:-:S07]  /*1eda0*/  IMAD.MOV.U32 R3, RZ, RZ, R14 ;  /* 0x000000ffff037224 */ /* 0x000fce00078e000e */
[----:B------:R-:W-:Y:S05]  /*1edb0*/  WARPSYNC.COLLECTIVE R15, `(.L_x_758) ;  /* 0x000000000f087348 */ /* 0x000fea0003c00000 */
[----:B------:R0:W1:Y:S02]  /*1edc0*/  SHFL.IDX P6, R14, R13, R12, R11 ;  /* 0x0000000c0d0e7389 */ /* 0x00006400000c000b */
[----:B01----:R-:W-:Y:S01]  /*1edd0*/  ENDCOLLECTIVE ;  /* 0x000000000000791b */ /* 0x003fe20003800000 */
.L_x_758:
        /* <DEDUP_REMOVED lines=18> */
.L_x_759:
[----:B------:R-:W-:Y:S02]  /*1ef00*/  IMAD.MOV.U32 R13, RZ, RZ, R0 ;  /* 0x000000ffff0d7224 */ /* 0x000fe400078e0000 */
[----:B------:R-:W-:Y:S02]  /*1ef10*/  IMAD.MOV.U32 R12, RZ, RZ, 0x3 ;  /* 0x00000003ff0c7424 */ /* 0x000fe400078e00ff */
[----:B------:R-:W-:-:S07]  /*1ef20*/  IMAD.MOV.U32 R3, RZ, RZ, R14 ;  /* 0x000000ffff037224 */ /* 0x000fce00078e000e */
[----:B------:R-:W-:Y:S05]  /*1ef30*/  WARPSYNC.COLLECTIVE R15, `(.L_x_760) ;  /* 0x000000000f087348 */ /* 0x000fea0003c00000 */
[----:B------:R0:W1:Y:S02]  /*1ef40*/  SHFL.IDX P6, R14, R13, R12, R11 ;  /* 0x0000000c0d0e7389 */ /* 0x00006400000c000b */
[----:B01----:R-:W-:Y:S01]  /*1ef50*/  ENDCOLLECTIVE ;  /* 0x000000000000791b */ /* 0x003fe20003800000 */
.L_x_760:
[----:B------:R-:W-:-:S05]  /*1ef60*/  @!P3 LEA R3, P4, R20, R3, 0x1 ;  /* 0x000000031403b211 */ /* 0x000fca00078808ff */
[----:B------:R-:W-:-:S05]  /*1ef70*/  @!P3 IMAD.X R2, RZ, RZ, R2, P4 ;  /* 0x000000ffff02b224 */ /* 0x000fca00020e0602 */
[----:B------:R-:W-:Y:S01]  /*1ef80*/  @!P3 LOP3.LUT R3, R3, R2, RZ, 0x3c, !PT ;  /* 0x000000020303b212 */ /* 0x000fe200078e3cff */
[----:B------:R-:W-:-:S03]  /*1ef90*/  IMAD.MOV.U32 R13, RZ, RZ, R4 ;  /* 0x000000ffff0d7224 */ /* 0x000fc600078e0004 */
[----:B------:R-:W-:-:S04]  /*1efa0*/  @!P3 LOP3.LUT R2, R3, R2, RZ, 0x3c, !PT ;  /* 0x000000020302b212 */ /* 0x000fc800078e3cff */
[----:B------:R-:W-:Y:S01]  /*1efb0*/  @!P3 LOP3.LUT R3, R3, R2, RZ, 0x3c, !PT ;  /* 0x000000020303b212 */ /* 0x000fe200078e3cff */
[----:B------:R-:W-:-:S07]  /*1efc0*/  IMAD.MOV.U32 R0, RZ, RZ, R14 ;  /* 0x000000ffff007224 */ /* 0x000fce00078e000e */
[----:B------:R-:W-:Y:S05]  /*1efd0*/  WARPSYNC.COLLECTIVE R15, `(.L_x_761) ;  /* 0x000000000f087348 */ /* 0x000fea0003c00000 */
[----:B------:R0:W1:Y:S02]  /*1efe0*/  SHFL.IDX P6, R14, R13, R12, R11 ;  /* 0x0000000c0d0e7389 */ /* 0x00006400000c000b */
[----:B01----:R-:W-:Y:S01]  /*1eff0*/  ENDCOLLECTIVE ;  /* 0x000000000000791b */ /* 0x003fe20003800000 */
.L_x_761:
[----:B------:R-:W-:Y:S01]  /*1f000*/  @!PT LDS RZ, [RZ] ;  /* 0x00000000fffff984 */ /* 0x000fe20000000800 */
[----:B------:R-:W-:Y:S01]  /*1f010*/  @!PT LDS RZ, [RZ] ;  /* 0x00000000fffff984 */ /* 0x000fe20000000800 */
[----:B------:R-:W-:Y:S01]  /*1f020*/  @!PT LDS RZ, [RZ] ;  /* 0x00000000fffff984 */ /* 0x000fe20000000800 */
[----:B------:R-:W-:Y:S04]  /*1f030*/  @!P3 LDGSTS.E.BYPASS.LTC128B.128 [R9+0xea00], desc[UR60][R2.64], !P2 ;  /* 0x0ea000000209bfae */ /* 0x000fe8000d101d7c */
[----:B------:R-:W-:Y:S04]  /*1f040*/  @!P3 LDGSTS.E.BYPASS.LTC128B.128 [R9+0x11a00], desc[UR60][R2.64+0x40], !P1 ;  /* 0x11a000400209bfae */ /* 0x000fe8000c901d7c */
[----:B------:R0:W-:Y:S01]  /*1f050*/  @!P3 LDGSTS.E.BYPASS.LTC128B.128 [R9+0x14a00], desc[UR60][R2.64+0x80], !P0 ;  /* 0x14a000800209bfae */ /* 0x0001e2000c101d7c */
[----:B------:R-:W-:Y:S02]  /*1f060*/  IMAD.MOV.U32 R13, RZ, RZ, R6 ;  /* 0x000000ffff0d7224 */ /* 0x000fe400078e0006 */
[----:B------:R-:W-:-:S02]  /*1f070*/  IMAD.MOV.U32 R12, RZ, RZ, RZ ;  /* 0x000000ffff0c7224 */ /* 0x000fc400078e00ff */
[----:B0-----:R-:W-:Y:S02]  /*1f080*/  IMAD.MOV.U32 R2, RZ, RZ, R14 ;  /* 0x000000ffff027224 */ /* 0x001fe400078e000e */
[----:B------:R-:W-:-:S07]  /*1f090*/  VIADD R3, R17, 0x60 ;  /* 0x0000006011037836 */ /* 0x000fce0000000000 */
[----:B------:R-:W-:Y:S05]  /*1f0a0*/  WARPSYNC.COLLECTIVE R15, `(.L_x_762) ;  /* 0x000000000f087348 */ /* 0x000fea0003c00000 */
[----:B------:R0:W1:Y:S02]  /*1f0b0*/  SHFL.IDX P6, R14, R13, R12, R11 ;  /* 0x0000000c0d0e7389 */ /* 0x00006400000c000b */
[----:B01----:R-:W-:Y:S01]  /*1f0c0*/  ENDCOLLECTIVE ;  /* 0x000000000000791b */ /* 0x003fe20003800000 */
.L_x_762:
[----:B------:R-:W-:Y:S01]  /*1f0d0*/  ISETP.GE.AND P3, PT, R3, R5, PT ;  /* 0x000000050300720c */ /* 0x000fe20003f66270 */
[----:B------:R-:W-:-:S12]  /*1f0e0*/  IMAD.MOV.U32 R13, RZ, RZ, R7 ;  /* 0x000000ffff0d7224 */ /* 0x000fd800078e0007 */
[----:B------:R-:W-:-:S05]  /*1f0f0*/  @!P3 LEA R2, P5, R20, R2, 0x1 ;  /* 0x000000021402b211 */ /* 0x000fca00078a08ff */
[----:B------:R-:W-:Y:S02]  /*1f100*/  @!P3 IMAD.X R3, RZ, RZ, R0, P5 ;  /* 0x000000ffff03b224 */ /* 0x000fe400028e0600 */
[----:B------:R-:W-:-:S07]  /*1f110*/  IMAD.MOV.U32 R0, RZ, RZ, R14 ;  /* 0x000000ffff007224 */ /* 0x000fce00078e000e */
[----:B------:R-:W-:Y:S05]  /*1f120*/  WARPSYNC.COLLECTIVE R15, `(.L_x_763) ;  /* 0x000000000f087348 */ /* 0x000fea0003c00000 */
[----:B------:R0:W1:Y:S02]  /*1f130*/  SHFL.IDX P6, R14, R13, R12, R11 ;  /* 0x0000000c0d0e7389 */ /* 0x00006400000c000b */
[----:B01----:R-:W-:Y:S01]  /*1f140*/  ENDCOLLECTIVE ;  /* 0x000000000000791b */ /* 0x003fe20003800000 */
.L_x_763:
[----:B------:R-:W-:Y:S01]  /*1f150*/  @!PT LDS RZ, [RZ] ;  /* 0x00000000fffff984 */ /* 0x000fe20000000800 */
[----:B------:R-:W-:Y:S01]  /*1f160*/  @!PT LDS RZ, [RZ] ;  /* 0x00000000fffff984 */ /* 0x000fe20000000800 */
[----:B------:R-:W-:Y:S01]  /*1f170*/  @!PT LDS RZ, [RZ] ;  /* 0x00000000fffff984 */ /* 0x000fe20000000800 */
[----:B------:R0:W-:Y:S04]  /*1f180*/  @!P3 LDGSTS.E.BYPASS.LTC128B.128 [R9+0xf200], desc[UR60][R2.64], !P2 ;  /* 0x0f2000000209bfae */ /* 0x0001e8000d101d7c */
[----:B------:R0:W-:Y:S04]  /*1f190*/  @!P3 LDGSTS.E.BYPASS.LTC128B.128 [R9+0x12200], desc[UR60][R2.64+0x40], !P1 ;  /* 0x122000400209bfae */ /* 0x0001e8000c901d7c */
[----:B------:R0:W-:Y:S01]  /*1f1a0*/  @!P3 LDGSTS.E.BYPASS.LTC128B.128 [R9+0x15200], desc[UR60][R2.64+0x80], !P0 ;  /* 0x152000800209bfae */ /* 0x0001e2000c101d7c */
[----:B------:R-:W-:Y:S02]  /*1f1b0*/  IMAD.MOV.U32 R13, RZ, RZ, R6 ;  /* 0x000000ffff0d7224 */ /* 0x000fe400078e0006 */
[----:B------:R-:W-:-:S02]  /*1f1c0*/  IMAD.MOV.U32 R12, RZ, RZ, 0x1 ;  /* 0x00000001ff0c7424 */ /* 0x000fc400078e00ff */
[----:B------:R-:W-:-:S07]  /*1f1d0*/  IMAD.MOV.U32 R4, RZ, RZ, R14 ;  /* 0x000000ffff047224 */ /* 0x000fce00078e000e */
[----:B0-----:R-:W-:Y:S05]  /*1f1e0*/  WARPSYNC.COLLECTIVE R15, `(.L_x_764) ;  /* 0x000000000f087348 */ /* 0x001fea0003c00000 */
[----:B------:R1:W2:Y:S02]  /*1f1f0*/  SHFL.IDX P6, R14, R13, R12, R11 ;  /* 0x0000000c0d0e7389 */ /* 0x0002a400000c000b */
[----:B012---:R-:W-:Y:S01]  /*1f200*/  ENDCOLLECTIVE ;  /* 0x000000000000791b */ /* 0x007fe20003800000 */
.L_x_764:
[----:B------:R-:W-:-:S05]  /*1f210*/  VIADD R2, R17, 0x80 ;  /* 0x0000008011027836 */ /* 0x000fca0000000000 */
[----:B------:R-:W-:Y:S01]  /*1f220*/  ISETP.GE.AND P3, PT, R2, R5, PT ;  /* 0x000000050200720c */ /* 0x000fe20003f66270 */
[----:B------:R-:W-:-:S12]  /*1f230*/  IMAD.MOV.U32 R13, RZ, RZ, R7 ;  /* 0x000000ffff0d7224 */ /* 0x000fd800078e0007 */
[----:B------:R-:W-:Y:S01]  /*1f240*/  @!P3 LEA R4, P5, R20, R4, 0x1 ;  /* 0x000000041404b211 */ /* 0x000fe200078a08ff */
[----:B------:R-:W-:-:S12]  /*1f250*/  IMAD.MOV.U32 R6, RZ, RZ, R14 ;  /* 0x000000ffff067224 */ /* 0x000fd800078e000e */
[----:B------:R-:W-:Y:S05]  /*1f260*/  WARPSYNC.COLLECTIVE R15, `(.L_x_765) ;  /* 0x000000000f087348 */ /* 0x000fea0003c00000 */
[----:B------:R0:W1:Y:S02]  /*1f270*/  SHFL.IDX P6, R14, R13, R12, R11 ;  /* 0x0000000c0d0e7389 */ /* 0x00006400000c000b */
[----:B01----:R-:W-:Y:S01]  /*1f280*/  ENDCOLLECTIVE ;  /* 0x000000000000791b */ /* 0x003fe20003800000 */
.L_x_765:
[----:B------:R-:W-:Y:S02]  /*1f290*/  @!P3 IMAD.X R0, RZ, RZ, R0, P5 ;  /* 0x000000ffff00b224 */ /* 0x000fe400028e0600 */
[----:B------:R-:W-:Y:S02]  /*1f2a0*/  @!P3 IMAD.MOV.U32 R2, RZ, RZ, R4 ;  /* 0x000000ffff02b224 */ /* 0x000fe400078e0004 */
[----:B------:R-:W-:-:S05]  /*1f2b0*/  @!P3 IMAD.MOV.U32 R3, RZ, RZ, R0 ;  /* 0x000000ffff03b224 */ /* 0x000fca00078e0000 */
[----:B------:R-:W-:Y:S01]  /*1f2c0*/  @!PT LDS RZ, [RZ] ;  /* 0x00000000fffff984 */ /* 0x000fe20000000800 */
[----:B------:R-:W-:Y:S01]  /*1f2d0*/  @!PT LDS RZ, [RZ] ;  /* 0x00000000fffff984 */ /* 0x000fe20000000800 */
[----:B------:R-:W-:Y:S01]  /*1f2e0*/  @!PT LDS RZ, [RZ] ;  /* 0x00000000fffff984 */ /* 0x000fe20000000800 */
[----:B------:R-:W-:Y:S04]  /*1f2f0*/  @!P3 LDGSTS.E.BYPASS.LTC128B.128 [R9+0xfa00], desc[UR60][R2.64], !P2 ;  /* 0x0fa000000209bfae */ /* 0x000fe8000d101d7c */
[----:B------:R-:W-:Y:S04]  /*1f300*/  @!P3 LDGSTS.E.BYPASS.LTC128B.128 [R9+0x12a00], desc[UR60][R2.64+0x40], !P1 ;  /* 0x12a000400209bfae */ /* 0x000fe8000c901d7c */
[----:B------:R0:W-:Y:S02]  /*1f310*/  @!P3 LDGSTS.E.BYPASS.LTC128B.128 [R9+0x15a00], desc[UR60][R2.64+0x80], !P0 ;  /* 0x15a000800209bfae */ /* 0x0001e4000c101d7c */
[----:B0-----:R-:W-:Y:S01]  /*1f320*/  IMAD.MOV.U32 R2, RZ, RZ, R14 ;  /* 0x000000ffff027224 */ /* 0x001fe200078e000e */
[----:B------:R-:W-:Y:S06]  /*1f330*/  BRA `(.L_x_766) ;  /* 0xffffffb0004c7947 */ /* 0x000fec000383ffff */
.L_x_617:
[----:B-1----:R1:W2:Y:S02]  /*1f340*/  SYNCS.PHASECHK.TRANS64.TRYWAIT P0, [R22+URZ+0x31c20], R0 ;  /* 0x031c2000160075a7 */ /* 0x0022a4000800017f */
[----:B--2---:R-:W-:Y:S05]  /*1f350*/  @!P0 NANOSLEEP.SYNCS 0x989680 ;  /* 0x009896800000895d */ /* 0x004fea0003900000 */
[----:B------:R-:W2:Y:S02]  /*1f360*/  @!P0 SYNCS.PHASECHK.TRANS64 P0, [R22+URZ+0x31c20], R0 ;  /* 0x031c2000160085a7 */ /* 0x000ea4000800007f */
[----:B--2---:R-:W-:Y:S05]  /*1f370*/  @!P0 BRA `(.L_x_617) ;  /* 0xfffffffc00f08947 */ /* 0x004fea000383ffff */
[----:B------:R-:W-:Y:S05]  /*1f380*/  BRA `(.L_x_767) ;  /* 0xffffffb000b47947 */ /* 0x000fea000383ffff */
.L_x_626:
[----:B-1----:R1:W2:Y:S02]  /*1f390*/  SYNCS.PHASECHK.TRANS64.TRYWAIT P0, [R3+URZ+0x31c40], R2 ;  /* 0x031c4002030075a7 */ /* 0x0022a4000800017f */
[----:B--2---:R-:W-:Y:S05]  /*1f3a0*/  @!P0 NANOSLEEP.SYNCS 0x989680 ;  /* 0x009896800000895d */ /* 0x004fea0003900000 */
[----:B------:R-:W2:Y:S02]  /*1f3b0*/  @!P0 SYNCS.PHASECHK.TRANS64 P0, [R3+URZ+0x31c40], R2 ;  /* 0x031c4002030085a7 */ /* 0x000ea4000800007f */
[----:B--2---:R-:W-:Y:S05]  /*1f3c0*/  @!P0 BRA `(.L_x_626) ;  /* 0xfffffffc00f08947 */ /* 0x004fea000383ffff */
[----:B------:R-:W-:Y:S05]  /*1f3d0*/  BRA `(.L_x_768) ;  /* 0xffffffb400707947 */ /* 0x000fea000383ffff */
.L_x_633:
[----:B0-----:R0:W1:Y:S02]  /*1f3e0*/  SYNCS.PHASECHK.TRANS64.TRYWAIT P0, [R3+URZ+0x60], R2 ;  /* 0x00006002030075a7 */ /* 0x001064000800017f */
[----:B-1----:R-:W-:Y:S05]  /*1f3f0*/  @!P0 NANOSLEEP.SYNCS 0x989680 ;  /* 0x009896800000895d */ /* 0x002fea0003900000 */
[----:B------:R-:W1:Y:S02]  /*1f400*/  @!P0 SYNCS.PHASECHK.TRANS64 P0, [R3+URZ+0x60], R2 ;  /* 0x00006002030085a7 */ /* 0x000e64000800007f */
[----:B-1----:R-:W-:Y:S05]  /*1f410*/  @!P0 BRA `(.L_x_633) ;  /* 0xfffffffc00f08947 */ /* 0x002fea000383ffff */
[----:B------:R-:W-:Y:S05]  /*1f420*/  BRA `(.L_x_769) ;  /* 0xffffffb8007c7947 */ /* 0x000fea000383ffff */
.L_x_643:
[----:B-1----:R1:W2:Y:S02]  /*1f430*/  SYNCS.PHASECHK.TRANS64.TRYWAIT P0, [R3+URZ+0x31c40], R2 ;  /* 0x031c4002030075a7 */ /* 0x0022a4000800017f */
[----:B--2---:R-:W-:Y:S05]  /*1f440*/  @!P0 NANOSLEEP.SYNCS 0x989680 ;  /* 0x009896800000895d */ /* 0x004fea0003900000 */
[----:B------:R-:W2:Y:S02]  /*1f450*/  @!P0 SYNCS.PHASECHK.TRANS64 P0, [R3+URZ+0x31c40], R2 ;  /* 0x031c4002030085a7 */ /* 0x000ea4000800007f */
[----:B--2---:R-:W-:Y:S05]  /*1f460*/  @!P0 BRA `(.L_x_643) ;  /* 0xfffffffc00f08947 */ /* 0x004fea000383ffff */
[----:B------:R-:W-:Y:S05]  /*1f470*/  BRA `(.L_x_770) ;  /* 0xffffffc000387947 */ /* 0x000fea000383ffff */
.L_x_650:
[----:B0-----:R0:W1:Y:S02]  /*1f480*/  SYNCS.PHASECHK.TRANS64.TRYWAIT P0, [R12+URZ+0x60], R26 ;  /* 0x0000601a0c0075a7 */ /* 0x001064000800017f */
[----:B-1----:R-:W-:Y:S05]  /*1f490*/  @!P0 NANOSLEEP.SYNCS 0x989680 ;  /* 0x009896800000895d */ /* 0x002fea0003900000 */
[----:B------:R-:W1:Y:S02]  /*1f4a0*/  @!P0 SYNCS.PHASECHK.TRANS64 P0, [R12+URZ+0x60], R26 ;  /* 0x0000601a0c0085a7 */ /* 0x000e64000800007f */
[----:B-1----:R-:W-:Y:S05]  /*1f4b0*/  @!P0 BRA `(.L_x_650) ;  /* 0xfffffffc00f08947 */ /* 0x002fea000383ffff */
[----:B------:R-:W-:Y:S05]  /*1f4c0*/  BRA `(.L_x_771) ;  /* 0xffffffc400447947 */ /* 0x000fea000383ffff */
.L_x_660:
[----:B-1----:R1:W2:Y:S02]  /*1f4d0*/  SYNCS.PHASECHK.TRANS64.TRYWAIT P0, [R2+URZ+0x31c40], R3 ;  /* 0x031c4003020075a7 */ /* 0x0022a4000800017f */
[----:B--2---:R-:W-:Y:S05]  /*1f4e0*/  @!P0 NANOSLEEP.SYNCS 0x989680 ;  /* 0x009896800000895d */ /* 0x004fea0003900000 */
[----:B------:R-:W2:Y:S02]  /*1f4f0*/  @!P0 SYNCS.PHASECHK.TRANS64 P0, [R2+URZ+0x31c40], R3 ;  /* 0x031c4003020085a7 */ /* 0x000ea4000800007f */
[----:B--2---:R-:W-:Y:S05]  /*1f500*/  @!P0 BRA `(.L_x_660) ;  /* 0xfffffffc00f08947 */ /* 0x004fea000383ffff */
[----:B------:R-:W-:Y:S05]  /*1f510*/  BRA `(.L_x_772) ;  /* 0xffffffc800cc7947 */ /* 0x000fea000383ffff */
.L_x_667:
[----:B0-----:R0:W1:Y:S02]  /*1f520*/  SYNCS.PHASECHK.TRANS64.TRYWAIT P0, [R7+URZ+0x60], R2 ;  /* 0x00006002070075a7 */ /* 0x001064000800017f */
[----:B-1----:R-:W-:Y:S05]  /*1f530*/  @!P0 NANOSLEEP.SYNCS 0x989680 ;  /* 0x009896800000895d */ /* 0x002fea0003900000 */
[----:B------:R-:W1:Y:S02]  /*1f540*/  @!P0 SYNCS.PHASECHK.TRANS64 P0, [R7+URZ+0x60], R2 ;  /* 0x00006002070085a7 */ /* 0x000e64000800007f */
[----:B-1----:R-:W-:Y:S05]  /*1f550*/  @!P0 BRA `(.L_x_667) ;  /* 0xfffffffc00f08947 */ /* 0x002fea000383ffff */
[----:B------:R-:W-:Y:S05]  /*1f560*/  BRA `(.L_x_773) ;  /* 0xffffffcc00dc7947 */ /* 0x000fea000383ffff */
.L_x_679:
[----:B-1----:R1:W2:Y:S02]  /*1f570*/  SYNCS.PHASECHK.TRANS64.TRYWAIT P0, [R3+URZ+0x31c60], R0 ;  /* 0x031c6000030075a7 */ /* 0x0022a4000800017f */
[----:B--2---:R-:W-:Y:S05]  /*1f580*/  @!P0 NANOSLEEP.SYNCS 0x989680 ;  /* 0x009896800000895d */ /* 0x004fea0003900000 */
[----:B------:R-:W2:Y:S02]  /*1f590*/  @!P0 SYNCS.PHASECHK.TRANS64 P0, [R3+URZ+0x31c60], R0 ;  /* 0x031c6000030085a7 */ /* 0x000ea4000800007f */
[----:B--2---:R-:W-:Y:S05]  /*1f5a0*/  @!P0 BRA `(.L_x_679) ;  /* 0xfffffffc00f08947 */ /* 0x004fea000383ffff */
[----:B------:R-:W-:Y:S05]  /*1f5b0*/  BRA `(.L_x_774) ;  /* 0xffffffd400507947 */ /* 0x000fea000383ffff */
.L_x_687:
[----:B------:R-:W-:Y:S01]  /*1f5c0*/  BSSY B0, `(.L_x_775) ;  /* 0x0000008000007945 */ /* 0x000fe20003800000 */
[----:B------:R-:W-:Y:S02]  /*1f5d0*/  IMAD.MOV.U32 R13, RZ, RZ, R16 ;  /* 0x000000ffff0d7224 */ /* 0x000fe400078e0010 */
[----:B------:R-:W-:Y:S02]  /*1f5e0*/  IMAD.MOV.U32 R12, RZ, RZ, RZ ;  /* 0x000000ffff0c7224 */ /* 0x000fe400078e00ff */
[----:B------:R-:W-:Y:S02]  /*1f5f0*/  IMAD.MOV.U32 R11, RZ, RZ, 0x1f ;  /* 0x0000001fff0b7424 */ /* 0x000fe400078e00ff */
[----:B------:R-:W-:-:S07]  /*1f600*/  IMAD.MOV.U32 R15, RZ, RZ, -0x1 ;  /* 0xffffffffff0f7424 */ /* 0x000fce00078e00ff */
[----:B01----:R-:W-:Y:S05]  /*1f610*/  WARPSYNC.COLLECTIVE R15, `(.L_x_776) ;  /* 0x000000000f087348 */ /* 0x003fea0003c00000 */
[----:B------:R2:W3:Y:S02]  /*1f620*/  SHFL.IDX P6, R14, R13, R12, R11 ;  /* 0x0000000c0d0e7389 */ /* 0x0004e400000c000b */
[----:B0123--:R-:W-:Y:S01]  /*1f630*/  ENDCOLLECTIVE ;  /* 0x000000000000791b */ /* 0x00ffe20003800000 */
.L_x_776:
[----:B------:R-:W-:Y:S05]  /*1f640*/  BSYNC B0 ;  /* 0x0000000000007941 */ /* 0x000fea0003800000 */
.L_x_775:
        /* <DEDUP_REMOVED lines=9> */
.L_x_777:
        /* <DEDUP_REMOVED lines=18> */
.L_x_778:
[----:B------:R-:W-:Y:S01]  /*1f800*/  IMAD.MOV.U32 R12, RZ, RZ, 0x2 ;  /* 0x00000002ff0c7424 */ /* 0x000fe200078e00ff */
[----:B------:R-:W-:-:S05]  /*1f810*/  SEL R5, R14, RZ, P1 ;  /* 0x000000ff0e057207 */ /* 0x000fca0000800000 */
[----:B------:R-:W-:-:S04]  /*1f820*/  IMAD.IADD R5, R2, 0x1, R5 ;  /* 0x0000000102057824 */ /* 0x000fc800078e0205 */
[----:B------:R-:W-:-:S07]  /*1f830*/  IMAD.MOV.U32 R13, RZ, RZ, R5 ;  /* 0x000000ffff0d7224 */ /* 0x000fce00078e0005 */
[----:B------:R-:W-:Y:S05]  /*1f840*/  WARPSYNC.COLLECTIVE R15, `(.L_x_779) ;  /* 0x000000000f087348 */ /* 0x000fea0003c00000 */
[----:B------:R0:W1:Y:S02]  /*1f850*/  SHFL.UP P6, R14, R13, R12, R11 ;  /* 0x0400000c0d0e7389 */ /* 0x00006400000c000b */
[----:B01----:R-:W-:Y:S01]  /*1f860*/  ENDCOLLECTIVE ;  /* 0x000000000000791b */ /* 0x003fe20003800000 */
.L_x_779:
[----:B------:R-:W-:Y:S01]  /*1f870*/  IMAD.MOV.U32 R12, RZ, RZ, 0x4 ;  /* 0x00000004ff0c7424 */ /* 0x000fe200078e00ff */
[----:B------:R-:W-:-:S05]  /*1f880*/  SEL R6, R14, RZ, P2 ;  /* 0x000000ff0e067207 */ /* 0x000fca0001000000 */
[----:B------:R-:W-:-:S04]  /*1f890*/  IMAD.IADD R6, R5, 0x1, R6 ;  /* 0x0000000105067824 */ /* 0x000fc800078e0206 */
[----:B------:R-:W-:-:S07]  /*1f8a0*/  IMAD.MOV.U32 R13, RZ, RZ, R6 ;  /* 0x000000ffff0d7224 */ /* 0x000fce00078e0006 */
[----:B------:R-:W-:Y:S05]  /*1f8b0*/  WARPSYNC.COLLECTIVE R15, `(.L_x_780) ;  /* 0x000000000f087348 */ /* 0x000fea0003c00000 */
[----:B------:R0:W1:Y:S02]  /*1f8c0*/  SHFL.UP P6, R14, R13, R12, R11 ;  /* 0x0400000c0d0e7389 */ /* 0x00006400000c000b */
[----:B01----:R-:W-:Y:S01]  /*1f8d0*/  ENDCOLLECTIVE ;  /* 0x000000000000791b */ /* 0x003fe20003800000 */
.L_x_780:
[----:B------:R-:W-:Y:S01]  /*1f8e0*/  IMAD.MOV.U32 R12, RZ, RZ, 0x8 ;  /* 0x00000008ff0c7424 */ /* 0x000fe200078e00ff */
[----:B------:R-:W-:-:S05]  /*1f8f0*/  SEL R7, R14, RZ, P3 ;  /* 0x000000ff0e077207 */ /* 0x000fca0001800000 */
[----:B------:R-:W-:-:S04]  /*1f900*/  IMAD.IADD R7, R6, 0x1, R7 ;  /* 0x0000000106077824 */ /* 0x000fc800078e0207 */
[----:B------:R-:W-:-:S07]  /*1f910*/  IMAD.MOV.U32 R13, RZ, RZ, R7 ;  /* 0x000000ffff0d7224 */ /* 0x000fce00078e0007 */
[----:B------:R-:W-:Y:S05]  /*1f920*/  WARPSYNC.COLLECTIVE R15, `(.L_x_781) ;  /* 0x000000000f087348 */ /* 0x000fea0003c00000 */
[----:B------:R0:W1:Y:S02]  /*1f930*/  SHFL.UP P6, R14, R13, R12, R11 ;  /* 0x0400000c0d0e7389 */ /* 0x00006400000c000b */
[----:B01----:R-:W-:Y:S01]  /*1f940*/  ENDCOLLECTIVE ;  /* 0x000000000000791b */ /* 0x003fe20003800000 */
.L_x_781:
[----:B------:R-:W-:Y:S01]  /*1f950*/  IMAD.MOV.U32 R12, RZ, RZ, 0x10 ;  /* 0x00000010ff0c7424 */ /* 0x000fe200078e00ff */
[----:B------:R-:W-:-:S05]  /*1f960*/  SEL R14, R14, RZ, P4 ;  /* 0x000000ff0e0e7207 */ /* 0x000fca0002000000 */
[----:B------:R-:W-:-:S04]  /*1f970*/  IMAD.IADD R5, R7, 0x1, R14 ;  /* 0x0000000107057824 */ /* 0x000fc800078e020e */
[----:B------:R-:W-:-:S07]  /*1f980*/  IMAD.MOV.U32 R13, RZ, RZ, R5 ;  /* 0x000000ffff0d7224 */ /* 0x000fce00078e0005 */
[----:B------:R-:W-:Y:S05]  /*1f990*/  WARPSYNC.COLLECTIVE R15, `(.L_x_782) ;  /* 0x000000000f087348 */ /* 0x000fea0003c00000 */
[----:B------:R0:W1:Y:S02]  /*1f9a0*/  SHFL.UP P6, R14, R13, R12, R11 ;  /* 0x0400000c0d0e7389 */ /* 0x00006400000c000b */
[----:B01----:R-:W-:Y:S01]  /*1f9b0*/  ENDCOLLECTIVE ;  /* 0x000000000000791b */ /* 0x003fe20003800000 */
.L_x_782:
        /* <DEDUP_REMOVED lines=8> */
.L_x_783:
[----:B------:R-:W-:Y:S05]  /*1fa40*/  BRA `(.L_x_784) ;  /* 0xffffffd400fc7947 */ /* 0x000fea000383ffff */
.L_x_692:
        /* <DEDUP_REMOVED lines=8> */
.L_x_786:
[----:B------:R-:W-:Y:S05]  /*1fad0*/  BSYNC B0 ;  /* 0x0000000000007941 */ /* 0x000fea0003800000 */
.L_x_785:
        /* <DEDUP_REMOVED lines=8> */
.L_x_787:
[----:B------:R-:W-:Y:S01]  /*1fb60*/  IMAD.MOV.U32 R12, RZ, RZ, 0x4 ;  /* 0x00000004ff0c7424 */ /* 0x000fe200078e00ff */
[----:B------:R-:W-:-:S05]  /*1fb70*/  SEL R14, R14, RZ, P2 ;  /* 0x000000ff0e0e7207 */ /* 0x000fca0001000000 */
[----:B------:R-:W-:-:S04]  /*1fb80*/  IMAD.IADD R3, R13, 0x1, R14 ;  /* 0x000000010d037824 */ /* 0x000fc800078e020e */
[----:B------:R-:W-:-:S07]  /*1fb90*/  IMAD.MOV.U32 R13, RZ, RZ, R3 ;  /* 0x000000ffff0d7224 */ /* 0x000fce00078e0003 */
[----:B------:R-:W-:Y:S05]  /*1fba0*/  WARPSYNC.COLLECTIVE R15, `(.L_x_788) ;  /* 0x000000000f087348 */ /* 0x000fea0003c00000 */
[----:B------:R0:W1:Y:S02]  /*1fbb0*/  SHFL.UP P6, R14, R13, R12, R11 ;  /* 0x0400000c0d0e7389 */ /* 0x00006400000c000b */
[----:B01----:R-:W-:Y:S01]  /*1fbc0*/  ENDCOLLECTIVE ;  /* 0x000000000000791b */ /* 0x003fe20003800000 */
.L_x_788:
[----:B------:R-:W-:Y:S01]  /*1fbd0*/  IMAD.MOV.U32 R12, RZ, RZ, 0x8 ;  /* 0x00000008ff0c7424 */ /* 0x000fe200078e00ff */
[----:B------:R-:W-:-:S05]  /*1fbe0*/  SEL R14, R14, RZ, P3 ;  /* 0x000000ff0e0e7207 */ /* 0x000fca0001800000 */
[----:B------:R-:W-:-:S04]  /*1fbf0*/  IMAD.IADD R5, R3, 0x1, R14 ;  /* 0x0000000103057824 */ /* 0x000fc800078e020e */
[----:B------:R-:W-:-:S07]  /*1fc00*/  IMAD.MOV.U32 R13, RZ, RZ, R5 ;  /* 0x000000ffff0d7224 */ /* 0x000fce00078e0005 */
[----:B------:R-:W-:Y:S05]  /*1fc10*/  WARPSYNC.COLLECTIVE R15, `(.L_x_789) ;  /* 0x000000000f087348 */ /* 0x000fea0003c00000 */
[----:B------:R0:W1:Y:S02]  /*1fc20*/  SHFL.UP P6, R14, R13, R12, R11 ;  /* 0x0400000c0d0e7389 */ /* 0x00006400000c000b */
[----:B01----:R-:W-:Y:S01]  /*1fc30*/  ENDCOLLECTIVE ;  /* 0x000000000000791b */ /* 0x003fe20003800000 */
.L_x_789:
[----:B------:R-:W-:Y:S01]  /*1fc40*/  IMAD.MOV.U32 R12, RZ, RZ, 0x10 ;  /* 0x00000010ff0c7424 */ /* 0x000fe200078e00ff */
[----:B------:R-:W-:-:S05]  /*1fc50*/  SEL R6, R14, RZ, P4 ;  /* 0x000000ff0e067207 */ /* 0x000fca0002000000 */
[----:B------:R-:W-:-:S04]  /*1fc60*/  IMAD.IADD R6, R5, 0x1, R6 ;  /* 0x0000000105067824 */ /* 0x000fc800078e0206 */
[----:B------:R-:W-:-:S07]  /*1fc70*/  IMAD.MOV.U32 R13, RZ, RZ, R6 ;  /* 0x000000ffff0d7224 */ /* 0x000fce00078e0006 */
[----:B------:R-:W-:Y:S05]  /*1fc80*/  WARPSYNC.COLLECTIVE R15, `(.L_x_790) ;  /* 0x000000000f087348 */ /* 0x000fea0003c00000 */
[----:B------:R0:W1:Y:S02]  /*1fc90*/  SHFL.UP P6, R14, R13, R12, R11 ;  /* 0x0400000c0d0e7389 */ /* 0x00006400000c000b */
[----:B01----:R-:W-:Y:S01]  /*1fca0*/  ENDCOLLECTIVE ;  /* 0x000000000000791b */ /* 0x003fe20003800000 */
.L_x_790:
        /* <DEDUP_REMOVED lines=8> */
.L_x_791:
[----:B------:R-:W-:Y:S05]  /*1fd30*/  BRA `(.L_x_792) ;  /* 0xffffffd400dc7947 */ /* 0x000fea000383ffff */
.L_x_694:
[----:B------:R-:W-:Y:S01]  /*1fd40*/  BSSY B0, `(.L_x_793) ;  /* 0x0000006000007945 */ /* 0x000fe20003800000 */
[----:B------:R-:W-:Y:S01]  /*1fd50*/  PLOP3.LUT P6, PT, P6, PT, PT, 0x8, 0x0 ;  /* 0x000000000000781c */ /* 0x000fe200037ce170 */
[----:B------:R-:W-:-:S12]  /*1fd60*/  IMAD.MOV.U32 R15, RZ, RZ, -0x1 ;  /* 0xffffffffff0f7424 */ /* 0x000fd800078e00ff */
[----:B0-----:R-:W-:Y:S05]  /*1fd70*/  WARPSYNC.COLLECTIVE R15, `(.L_x_794) ;  /* 0x000000000f087348 */ /* 0x001fea0003c00000 */
[----:B------:R-:W-:Y:S01]  /*1fd80*/  VOTE.ANY R14, PT, P6 ;  /* 0x00000000000e7806 */ /* 0x000fe200030e0100 */
[----:B0-----:R-:W-:Y:S06]  /*1fd90*/  ENDCOLLECTIVE ;  /* 0x000000000000791b */ /* 0x001fec0003800000 */
.L_x_794:
[----:B------:R-:W-:Y:S05]  /*1fda0*/  BSYNC B0 ;  /* 0x0000000000007941 */ /* 0x000fea0003800000 */
.L_x_793:
        /* <DEDUP_REMOVED lines=9> */
.L_x_795:
[----:B------:R-:W-:Y:S01]  /*1fe40*/  IMAD.MOV.U32 R17, RZ, RZ, R14 ;  /* 0x000000ffff117224 */ /* 0x000fe200078e000e */
[----:B------:R-:W-:Y:S06]  /*1fe50*/  BRA `(.L_x_796) ;  /* 0xffffffd400cc7947 */ /* 0x000fec000383ffff */
.L_x_696:
[----:B------:R-:W-:Y:S01]  /*1fe60*/  BSSY B0, `(.L_x_797) ;  /* 0x0000007000007945 */ /* 0x000fe20003800000 */
[----:B------:R-:W-:Y:S02]  /*1fe70*/  IMAD.MOV.U32 R13, RZ, RZ, R3 ;  /* 0x000000ffff0d7224 */ /* 0x000fe400078e0003 */
[----:B------:R-:W-:Y:S02]  /*1fe80*/  IMAD.MOV.U32 R11, RZ, RZ, 0x1f ;  /* 0x0000001fff0b7424 */ /* 0x000fe400078e00ff */
[----:B------:R-:W-:-:S07]  /*1fe90*/  IMAD.MOV.U32 R15, RZ, RZ, -0x1 ;  /* 0xffffffffff0f7424 */ /* 0x000fce00078e00ff */
[----:B012---:R-:W-:Y:S05]  /*1fea0*/  WARPSYNC.COLLECTIVE R15, `(.L_x_798) ;  /* 0x000000000f087348 */ /* 0x007fea0003c00000 */
[----:B------:R3:W4:Y:S02]  /*1feb0*/  SHFL.IDX P6, R14, R13, R12, R11 ;  /* 0x0000000c0d0e7389 */ /* 0x00072400000c000b */
[----:B01234-:R-:W-:Y:S01]  /*1fec0*/  ENDCOLLECTIVE ;  /* 0x000000000000791b */ /* 0x01ffe20003800000 */
.L_x_798:
[----:B------:R-:W-:Y:S05]  /*1fed0*/  BSYNC B0 ;  /* 0x0000000000007941 */ /* 0x000fea0003800000 */
.L_x_797:
[----:B------:R-:W-:Y:S05]  /*1fee0*/  BRA `(.L_x_695) ;  /* 0xffffffd400c47947 */ /* 0x000fea000383ffff */
.L_x_700:
[----:B0-----:R0:W2:Y:S02]  /*1fef0*/  SYNCS.PHASECHK.TRANS64.TRYWAIT P0, [R9+URZ+0x31c20], R0 ;  /* 0x031c2000090075a7 */ /* 0x0010a4000800017f */
[----:B--2---:R-:W-:Y:S05]  /*1ff00*/  @!P0 NANOSLEEP.SYNCS 0x989680 ;  /* 0x009896800000895d */ /* 0x004fea0003900000 */
[----:B------:R-:W2:Y:S02]  /*1ff10*/  @!P0 SYNCS.PHASECHK.TRANS64 P0, [R9+URZ+0x31c20], R0 ;  /* 0x031c2000090085a7 */ /* 0x000ea4000800007f */
[----:B--2---:R-:W-:Y:S05]  /*1ff20*/  @!P0 BRA `(.L_x_700) ;  /* 0xfffffffc00f08947 */ /* 0x004fea000383ffff */
[----:B------:R-:W-:Y:S05]  /*1ff30*/  BRA `(.L_x_799) ;  /* 0xffffffd800b07947 */ /* 0x000fea000383ffff */
.L_x_701:
[----:B------:R-:W2:Y:S01]  /*1ff40*/  S2R R2, SR_TID.X ;  /* 0x0000000000027919 */ /* 0x000ea20000002100 */
[----:B------:R-:W-:Y:S01]  /*1ff50*/  BSSY B0, `(.L_x_800) ;  /* 0x000000a000007945 */ /* 0x000fe20003800000 */
[----:B------:R-:W-:Y:S02]  /*1ff60*/  IMAD.MOV.U32 R12, RZ, RZ, RZ ;  /* 0x000000ffff0c7224 */ /* 0x000fe400078e00ff */
[----:B------:R-:W-:Y:S02]  /*1ff70*/  IMAD.MOV.U32 R11, RZ, RZ, 0x1f ;  /* 0x0000001fff0b7424 */ /* 0x000fe400078e00ff */
[----:B------:R-:W-:Y:S01]  /*1ff80*/  IMAD.MOV.U32 R15, RZ, RZ, -0x1 ;  /* 0xffffffffff0f7424 */ /* 0x000fe200078e00ff */
[----:B--2---:R-:W-:-:S04]  /*1ff90*/  SHF.R.U32.HI R2, RZ, 0x5, R2 ;  /* 0x00000005ff027819 */ /* 0x004fc80000011602 */
[----:B------:R-:W-:-:S05]  /*1ffa0*/  LOP3.LUT R2, R2, 0x3, RZ, 0xc0, !PT ;  /* 0x0000000302027812 */ /* 0x000fca00078ec0ff */
[----:B------:R-:W-:-:S07]  /*1ffb0*/  IMAD.MOV.U32 R13, RZ, RZ, R2 ;  /* 0x000000ffff0d7224 */ /* 0x000fce00078e0002 */
[----:B01--4-:R-:W-:Y:S05]  /*1ffc0*/  WARPSYNC.COLLECTIVE R15, `(.L_x_801) ;  /* 0x000000000f087348 */ /* 0x013fea0003c00000 */
[----:B------:R2:W3:Y:S02]  /*1ffd0*/  SHFL.IDX P6, R14, R13, R12, R11 ;  /* 0x0000000c0d0e7389 */ /* 0x0004e400000c000b */
[----:B01234-:R-:W-:Y:S01]  /*1ffe0*/  ENDCOLLECTIVE ;  /* 0x000000000000791b */ /* 0x01ffe20003800000 */
.L_x_801:
[----:B------:R-:W-:Y:S05]  /*1fff0*/  BSYNC B0 ;  /* 0x0000000000007941 */ /* 0x000fea0003800000 */
.L_x_800:
[----:B------:R-:W-:Y:S05]  /*20000*/  BRA `(.L_x_802) ;  /* 0xffffffd800987947 */ /* 0x000fea000383ffff */
.L_x_702:
[----:B------:R-:W-:Y:S01]  /*20010*/  BSSY B0, `(.L_x_803) ;  /* 0x0000006000007945 */ /* 0x000fe20003800000 */
[----:B------:R-:W-:-:S07]  /*20020*/  IMAD.MOV.U32 R15, RZ, RZ, -0x1 ;  /* 0xffffffffff0f7424 */ /* 0x000fce00078e00ff */
[----:B01--4-:R-:W-:Y:S05]  /*20030*/  WARPSYNC.COLLECTIVE R15, `(.L_x_804) ;  /* 0x000000000f0c7348 */ /* 0x013fea0003c00000 */
[----:B------:R-:W-:Y:S02]  /*20040*/  ELECT P6, UR62, PT ;  /* 0x00000000003e782f */ /* 0x000fe400038c0000 */
[----:B------:R-:W-:Y:S01]  /*20050*/  MOV R14, UR62 ;  /* 0x0000003e000e7c02 */ /* 0x000fe20008000f00 */
[----:B01--4-:R-:W-:Y:S10]  /*20060*/  ENDCOLLECTIVE ;  /* 0x000000000000791b */ /* 0x013ff40003800000 */
.L_x_804:
[----:B------:R-:W-:Y:S05]  /*20070*/  BSYNC B0 ;  /* 0x0000000000007941 */ /* 0x000fea0003800000 */
.L_x_803:
[----:B------:R-:W-:Y:S05]  /*20080*/  BRA `(.L_x_805) ;  /* 0xffffffd8008c7947 */ /* 0x000fea000383ffff */
.L_x_704:
[----:B0-----:R0:W1:Y:S02]  /*20090*/  SYNCS.PHASECHK.TRANS64.TRYWAIT P0, [R5+URZ], R4 ;  /* 0x00000004050075a7 */ /* 0x001064000800017f */
[----:B-1----:R-:W-:Y:S05]  /*200a0*/  @!P0 NANOSLEEP.SYNCS 0x989680 ;  /* 0x009896800000895d */ /* 0x002fea0003900000 */
[----:B------:R-:W1:Y:S02]  /*200b0*/  @!P0 SYNCS.PHASECHK.TRANS64 P0, [R5+URZ], R4 ;  /* 0x00000004050085a7 */ /* 0x000e64000800007f */
[----:B-1----:R-:W-:Y:S05]  /*200c0*/  @!P0 BRA `(.L_x_704) ;  /* 0xfffffffc00f08947 */ /* 0x002fea000383ffff */
[----:B------:R-:W-:Y:S05]  /*200d0*/  BRA `(.L_x_806) ;  /* 0xffffffd800c07947 */ /* 0x000fea000383ffff */
.L_x_705:
[----:B-1----:R1:W2:Y:S02]  /*200e0*/  SYNCS.PHASECHK.TRANS64.TRYWAIT P0, [R3+URZ], R2 ;  /* 0x00000002030075a7 */ /* 0x0022a4000800017f */
[----:B--2---:R-:W-:Y:S05]  /*200f0*/  @!P0 NANOSLEEP.SYNCS 0x989680 ;  /* 0x009896800000895d */ /* 0x004fea0003900000 */
[----:B------:R-:W2:Y:S02]  /*20100*/  @!P0 SYNCS.PHASECHK.TRANS64 P0, [R3+URZ], R2 ;  /* 0x00000002030085a7 */ /* 0x000ea4000800007f */
[----:B--2---:R-:W-:Y:S05]  /*20110*/  @!P0 BRA `(.L_x_705) ;  /* 0xfffffffc00f08947 */ /* 0x004fea000383ffff */
[----:B------:R-:W-:Y:S05]  /*20120*/  BRA `(.L_x_807) ;  /* 0xffffffd800b47947 */ /* 0x000fea000383ffff */
.L_x_707:
[----:B--2---:R2:W3:Y:S02]  /*20130*/  SYNCS.PHASECHK.TRANS64.TRYWAIT P0, [R23+URZ], R4 ;  /* 0x00000004170075a7 */ /* 0x0044e4000800017f */
[----:B---3--:R-:W-:Y:S05]  /*20140*/  @!P0 NANOSLEEP.SYNCS 0x989680 ;  /* 0x009896800000895d */ /* 0x008fea0003900000 */
[----:B------:R-:W3:Y:S02]  /*20150*/  @!P0 SYNCS.PHASECHK.TRANS64 P0, [R23+URZ], R4 ;  /* 0x00000004170085a7 */ /* 0x000ee4000800007f */
[----:B---3--:R-:W-:Y:S05]  /*20160*/  @!P0 BRA `(.L_x_707) ;  /* 0xfffffffc00f08947 */ /* 0x008fea000383ffff */
[----:B------:R-:W-:Y:S05]  /*20170*/  BRA `(.L_x_808) ;  /* 0xffffffd800b87947 */ /* 0x000fea000383ffff */
.L_x_809:
        /* <DEDUP_REMOVED lines=16> */
.L_x_2726:


//--------------------- .text._ZN7cutlass13device_kernelIN5flash11enable_sm90INS1_16FlashAttnFwdSm90INS1_25CollectiveMainloopFwdSm90ILi2EN4cute5tupleIJNS5_1CILi1EEES8_S8_EEENS6_IJNS7_ILi192EEENS7_ILi128EEENS7_ILi96EEEEEELi96ENS_10bfloat16_tEfNS_4arch4Sm90ELb0ELb1ELb0ELb0ELb0ELb0ELb0ELb0ELb1ELb1ELb0ELb0EEENS1_21CollectiveEpilogueFwdINS6_IJSA_SC_SB_EEES9_SE_SG_Li384ELb0ELb1ELb0ELb0EEENS1_30DynamicPersistentTileSchedulerILi384ELi128ELb0ELb1ELb1EEEEEEEEEvNT_6ParamsE --------------------------
	.section	.text._ZN7cutlass13device_kernelIN5flash11enable_sm90INS1_16FlashAttnFwdSm90INS1_25CollectiveMainloopFwdSm90ILi2EN4cute5tupleIJNS5_1CILi1EEES8_S8_EEENS6_IJNS7_ILi192EEENS7_ILi128EEENS7_ILi96EEEEEELi96ENS_10bfloat16_tEfNS_4arch4Sm90ELb0ELb1ELb0ELb0ELb0ELb0ELb0ELb0ELb1ELb1ELb0ELb0EEENS1_21CollectiveEpilogueFwdINS6_IJSA_SC_SB_EEES9_SE_SG_Li384ELb0ELb1ELb0ELb0EEENS1_30DynamicPersistentTileSchedulerILi384ELi128ELb0ELb1ELb1EEEEEEEEEvNT_6ParamsE,"ax",@progbits
	.align	128
.text._ZN7cutlass13device_kernelIN5flash11enable_sm90INS1_16FlashAttnFwdSm90INS1_25CollectiveMainloopFwdSm90ILi2EN4cute5tupleIJNS5_1CILi1EEES8_S8_EEENS6_IJNS7_ILi192EEENS7_ILi128EEENS7_ILi96EEEEEELi96ENS_10bfloat16_tEfNS_4arch4Sm90ELb0ELb1ELb0ELb0ELb0ELb0ELb0ELb0ELb1ELb1ELb0ELb0EEENS1_21CollectiveEpilogueFwdINS6_IJSA_SC_SB_EEES9_SE_SG_Li384ELb0ELb1ELb0ELb0EEENS1_30DynamicPersistentTileSchedulerILi384ELi128ELb0ELb1ELb1EEEEEEEEEvNT_6ParamsE:
        .type           _ZN7cutlass13device_kernelIN5flash11enable_sm90INS1_16FlashAttnFwdSm90INS1_25CollectiveMainloopFwdSm90ILi2EN4cute5tupleIJNS5_1CILi1EEES8_S8_EEENS6_IJNS7_ILi192EEENS7_ILi128EEENS7_ILi96EEEEEELi96ENS_10bfloat16_tEfNS_4arch4Sm90ELb0ELb1ELb0ELb0ELb0ELb0ELb0ELb0ELb1ELb1ELb0ELb0EEENS1_21CollectiveEpilogueFwdINS6_IJSA_SC_SB_EEES9_SE_SG_Li384ELb0ELb1ELb0ELb0EEENS1_30DynamicPersistentTileSchedulerILi384ELi128ELb0ELb1ELb1EEEEEEEEEvNT_6ParamsE,@function
        .size           _ZN7cutlass13device_kernelIN5flash11enable_sm90INS1_16FlashAttnFwdSm90INS1_25CollectiveMainloopFwdSm90ILi2EN4cute5tupleIJNS5_1CILi1EEES8_S8_EEENS6_IJNS7_ILi192EEENS7_ILi128EEENS7_ILi96EEEEEELi96ENS_10bfloat16_tEfNS_4arch4Sm90ELb0ELb1ELb0ELb0ELb0ELb0ELb0ELb0ELb1ELb1ELb0ELb0EEENS1_21CollectiveEpilogueFwdINS6_IJSA_SC_SB_EEES9_SE_SG_Li384ELb0ELb1ELb0ELb0EEENS1_30DynamicPersistentTileSchedulerILi384ELi128ELb0ELb1ELb1EEEEEEEEEvNT_6ParamsE,(.L_x_2727 - _ZN7cutlass13device_kernelIN5flash11enable_sm90INS1_16FlashAttnFwdSm90INS1_25CollectiveMainloopFwdSm90ILi2EN4cute5tupleIJNS5_1CILi1EEES8_S8_EEENS6_IJNS7_ILi192EEENS7_ILi128EEENS7_ILi96EEEEEELi96ENS_10bfloat16_tEfNS_4arch4Sm90ELb0ELb1ELb0ELb0ELb0ELb0ELb0ELb0ELb1ELb1ELb0ELb0EEENS1_21CollectiveEpilogueFwdINS6_IJSA_SC_SB_EEES9_SE_SG_Li384ELb0ELb1ELb0ELb0EEENS1_30DynamicPersistentTileSchedulerILi384ELi128ELb0ELb1ELb1EEEEEEEEEvNT_6ParamsE)
        .other          _ZN7cutlass13device_kernelIN5flash11enable_sm90INS1_16FlashAttnFwdSm90INS1_25CollectiveMainloopFwdSm90ILi2EN4cute5tupleIJNS5_1CILi1EEES8_S8_EEENS6_IJNS7_ILi192EEENS7_ILi128EEENS7_ILi96EEEEEELi96ENS_10bfloat16_tEfNS_4arch4Sm90ELb0ELb1ELb0ELb0ELb0ELb0ELb0ELb0ELb1ELb1ELb0ELb0EEENS1_21CollectiveEpilogueFwdINS6_IJSA_SC_SB_EEES9_SE_SG_Li384ELb0ELb1ELb0ELb0EEENS1_30DynamicPersistentTileSchedulerILi384ELi128ELb0ELb1ELb1EEEEEEEEEvNT_6ParamsE,@"STO_CUDA_ENTRY STV_DEFAULT"
_ZN7cutlass13device_kernelIN5flash11enable_sm90INS1_16FlashAttnFwdSm90INS1_25CollectiveMainloopFwdSm90ILi2EN4cute5tupleIJNS5_1CILi1EEES8_S8_EEENS6_IJNS7_ILi192EEENS7_ILi128EEENS7_ILi96EEEEEELi96ENS_10bfloat16_tEfNS_4arch4Sm90ELb0ELb1ELb0ELb0ELb0ELb0ELb0ELb0ELb1ELb1ELb0ELb0EEENS1_21CollectiveEpilogueFwdINS6_IJSA_SC_SB_EEES9_SE_SG_Li384ELb0ELb1ELb0ELb0EEENS1_30DynamicPersistentTileSchedulerILi384ELi128ELb0ELb1ELb1EEEEEEEEEvNT_6ParamsE:
[----:B------:R-:W0:Y:S01]  /*0000*/  LDC R1, c[0x0][0x28] ;  /* 0x00000a00ff017b82 */ /* 0x000e220000000800 */
[----:B------:R-:W1:Y:S01]  /*0010*/  S2R R3, SR_TID.X ;  /* 0x0000000000037919 */ /* 0x000e620000002100 */
[----:B------:R-:W-:Y:S01]  /*0020*/  ELECT P0, URZ, PT ;  /* 0x00000000003f782f */ /* 0x000fe20003800000 */
[----:B------:R-:W-:Y:S01]  /*0030*/  BSSY B0, `(.L_x_810) ;  /* 0x000000e000007945 */ /* 0x000fe20003800000 */
[--C-:B-1----:R-:W-:Y:S02]  /*0040*/  SHF.R.U32.HI R0, RZ, 0x5, R3.reuse ;  /* 0x00000005ff007819 */ /* 0x102fe40000011603 */
[----:B------:R-:W-:-:S03]  /*0050*/  SHF.R.U32.HI R3, RZ, 0x7, R3 ;  /* 0x00000007ff037819 */ /* 0x000fc60000011603 */
[----:B------:R-:W1:Y:S02]  /*0060*/  SHFL.IDX PT, R2, R0, RZ, 0x1f ;  /* 0x00001fff00027589 */ /* 0x000e6400000e0000 */
[----:B-1----:R-:W-:-:S13]  /*0070*/  ISETP.EQ.AND P0, PT, R2, RZ, P0 ;  /* 0x000000ff0200720c */ /* 0x002fda0000702270 */
[----:B0-----:R-:W-:Y:S05]  /*0080*/  @!P0 BRA `(.L_x_811) ;  /* 0x0000000000208947 */ /* 0x001fea0003800000 */
        /* <DEDUP_REMOVED lines=8> */
.L_x_811:
[----:B------:R-:W-:Y:S05]  /*0110*/  BSYNC B0 ;  /* 0x0000000000007941 */ /* 0x000fea0003800000 */
.L_x_810:
[----:B------:R-:W-:Y:S01]  /*0120*/  VOTEU.ANY UP0, P0 ;  /* 0x00000000003f7886 */ /* 0x000fe20000000100 */
[----:B------:R-:W0:Y:S01]  /*0130*/  SHFL.IDX PT, R3, R3, RZ, 0x1f ;  /* 0x00001fff03037589 */ /* 0x000e2200000e0000 */
[----:B------:R-:W-:Y:S01]  /*0140*/  UMOV UR4, 0x80 ;  /* 0x0000008000047882 */ /* 0x000fe20000000000 */
[----:B------:R-:W-:Y:S01]  /*0150*/  UMOV UR7, 0x180 ;  /* 0x0000018000077882 */ /* 0x000fe20000000000 */
[----:B------:R-:W-:Y:S01]  /*0160*/  VOTEU.ANY UP1, P0 ;  /* 0x00000000003f7886 */ /* 0x000fe20000020100 */
[----:B------:R-:W1:Y:S01]  /*0170*/  @UP0 S2UR UR8, SR_CgaCtaId ;  /* 0x00000000000809c3 */ /* 0x000e620000008800 */
[----:B------:R-:W2:Y:S01]  /*0180*/  SHFL.IDX PT, R2, R0, RZ, 0x1f ;  /* 0x00001fff00027589 */ /* 0x000ea200000e0000 */
[----:B------:R-:W-:Y:S01]  /*0190*/  @UP0 UMOV UR6, 0x400 ;  /* 0x0000040000060882 */ /* 0x000fe20000000000 */
[----:B------:R-:W-:-:S04]  /*01a0*/  @UP0 UIADD3 UR4, -UR4, 0x100000, URZ ;  /* 0x0010000004040890 */ /* 0x000fc8000fffe13f */
[----:B------:R-:W-:Y:S02]  /*01b0*/  @UP0 USHF.L.U32 UR5, UR4, 0xb, URZ ;  /* 0x0000000b04050899 */ /* 0x000fe4000800063f */
[----:B------:R-:W-:Y:S01]  /*01c0*/  @UP0 USHF.L.U32 UR4, UR4, 0x1, URZ ;  /* 0x0000000104040899 */ /* 0x000fe2000800063f */
[----:B------:R-:W-:Y:S01]  /*01d0*/  VOTEU.ANY UP2, P0 ;  /* 0x00000000003f7886 */ /* 0x000fe20000040100 */
[----:B0-----:R-:W-:Y:S01]  /*01e0*/  R2UR UR9, R3 ;  /* 0x00000000030972ca */ /* 0x001fe200000e0000 */
[----:B-1----:R-:W-:Y:S01]  /*01f0*/  @UP0 ULEA UR8, UR8, UR6, 0x18 ;  /* 0x0000000608080291 */ /* 0x002fe2000f8ec03f */
[----:B--2---:R-:W-:Y:S01]  /*0200*/  ISETP.NE.AND P1, PT, R2, RZ, PT ;  /* 0x000000ff0200720c */ /* 0x004fe20003f25270 */
[----:B------:R-:W-:-:S04]  /*0210*/  @UP0 UIADD3 UR6, -UR7, 0x100000, URZ ;  /* 0x0010000007060890 */ /* 0x000fc8000fffe13f */
[----:B------:R-:W-:Y:S02]  /*0220*/  @UP0 USHF.L.U32 UR7, UR6, 0xb, URZ ;  /* 0x0000000b06070899 */ /* 0x000fe4000800063f */
[----:B------:R-:W-:-:S04]  /*0230*/  @UP0 USHF.L.U32 UR6, UR6, 0x1, URZ ;  /* 0x0000000106060899 */ /* 0x000fc8000800063f */
[----:B------:R-:W-:Y:S01]  /*0240*/  UISETP.NE.AND UP0, UPT, UR9, URZ, UPT ;  /* 0x0000003f0900728c */ /* 0x000fe2000bf05270 */
[----:B------:R-:W0:Y:S02]  /*0250*/  FENCE.VIEW.ASYNC.S ;  /* 0x00000000000073c6 */ /* 0x000e240000000000 */
[----:B0-----:R0:W1:Y:S05]  /*0260*/  @UP1 SYNCS.EXCH.64 URZ, [UR8+0x2d800], UR4 ;  /* 0x02d80004083f15b2 */ /* 0x00106a0008000100 */
[----:B------:R0:W2:Y:S01]  /*0270*/  @UP2 SYNCS.EXCH.64 URZ, [UR8+0x2d820], UR6 ;  /* 0x02d82006083f25b2 */ /* 0x0000a20008000100 */
        /* <DEDUP_REMOVED lines=17> */
[----:B------:R3:W0:Y:S02]  /*0390*/  SYNCS.EXCH.64 URZ, [UR8+0x2d848], UR6 ;  /* 0x02d84806083f75b2 */ /* 0x0006240008000100 */
[----:B---3--:R-:W-:Y:S01]  /*03a0*/  NOP ;  /* 0x0000000000007918 */ /* 0x008fe20000000000 */
.L_x_812:
[----:B------:R-:W3:Y:S01]  /*03b0*/  SHFL.IDX PT, R2, R0, RZ, 0x1f ;  /* 0x00001fff00027589 */ /* 0x000ee200000e0000 */
[----:B------:R-:W-:Y:S01]  /*03c0*/  NOP ;  /* 0x0000000000007918 */ /* 0x000fe20000000000 */
[----:B---3--:R-:W-:-:S13]  /*03d0*/  ISETP.NE.AND P0, PT, R2, RZ, PT ;  /* 0x000000ff0200720c */ /* 0x008fda0003f05270 */
        /* <DEDUP_REMOVED lines=17> */
[----:B------:R3:W0:Y:S02]  /*04f0*/  SYNCS.EXCH.64 URZ, [UR8+0x2d868], UR6 ;  /* 0x02d86806083f75b2 */ /* 0x0006240008000100 */
[----:B---3--:R-:W-:Y:S01]  /*0500*/  NOP ;  /* 0x0000000000007918 */ /* 0x008fe20000000000 */
.L_x_813:
[----:B------:R-:W3:Y:S01]  /*0510*/  SHFL.IDX PT, R2, R0, RZ, 0x1f ;  /* 0x00001fff00027589 */ /* 0x000ee200000e0000 */
[----:B------:R-:W-:Y:S01]  /*0520*/  NOP ;  /* 0x0000000000007918 */ /* 0x000fe20000000000 */
[----:B---3--:R-:W-:-:S13]  /*0530*/  ISETP.NE.AND P0, PT, R2, RZ, PT ;  /* 0x000000ff0200720c */ /* 0x008fda0003f05270 */
        /* <DEDUP_REMOVED lines=13> */
[----:B------:R3:W0:Y:S02]  /*0610*/  SYNCS.EXCH.64 URZ, [UR6+0x2d888], UR4 ;  /* 0x02d88804063f75b2 */ /* 0x0006240008000100 */
[----:B---3--:R-:W-:Y:S01]  /*0620*/  NOP ;  /* 0x0000000000007918 */ /* 0x008fe20000000000 */
.L_x_814:
        /* <DEDUP_REMOVED lines=22> */
.L_x_815:
        /* <DEDUP_REMOVED lines=22> */
.L_x_816:
[----:B------:R-:W-:Y:S01]  /*08f0*/  PLOP3.LUT P0, PT, PT, PT, UP0, 0x80, 0x0 ;  /* 0x000000000000781c */ /* 0x000fe20003f0f008 */
[----:B------:R-:W-:Y:S01]  /*0900*/  UMOV UR38, 0x1 ;  /* 0x0000000100267882 */ /* 0x000fe20000000000 */
[----:B------:R-:W-:Y:S01]  /*0910*/  NOP ;  /* 0x0000000000007918 */ /* 0x000fe20000000000 */
[----:B------:R-:W-:Y:S01]  /*0920*/  USEL UR38, UR38, 0x2, !UP0 ;  /* 0x0000000226267887 */ /* 0x000fe2000c000000 */
[----:B------:R-:W-:Y:S01]  /*0930*/  ULDC.64 UR48, c[0x0][0x208] ;  /* 0x0000820000307ab9 */ /* 0x000fe20000000a00 */
[----:B012-4-:R-:W-:Y:S08]  /*0940*/  BAR.SYNC.DEFER_BLOCKING 0x0 ;  /* 0x0000000000007b1d */ /* 0x017ff00000010000 */
[----:B------:R-:W-:Y:S05]  /*0950*/  @!P0 BRA `(.L_x_817) ;  /* 0x000000ec00488947 */ /* 0x000fea0003800000 */
.L_x_818:
[----:B------:R-:W-:-:S08]  /*0960*/  NOP ;  /* 0x0000000000007918 */ /* 0x000fd00000000000 */
[----:B------:R-:W0:Y:S02]  /*0970*/  USETMAXREG.TRY_ALLOC.CTAPOOL UP0, 0xa0 ;  /* 0x000000a0000079c8 */ /* 0x000e240008000600 */
[----:B0-----:R-:W-:-:S13]  /*0980*/  PLOP3.LUT P0, PT, PT, PT, UP0, 0x80, 0x0 ;  /* 0x000000000000781c */ /* 0x001fda0003f0f008 */
[----:B------:R-:W-:Y:S05]  /*0990*/  @!P0 BRA `(.L_x_818) ;  /* 0xfffffffc00f08947 */ /* 0x000fea000383ffff */
[----:B------:R-:W0:Y:S01]  /*09a0*/  S2R R2, SR_TID.X ;  /* 0x0000000000027919 */ /* 0x000e220000002100 */
[----:B------:R-:W1:Y:S08]  /*09b0*/  S2UR UR4, SR_CTAID.X ;  /* 0x00000000000479c3 */ /* 0x000e700000002500 */
[----:B------:R-:W-:Y:S08]  /*09c0*/  BAR.ARV 0x4, 0x200 ;  /* 0x0108000000007b1d */ /* 0x000ff00000002000 */
[----:B------:R-:W-:Y:S06]  /*09d0*/  BAR.ARV 0x8, 0x200 ;  /* 0x0208000000007b1d */ /* 0x000fec0000002000 */
[----:B0-----:R-:W-:-:S04]  /*09e0*/  LOP3.LUT R0, R2, 0xffffff80, RZ, 0xc0, !PT ;  /* 0xffffff8002007812 */ /* 0x001fc800078ec0ff */
[----:B------:R-:W-:Y:S02]  /*09f0*/  ISETP.NE.AND P0, PT, R0, 0x80, PT ;  /* 0x000000800000780c */ /* 0x000fe40003f05270 */
[----:B------:R-:W1:Y:S11]  /*0a00*/  LDC R0, c[0x0][0xc38] ;  /* 0x00030e00ff007b82 */ /* 0x000e760000000800 */
[----:B------:R-:W-:Y:S06]  /*0a10*/  @!P0 BAR.ARV 0x9, 0x100 ;  /* 0x0244000000008b1d */ /* 0x000fec0000002000 */
[----:B-1----:R-:W-:-:S13]  /*0a20*/  ISETP.LE.AND P0, PT, R0, UR4, PT ;  /* 0x0000000400007c0c */ /* 0x002fda000bf03270 */
[----:B------:R-:W-:Y:S05]  /*0a30*/  @P0 EXIT ;  /* 0x000000000000094d */ /* 0x000fea0003800000 */
[----:B------:R-:W-:Y:S01]  /*0a40*/  VIADD R150, R2, 0xffffff80 ;  /* 0xffffff8002967836 */ /* 0x000fe20000000000 */
[----:B------:R-:W0:Y:S01]  /*0a50*/  S2UR UR5, SR_CgaCtaId ;  /* 0x00000000000579c3 */ /* 0x000e220000008800 */
[----:B------:R-:W-:Y:S01]  /*0a60*/  UMOV UR42, 0x400 ;  /* 0x00000400002a7882 */ /* 0x000fe20000000000 */
[----:B------:R-:W-:Y:S01]  /*0a70*/  IMAD.MOV.U32 R18, RZ, RZ, 0x40 ;  /* 0x00000040ff127424 */ /* 0x000fe200078e00ff */
[----:B------:R-:W-:Y:S01]  /*0a80*/  ULOP3.LUT UR47, UR38, 0x1, URZ, 0xfc, !UPT ;  /* 0x00000001262f7892 */ /* 0x000fe2000f8efc3f */
[----:B------:R-:W-:Y:S01]  /*0a90*/  SHF.R.S32.HI R3, RZ, 0x1f, R150 ;  /* 0x0000001fff037819 */ /* 0x000fe20000011496 */
[----:B------:R-:W-:Y:S01]  /*0aa0*/  UMOV UR46, URZ ;  /* 0x0000003f002e7c82 */ /* 0x000fe20008000000 */
[----:B------:R-:W-:Y:S01]  /*0ab0*/  UMOV UR50, URZ ;  /* 0x0000003f00327c82 */ /* 0x000fe20008000000 */
[----:B------:R-:W-:Y:S01]  /*0ac0*/  UMOV UR45, URZ ;  /* 0x0000003f002d7c82 */ /* 0x000fe20008000000 */
[CC--:B------:R-:W-:Y:S02]  /*0ad0*/  LEA.HI R0, R3.reuse, R150.reuse, RZ, 0x4 ;  /* 0x0000009603007211 */ /* 0x0c0fe400078f20ff */
[----:B------:R-:W-:-:S02]  /*0ae0*/  LEA.HI R145, R3, R150, RZ, 0x7 ;  /* 0x0000009603917211 */ /* 0x000fc400078f38ff */
[----:B------:R-:W-:Y:S02]  /*0af0*/  LOP3.LUT R5, R0, 0xfffffff0, RZ, 0xc0, !PT ;  /* 0xfffffff000057812 */ /* 0x000fe400078ec0ff */
[----:B------:R-:W-:Y:S02]  /*0b00*/  SHF.R.S32.HI R7, RZ, 0x4, R0 ;  /* 0x00000004ff077819 */ /* 0x000fe40000011400 */
[----:B------:R-:W-:Y:S01]  /*0b10*/  LOP3.LUT R9, R145, 0xffffff80, RZ, 0xc0, !PT ;  /* 0xffffff8091097812 */ /* 0x000fe200078ec0ff */
[----:B------:R-:W-:Y:S01]  /*0b20*/  IMAD.IADD R5, R150, 0x1, -R5 ;  /* 0x0000000196057824 */ /* 0x000fe200078e0a05 */
[----:B------:R-:W-:Y:S02]  /*0b30*/  LEA.HI R2, R0, R7, RZ, 0x1 ;  /* 0x0000000700027211 */ /* 0x000fe400078f08ff */
[----:B------:R-:W-:Y:S01]  /*0b40*/  LEA.HI R4, R3, R150, RZ, 0x5 ;  /* 0x0000009603047211 */ /* 0x000fe200078f28ff */
[----:B------:R-:W-:Y:S01]  /*0b50*/  IMAD.IADD R144, R150, 0x1, -R9 ;  /* 0x0000000196907824 */ /* 0x000fe200078e0a09 */
[----:B------:R-:W-:-:S02]  /*0b60*/  SHF.R.S32.HI R0, RZ, 0x1f, R5 ;  /* 0x0000001fff007819 */ /* 0x000fc40000011405 */
[----:B------:R-:W-:Y:S01]  /*0b70*/  LOP3.LUT R2, R2, 0x1ffffffe, RZ, 0xc0, !PT ;  /* 0x1ffffffe02027812 */ /* 0x000fe200078ec0ff */
[----:B0-----:R-:W-:Y:S01]  /*0b80*/  ULEA UR42, UR5, UR42, 0x18 ;  /* 0x0000002a052a7291 */ /* 0x001fe2000f8ec03f */
[----:B------:R-:W-:Y:S02]  /*0b90*/  LEA.HI R0, R0, R5, RZ, 0x3 ;  /* 0x0000000500007211 */ /* 0x000fe400078f18ff */
[----:B------:R-:W-:Y:S01]  /*0ba0*/  SHF.R.S32.HI R4, RZ, 0x5, R4 ;  /* 0x00000005ff047819 */ /* 0x000fe20000011404 */
[----:B------:R-:W-:Y:S01]  /*0bb0*/  IMAD.IADD R7, R7, 0x1, -R2 ;  /* 0x0000000107077824 */ /* 0x000fe200078e0a02 */
[C---:B------:R-:W-:Y:S01]  /*0bc0*/  LOP3.LUT R2, R0.reuse, 0xfffffff8, RZ, 0xc0, !PT ;  /* 0xfffffff800027812 */ /* 0x040fe200078ec0ff */
[----:B------:R-:W-:Y:S01]  /*0bd0*/  IMAD.SHL.U32 R0, R0, 0x40, RZ ;  /* 0x0000004000007824 */ /* 0x000fe200078e00ff */
[----:B------:R-:W-:Y:S01]  /*0be0*/  SHF.R.S32.HI R9, RZ, 0x1f, R144 ;  /* 0x0000001fff097819 */ /* 0x000fe20000011490 */
[----:B------:R-:W-:Y:S01]  /*0bf0*/  IMAD R10, R4, 0x10, R5 ;  /* 0x00000010040a7824 */ /* 0x000fe200078e0205 */
[----:B------:R-:W-:Y:S01]  /*0c00*/  LEA.HI R3, R3, R150, RZ, 0x2 ;  /* 0x0000009603037211 */ /* 0x000fe200078f10ff */
[----:B------:R-:W-:Y:S01]  /*0c10*/  IMAD.IADD R2, R5, 0x1, -R2 ;  /* 0x0000000105027824 */ /* 0x000fe200078e0a02 */
[----:B------:R-:W-:Y:S01]  /*0c20*/  LEA.HI R6, R9, R144, RZ, 0x2 ;  /* 0x0000009009067211 */ /* 0x000fe200078f10ff */
[----:B------:R-:W-:Y:S01]  /*0c30*/  IMAD.SHL.U32 R7, R7, 0x8, RZ ;  /* 0x0000000807077824 */ /* 0x000fe200078e00ff */
[----:B------:R-:W-:-:S02]  /*0c40*/  LOP3.LUT R0, R0, 0x7ffffe00, RZ, 0xc0, !PT ;  /* 0x7ffffe0000007812 */ /* 0x000fc400078ec0ff */
[C---:B------:R-:W-:Y:S01]  /*0c50*/  R2P PR, R2.reuse, 0x6 ;  /* 0x0000000602007804 */ /* 0x040fe20000000000 */
[----:B------:R-:W-:Y:S01]  /*0c60*/  IMAD.SHL.U32 R2, R2, 0x40, RZ ;  /* 0x0000004002027824 */ /* 0x000fe200078e00ff */
[--C-:B------:R-:W-:Y:S01]  /*0c70*/  SHF.R.S32.HI R8, RZ, 0x2, R6.reuse ;  /* 0x00000002ff087819 */ /* 0x100fe20000011406 */
[----:B------:R-:W-:Y:S01]  /*0c80*/  IMAD.U32 R147, R10, 0x20, R7 ;  /* 0x000000200a937824 */ /* 0x000fe200078e0007 */
[----:B------:R-:W-:Y:S01]  /*0c90*/  SHF.R.S32.HI R11, RZ, 0x1f, R6 ;  /* 0x0000001fff0b7819 */ /* 0x000fe20000011406 */
[----:B------:R-:W-:Y:S01]  /*0ca0*/  IMAD R0, R4, 0x400, R0 ;  /* 0x0000040004007824 */ /* 0x000fe200078e0200 */
[----:B------:R-:W-:Y:S02]  /*0cb0*/  LOP3.LUT R2, R2, 0x1c0, RZ, 0xc0, !PT ;  /* 0x000001c002027812 */ /* 0x000fe400078ec0ff */
[----:B------:R-:W-:Y:S02]  /*0cc0*/  SHF.R.S32.HI R145, RZ, 0x7, R145 ;  /* 0x00000007ff917819 */ /* 0x000fe40000011491 */
[----:B------:R-:W-:-:S02]  /*0cd0*/  LOP3.LUT R7, R2, 0x8, R7, 0xf8, !PT ;  /* 0x0000000802077812 */ /* 0x000fc400078ef807 */
[----:B------:R-:W-:Y:S01]  /*0ce0*/  SHF.R.U32.HI R2, RZ, 0x3, R2 ;  /* 0x00000003ff027819 */ /* 0x000fe20000011602 */
[----:B------:R-:W-:Y:S01]  /*0cf0*/  IMAD.HI R4, R145, 0x55555556, RZ ;  /* 0x5555555691047827 */ /* 0x000fe200078e02ff */
[----:B------:R-:W-:Y:S02]  /*0d00*/  LOP3.LUT R141, R3, 0xfffffffc, RZ, 0xc0, !PT ;  /* 0xfffffffc038d7812 */ /* 0x000fe400078ec0ff */
[----:B------:R-:W-:Y:S02]  /*0d10*/  LOP3.LUT R7, R7, R2, RZ, 0x3c, !PT ;  /* 0x0000000207077212 */ /* 0x000fe400078e3cff */
[----:B------:R-:W-:Y:S01]  /*0d20*/  LEA.HI R11, R11, R8, RZ, 0x3 ;  /* 0x000000080b0b7211 */ /* 0x000fe200078f18ff */
[----:B------:R-:W-:Y:S01]  /*0d30*/  IMAD.IADD R141, R150, 0x1, -R141 ;  /* 0x00000001968d7824 */ /* 0x000fe200078e0a8d */
[----:B------:R-:W-:Y:S01]  /*0d40*/  LEA.HI R9, R9, R144, RZ, 0x5 ;  /* 0x0000009009097211 */ /* 0x000fe200078f28ff */
[----:B------:R-:W-:Y:S01]  /*0d50*/  IMAD.IADD R0, R0, 0x1, R7 ;  /* 0x0000000100007824 */ /* 0x000fe200078e0207 */
[----:B------:R-:W-:Y:S01]  /*0d60*/  LOP3.LUT R11, R11, 0xfffffff8, RZ, 0xc0, !PT ;  /* 0xfffffff80b0b7812 */ /* 0x000fe200078ec0ff */
[----:B------:R-:W-:Y:S01]  /*0d70*/  IMAD.SHL.U32 R138, R141, 0x8, RZ ;  /* 0x000000088d8a7824 */ /* 0x000fe200078e00ff */
[----:B------:R-:W-:-:S02]  /*0d80*/  LEA.HI R4, R4, R4, RZ, 0x1 ;  /* 0x0000000404047211 */ /* 0x000fc400078f08ff */
[----:B------:R-:W-:Y:S01]  /*0d90*/  SHF.R.S32.HI R9, RZ, 0x5, R9 ;  /* 0x00000005ff097819 */ /* 0x000fe20000011409 */
[----:B------:R-:W-:Y:S01]  /*0da0*/  IMAD.IADD R8, R8, 0x1, -R11 ;  /* 0x0000000108087824 */ /* 0x000fe200078e0a0b */
[----:B------:R-:W-:Y:S01]  /*0db0*/  LEA.HI R2, R141, R141, RZ, 0x1 ;  /* 0x0000008d8d027211 */ /* 0x000fe200078f08ff */
[----:B------:R-:W-:Y:S01]  /*0dc0*/  IMAD R4, R4, -0x3, R145 ;  /* 0xfffffffd04047824 */ /* 0x000fe200078e0291 */
[----:B------:R-:W-:Y:S01]  /*0dd0*/  LEA R17, R0, UR42, 0x1 ;  /* 0x0000002a00117c11 */ /* 0x000fe2000f8e08ff */
[----:B------:R-:W-:Y:S01]  /*0de0*/  IMAD R9, R9, 0x10, R8 ;  /* 0x0000001009097824 */ /* 0x000fe200078e0208 */
[----:B------:R-:W-:Y:S01]  /*0df0*/  LOP3.LUT R2, R2, 0x1ffffffe, RZ, 0xc0, !PT ;  /* 0x1ffffffe02027812 */ /* 0x000fe200078ec0ff */
[----:B------:R-:W-:Y:S01]  /*0e00*/  VIADD R139, R138, 0x20 ;  /* 0x000000208a8b7836 */ /* 0x000fe20000000000 */
[----:B------:R-:W-:Y:S01]  /*0e10*/  SHF.R.S32.HI R142, RZ, 0x2, R3 ;  /* 0x00000002ff8e7819 */ /* 0x000fe20000011403 */
[C---:B------:R-:W-:Y:S01]  /*0e20*/  VIADD R22, R17.reuse, 0x21800 ;  /* 0x0002180011167836 */ /* 0x040fe20000000000 */
[----:B------:R-:W-:Y:S01]  /*0e30*/  SEL R18, R18, 0xffffffc0, !P2 ;  /* 0xffffffc012127807 */ /* 0x000fe20005000000 */
[----:B------:R-:W-:Y:S01]  /*0e40*/  VIADD R140, R138, 0x40 ;  /* 0x000000408a8c7836 */ /* 0x000fe20000000000 */
[----:B------:R-:W-:Y:S01]  /*0e50*/  LOP3.LUT R3, R6, 0x7ffffffc, RZ, 0xc0, !PT ;  /* 0x7ffffffc06037812 */ /* 0x000fe200078ec0ff */
[----:B------:R-:W-:Y:S01]  /*0e60*/  VIADD R23, R17, 0x21820 ;  /* 0x0002182011177836 */ /* 0x000fe20000000000 */
[----:B------:R-:W-:Y:S01]  /*0e70*/  SHF.R.S32.HI R149, RZ, 0x1f, R139 ;  /* 0x0000001fff957819 */ /* 0x000fe2000001148b */
[----:B------:R-:W-:Y:S01]  /*0e80*/  IMAD R146, R4, 0x40, R9 ;  /* 0x0000004004927824 */ /* 0x000fe200078e0209 */
[----:B------:R-:W-:Y:S01]  /*0e90*/  SHF.R.S32.HI R148, RZ, 0x1f, R140 ;  /* 0x0000001fff947819 */ /* 0x000fe2000001148c */
[----:B------:R-:W-:-:S02]  /*0ea0*/  IMAD.IADD R137, R141, 0x1, -R2 ;  /* 0x000000018d897824 */ /* 0x000fc400078e0a02 */
[C---:B------:R-:W-:Y:S02]  /*0eb0*/  @P1 VIADD R23, R22.reuse, 0xffffffe0 ;  /* 0xffffffe016171836 */ /* 0x040fe40000000000 */
[----:B------:R-:W-:Y:S02]  /*0ec0*/  IMAD.IADD R22, R22, 0x1, R18 ;  /* 0x0000000116167824 */ /* 0x000fe400078e0212 */
[----:B------:R-:W-:Y:S02]  /*0ed0*/  IMAD.IADD R16, R144, 0x1, -R3 ;  /* 0x0000000190107824 */ /* 0x000fe400078e0a03 */
[----:B------:R-:W-:Y:S02]  /*0ee0*/  IMAD R137, R137, 0x8, R146 ;  /* 0x0000000889897824 */ /* 0x000fe400078e0292 */
[----:B------:R-:W-:Y:S02]  /*0ef0*/  IMAD.IADD R18, R18, 0x1, R23 ;  /* 0x0000000112127824 */ /* 0x000fe400078e0217 */
[----:B------:R-:W-:-:S07]  /*0f00*/  VIADD R136, R23, 0x6000 ;  /* 0x0000600017887836 */ /* 0x000fce0000000000 */
.L_x_907:
[----:B------:R-:W-:Y:S01]  /*0f10*/  ULDC UR5, c[0x0][0xc60] ;  /* 0x0003180000057ab9 */ /* 0x000fe20000000800 */
[----:B------:R-:W-:Y:S01]  /*0f20*/  UMOV UR8, UR4 ;  /* 0x0000000400087c82 */ /* 0x000fe20008000000 */
[----:B------:R-:W-:-:S11]  /*0f30*/  UISETP.NE.AND UP0, UPT, UR5, 0x1, UPT ;  /* 0x000000010500788c */ /* 0x000fd6000bf05270 */
[----:B------:R-:W-:Y:S01]  /*0f40*/  @UP0 ULDC UR6, c[0x0][0xc64] ;  /* 0x0003190000060ab9 */ /* 0x000fe20000000800 */
[----:B------:R-:W-:Y:S01]  /*0f50*/  @UP0 ULDC UR9, c[0x0][0xc68] ;  /* 0x00031a0000090ab9 */ /* 0x000fe20000000800 */
[----:B------:R-:W-:-:S04]  /*0f60*/  UIMAD.WIDE.U32 UR6, UR4, UR6, URZ ;  /* 0x00000006040672a5 */ /* 0x000fc8000f8e003f */
[----:B------:R-:W-:-:S03]  /*0f70*/  @UP0 USHF.R.U32.HI UR8, URZ, UR9, UR7 ;  /* 0x000000093f080299 */ /* 0x000fc60008011607 */
[----:B------:R-:W-:Y:S02]  /*0f80*/  ULDC UR6, c[0x0][0xc78] ;  /* 0x00031e0000067ab9 */ /* 0x000fe40000000800 */
[----:B------:R-:W-:Y:S02]  /*0f90*/  UISETP.GE.AND UP0, UPT, UR8, UR6, UPT ;  /* 0x000000060800728c */ /* 0x000fe4000bf06270 */
[----:B------:R-:W-:-:S04]  /*0fa0*/  UIADD3 UR6, -UR8, URZ, URZ ;  /* 0x0000003f08067290 */ /* 0x000fc8000fffe13f */
[----:B------:R-:W-:Y:S01]  /*0fb0*/  PLOP3.LUT P0, PT, PT, PT, UP0, 0x80, 0x0 ;  /* 0x000000000000781c */ /* 0x000fe20003f0f008 */
[----:B------:R-:W-:-:S12]  /*0fc0*/  UIMAD UR9, UR5, UR6, UR4 ;  /* 0x00000006050972a4 */ /* 0x000fd8000f8e0204 */
[----:B012345:R-:W-:Y:S05]  /*0fd0*/  @!P0 BRA `(.L_x_819) ;  /* 0x0000000000208947 */ /* 0x03ffea0003800000 */
[----:B------:R-:W-:Y:S01]  /*0fe0*/  ULDC UR7, c[0x0][0xc6c] ;  /* 0x00031b0000077ab9 */ /* 0x000fe20000000800 */
[----:B------:R-:W-:Y:S01]  /*0ff0*/  UMOV UR6, UR9 ;  /* 0x0000000900067c82 */ /* 0x000fe20008000000 */
[----:B------:R-:W-:-:S11]  /*1000*/  UISETP.NE.AND UP0, UPT, UR7, 0x1, UPT ;  /* 0x000000010700788c */ /* 0x000fd6000bf05270 */
[----:B------:R-:W-:Y:S02]  /*1010*/  @UP0 ULDC.64 UR10, c[0x0][0xc70] ;  /* 0x00031c00000a0ab9 */ /* 0x000fe40000000a00 */
[----:B------:R-:W-:-:S04]  /*1020*/  UIMAD.WIDE.U32 UR4, UR9, UR10, URZ ;  /* 0x0000000a090472a5 */ /* 0x000fc8000f8e003f */
[----:B------:R-:W-:-:S04]  /*1030*/  @UP0 USHF.R.U32.HI UR6, URZ, UR11, UR5 ;  /* 0x0000000b3f060299 */ /* 0x000fc80008011605 */
[----:B------:R-:W-:Y:S01]  /*1040*/  UIMAD UR4, UR6, UR7, URZ ;  /* 0x00000007060472a4 */ /* 0x000fe2000f8e023f */
[----:B------:R-:W-:Y:S11]  /*1050*/  BRA `(.L_x_820) ;  /* 0x00000000001c7947 */ /* 0x000ff60003800000 */
.L_x_819:
[----:B------:R-:W-:Y:S01]  /*1060*/  ULDC UR7, c[0x0][0xc54] ;  /* 0x0003150000077ab9 */ /* 0x000fe20000000800 */
[----:B------:R-:W-:Y:S01]  /*1070*/  UMOV UR6, UR9 ;  /* 0x0000000900067c82 */ /* 0x000fe20008000000 */
[----:B------:R-:W-:-:S11]  /*1080*/  UISETP.NE.AND UP0, UPT, UR7, 0x1, UPT ;  /* 0x000000010700788c */ /* 0x000fd6000bf05270 */
[----:B------:R-:W-:Y:S02]  /*1090*/  @UP0 ULDC.64 UR10, c[0x0][0xc58] ;  /* 0x00031600000a0ab9 */ /* 0x000fe40000000a00 */
[----:B------:R-:W-:-:S04]  /*10a0*/  UIMAD.WIDE.U32 UR4, UR9, UR10, URZ ;  /* 0x0000000a090472a5 */ /* 0x000fc8000f8e003f */
[----:B------:R-:W-:-:S04]  /*10b0*/  @UP0 USHF.R.U32.HI UR6, URZ, UR11, UR5 ;  /* 0x0000000b3f060299 */ /* 0x000fc80008011605 */
[----:B------:R-:W-:-:S12]  /*10c0*/  UIMAD UR4, UR6, UR7, URZ ;  /* 0x00000007060472a4 */ /* 0x000fd8000f8e023f */
.L_x_820:
[----:B------:R-:W-:Y:S01]  /*10d0*/  ULOP3.LUT UR6, URZ, UR6, URZ, 0x33, !UPT ;  /* 0x000000063f067292 */ /* 0x000fe2000f8e333f */
[----:B------:R-:W-:Y:S01]  /*10e0*/  ULDC UR7, c[0x0][0x448] ;  /* 0x0001120000077ab9 */ /* 0x000fe20000000800 */
[----:B------:R-:W-:Y:S01]  /*10f0*/  ULDC UR5, c[0x0][0xc3c] ;  /* 0x00030f0000057ab9 */ /* 0x000fe20000000800 */
[----:B------:R-:W-:Y:S02]  /*1100*/  UISETP.NE.AND UP1, UPT, UR7, 0x1, UPT ;  /* 0x000000010700788c */ /* 0x000fe4000bf25270 */
[----:B------:R-:W-:Y:S01]  /*1110*/  UIADD3 UR6, UR6, UR5, URZ ;  /* 0x0000000506067290 */ /* 0x000fe2000fffe03f */
[----:B------:R-:W-:Y:S01]  /*1120*/  ULDC.64 UR10, c[0x0][0x418] ;  /* 0x00010600000a7ab9 */ /* 0x000fe20000000a00 */
[----:B------:R-:W-:Y:S01]  /*1130*/  UIADD3 UR4, UR9, -UR4, URZ ;  /* 0x8000000409047290 */ /* 0x000fe2000fffe03f */
[----:B------:R-:W-:Y:S01]  /*1140*/  ULDC UR40, c[0x0][0xc48] ;  /* 0x0003120000287ab9 */ /* 0x000fe20000000800 */
[----:B------:R-:W-:Y:S02]  /*1150*/  UISETP.NE.U32.AND UP0, UPT, UR10, URZ, UPT ;  /* 0x0000003f0a00728c */ /* 0x000fe4000bf05070 */
[----:B------:R-:W-:-:S02]  /*1160*/  UIMAD UR41, UR6, 0xc0, URZ ;  /* 0x000000c0062978a4 */ /* 0x000fc4000f8e023f */
[----:B------:R-:W-:Y:S01]  /*1170*/  UISETP.NE.AND UP2, UPT, UR40, 0x1, UPT ;  /* 0x000000012800788c */ /* 0x000fe2000bf45270 */
[----:B------:R-:W-:Y:S01]  /*1180*/  ULDC UR13, c[0x0][0xc54] ;  /* 0x00031500000d7ab9 */ /* 0x000fe20000000800 */
[----:B------:R-:W-:Y:S02]  /*1190*/  UISETP.NE.AND.EX UP0, UPT, UR11, URZ, UPT, UP0 ;  /* 0x0000003f0b00728c */ /* 0x000fe4000bf05300 */
[----:B------:R-:W-:Y:S02]  /*11a0*/  UIADD3 UR10, UR41, 0xbf, URZ ;  /* 0x000000bf290a7890 */ /* 0x000fe4000fffe03f */
[----:B------:R-:W-:Y:S01]  /*11b0*/  UIMAD UR13, UR8, UR13, UR4 ;  /* 0x0000000d080d72a4 */ /* 0x000fe2000f8e0204 */
[----:B------:R-:W-:Y:S01]  /*11c0*/  ULDC UR43, c[0x0][0x424] ;  /* 0x00010900002b7ab9 */ /* 0x000fe20000000800 */
[----:B------:R-:W-:Y:S01]  /*11d0*/  ULDC UR52, c[0x0][0x288] ;  /* 0x0000a20000347ab9 */ /* 0x000fe20000000800 */
[----:B------:R-:W-:Y:S01]  /*11e0*/  ULDC.64 UR4, c[0x0][0x9e0] ;  /* 0x0002780000047ab9 */ /* 0x000fe20000000a00 */
[----:B------:R-:W-:Y:S01]  /*11f0*/  @UP1 ULDC UR8, c[0x0][0x44c] ;  /* 0x0001130000081ab9 */ /* 0x000fe20000000800 */
[----:B------:R-:W-:-:S02]  /*1200*/  UIADD3 UR11, -UR52, 0x1, URZ ;  /* 0x00000001340b7890 */ /* 0x000fc4000fffe13f */
[----:B------:R-:W-:Y:S02]  /*1210*/  UISETP.GE.AND UP3, UPT, UR5, 0x1, UPT ;  /* 0x000000010500788c */ /* 0x000fe4000bf66270 */
[----:B------:R-:W-:Y:S02]  /*1220*/  USEL UR43, UR43, 0x1, UP0 ;  /* 0x000000012b2b7887 */ /* 0x000fe40008000000 */
[----:B------:R-:W-:Y:S01]  /*1230*/  UIMAD.WIDE.U32 UR8, UR10, UR8, URZ ;  /* 0x000000080a0872a5 */ /* 0x000fe2000f8e003f */
[----:B------:R-:W-:Y:S01]  /*1240*/  ULDC UR12, c[0x0][0x2f0] ;  /* 0x0000bc00000c7ab9 */ /* 0x000fe20000000800 */
[----:B------:R-:W-:Y:S01]  /*1250*/  @UP1 ULDC UR15, c[0x0][0x450] ;  /* 0x00011400000f1ab9 */ /* 0x000fe20000000800 */
[----:B------:R-:W-:Y:S01]  /*1260*/  @UP2 ULDC UR6, c[0x0][0xc4c] ;  /* 0x0003130000062ab9 */ /* 0x000fe20000000800 */
[----:B------:R-:W-:Y:S01]  /*1270*/  UIMAD UR11, UR43, UR12, UR11 ;  /* 0x0000000c2b0b72a4 */ /* 0x000fe2000f8e020b */
[----:B------:R-:W-:Y:S01]  /*1280*/  PLOP3.LUT P1, PT, PT, PT, UP3, 0x80, 0x0 ;  /* 0x000000000000781c */ /* 0x000fe20003f2f038 */
[----:B------:R-:W-:-:S02]  /*1290*/  @UP1 USHF.R.U32.HI UR10, URZ, UR15, UR9 ;  /* 0x0000000f3f0a1299 */ /* 0x000fc40008011609 */
[----:B------:R-:W-:Y:S01]  /*12a0*/  UIMAD.WIDE.U32 UR6, UR13, UR6, URZ ;  /* 0x000000060d0672a5 */ /* 0x000fe2000f8e003f */
[----:B------:R-:W-:Y:S01]  /*12b0*/  @UP2 ULDC UR14, c[0x0][0xc50] ;  /* 0x00031400000e2ab9 */ /* 0x000fe20000000800 */
[----:B------:R-:W-:Y:S01]  /*12c0*/  UIADD3 UR10, UR11, UR10, URZ ;  /* 0x0000000a0b0a7290 */ /* 0x000fe2000fffe03f */
[----:B------:R-:W-:Y:S01]  /*12d0*/  UMOV UR44, UR13 ;  /* 0x0000000d002c7c82 */ /* 0x000fe20008000000 */
[----:B------:R-:W-:Y:S02]  /*12e0*/  @UP2 USHF.R.U32.HI UR44, URZ, UR14, UR7 ;  /* 0x0000000e3f2c2299 */ /* 0x000fe40008011607 */
[----:B------:R-:W-:Y:S02]  /*12f0*/  UIADD3 UR4, UR10, UR4, URZ ;  /* 0x000000040a047290 */ /* 0x000fe4000fffe03f */
[----:B------:R-:W-:-:S04]  /*1300*/  UIADD3 UR6, -UR44, URZ, URZ ;  /* 0x0000003f2c067290 */ /* 0x000fc8000fffe13f */
[----:B------:R-:W-:Y:S01]  /*1310*/  UIMAD UR40, UR40, UR6, UR13 ;  /* 0x00000006282872a4 */ /* 0x000fe2000f8e020d */
[----:B------:R-:W-:Y:S01]  /*1320*/  IMAD.U32 R0, RZ, RZ, UR4 ;  /* 0x00000004ff007e24 */ /* 0x000fe2000f8e00ff */
[----:B------:R-:W-:Y:S10]  /*1330*/  @!P1 BRA `(.L_x_821) ;  /* 0x0000000000409947 */ /* 0x000ff40003800000 */
[----:B------:R-:W-:Y:S01]  /*1340*/  ISETP.LT.AND P0, PT, RZ, UR10, PT ;  /* 0x0000000aff007c0c */ /* 0x000fe2000bf01270 */
[----:B------:R-:W-:-:S12]  /*1350*/  UIADD3 UR4, UR10, -0x1, URZ ;  /* 0xffffffff0a047890 */ /* 0x000fd8000fffe03f */
[----:B------:R-:W-:Y:S05]  /*1360*/  @P0 BRA `(.L_x_822) ;  /* 0x00000000001c0947 */ /* 0x000fea0003800000 */
[----:B------:R-:W-:Y:S02]  /*1370*/  UISETP.NE.AND UP0, UPT, UR5, 0x1, UPT ;  /* 0x000000010500788c */ /* 0x000fe4000bf05270 */
[----:B------:R-:W-:-:S09]  /*1380*/  UIADD3 UR4, -UR10, URZ, URZ ;  /* 0x0000003f0a047290 */ /* 0x000fd2000fffe13f */
[----:B------:R-:W-:Y:S02]  /*1390*/  @UP0 ULDC.64 UR8, c[0x0][0x9e8] ;  /* 0x00027a0000080ab9 */ /* 0x000fe40000000a00 */
[----:B------:R-:W-:-:S04]  /*13a0*/  UIMAD.WIDE.U32 UR6, UR4, UR8, URZ ;  /* 0x00000008040672a5 */ /* 0x000fc8000f8e003f */
[----:B------:R-:W-:-:S04]  /*13b0*/  @UP0 USHF.R.U32.HI UR4, URZ, UR9, UR7 ;  /* 0x000000093f040299 */ /* 0x000fc80008011607 */
[----:B------:R-:W-:Y:S01]  /*13c0*/  ULOP3.LUT UR4, URZ, UR4, URZ, 0x33, !UPT ;  /* 0x000000043f047292 */ /* 0x000fe2000f8e333f */
[----:B------:R-:W-:Y:S11]  /*13d0*/  BRA `(.L_x_823) ;  /* 0x0000000000107947 */ /* 0x000ff60003800000 */
.L_x_822:
[----:B------:R-:W-:-:S11]  /*13e0*/  UISETP.NE.AND UP0, UPT, UR5, 0x1, UPT ;  /* 0x000000010500788c */ /* 0x000fd6000bf05270 */
[----:B------:R-:W-:Y:S02]  /*13f0*/  @UP0 ULDC.64 UR8, c[0x0][0x9e8] ;  /* 0x00027a0000080ab9 */ /* 0x000fe40000000a00 */
[----:B------:R-:W-:-:S04]  /*1400*/  UIMAD.WIDE.U32 UR6, UR4, UR8, URZ ;  /* 0x00000008040672a5 */ /* 0x000fc8000f8e003f */
[----:B------:R-:W-:-:S12]  /*1410*/  @UP0 USHF.R.U32.HI UR4, URZ, UR9, UR7 ;  /* 0x000000093f040299 */ /* 0x000fd80008011607 */
.L_x_823:
[----:B------:R-:W-:-:S06]  /*1420*/  UIMAD UR4, UR4, UR5, UR5 ;  /* 0x00000005040472a4 */ /* 0x000fcc000f8e0205 */
[----:B------:R-:W-:-:S07]  /*1430*/  VIMNMX R0, R0, UR4, PT ;  /* 0x0000000400007c48 */ /* 0x000fce000bfe0100 */
.L_x_821:
[----:B------:R-:W-:Y:S01]  /*1440*/  UIMAD UR4, UR43, UR12, 0x7f ;  /* 0x0000007f2b0474a4 */ /* 0x000fe2000f8e020c */
[----:B------:R-:W-:Y:S01]  /*1450*/  VIADD R0, R0, 0x7f ;  /* 0x0000007f00007836 */ /* 0x000fe20000000000 */
[----:B------:R-:W-:Y:S01]  /*1460*/  @UP1 ULDC UR6, c[0x0][0x44c] ;  /* 0x0001130000061ab9 */ /* 0x000fe20000000800 */
[----:B------:R-:W-:Y:S01]  /*1470*/  @UP1 ULDC UR10, c[0x0][0x450] ;  /* 0x00011400000a1ab9 */ /* 0x000fe20000000800 */
[----:B------:R-:W-:Y:S02]  /*1480*/  USHF.R.S32.HI UR8, URZ, 0x1f, UR4 ;  /* 0x0000001f3f087899 */ /* 0x000fe40008011404 */
[----:B------:R-:W-:Y:S01]  /*1490*/  UIMAD.WIDE.U32 UR6, UR41, UR6, URZ ;  /* 0x00000006290672a5 */ /* 0x000fe2000f8e003f */
[----:B------:R-:W-:Y:S01]  /*14a0*/  SHF.R.S32.HI R3, RZ, 0x1f, R0 ;  /* 0x0000001fff037819 */ /* 0x000fe20000011400 */
[----:B------:R-:W-:Y:S01]  /*14b0*/  UMOV UR9, UR41 ;  /* 0x0000002900097c82 */ /* 0x000fe20008000000 */
[----:B------:R-:W-:Y:S02]  /*14c0*/  ULEA.HI UR8, UR8, UR4, URZ, 0x7 ;  /* 0x0000000408087291 */ /* 0x000fe4000f8f383f */
[----:B------:R-:W-:Y:S01]  /*14d0*/  @UP1 USHF.R.U32.HI UR9, URZ, UR10, UR7 ;  /* 0x0000000a3f091299 */ /* 0x000fe20008011607 */
[----:B------:R-:W-:Y:S01]  /*14e0*/  LEA.HI R3, R3, R0, RZ, 0x7 ;  /* 0x0000000003037211 */ /* 0x000fe200078f38ff */
[----:B------:R-:W-:-:S02]  /*14f0*/  UIMAD UR52, UR43, UR12, -UR52 ;  /* 0x0000000c2b3472a4 */ /* 0x000fc4000f8e0a34 */
[----:B------:R-:W-:Y:S01]  /*1500*/  USHF.R.S32.HI UR8, URZ, 0x7, UR8 ;  /* 0x000000073f087899 */ /* 0x000fe20008011408 */
[----:B------:R-:W-:Y:S01]  /*1510*/  SHF.R.S32.HI R3, RZ, 0x7, R3 ;  /* 0x00000007ff037819 */ /* 0x000fe20000011403 */
[----:B------:R-:W-:-:S03]  /*1520*/  UIADD3 UR4, UR52, UR9, URZ ;  /* 0x0000000934047290 */ /* 0x000fc6000fffe03f */
[----:B------:R-:W-:Y:S01]  /*1530*/  ULDC UR9, c[0x0][0x9dc] ;  /* 0x0002770000097ab9 */ /* 0x000fe20000000800 */
[----:B------:R-:W-:Y:S01]  /*1540*/  VIMNMX R88, R3, UR8, PT ;  /* 0x0000000803587c48 */ /* 0x000fe2000bfe0100 */
[----:B------:R-:W-:Y:S01]  /*1550*/  UIADD3 UR9, UR4, -UR9, URZ ;  /* 0x8000000904097290 */ /* 0x000fe2000fffe03f */
[----:B------:R-:W-:Y:S11]  /*1560*/  @!P1 BRA `(.L_x_824) ;  /* 0x0000000000449947 */ /* 0x000ff60003800000 */
[----:B------:R-:W-:-:S06]  /*1570*/  UISETP.GT.AND UP0, UPT, UR4, -0x1, UPT ;  /* 0xffffffff0400788c */ /* 0x000fcc000bf04270 */
[----:B------:R-:W-:-:S13]  /*1580*/  PLOP3.LUT P0, PT, PT, PT, UP0, 0x80, 0x0 ;  /* 0x000000000000781c */ /* 0x000fda0003f0f008 */
[----:B------:R-:W-:Y:S05]  /*1590*/  @P0 BRA `(.L_x_825) ;  /* 0x00000000001c0947 */ /* 0x000fea0003800000 */
[----:B------:R-:W-:Y:S02]  /*15a0*/  UISETP.NE.AND UP0, UPT, UR5, 0x1, UPT ;  /* 0x000000010500788c */ /* 0x000fe4000bf05270 */
[----:B------:R-:W-:-:S09]  /*15b0*/  ULOP3.LUT UR4, URZ, UR4, URZ, 0x33, !UPT ;  /* 0x000000043f047292 */ /* 0x000fd2000f8e333f */
[----:B------:R-:W-:Y:S02]  /*15c0*/  @UP0 ULDC.64 UR10, c[0x0][0x9e8] ;  /* 0x00027a00000a0ab9 */ /* 0x000fe40000000a00 */
[----:B------:R-:W-:-:S04]  /*15d0*/  UIMAD.WIDE.U32 UR6, UR4, UR10, URZ ;  /* 0x0000000a040672a5 */ /* 0x000fc8000f8e003f */
[----:B------:R-:W-:-:S04]  /*15e0*/  @UP0 USHF.R.U32.HI UR4, URZ, UR11, UR7 ;  /* 0x0000000b3f040299 */ /* 0x000fc80008011607 */
[----:B------:R-:W-:Y:S01]  /*15f0*/  ULOP3.LUT UR4, URZ, UR4, URZ, 0x33, !UPT ;  /* 0x000000043f047292 */ /* 0x000fe2000f8e333f */
[----:B------:R-:W-:Y:S11]  /*1600*/  BRA `(.L_x_826) ;  /* 0x0000000000107947 */ /* 0x000ff60003800000 */
.L_x_825:
[----:B------:R-:W-:-:S11]  /*1610*/  UISETP.NE.AND UP0, UPT, UR5, 0x1, UPT ;  /* 0x000000010500788c */ /* 0x000fd6000bf05270 */
[----:B------:R-:W-:Y:S02]  /*1620*/  @UP0 ULDC.64 UR10, c[0x0][0x9e8] ;  /* 0x00027a00000a0ab9 */ /* 0x000fe40000000a00 */
[----:B------:R-:W-:-:S04]  /*1630*/  UIMAD.WIDE.U32 UR6, UR4, UR10, URZ ;  /* 0x0000000a040672a5 */ /* 0x000fc8000f8e003f */
[----:B------:R-:W-:-:S12]  /*1640*/  @UP0 USHF.R.U32.HI UR4, URZ, UR11, UR7 ;  /* 0x0000000b3f040299 */ /* 0x000fd80008011607 */
.L_x_826:
[----:B------:R-:W-:-:S04]  /*1650*/  UIMAD UR4, UR4, UR5, URZ ;  /* 0x00000005040472a4 */ /* 0x000fc8000f8e023f */
[----:B------:R-:W-:-:S04]  /*1660*/  UISETP.LT.AND UP0, UPT, UR9, UR4, UPT ;  /* 0x000000040900728c */ /* 0x000fc8000bf01270 */
[----:B------:R-:W-:-:S12]  /*1670*/  USEL UR9, UR9, UR4, !UP0 ;  /* 0x0000000409097287 */ /* 0x000fd8000c000000 */
.L_x_824:
[----:B------:R-:W-:Y:S01]  /*1680*/  USHF.R.S32.HI UR4, URZ, 0x1f, UR9 ;  /* 0x0000001f3f047899 */ /* 0x000fe20008011409 */
[----:B------:R-:W-:Y:S02]  /*1690*/  PLOP3.LUT P0, PT, PT, PT, PT, 0x80, 0x0 ;  /* 0x000000000000781c */ /* 0x000fe40003f0f070 */
[----:B------:R-:W-:Y:S01]  /*16a0*/  CS2R R36, SRZ ;  /* 0x0000000000247805 */ /* 0x000fe2000001ff00 */
[----:B------:R-:W-:Y:S01]  /*16b0*/  IMAD.MOV.U32 R48, RZ, RZ, RZ ;  /* 0x000000ffff307224 */ /* 0x000fe200078e00ff */
[----:B------:R-:W-:Y:S01]  /*16c0*/  ULEA.HI UR4, UR4, UR9, URZ, 0x7 ;  /* 0x0000000904047291 */ /* 0x000fe2000f8f383f */
[----:B------:R-:W-:Y:S01]  /*16d0*/  CS2R R30, SRZ ;  /* 0x00000000001e7805 */ /* 0x000fe2000001ff00 */
[----:B------:R-:W-:Y:S01]  /*16e0*/  IMAD.MOV.U32 R133, RZ, RZ, RZ ;  /* 0x000000ffff857224 */ /* 0x000fe200078e00ff */
[----:B------:R-:W-:Y:S01]  /*16f0*/  CS2R R28, SRZ ;  /* 0x00000000001c7805 */ /* 0x000fe2000001ff00 */
[----:B------:R-:W-:Y:S01]  /*1700*/  USHF.R.S32.HI UR4, URZ, 0x7, UR4 ;  /* 0x000000073f047899 */ /* 0x000fe20008011404 */
[----:B------:R-:W-:Y:S01]  /*1710*/  IMAD.MOV.U32 R44, RZ, RZ, RZ ;  /* 0x000000ffff2c7224 */ /* 0x000fe200078e00ff */
[----:B------:R-:W-:Y:S01]  /*1720*/  CS2R R26, SRZ ;  /* 0x00000000001a7805 */ /* 0x000fe2000001ff00 */
[----:B------:R-:W-:Y:S01]  /*1730*/  IMAD.MOV.U32 R129, RZ, RZ, RZ ;  /* 0x000000ffff817224 */ /* 0x000fe200078e00ff */
[----:B------:R-:W-:Y:S01]  /*1740*/  UISETP.LT.AND UP0, UPT, URZ, UR4, UPT ;  /* 0x000000043f00728c */ /* 0x000fe2000bf01270 */
[----:B------:R-:W-:Y:S01]  /*1750*/  IMAD.MOV.U32 R46, RZ, RZ, RZ ;  /* 0x000000ffff2e7224 */ /* 0x000fe200078e00ff */
[----:B------:R-:W-:Y:S01]  /*1760*/  CS2R R122, SRZ ;  /* 0x00000000007a7805 */ /* 0x000fe2000001ff00 */
[----:B------:R-:W-:Y:S01]  /*1770*/  IMAD.MOV.U32 R125, RZ, RZ, RZ ;  /* 0x000000ffff7d7224 */ /* 0x000fe200078e00ff */
[----:B------:R-:W-:Y:S01]  /*1780*/  USEL UR39, URZ, UR4, !UP0 ;  /* 0x000000043f277287 */ /* 0x000fe2000c000000 */
[----:B------:R-:W-:-:S02]  /*1790*/  CS2R R120, SRZ ;  /* 0x0000000000787805 */ /* 0x000fc4000001ff00 */
[----:B------:R-:W-:Y:S02]  /*17a0*/  CS2R R118, SRZ ;  /* 0x0000000000767805 */ /* 0x000fe4000001ff00 */
[----:B------:R-:W-:Y:S02]  /*17b0*/  CS2R R116, SRZ ;  /* 0x0000000000747805 */ /* 0x000fe4000001ff00 */
[----:B------:R-:W-:Y:S02]  /*17c0*/  CS2R R114, SRZ ;  /* 0x0000000000727805 */ /* 0x000fe4000001ff00 */
[----:B------:R-:W-:Y:S02]  /*17d0*/  CS2R R112, SRZ ;  /* 0x0000000000707805 */ /* 0x000fe4000001ff00 */
[----:B------:R-:W-:Y:S02]  /*17e0*/  ISETP.GT.AND P1, PT, R88, UR39, PT ;  /* 0x0000002758007c0c */ /* 0x000fe4000bf24270 */
        /* <DEDUP_REMOVED lines=8> */
[----:B------:R-:W-:Y:S01]  /*1870*/  CS2R R94, SRZ ;  /* 0x00000000005e7805 */ /* 0x000fe2000001ff00 */
[----:B------:R-:W-:Y:S01]  /*1880*/  IMAD.MOV.U32 R93, RZ, RZ, RZ ;  /* 0x000000ffff5d7224 */ /* 0x000fe200078e00ff */
[----:B------:R-:W-:Y:S02]  /*1890*/  CS2R R6, SRZ ;  /* 0x0000000000067805 */ /* 0x000fe4000001ff00 */
[----:B------:R-:W-:Y:S01]  /*18a0*/  CS2R R90, SRZ ;  /* 0x00000000005a7805 */ /* 0x000fe2000001ff00 */
[----:B------:R-:W-:Y:S01]  /*18b0*/  IMAD.MOV.U32 R42, RZ, RZ, RZ ;  /* 0x000000ffff2a7224 */ /* 0x000fe200078e00ff */
[----:B------:R-:W-:Y:S06]  /*18c0*/  @!P1 BRA `(.L_x_827) ;  /* 0x000000c400889947 */ /* 0x000fec0003800000 */
[----:B------:R-:W0:Y:S02]  /*18d0*/  SHFL.IDX PT, R0, R145, RZ, 0x1f ;  /* 0x00001fff91007589 */ /* 0x000e2400000e0000 */
[----:B0-----:R-:W-:-:S13]  /*18e0*/  R2UR UR37, R0 ;  /* 0x00000000002572ca */ /* 0x001fda00000e0000 */
[----:B------:R-:W-:-:S04]  /*18f0*/  UIMAD.WIDE UR4, UR37, 0x55555556, URZ ;  /* 0x55555556250478a5 */ /* 0x000fc8000f8e023f */
[----:B------:R-:W-:Y:S02]  /*1900*/  ULEA.HI UR51, UR5, UR5, URZ, 0x1 ;  /* 0x0000000505337291 */ /* 0x000fe4000f8f083f */
[----:B------:R-:W-:Y:S02]  /*1910*/  UIADD3 UR5, UR42, 0x21800, URZ ;  /* 0x000218002a057890 */ /* 0x000fe4000fffe03f */
[----:B------:R-:W-:Y:S02]  /*1920*/  UIMAD UR51, UR51, -0x3, UR37 ;  /* 0xfffffffd333378a4 */ /* 0x000fe4000f8e0225 */
[----:B------:R-:W-:Y:S02]  /*1930*/  ULOP3.LUT UP0, URZ, UR5, 0x3ff, URZ, 0xc0, !UPT ;  /* 0x000003ff053f7892 */ /* 0x000fe4000f80c03f */
[----:B------:R-:W-:Y:S02]  /*1940*/  ULEA UR4, UR51, UR42, 0xc ;  /* 0x0000002a33047291 */ /* 0x000fe4000f8e603f */
[----:B------:R-:W-:-:S02]  /*1950*/  ULEA UR5, UR51, UR5, 0xd ;  /* 0x0000000533057291 */ /* 0x000fc4000f8e683f */
[----:B------:R-:W-:Y:S01]  /*1960*/  PLOP3.LUT P0, PT, PT, PT, UP0, 0x80, 0x0 ;  /* 0x000000000000781c */ /* 0x000fe20003f0f008 */
[----:B------:R-:W-:Y:S02]  /*1970*/  UIADD3 UR4, UR4, 0xc400, URZ ;  /* 0x0000c40004047890 */ /* 0x000fe4000fffe03f */
[----:B------:R-:W-:Y:S02]  /*1980*/  USHF.R.U32.HI UR5, URZ, 0x4, UR5 ;  /* 0x000000043f057899 */ /* 0x000fe40008011605 */
[----:B------:R-:W-:Y:S02]  /*1990*/  USHF.R.U32.HI UR4, URZ, 0x4, UR4 ;  /* 0x000000043f047899 */ /* 0x000fe40008011604 */
[----:B------:R-:W-:Y:S02]  /*19a0*/  ULOP3.LUT UR36, UR5, 0x3fff, URZ, 0xc0, !UPT ;  /* 0x00003fff05247892 */ /* 0x000fe4000f8ec03f */
[----:B------:R-:W-:-:S04]  /*19b0*/  ULOP3.LUT UR53, UR4, 0x3fff, URZ, 0xc0, !UPT ;  /* 0x00003fff04357892 */ /* 0x000fc8000f8ec03f */
[----:B------:R-:W-:Y:S08]  /*19c0*/  @!P0 BRA `(.L_x_828) ;  /* 0x0000000000408947 */ /* 0x000ff00003800000 */
        /* <DEDUP_REMOVED lines=16> */
.L_x_828:
[----:B------:R-:W-:Y:S01]  /*1ad0*/  ULEA.HI UR4, UR46, UR46, URZ, 0x1 ;  /* 0x0000002e2e047291 */ /* 0x000fe2000f8f083f */
[----:B------:R-:W-:-:S03]  /*1ae0*/  IMAD.U32 R2, RZ, RZ, UR47 ;  /* 0x0000002fff027e24 */ /* 0x000fc6000f8e00ff */
[----:B------:R-:W-:Y:S02]  /*1af0*/  ULOP3.LUT UR4, UR4, 0xfffffffe, URZ, 0xc0, !UPT ;  /* 0xfffffffe04047892 */ /* 0x000fe4000f8ec03f */
[----:B------:R-:W-:Y:S02]  /*1b00*/  ISETP.NE.AND P0, PT, R2, 0x3, PT ;  /* 0x000000030200780c */ /* 0x000fe40003f05270 */
[----:B------:R-:W-:-:S06]  /*1b10*/  UIADD3 UR4, UR46, -UR4, URZ ;  /* 0x800000042e047290 */ /* 0x000fcc000fffe03f */
[----:B------:R-:W-:-:S05]  /*1b20*/  IMAD.U32 R0, RZ, RZ, UR4 ;  /* 0x00000004ff007e24 */ /* 0x000fca000f8e00ff */
[----:B------:R-:W-:-:S04]  /*1b30*/  SHF.L.U32 R0, R0, 0x1f, RZ ;  /* 0x0000001f00007819 */ /* 0x000fc800000006ff */
[----:B------:R-:W0:Y:S02]  /*1b40*/  SYNCS.PHASECHK.TRANS64.TRYWAIT P1, [UR42+0x2d800], R0 ;  /* 0x02d80000ff0075a7 */ /* 0x000e24000802016a */
[----:B0-----:R-:W-:Y:S05]  /*1b50*/  @!P1 BRA `(.L_x_829) ;  /* 0x00000128004c9947 */ /* 0x001fea0003800000 */
.L_x_1019:
[----:B------:R-:W-:Y:S05]  /*1b60*/  @!P0 BRA `(.L_x_830) ;  /* 0x0000000000048947 */ /* 0x000fea0003800000 */
[----:B------:R-:W-:Y:S01]  /*1b70*/  BPT.TRAP 0x1 ;  /* 0x000000040000795c */ /* 0x000fe20000300000 */
.L_x_830:
[----:B------:R-:W-:Y:S02]  /*1b80*/  IMAD.U32 R5, RZ, RZ, UR45 ;  /* 0x0000002dff057e24 */ /* 0x000fe4000f8e00ff */
[----:B0-----:R-:W-:-:S03]  /*1b90*/  IMAD.U32 R0, RZ, RZ, UR50 ;  /* 0x00000032ff007e24 */ /* 0x001fc6000f8e00ff */
[----:B------:R-:W-:Y:S02]  /*1ba0*/  LEA R5, R5, UR42, 0x3 ;  /* 0x0000002a05057c11 */ /* 0x000fe4000f8e18ff */
[----:B------:R-:W-:-:S04]  /*1bb0*/  SHF.L.U32 R0, R0, 0x1f, RZ ;  /* 0x0000001f00007819 */ /* 0x000fc800000006ff */
[----:B------:R0:W1:Y:S01]  /*1bc0*/  SYNCS.PHASECHK.TRANS64.TRYWAIT P2, [R5+URZ+0x2d830], R0 ;  /* 0x02d83000050075a7 */ /* 0x000062000804017f */
[----:B------:R-:W-:Y:S05]  /*1bd0*/  @!P0 BRA `(.L_x_831) ;  /* 0x0000000000048947 */ /* 0x000fea0003800000 */
[----:B------:R-:W-:Y:S01]  /*1be0*/  BPT.TRAP 0x1 ;  /* 0x000000040000795c */ /* 0x000fe20000300000 */
.L_x_831:
[----:B------:R-:W2:Y:S02]  /*1bf0*/  S2R R2, SR_TID.X ;  /* 0x0000000000027919 */ /* 0x000ea40000002100 */
[----:B--2---:R-:W-:Y:S01]  /*1c00*/  LOP3.LUT P1, RZ, R2, 0x7f, RZ, 0xc0, !PT ;  /* 0x0000007f02ff7812 */ /* 0x004fe2000782c0ff */
[----:B-1----:R-:W-:-:S12]  /*1c10*/  @P2 BRA `(.L_x_832) ;  /* 0x0000000000082947 */ /* 0x002fd80003800000 */
[----:B------:R-:W1:Y:S02]  /*1c20*/  SYNCS.PHASECHK.TRANS64.TRYWAIT P2, [R5+URZ+0x2d830], R0 ;  /* 0x02d83000050075a7 */ /* 0x000e64000804017f */
[----:B-1----:R-:W-:Y:S05]  /*1c30*/  @!P2 BRA `(.L_x_833) ;  /* 0x00000128002ca947 */ /* 0x002fea0003800000 */
.L_x_832:
[----:B------:R-:W-:Y:S05]  /*1c40*/  WARPSYNC.ALL ;  /* 0x0000000000007948 */ /* 0x000fea0003800000 */
[----:B------:R-:W-:Y:S01]  /*1c50*/  UIADD3 UR4, UR42, 0x15400, URZ ;  /* 0x000154002a047890 */ /* 0x000fe2000fffe03f */
[----:B------:R-:W-:Y:S01]  /*1c60*/  WARPGROUP.ARRIVE ;  /* 0x00000000000079c5 */ /* 0x000fe20000000000 */
[----:B------:R-:W-:Y:S01]  /*1c70*/  UMOV UR5, 0x80000020 ;  /* 0x8000002000057882 */ /* 0x000fe20000000000 */
[----:B------:R-:W-:Y:S01]  /*1c80*/  UMOV UR7, 0x80000020 ;  /* 0x8000002000077882 */ /* 0x000fe20000000000 */
[----:B------:R-:W-:Y:S01]  /*1c90*/  USHF.R.U32.HI UR4, URZ, 0x4, UR4 ;  /* 0x000000043f047899 */ /* 0x000fe20008011604 */
[----:B01----:R-:W-:Y:S01]  /*1ca0*/  VIADD R0, R137, UR41 ;  /* 0x0000002989007c36 */ /* 0x003fe20008000000 */
[----:B------:R-:W-:Y:S01]  /*1cb0*/  UMOV UR9, 0x80000020 ;  /* 0x8000002000097882 */ /* 0x000fe20000000000 */
[----:B------:R-:W-:Y:S01]  /*1cc0*/  UMOV UR11, 0x80000020 ;  /* 0x80000020000b7882 */ /* 0x000fe20000000000 */
[----:B------:R-:W-:Y:S01]  /*1cd0*/  ULOP3.LUT UR4, UR4, 0x3fff, URZ, 0xc0, !UPT ;  /* 0x00003fff04047892 */ /* 0x000fe2000f8ec03f */
[----:B------:R-:W0:Y:S01]  /*1ce0*/  LDC R6, c[0x0][0x2f0] ;  /* 0x0000bc00ff067b82 */ /* 0x000e220000000800 */
[----:B------:R-:W-:Y:S01]  /*1cf0*/  UMOV UR13, 0x80000020 ;  /* 0x80000020000d7882 */ /* 0x000fe20000000000 */
[----:B------:R-:W-:Y:S01]  /*1d00*/  UMOV UR15, 0x80000020 ;  /* 0x80000020000f7882 */ /* 0x000fe20000000000 */
[----:B------:R-:W-:Y:S01]  /*1d10*/  ULOP3.LUT UR32, UR4, 0x10000, URZ, 0xfc, !UPT ;  /* 0x0001000004207892 */ /* 0x000fe2000f8efc3f */
[----:B------:R-:W-:Y:S01]  /*1d20*/  IMAD.MOV.U32 R4, RZ, RZ, R0 ;  /* 0x000000ffff047224 */ /* 0x000fe200078e0000 */
[----:B------:R-:W-:Y:S01]  /*1d30*/  ULOP3.LUT UR4, UR53, 0x10000, URZ, 0xfc, !UPT ;  /* 0x0001000035047892 */ /* 0x000fe2000f8efc3f */
[----:B------:R-:W-:Y:S01]  /*1d40*/  IMAD.MOV.U32 R3, RZ, RZ, -0x80 ;  /* 0xffffff80ff037424 */ /* 0x000fe200078e00ff */
[----:B------:R-:W-:Y:S01]  /*1d50*/  UIMAD UR6, UR45, 0x600, UR32 ;  /* 0x000006002d0678a4 */ /* 0x000fe2000f8e0220 */
[----:B------:R-:W1:Y:S01]  /*1d60*/  LDC R143, c[0x0][0x288] ;  /* 0x0000a200ff8f7b82 */ /* 0x000e620000000800 */
[----:B------:R-:W-:Y:S01]  /*1d70*/  UIADD3 UR8, UR4, 0x2, URZ ;  /* 0x0000000204087890 */ /* 0x000fe2000fffe03f */
[C---:B------:R-:W-:Y:S01]  /*1d80*/  IMAD R9, R88.reuse, R3, 0x80 ;  /* 0x0000008058097424 */ /* 0x040fe200078e0203 */
[----:B------:R-:W-:Y:S01]  /*1d90*/  UIADD3 UR10, UR6, 0x2, URZ ;  /* 0x00000002060a7890 */ /* 0x000fe2000fffe03f */
[----:B------:R-:W-:Y:S01]  /*1da0*/  LEA R7, R88, 0xffffff80, 0x7 ;  /* 0xffffff8058077811 */ /* 0x000fe200078e38ff */
[----:B------:R-:W-:Y:S01]  /*1db0*/  UIADD3 UR12, UR4, 0x300, URZ ;  /* 0x00000300040c7890 */ /* 0x000fe2000fffe03f */
[----:B------:R-:W-:Y:S01]  /*1dc0*/  VIADD R3, R9, 0x1 ;  /* 0x0000000109037836 */ /* 0x000fe20000000000 */
[----:B------:R-:W-:-:S02]  /*1dd0*/  UIADD3 UR14, UR6, 0x200, URZ ;  /* 0x00000200060e7890 */ /* 0x000fc4000fffe03f */
[----:B------:R-:W-:Y:S01]  /*1de0*/  HGMMA.64x128x16.F32.BF16 R24, gdesc[UR4], RZ, !UPT, gsb0 ;  /* 0x01e00000041879f0 */ /* 0x000fe2000c0018ff */
[----:B------:R-:W-:Y:S01]  /*1df0*/  UIADD3 UR16, UR4, 0x302, URZ ;  /* 0x0000030204107890 */ /* 0x000fe2000fffe03f */
[----:B------:R-:W-:Y:S01]  /*1e00*/  IMAD R3, R16, -0x2, R3 ;  /* 0xfffffffe10037824 */ /* 0x000fe200078e0203 */
[----:B------:R-:W-:Y:S01]  /*1e10*/  UIADD3 UR18, UR6, 0x202, URZ ;  /* 0x0000020206127890 */ /* 0x000fe2000fffe03f */
[----:B------:R-:W-:Y:S01]  /*1e20*/  UMOV UR17, 0x80000020 ;  /* 0x8000002000117882 */ /* 0x000fe20000000000 */
        /* <DEDUP_REMOVED lines=9> */
[----:B------:R-:W-:Y:S01]  /*1ec0*/  ULDC UR6, c[0x0][0x448] ;  /* 0x0001120000067ab9 */ /* 0x000fe20000000800 */
[----:B------:R-:W-:Y:S01]  /*1ed0*/  ULDC UR35, c[0x0][0x9dc] ;  /* 0x0002770000237ab9 */ /* 0x000fe20000000800 */
[----:B------:R-:W-:-:S06]  /*1ee0*/  UISETP.NE.AND UP0, UPT, UR6, 0x1, UPT ;  /* 0x000000010600788c */ /* 0x000fcc000bf05270 */
[----:B------:R-:W-:Y:S02]  /*1ef0*/  PLOP3.LUT P2, PT, PT, PT, UP0, 0x80, 0x0 ;  /* 0x000000000000781c */ /* 0x000fe40003f4f008 */
[----:B------:R-:W-:-:S03]  /*1f00*/  PLOP3.LUT P3, PT, PT, PT, UP0, 0x80, 0x0 ;  /* 0x000000000000781c */ /* 0x000fc60003f6f008 */
[----:B------:R-:W-:-:S08]  /*1f10*/  @UP0 ULDC UR6, c[0x0][0x44c] ;  /* 0x0001130000060ab9 */ /* 0x000fd00000000800 */
[----:B------:R-:W-:Y:S01]  /*1f20*/  @P2 IMAD.HI.U32 R2, R0, UR6, RZ ;  /* 0x0000000600022c27 */ /* 0x000fe2000f8e00ff */
[----:B------:R-:W-:-:S03]  /*1f30*/  @UP0 ULDC UR6, c[0x0][0x450] ;  /* 0x0001140000060ab9 */ /* 0x000fc60000000800 */
[----:B------:R-:W-:Y:S01]  /*1f40*/  @!P1 VIADD R0, R5, 0x2d840 ;  /* 0x0002d84005009836 */ /* 0x000fe20000000000 */
[----:B------:R-:W-:Y:S01]  /*1f50*/  @P3 SHF.R.U32.HI R4, RZ, UR6, R2 ;  /* 0x00000006ff043c19 */ /* 0x000fe20008011602 */
[----:B------:R-:W-:Y:S02]  /*1f60*/  ULDC.64 UR6, c[0x0][0x9e0] ;  /* 0x0002780000067ab9 */ /* 0x000fe40000000a00 */
[----:B------:R-:W-:Y:S01]  /*1f70*/  UISETP.GE.AND UP1, UPT, UR7, 0x1, UPT ;  /* 0x000000010700788c */ /* 0x000fe2000bf26270 */
[----:B------:R-:W-:Y:S01]  /*1f80*/  @!P1 PRMT R0, RZ, 0x654, R0 ;  /* 0x00000654ff009816 */ /* 0x000fe20000000000 */
[----:B------:R-:W2:Y:S04]  /*1f90*/  SHFL.IDX PT, R5, R4, RZ, 0x1c1f ;  /* 0x001c1fff04057589 */ /* 0x000ea800000e0000 */
[----:B------:R-:W-:Y:S01]  /*1fa0*/  PLOP3.LUT P2, PT, PT, PT, UP1, 0x40, 0x0 ;  /* 0x000000000000781c */ /* 0x000fe20003f4e818 */
[----:B------:R-:W-:-:S02]  /*1fb0*/  WARPGROUP.DEPBAR.LE gsb0, 0x0 ;  /* 0x00008000000079c5 */ /* 0x000fc40000010000 */
[----:B------:R-:W-:-:S06]  /*1fc0*/  WARPGROUP.ARRIVE ;  /* 0x00000000000079c5 */ /* 0x000fcc0000000000 */
[----:B------:R-:W-:Y:S01]  /*1fd0*/  HGMMA.64x128x16.F32.BF16 R24, gdesc[UR8], R24, gsb0 ;  /* 0x01e00000081879f0 */ /* 0x000fe20008001818 */
[----:B------:R-:W-:Y:S02]  /*1fe0*/  ULOP3.LUT UR10, URZ, UR35, URZ, 0x33, !UPT ;  /* 0x000000233f0a7292 */ /* 0x000fe4000f8e333f */
[----:B------:R-:W-:Y:S02]  /*1ff0*/  WARPGROUP.DEPBAR.LE gsb0, 0x0 ;  /* 0x00008000000079c5 */ /* 0x000fe40000010000 */
[----:B------:R-:W-:-:S07]  /*2000*/  WARPGROUP.ARRIVE ;  /* 0x00000000000079c5 */ /* 0x000fce0000000000 */
[----:B------:R-:W-:Y:S03]  /*2010*/  HGMMA.64x128x16.F32.BF16 R24, gdesc[UR12], R24, gsb0 ;  /* 0x01e000000c1879f0 */ /* 0x000fe60008001818 */
        /* <DEDUP_REMOVED lines=10> */
[----:B------:R0:W-:Y:S02]  /*20c0*/  @!P1 SYNCS.ARRIVE.TRANS64.RED.A1T0 RZ, [R0+URZ], RZ ;  /* 0x000000ff00ff99a7 */ /* 0x0001e4000810043f */
[C---:B0-----:R-:W-:Y:S02]  /*20d0*/  IMAD R0, R6.reuse, UR43, R3 ;  /* 0x0000002b06007c24 */ /* 0x041fe4000f8e0203 */
[----:B------:R-:W-:Y:S02]  /*20e0*/  IMAD R3, R6, UR43, R9 ;  /* 0x0000002b06037c24 */ /* 0x000fe4000f8e0209 */
[----:B-1----:R-:W-:-:S02]  /*20f0*/  IMAD.IADD R0, R0, 0x1, -R143 ;  /* 0x0000000100007824 */ /* 0x002fc400078e0a8f */
[----:B------:R-:W-:Y:S02]  /*2100*/  IMAD R10, R16, -0x2, R3 ;  /* 0xfffffffe100a7824 */ /* 0x000fe400078e0203 */
[C---:B------:R-:W-:Y:S02]  /*2110*/  VIADD R11, R0.reuse, UR6 ;  /* 0x00000006000b7c36 */ /* 0x040fe40008000000 */
[----:B------:R-:W-:-:S03]  /*2120*/  VIADD R12, R0, UR10 ;  /* 0x0000000a000c7c36 */ /* 0x000fc60008000000 */
[----:B--2---:R-:W-:Y:S01]  /*2130*/  VIADDMNMX R0, R5, R11, R10, PT ;  /* 0x0000000b05007246 */ /* 0x004fe2000380010a */
[----:B------:R-:W-:Y:S01]  /*2140*/  IMAD.IADD R2, R12, 0x1, R5 ;  /* 0x000000010c027824 */ /* 0x000fe200078e0205 */
[----:B------:R-:W-:Y:S06]  /*2150*/  @P2 BRA `(.L_x_834) ;  /* 0x00000000005c2947 */ /* 0x000fec0003800000 */
[----:B------:R-:W-:Y:S01]  /*2160*/  IMAD R8, R6, UR43, R5 ;  /* 0x0000002b06087c24 */ /* 0x000fe2000f8e0205 */
[----:B------:R-:W-:Y:S03]  /*2170*/  BSSY B0, `(.L_x_835) ;  /* 0x0000011000007945 */ /* 0x000fe60003800000 */
[----:B------:R-:W-:-:S05]  /*2180*/  IMAD.IADD R8, R8, 0x1, -R143 ;  /* 0x0000000108087824 */ /* 0x000fca00078e0a8f */
[----:B------:R-:W-:-:S13]  /*2190*/  ISETP.GT.AND P2, PT, R8, -0x1, PT ;  /* 0xffffffff0800780c */ /* 0x000fda0003f44270 */
[----:B------:R-:W-:Y:S05]  /*21a0*/  @P2 BRA `(.L_x_836) ;  /* 0x0000000000202947 */ /* 0x000fea0003800000 */
[----:B------:R-:W-:Y:S01]  /*21b0*/  UISETP.NE.AND UP2, UPT, UR7, 0x1, UPT ;  /* 0x000000010700788c */ /* 0x000fe2000bf45270 */
[----:B------:R-:W-:-:S05]  /*21c0*/  LOP3.LUT R8, RZ, R8, RZ, 0x33, !PT ;  /* 0x00000008ff087212 */ /* 0x000fca00078e33ff */
[----:B------:R-:W-:-:S05]  /*21d0*/  PLOP3.LUT P2, PT, PT, PT, UP2, 0x80, 0x0 ;  /* 0x000000000000781c */ /* 0x000fca0003f4f028 */
[----:B------:R-:W-:-:S08]  /*21e0*/  @UP2 ULDC.64 UR10, c[0x0][0x9e8] ;  /* 0x00027a00000a2ab9 */ /* 0x000fd00000000a00 */
[----:B------:R-:W-:-:S05]  /*21f0*/  @P2 IMAD.HI.U32 R3, R8, UR10, RZ ;  /* 0x0000000a08032c27 */ /* 0x000fca000f8e00ff */
[----:B------:R-:W-:-:S04]  /*2200*/  @P2 SHF.R.U32.HI R8, RZ, UR11, R3 ;  /* 0x0000000bff082c19 */ /* 0x000fc80008011603 */
[----:B------:R-:W-:Y:S01]  /*2210*/  LOP3.LUT R8, RZ, R8, RZ, 0x33, !PT ;  /* 0x00000008ff087212 */ /* 0x000fe200078e33ff */
[----:B------:R-:W-:Y:S06]  /*2220*/  BRA `(.L_x_837) ;  /* 0x0000000000147947 */ /* 0x000fec0003800000 */
.L_x_836:
[----:B------:R-:W-:-:S06]  /*2230*/  UISETP.NE.AND UP2, UPT, UR7, 0x1, UPT ;  /* 0x000000010700788c */ /* 0x000fcc000bf45270 */
[----:B------:R-:W-:-:S05]  /*2240*/  PLOP3.LUT P2, PT, PT, PT, UP2, 0x80, 0x0 ;  /* 0x000000000000781c */ /* 0x000fca0003f4f028 */
[----:B------:R-:W-:-:S08]  /*2250*/  @UP2 ULDC.64 UR10, c[0x0][0x9e8] ;  /* 0x00027a00000a2ab9 */ /* 0x000fd00000000a00 */
[----:B------:R-:W-:-:S05]  /*2260*/  @P2 IMAD.HI.U32 R3, R8, UR10, RZ ;  /* 0x0000000a08032c27 */ /* 0x000fca000f8e00ff */
[----:B------:R-:W-:-:S07]  /*2270*/  @P2 SHF.R.U32.HI R8, RZ, UR11, R3 ;  /* 0x0000000bff082c19 */ /* 0x000fce0008011603 */
.L_x_837:
[----:B------:R-:W-:Y:S05]  /*2280*/  BSYNC B0 ;  /* 0x0000000000007941 */ /* 0x000fea0003800000 */
.L_x_835:
[----:B------:R-:W-:-:S04]  /*2290*/  IMAD R3, R8, UR7, -R7 ;  /* 0x0000000708037c24 */ /* 0x000fc8000f8e0a07 */
[----:B------:R-:W-:-:S05]  /*22a0*/  IMAD R3, R16, -0x2, R3 ;  /* 0xfffffffe10037824 */ /* 0x000fca00078e0203 */
[----:B------:R-:W-:Y:S02]  /*22b0*/  VIMNMX R2, R2, R3, !PT ;  /* 0x0000000302027248 */ /* 0x000fe40007fe0100 */
[----:B------:R-:W-:-:S07]  /*22c0*/  VIADDMNMX R0, R3, UR7, R0, PT ;  /* 0x0000000703007c46 */ /* 0x000fce000b800100 */
.L_x_834:
[C---:B------:R-:W-:Y:S02]  /*22d0*/  ISETP.GE.AND P4, PT, R9.reuse, 0x9, PT ;  /* 0x000000090900780c */ /* 0x040fe40003f86270 */
[C---:B------:R-:W-:Y:S02]  /*22e0*/  ISETP.GE.AND P2, PT, R9.reuse, 0x2, PT ;  /* 0x000000020900780c */ /* 0x040fe40003f46270 */
[----:B------:R-:W-:Y:S02]  /*22f0*/  ISETP.GE.AND P5, PT, R9, 0xa, PT ;  /* 0x0000000a0900780c */ /* 0x000fe40003fa6270 */
[----:B------:R-:W-:Y:S02]  /*2300*/  LOP3.LUT R19, R19, 0xfffffffd, RZ, 0xc0, !PT ;  /* 0xfffffffd13137812 */ /* 0x000fe400078ec0ff */
[----:B------:R-:W-:-:S04]  /*2310*/  ISETP.GT.AND P3, PT, R2, 0x1, !P2 ;  /* 0x000000010200780c */ /* 0x000fc80005764270 */
[----:B------:R-:W-:Y:S02]  /*2320*/  ISETP.LT.OR P3, PT, R0, 0x2, P3 ;  /* 0x000000020000780c */ /* 0x000fe40001f61670 */
[----:B------:R-:W-:Y:S02]  /*2330*/  @P4 LOP3.LUT R19, R19, 0x2, RZ, 0xfc, !PT ;  /* 0x0000000213134812 */ /* 0x000fe400078efcff */
[----:B------:R-:W-:Y:S02]  /*2340*/  FSEL R25, R25, -INF , !P3 ;  /* 0xff80000019197808 */ /* 0x000fe40005800000 */
[----:B------:R-:W-:Y:S02]  /*2350*/  LOP3.LUT R19, R19, 0xfffffffb, RZ, 0xc0, !PT ;  /* 0xfffffffb13137812 */ /* 0x000fe400078ec0ff */
[----:B------:R-:W-:Y:S02]  /*2360*/  ISETP.GT.AND P4, PT, R2, 0x8, !P4 ;  /* 0x000000080200780c */ /* 0x000fe40006784270 */
[----:B------:R-:W-:-:S02]  /*2370*/  @P5 LOP3.LUT R19, R19, 0x4, RZ, 0xfc, !PT ;  /* 0x0000000413135812 */ /* 0x000fc400078efcff */
[----:B------:R-:W-:Y:S02]  /*2380*/  ISETP.GT.AND P3, PT, R2, 0x9, !P5 ;  /* 0x000000090200780c */ /* 0x000fe40006f64270 */
[C---:B------:R-:W-:Y:S02]  /*2390*/  ISETP.GE.AND P5, PT, R9.reuse, 0x11, PT ;  /* 0x000000110900780c */ /* 0x040fe40003fa6270 */
[C---:B------:R-:W-:Y:S02]  /*23a0*/  ISETP.LT.OR P4, PT, R0.reuse, 0x9, P4 ;  /* 0x000000090000780c */ /* 0x040fe40002781670 */
[----:B------:R-:W-:Y:S02]  /*23b0*/  ISETP.LT.OR P3, PT, R0, 0xa, P3 ;  /* 0x0000000a0000780c */ /* 0x000fe40001f61670 */
[----:B------:R-:W-:Y:S02]  /*23c0*/  FSEL R28, R28, -INF , !P4 ;  /* 0xff8000001c1c7808 */ /* 0x000fe40006000000 */
[----:B------:R-:W-:-:S02]  /*23d0*/  ISETP.GE.AND P4, PT, R9, 0x12, PT ;  /* 0x000000120900780c */ /* 0x000fc40003f86270 */
[----:B------:R-:W-:Y:S02]  /*23e0*/  LOP3.LUT R19, R19, 0xfffffff7, RZ, 0xc0, !PT ;  /* 0xfffffff713137812 */ /* 0x000fe400078ec0ff */
[----:B------:R-:W-:Y:S02]  /*23f0*/  FSEL R29, R29, -INF , !P3 ;  /* 0xff8000001d1d7808 */ /* 0x000fe40005800000 */
[----:B------:R-:W-:Y:S02]  /*2400*/  ISETP.GT.AND P3, PT, R2, 0x10, !P5 ;  /* 0x000000100200780c */ /* 0x000fe40006f64270 */
[----:B------:R-:W-:Y:S02]  /*2410*/  @P5 LOP3.LUT R19, R19, 0x8, RZ, 0xfc, !PT ;  /* 0x0000000813135812 */ /* 0x000fe400078efcff */
[----:B------:R-:W-:Y:S02]  /*2420*/  ISETP.LT.OR P3, PT, R0, 0x11, P3 ;  /* 0x000000110000780c */ /* 0x000fe40001f61670 */
[----:B------:R-:W-:-:S02]  /*2430*/  LOP3.LUT R19, R19, 0xfdffffff, RZ, 0xc0, !PT ;  /* 0xfdffffff13137812 */ /* 0x000fc400078ec0ff */
[----:B------:R-:W-:Y:S02]  /*2440*/  FSEL R32, R32, -INF , !P3 ;  /* 0xff80000020207808 */ /* 0x000fe40005800000 */
[----:B------:R-:W-:Y:S02]  /*2450*/  @P4 LOP3.LUT R19, R19, 0x2000000, RZ, 0xfc, !PT ;  /* 0x0200000013134812 */ /* 0x000fe400078efcff */
[----:B------:R-:W-:Y:S02]  /*2460*/  ISETP.GT.AND P3, PT, R2, 0x11, !P4 ;  /* 0x000000110200780c */ /* 0x000fe40006764270 */
[----:B------:R-:W-:Y:S02]  /*2470*/  ISETP.GE.AND P4, PT, R9, 0x19, PT ;  /* 0x000000190900780c */ /* 0x000fe40003f86270 */
[----:B------:R-:W-:Y:S02]  /*2480*/  ISETP.LT.OR P3, PT, R0, 0x12, P3 ;  /* 0x000000120000780c */ /* 0x000fe40001f61670 */
[----:B------:R-:W-:-:S02]  /*2490*/  LOP3.LUT R19, R19, 0xfeffffff, RZ, 0xc0, !PT ;  /* 0xfeffffff13137812 */ /* 0x000fc400078ec0ff */
[----:B------:R-:W-:Y:S02]  /*24a0*/  FSEL R33, R33, -INF , !P3 ;  /* 0xff80000021217808 */ /* 0x000fe40005800000 */
[----:B------:R-:W-:-:S04]  /*24b0*/  ISETP.GT.AND P3, PT, R2, 0x18, !P4 ;  /* 0x000000180200780c */ /* 0x000fc80006764270 */
[----:B------:R-:W-:Y:S02]  /*24c0*/  ISETP.LT.OR P3, PT, R0, 0x19, P3 ;  /* 0x000000190000780c */ /* 0x000fe40001f61670 */
[----:B------:R-:W-:Y:S02]  /*24d0*/  @P4 LOP3.LUT R19, R19, 0x1000000, RZ, 0xfc, !PT ;  /* 0x0100000013134812 */ /* 0x000fe400078efcff */
[----:B------:R-:W-:Y:S02]  /*24e0*/  ISETP.GE.AND P4, PT, R9, 0x1a, PT ;  /* 0x0000001a0900780c */ /* 0x000fe40003f86270 */
[----:B------:R-:W-:Y:S02]  /*24f0*/  LOP3.LUT R19, R19, 0xff7fffff, RZ, 0xc0, !PT ;  /* 0xff7fffff13137812 */ /* 0x000fe400078ec0ff */
[----:B------:R-:W-:Y:S02]  /*2500*/  FSEL R36, R36, -INF , !P3 ;  /* 0xff80000024247808 */ /* 0x000fe40005800000 */
[----:B------:R-:W-:-:S04]  /*2510*/  ISETP.GT.AND P3, PT, R2, 0x19, !P4 ;  /* 0x000000190200780c */ /* 0x000fc80006764270 */
[----:B------:R-:W-:-:S03]  /*2520*/  ISETP.LT.OR P3, PT, R0, 0x1a, P3 ;  /* 0x0000001a0000780c */ /* 0x000fc60001f61670 */
        /* <DEDUP_REMOVED lines=110> */
[----:B------:R-:W-:Y:S02]  /*2c10*/  FSEL R73, R73, -INF , !P3 ;  /* 0xff80000049497808 */ /* 0x000fe40005800000 */
[----:B------:R-:W-:Y:S02]  /*2c20*/  LOP3.LUT R19, R19, 0xffffffef, RZ, 0xc0, !PT ;  /* 0xffffffef13137812 */ /* 0x000fe400078ec0ff */
[----:B------:R-:W-:-:S04]  /*2c30*/  ISETP.GT.AND P3, PT, R2, 0x68, !P4 ;  /* 0x000000680200780c */ /* 0x000fc80006764270 */
[----:B------:R-:W-:-:S03]  /*2c40*/  ISETP.LT.OR P3, PT, R0, 0x69, P3 ;  /* 0x000000690000780c */ /* 0x000fc60001f61670 */
[----:B------:R-:W-:Y:S02]  /*2c50*/  @P4 LOP3.LUT R19, R19, 0x10, RZ, 0xfc, !PT ;  /* 0x0000001013134812 */ /* 0x000fe400078efcff */
[----:B------:R-:W-:Y:S02]  /*2c60*/  ISETP.GE.AND P4, PT, R9, 0x6a, PT ;  /* 0x0000006a0900780c */ /* 0x000fe40003f86270 */
[----:B------:R-:W-:Y:S02]  /*2c70*/  FSEL R76, R76, -INF , !P3 ;  /* 0xff8000004c4c7808 */ /* 0x000fe40005800000 */
[----:B------:R-:W-:Y:S02]  /*2c80*/  ISETP.GT.AND P3, PT, R2, 0x69, !P4 ;  /* 0x000000690200780c */ /* 0x000fe40006764270 */
[----:B------:R-:W-:Y:S02]  /*2c90*/  LOP3.LUT R19, R19, 0xfbffffff, RZ, 0xc0, !PT ;  /* 0xfbffffff13137812 */ /* 0x000fe400078ec0ff */
[----:B------:R-:W-:-:S04]  /*2ca0*/  ISETP.LT.OR P3, PT, R0, 0x6a, P3 ;  /* 0x0000006a0000780c */ /* 0x000fc80001f61670 */
[----:B------:R-:W-:Y:S02]  /*2cb0*/  FSEL R77, R77, -INF , !P3 ;  /* 0xff8000004d4d7808 */ /* 0x000fe40005800000 */
[----:B------:R-:W-:Y:S02]  /*2cc0*/  ISETP.GE.AND P3, PT, R9, 0x71, PT ;  /* 0x000000710900780c */ /* 0x000fe40003f66270 */
[----:B------:R-:W-:Y:S02]  /*2cd0*/  @P4 LOP3.LUT R19, R19, 0x4000000, RZ, 0xfc, !PT ;  /* 0x0400000013134812 */ /* 0x000fe400078efcff */
[----:B------:R-:W-:Y:S02]  /*2ce0*/  ISETP.GT.AND P4, PT, R2, 0x70, !P3 ;  /* 0x000000700200780c */ /* 0x000fe40005f84270 */
[----:B------:R-:W-:Y:S02]  /*2cf0*/  LOP3.LUT R19, R19, 0xfffffffe, RZ, 0xc0, !PT ;  /* 0xfffffffe13137812 */ /* 0x000fe400078ec0ff */
[----:B------:R-:W-:-:S04]  /*2d00*/  ISETP.LT.OR P4, PT, R0, 0x71, P4 ;  /* 0x000000710000780c */ /* 0x000fc80002781670 */
[----:B------:R-:W-:Y:S02]  /*2d10*/  FSEL R80, R80, -INF , !P4 ;  /* 0xff80000050507808 */ /* 0x000fe40006000000 */
[----:B------:R-:W-:-:S04]  /*2d20*/  ISETP.GE.AND P4, PT, R9, 0x72, PT ;  /* 0x000000720900780c */ /* 0x000fc80003f86270 */
[----:B------:R-:W-:-:S04]  /*2d30*/  ISETP.GT.AND P5, PT, R2, 0x71, !P4 ;  /* 0x000000710200780c */ /* 0x000fc800067a4270 */
[----:B------:R-:W-:-:S04]  /*2d40*/  ISETP.LT.OR P5, PT, R0, 0x72, P5 ;  /* 0x000000720000780c */ /* 0x000fc80002fa1670 */
[----:B------:R-:W-:Y:S02]  /*2d50*/  FSEL R81, R81, -INF , !P5 ;  /* 0xff80000051517808 */ /* 0x000fe40006800000 */
[----:B------:R-:W-:-:S04]  /*2d60*/  ISETP.GE.AND P5, PT, R9, 0x79, PT ;  /* 0x000000790900780c */ /* 0x000fc80003fa6270 */
[----:B------:R-:W-:-:S04]  /*2d70*/  ISETP.GT.AND P6, PT, R2, 0x78, !P5 ;  /* 0x000000780200780c */ /* 0x000fc80006fc4270 */
[----:B------:R-:W-:-:S04]  /*2d80*/  ISETP.LT.OR P6, PT, R0, 0x79, P6 ;  /* 0x000000790000780c */ /* 0x000fc800037c1670 */
[----:B------:R-:W-:Y:S02]  /*2d90*/  FSEL R84, R84, -INF , !P6 ;  /* 0xff80000054547808 */ /* 0x000fe40007000000 */
[----:B------:R-:W-:-:S13]  /*2da0*/  ISETP.GE.AND P6, PT, R9, 0x1, PT ;  /* 0x000000010900780c */ /* 0x000fda0003fc6270 */
[----:B------:R-:W-:Y:S02]  /*2db0*/  @P6 LOP3.LUT R19, R19, 0x1, RZ, 0xfc, !PT ;  /* 0x0000000113136812 */ /* 0x000fe400078efcff */
[----:B------:R-:W-:Y:S02]  /*2dc0*/  ISETP.GT.AND P6, PT, R2, RZ, !P6 ;  /* 0x000000ff0200720c */ /* 0x000fe400077c4270 */
[----:B------:R-:W-:Y:S02]  /*2dd0*/  LOP3.LUT R19, R19, 0xf7ffffff, RZ, 0xc0, !PT ;  /* 0xf7ffffff13137812 */ /* 0x000fe400078ec0ff */
[----:B------:R-:W-:-:S04]  /*2de0*/  ISETP.LT.OR P6, PT, R0, 0x1, P6 ;  /* 0x000000010000780c */ /* 0x000fc800037c1670 */
[----:B------:R-:W-:Y:S02]  /*2df0*/  FSEL R5, R24, -INF , !P6 ;  /* 0xff80000018057808 */ /* 0x000fe40007000000 */
[----:B------:R-:W-:Y:S02]  /*2e00*/  ISETP.GE.AND P6, PT, R9, 0x7a, PT ;  /* 0x0000007a0900780c */ /* 0x000fe40003fc6270 */
[----:B------:R-:W0:Y:S11]  /*2e10*/  SHFL.IDX PT, R9, R4, 0x1, 0x1c1f ;  /* 0x003c1f0004097f89 */ /* 0x000e3600000e0000 */
[----:B------:R-:W-:-:S02]  /*2e20*/  @P6 LOP3.LUT R19, R19, 0x8000000, RZ, 0xfc, !PT ;  /* 0x0800000013136812 */ /* 0x000fc400078efcff */
[----:B------:R-:W-:-:S04]  /*2e30*/  ISETP.GT.AND P6, PT, R2, 0x79, !P6 ;  /* 0x000000790200780c */ /* 0x000fc800077c4270 */
[----:B------:R-:W-:-:S04]  /*2e40*/  ISETP.LT.OR P6, PT, R0, 0x7a, P6 ;  /* 0x0000007a0000780c */ /* 0x000fc800037c1670 */
[----:B------:R-:W-:Y:S02]  /*2e50*/  FSEL R85, R85, -INF , !P6 ;  /* 0xff80000055557808 */ /* 0x000fe40007000000 */
[----:B------:R-:W-:Y:S01]  /*2e60*/  PLOP3.LUT P6, PT, PT, PT, UP1, 0x40, 0x0 ;  /* 0x000000000000781c */ /* 0x000fe20003fce818 */
[----:B0-----:R-:W-:Y:S01]  /*2e70*/  IMAD.IADD R3, R12, 0x1, R9 ;  /* 0x000000010c037824 */ /* 0x001fe200078e0209 */
[----:B------:R-:W-:-:S11]  /*2e80*/  VIADDMNMX R2, R9, R11, R10, PT ;  /* 0x0000000b09027246 */ /* 0x000fd6000380010a */
[----:B------:R-:W-:Y:S05]  /*2e90*/  @P6 BRA `(.L_x_838) ;  /* 0x0000000000646947 */ /* 0x000fea0003800000 */
        /* <DEDUP_REMOVED lines=9> */
[----:B------:R-:W-:Y:S01]  /*2f30*/  @P6 IMAD.HI.U32 R4, R0, UR10, RZ ;  /* 0x0000000a00046c27 */ /* 0x000fe2000f8e00ff */
[----:B------:R-:W-:-:S13]  /*2f40*/  PLOP3.LUT P6, PT, PT, PT, UP2, 0x80, 0x0 ;  /* 0x000000000000781c */ /* 0x000fda0003fcf028 */
[----:B------:R-:W-:-:S04]  /*2f50*/  @P6 SHF.R.U32.HI R0, RZ, UR11, R4 ;  /* 0x0000000bff006c19 */ /* 0x000fc80008011604 */
[----:B------:R-:W-:Y:S01]  /*2f60*/  LOP3.LUT R0, RZ, R0, RZ, 0x33, !PT ;  /* 0x00000000ff007212 */ /* 0x000fe200078e33ff */
[----:B------:R-:W-:Y:S06]  /*2f70*/  BRA `(.L_x_841) ;  /* 0x0000000000187947 */ /* 0x000fec0003800000 */
.L_x_840:
[----:B------:R-:W-:-:S06]  /*2f80*/  UISETP.NE.AND UP2, UPT, UR7, 0x1, UPT ;  /* 0x000000010700788c */ /* 0x000fcc000bf45270 */
[----:B------:R-:W-:-:S05]  /*2f90*/  PLOP3.LUT P6, PT, PT, PT, UP2, 0x80, 0x0 ;  /* 0x000000000000781c */ /* 0x000fca0003fcf028 */
[----:B------:R-:W-:-:S08]  /*2fa0*/  @UP2 ULDC.64 UR10, c[0x0][0x9e8] ;  /* 0x00027a00000a2ab9 */ /* 0x000fd00000000a00 */
[----:B------:R-:W-:Y:S01]  /*2fb0*/  @P6 IMAD.HI.U32 R4, R0, UR10, RZ ;  /* 0x0000000a00046c27 */ /* 0x000fe2000f8e00ff */
[----:B------:R-:W-:-:S13]  /*2fc0*/  PLOP3.LUT P6, PT, PT, PT, UP2, 0x80, 0x0 ;  /* 0x000000000000781c */ /* 0x000fda0003fcf028 */
[----:B------:R-:W-:-:S07]  /*2fd0*/  @P6 SHF.R.U32.HI R0, RZ, UR11, R4 ;  /* 0x0000000bff006c19 */ /* 0x000fce0008011604 */
.L_x_841:
[----:B------:R-:W-:Y:S05]  /*2fe0*/  BSYNC B0 ;  /* 0x0000000000007941 */ /* 0x000fea0003800000 */
.L_x_839:
[----:B------:R-:W-:-:S04]  /*2ff0*/  IMAD R7, R0, UR7, -R7 ;  /* 0x0000000700077c24 */ /* 0x000fc8000f8e0a07 */
[----:B------:R-:W-:-:S05]  /*3000*/  IMAD R7, R16, -0x2, R7 ;  /* 0xfffffffe10077824 */ /* 0x000fca00078e0207 */
[----:B------:R-:W-:Y:S02]  /*3010*/  VIMNMX R3, R3, R7, !PT ;  /* 0x0000000703037248 */ /* 0x000fe40007fe0100 */
[----:B------:R-:W-:-:S07]  /*3020*/  VIADDMNMX R2, R7, UR7, R2, PT ;  /* 0x0000000707027c46 */ /* 0x000fce000b800102 */
.L_x_838:
[----:B------:R-:W-:Y:S01]  /*3030*/  ISETP.GT.AND P2, PT, R3, 0x1, !P2 ;  /* 0x000000010300780c */ /* 0x000fe20005744270 */
[----:B------:R-:W-:Y:S01]  /*3040*/  ULDC UR33, c[0x0][0x988] ;  /* 0x0002620000217ab9 */ /* 0x000fe20000000800 */
[----:B------:R-:W-:Y:S01]  /*3050*/  LOP3.LUT P6, RZ, R19, 0x8, RZ, 0xc0, !PT ;  /* 0x0000000813ff7812 */ /* 0x000fe200078cc0ff */
[----:B------:R-:W-:Y:S01]  /*3060*/  @UP0 ULDC UR10, c[0x0][0x44c] ;  /* 0x00011300000a0ab9 */ /* 0x000fe20000000800 */
[----:B------:R-:W-:Y:S01]  /*3070*/  ISETP.LT.OR P2, PT, R2, 0x2, P2 ;  /* 0x000000020200780c */ /* 0x000fe20001741670 */
[----:B------:R-:W-:Y:S01]  /*3080*/  UIMAD.WIDE.U32 UR10, UR41, UR10, URZ ;  /* 0x0000000a290a72a5 */ /* 0x000fe2000f8e003f */
[----:B------:R-:W-:Y:S01]  /*3090*/  FMNMX.FTZ R7, R5, R25, !PT ;  /* 0x0000001905077209 */ /* 0x000fe20007810000 */
[----:B------:R-:W-:Y:S01]  /*30a0*/  @UP0 ULDC UR15, c[0x0][0x450] ;  /* 0x00011400000f0ab9 */ /* 0x000fe20000000800 */
[----:B------:R-:W-:Y:S01]  /*30b0*/  FSEL R27, R27, -INF , !P2 ;  /* 0xff8000001b1b7808 */ /* 0x000fe20005000000 */
[----:B------:R-:W-:Y:S01]  /*30c0*/  UMOV UR14, UR41 ;  /* 0x00000029000e7c82 */ /* 0x000fe20008000000 */
[----:B------:R-:W-:Y:S01]  /*30d0*/  LOP3.LUT P2, RZ, R19, 0x2, RZ, 0xc0, !PT ;  /* 0x0000000213ff7812 */ /* 0x000fe2000784c0ff */
[----:B------:R-:W-:Y:S01]  /*30e0*/  @UP0 USHF.R.U32.HI UR14, URZ, UR15, UR11 ;  /* 0x0000000f3f0e0299 */ /* 0x000fe2000801160b */
[----:B------:R-:W-:-:S02]  /*30f0*/  FMNMX.FTZ R0, R28, R7, !PT ;  /* 0x000000071c007209 */ /* 0x000fc40007810000 */
[----:B------:R-:W-:Y:S01]  /*3100*/  ISETP.GT.AND P2, PT, R3, 0x8, !P2 ;  /* 0x000000080300780c */ /* 0x000fe20005744270 */
[----:B------:R-:W-:Y:S01]  /*3110*/  UIADD3 UR52, UR52, UR14, URZ ;  /* 0x0000000e34347290 */ /* 0x000fe2000fffe03f */
[----:B------:R-:W-:Y:S02]  /*3120*/  FMNMX.FTZ R7, R29, R0, !PT ;  /* 0x000000001d077209 */ /* 0x000fe40007810000 */
[----:B------:R-:W-:Y:S01]  /*3130*/  ISETP.LT.OR P2, PT, R2, 0x9, P2 ;  /* 0x000000090200780c */ /* 0x000fe20001741670 */
[----:B------:R-:W-:Y:S01]  /*3140*/  UIADD3 UR6, UR52, UR6, URZ ;  /* 0x0000000634067290 */ /* 0x000fe2000fffe03f */
[----:B------:R-:W-:Y:S02]  /*3150*/  FMNMX.FTZ R0, R32, R7, !PT ;  /* 0x0000000720007209 */ /* 0x000fe40007810000 */
[----:B------:R-:W-:Y:S02]  /*3160*/  FSEL R30, R30, -INF , !P2 ;  /* 0xff8000001e1e7808 */ /* 0x000fe40005000000 */
[----:B------:R-:W-:-:S02]  /*3170*/  LOP3.LUT P2, RZ, R19, 0x4, RZ, 0xc0, !PT ;  /* 0x0000000413ff7812 */ /* 0x000fc4000784c0ff */
[----:B------:R-:W-:Y:S02]  /*3180*/  FMNMX.FTZ R7, R33, R0, !PT ;  /* 0x0000000021077209 */ /* 0x000fe40007810000 */
[----:B------:R-:W-:Y:S02]  /*3190*/  ISETP.GT.AND P2, PT, R3, 0x9, !P2 ;  /* 0x000000090300780c */ /* 0x000fe40005744270 */
[----:B------:R-:W-:Y:S02]  /*31a0*/  FMNMX.FTZ R0, R36, R7, !PT ;  /* 0x0000000724007209 */ /* 0x000fe40007810000 */
[----:B------:R-:W-:Y:S02]  /*31b0*/  ISETP.LT.OR P2, PT, R2, 0xa, P2 ;  /* 0x0000000a0200780c */ /* 0x000fe40001741670 */
[----:B------:R-:W-:Y:S02]  /*31c0*/  FMNMX.FTZ R7, R37, R0, !PT ;  /* 0x0000000025077209 */ /* 0x000fe40007810000 */
[----:B------:R-:W-:-:S02]  /*31d0*/  FSEL R31, R31, -INF , !P2 ;  /* 0xff8000001f1f7808 */ /* 0x000fc40005000000 */
[----:B------:R-:W-:Y:S02]  /*31e0*/  ISETP.GT.AND P2, PT, R3, 0x10, !P6 ;  /* 0x000000100300780c */ /* 0x000fe40007744270 */
[----:B------:R-:W-:Y:S02]  /*31f0*/  FMNMX.FTZ R0, R40, R7, !PT ;  /* 0x0000000728007209 */ /* 0x000fe40007810000 */
[----:B------:R-:W-:Y:S02]  /*3200*/  ISETP.LT.OR P2, PT, R2, 0x11, P2 ;  /* 0x000000110200780c */ /* 0x000fe40001741670 */
[C---:B------:R-:W-:Y:S02]  /*3210*/  LOP3.LUT P6, RZ, R19.reuse, 0x8000, RZ, 0xc0, !PT ;  /* 0x0000800013ff7812 */ /* 0x040fe400078cc0ff */
        /* <DEDUP_REMOVED lines=8> */
[----:B------:R-:W-:Y:S02]  /*32a0*/  LOP3.LUT P2, RZ, R19, 0x1000000, RZ, 0xc0, !PT ;  /* 0x0100000013ff7812 */ /* 0x000fe4000784c0ff */
[----:B------:R-:W-:Y:S02]  /*32b0*/  FMNMX.FTZ R0, R48, R7, !PT ;  /* 0x0000000730007209 */ /* 0x000fe40007810000 */
[----:B------:R-:W-:Y:S02]  /*32c0*/  ISETP.GT.AND P2, PT, R3, 0x18, !P2 ;  /* 0x000000180300780c */ /* 0x000fe40005744270 */
[----:B------:R-:W-:Y:S02]  /*32d0*/  FMNMX.FTZ R7, R49, R0, !PT ;  /* 0x0000000031077209 */ /* 0x000fe40007810000 */
[----:B------:R-:W-:Y:S02]  /*32e0*/  ISETP.LT.OR P2, PT, R2, 0x19, P2 ;  /* 0x000000190200780c */ /* 0x000fe40001741670 */
[----:B------:R-:W-:-:S02]  /*32f0*/  FMNMX.FTZ R0, R52, R7, !PT ;  /* 0x0000000734007209 */ /* 0x000fc40007810000 */
[----:B------:R-:W-:Y:S02]  /*3300*/  FSEL R38, R38, -INF , !P2 ;  /* 0xff80000026267808 */ /* 0x000fe40005000000 */
[----:B------:R-:W-:Y:S02]  /*3310*/  LOP3.LUT P2, RZ, R19, 0x800000, RZ, 0xc0, !PT ;  /* 0x0080000013ff7812 */ /* 0x000fe4000784c0ff */
[----:B------:R-:W-:Y:S02]  /*3320*/  FMNMX.FTZ R7, R53, R0, !PT ;  /* 0x0000000035077209 */ /* 0x000fe40007810000 */
[----:B------:R-:W-:Y:S02]  /*3330*/  ISETP.GT.AND P2, PT, R3, 0x19, !P2 ;  /* 0x000000190300780c */ /* 0x000fe40005744270 */
[----:B------:R-:W-:Y:S02]  /*3340*/  FMNMX.FTZ R0, R56, R7, !PT ;  /* 0x0000000738007209 */ /* 0x000fe40007810000 */
[----:B------:R-:W-:-:S02]  /*3350*/  ISETP.LT.OR P2, PT, R2, 0x1a, P2 ;  /* 0x0000001a0200780c */ /* 0x000fc40001741670 */
[----:B------:R-:W-:Y:S02]  /*3360*/  FMNMX.FTZ R7, R57, R0, !PT ;  /* 0x0000000039077209 */ /* 0x000fe40007810000 */
[----:B------:R-:W-:Y:S02]  /*3370*/  FSEL R39, R39, -INF , !P2 ;  /* 0xff80000027277808 */ /* 0x000fe40005000000 */
[----:B------:R-:W-:Y:S02]  /*3380*/  LOP3.LUT P2, RZ, R19, 0x400000, RZ, 0xc0, !PT ;  /* 0x0040000013ff7812 */ /* 0x000fe4000784c0ff */
[----:B------:R-:W-:Y:S02]  /*3390*/  FMNMX.FTZ R0, R60, R7, !PT ;  /* 0x000000073c007209 */ /* 0x000fe40007810000 */
[----:B------:R-:W-:Y:S02]  /*33a0*/  ISETP.GT.AND P2, PT, R3, 0x20, !P2 ;  /* 0x000000200300780c */ /* 0x000fe40005744270 */
[----:B------:R-:W-:-:S02]  /*33b0*/  FMNMX.FTZ R7, R61, R0, !PT ;  /* 0x000000003d077209 */ /* 0x000fc40007810000 */
[----:B------:R-:W-:Y:S02]  /*33c0*/  ISETP.LT.OR P2, PT, R2, 0x21, P2 ;  /* 0x000000210200780c */ /* 0x000fe40001741670 */
[----:B------:R-:W-:Y:S02]  /*33d0*/  FMNMX.FTZ R0, R64, R7, !PT ;  /* 0x0000000740007209 */ /* 0x000fe40007810000 */
[----:B------:R-:W-:Y:S02]  /*33e0*/  FSEL R42, R42, -INF , !P2 ;  /* 0xff8000002a2a7808 */ /* 0x000fe40005000000 */
[----:B------:R-:W-:Y:S02]  /*33f0*/  LOP3.LUT P2, RZ, R19, 0x200000, RZ, 0xc0, !PT ;  /* 0x0020000013ff7812 */ /* 0x000fe4000784c0ff */
[----:B------:R-:W-:Y:S02]  /*3400*/  FMNMX.FTZ R7, R65, R0, !PT ;  /* 0x0000000041077209 */ /* 0x000fe40007810000 */
[----:B------:R-:W-:-:S02]  /*3410*/  ISETP.GT.AND P2, PT, R3, 0x21, !P2 ;  /* 0x000000210300780c */ /* 0x000fc40005744270 */
[----:B------:R-:W-:Y:S02]  /*3420*/  FMNMX.FTZ R0, R68, R7, !PT ;  /* 0x0000000744007209 */ /* 0x000fe40007810000 */
[----:B------:R-:W-:Y:S02]  /*3430*/  ISETP.LT.OR P2, PT, R2, 0x22, P2 ;  /* 0x000000220200780c */ /* 0x000fe40001741670 */
[----:B------:R-:W-:Y:S02]  /*3440*/  FMNMX.FTZ R7, R69, R0, !PT ;  /* 0x0000000045077209 */ /* 0x000fe40007810000 */
[----:B------:R-:W-:Y:S02]  /*3450*/  FSEL R43, R43, -INF , !P2 ;  /* 0xff8000002b2b7808 */ /* 0x000fe40005000000 */
[----:B------:R-:W-:Y:S02]  /*3460*/  LOP3.LUT P2, RZ, R19, 0x100000, RZ, 0xc0, !PT ;  /* 0x0010000013ff7812 */ /* 0x000fe4000784c0ff */
[----:B------:R-:W-:-:S02]  /*3470*/  FMNMX.FTZ R0, R72, R7, !PT ;  /* 0x0000000748007209 */ /* 0x000fc40007810000 */
[----:B------:R-:W-:Y:S02]  /*3480*/  ISETP.GT.AND P2, PT, R3, 0x28, !P2 ;  /* 0x000000280300780c */ /* 0x000fe40005744270 */
[----:B------:R-:W-:Y:S02]  /*3490*/  FMNMX.FTZ R7, R73, R0, !PT ;  /* 0x0000000049077209 */ /* 0x000fe40007810000 */
[----:B------:R-:W-:Y:S02]  /*34a0*/  ISETP.LT.OR P2, PT, R2, 0x29, P2 ;  /* 0x000000290200780c */ /* 0x000fe40001741670 */
        /* <DEDUP_REMOVED lines=14> */
[----:B------:R-:W-:Y:S01]  /*3590*/  ISETP.GT.AND P3, PT, R3, 0x70, !P3 ;  /* 0x000000700300780c */ /* 0x000fe20005f64270 */
[----:B------:R-:W0:Y:S01]  /*35a0*/  SHFL.BFLY PT, R0, R7, 0x2, 0x1f ;  /* 0x0c401f0007007f89 */ /* 0x000e2200000e0000 */
[----:B------:R-:W-:-:S02]  /*35b0*/  FSEL R50, R50, -INF , !P2 ;  /* 0xff80000032327808 */ /* 0x000fc40005000000 */
[----:B------:R-:W-:Y:S02]  /*35c0*/  LOP3.LUT P2, RZ, R19, 0x20000, RZ, 0xc0, !PT ;  /* 0x0002000013ff7812 */ /* 0x000fe4000784c0ff */
[C---:B------:R-:W-:Y:S02]  /*35d0*/  ISETP.GT.AND P4, PT, R3.reuse, 0x71, !P4 ;  /* 0x000000710300780c */ /* 0x040fe40006784270 */
[C---:B------:R-:W-:Y:S02]  /*35e0*/  ISETP.GT.AND P2, PT, R3.reuse, 0x31, !P2 ;  /* 0x000000310300780c */ /* 0x040fe40005744270 */
[C---:B------:R-:W-:Y:S02]  /*35f0*/  ISETP.LT.OR P3, PT, R2.reuse, 0x71, P3 ;  /* 0x000000710200780c */ /* 0x040fe40001f61670 */
[----:B------:R-:W-:Y:S02]  /*3600*/  ISETP.LT.OR P2, PT, R2, 0x32, P2 ;  /* 0x000000320200780c */ /* 0x000fe40001741670 */
[----:B------:R-:W-:-:S02]  /*3610*/  ISETP.GT.AND P5, PT, R3, 0x78, !P5 ;  /* 0x000000780300780c */ /* 0x000fc40006fa4270 */
[----:B------:R-:W-:Y:S02]  /*3620*/  FSEL R51, R51, -INF , !P2 ;  /* 0xff80000033337808 */ /* 0x000fe40005000000 */
[----:B------:R-:W-:Y:S02]  /*3630*/  LOP3.LUT P2, RZ, R19, 0x10000, RZ, 0xc0, !PT ;  /* 0x0001000013ff7812 */ /* 0x000fe4000784c0ff */
[----:B------:R-:W-:Y:S02]  /*3640*/  ISETP.LT.OR P4, PT, R2, 0x72, P4 ;  /* 0x000000720200780c */ /* 0x000fe40002781670 */
[----:B------:R-:W-:Y:S02]  /*3650*/  ISETP.GT.AND P2, PT, R3, 0x38, !P2 ;  /* 0x000000380300780c */ /* 0x000fe40005744270 */
[----:B------:R-:W-:Y:S02]  /*3660*/  FSEL R82, R82, -INF , !P3 ;  /* 0xff80000052527808 */ /* 0x000fe40005800000 */
[----:B------:R-:W-:-:S02]  /*3670*/  ISETP.LT.OR P2, PT, R2, 0x39, P2 ;  /* 0x000000390200780c */ /* 0x000fc40001741670 */
[----:B0-----:R-:W-:Y:S02]  /*3680*/  FMNMX.FTZ R9, R7, R0, !PT ;  /* 0x0000000007097209 */ /* 0x001fe40007810000 */
[----:B------:R-:W-:Y:S02]  /*3690*/  FSEL R54, R54, -INF , !P2 ;  /* 0xff80000036367808 */ /* 0x000fe40005000000 */
[----:B------:R-:W-:Y:S01]  /*36a0*/  ISETP.GT.AND P2, PT, R3, 0x39, !P6 ;  /* 0x000000390300780c */ /* 0x000fe20007744270 */
[----:B------:R-:W0:Y:S01]  /*36b0*/  SHFL.BFLY PT, R0, R9, 0x1, 0x1f ;  /* 0x0c201f0009007f89 */ /* 0x000e2200000e0000 */
[----:B------:R-:W-:Y:S02]  /*36c0*/  LOP3.LUT P6, RZ, R19, 0x10, RZ, 0xc0, !PT ;  /* 0x0000001013ff7812 */ /* 0x000fe400078cc0ff */
[C---:B------:R-:W-:Y:S02]  /*36d0*/  ISETP.LT.OR P2, PT, R2.reuse, 0x3a, P2 ;  /* 0x0000003a0200780c */ /* 0x040fe40001741670 */
[----:B------:R-:W-:-:S02]  /*36e0*/  ISETP.LT.OR P5, PT, R2, 0x79, P5 ;  /* 0x000000790200780c */ /* 0x000fc40002fa1670 */
[----:B------:R-:W-:Y:S02]  /*36f0*/  FSEL R55, R55, -INF , !P2 ;  /* 0xff80000037377808 */ /* 0x000fe40005000000 */
[----:B------:R-:W-:Y:S02]  /*3700*/  LOP3.LUT P2, RZ, R19, 0x4000, RZ, 0xc0, !PT ;  /* 0x0000400013ff7812 */ /* 0x000fe4000784c0ff */
[----:B------:R-:W-:Y:S02]  /*3710*/  FSEL R83, R83, -INF , !P4 ;  /* 0xff80000053537808 */ /* 0x000fe40006000000 */
[----:B------:R-:W-:Y:S02]  /*3720*/  ISETP.GT.AND P2, PT, R3, 0x40, !P2 ;  /* 0x000000400300780c */ /* 0x000fe40005744270 */
[----:B------:R-:W-:Y:S02]  /*3730*/  FSEL R86, R86, -INF , !P5 ;  /* 0xff80000056567808 */ /* 0x000fe40006800000 */
[----:B------:R-:W-:-:S04]  /*3740*/  ISETP.LT.OR P2, PT, R2, 0x41, P2 ;  /* 0x000000410200780c */ /* 0x000fc80001741670 */
[----:B------:R-:W-:Y:S02]  /*3750*/  FSEL R58, R58, -INF , !P2 ;  /* 0xff8000003a3a7808 */ /* 0x000fe40005000000 */
[----:B------:R-:W-:Y:S02]  /*3760*/  LOP3.LUT P2, RZ, R19, 0x2000, RZ, 0xc0, !PT ;  /* 0x0000200013ff7812 */ /* 0x000fe4000784c0ff */
[----:B0-----:R-:W-:Y:S02]  /*3770*/  FMNMX.FTZ R0, R9, R0, !PT ;  /* 0x0000000009007209 */ /* 0x001fe40007810000 */
[----:B------:R-:W-:-:S03]  /*3780*/  ISETP.GT.AND P2, PT, R3, 0x41, !P2 ;  /* 0x000000410300780c */ /* 0x000fc60005744270 */
[----:B------:R-:W-:Y:S01]  /*3790*/  FMUL.FTZ R90, R0, UR33 ;  /* 0x00000021005a7c20 */ /* 0x000fe20008410000 */
[----:B------:R-:W-:-:S04]  /*37a0*/  ISETP.LT.OR P2, PT, R2, 0x42, P2 ;  /* 0x000000420200780c */ /* 0x000fc80001741670 */
[----:B------:R-:W-:Y:S02]  /*37b0*/  FSEL R59, R59, -INF , !P2 ;  /* 0xff8000003b3b7808 */ /* 0x000fe40005000000 */
[----:B------:R-:W-:-:S04]  /*37c0*/  LOP3.LUT P2, RZ, R19, 0x1000, RZ, 0xc0, !PT ;  /* 0x0000100013ff7812 */ /* 0x000fc8000784c0ff */
[----:B------:R-:W-:-:S04]  /*37d0*/  ISETP.GT.AND P2, PT, R3, 0x48, !P2 ;  /* 0x000000480300780c */ /* 0x000fc80005744270 */
        /* <DEDUP_REMOVED lines=30> */
[----:B------:R-:W-:Y:S02]  /*39c0*/  ISETP.GT.AND P2, PT, R3, 0x68, !P6 ;  /* 0x000000680300780c */ /* 0x000fe40007744270 */
[----:B------:R-:W-:Y:S02]  /*39d0*/  LOP3.LUT P6, RZ, R19, 0x1, RZ, 0xc0, !PT ;  /* 0x0000000113ff7812 */ /* 0x000fe400078cc0ff */
[----:B------:R-:W-:-:S04]  /*39e0*/  ISETP.LT.OR P2, PT, R2, 0x69, P2 ;  /* 0x000000690200780c */ /* 0x000fc80001741670 */
[----:B------:R-:W-:Y:S02]  /*39f0*/  FSEL R78, R78, -INF , !P2 ;  /* 0xff8000004e4e7808 */ /* 0x000fe40005000000 */
[----:B------:R-:W-:-:S04]  /*3a00*/  FSETP.NEU.FTZ.AND P2, PT, R0, -INF , PT ;  /* 0xff8000000000780b */ /* 0x000fc80003f5d000 */
[----:B------:R-:W-:Y:S02]  /*3a10*/  FSEL R90, R90, RZ, P2 ;  /* 0x000000ff5a5a7208 */ /* 0x000fe40001000000 */
[----:B------:R-:W-:Y:S02]  /*3a20*/  ISETP.GT.AND P2, PT, R3, RZ, !P6 ;  /* 0x000000ff0300720c */ /* 0x000fe40007744270 */
[----:B------:R-:W-:Y:S01]  /*3a30*/  LOP3.LUT P6, RZ, R19, 0x8000000, RZ, 0xc0, !PT ;  /* 0x0800000013ff7812 */ /* 0x000fe200078cc0ff */
[--C-:B------:R-:W-:Y:S01]  /*3a40*/  FFMA.FTZ R8, R5, UR33, -R90.reuse ;  /* 0x0000002105087c23 */ /* 0x100fe2000801085a */
[----:B------:R-:W-:Y:S01]  /*3a50*/  ISETP.LT.OR P2, PT, R2, 0x1, P2 ;  /* 0x000000010200780c */ /* 0x000fe20001741670 */
[--C-:B------:R-:W-:Y:S01]  /*3a60*/  FFMA.FTZ R10, R28, UR33, -R90.reuse ;  /* 0x000000211c0a7c23 */ /* 0x100fe2000801085a */
[--C-:B------:R-:W-:Y:S01]  /*3a70*/  FFMA.FTZ R12, R32, UR33, -R90.reuse ;  /* 0x00000021200c7c23 */ /* 0x100fe2000801085a */
[----:B------:R-:W-:Y:S01]  /*3a80*/  ISETP.GT.AND P6, PT, R3, 0x79, !P6 ;  /* 0x000000790300780c */ /* 0x000fe200077c4270 */
[--C-:B------:R-:W-:Y:S01]  /*3a90*/  FFMA.FTZ R24, R40, UR33, -R90.reuse ;  /* 0x0000002128187c23 */ /* 0x100fe2000801085a */
[----:B------:R-:W-:Y:S01]  /*3aa0*/  FSEL R4, R26, -INF , !P2 ;  /* 0xff8000001a047808 */ /* 0x000fe20005000000 */
[--C-:B------:R-:W-:Y:S01]  /*3ab0*/  FFMA.FTZ R7, R25, UR33, -R90.reuse ;  /* 0x0000002119077c23 */ /* 0x100fe2000801085a */
[----:B------:R-:W-:Y:S01]  /*3ac0*/  LOP3.LUT P2, RZ, R19, 0x4000000, RZ, 0xc0, !PT ;  /* 0x0400000013ff7812 */ /* 0x000fe2000784c0ff */
[----:B------:R-:W-:Y:S01]  /*3ad0*/  MUFU.EX2 R8, R8 ;  /* 0x0000000800087308 */ /* 0x000fe20000000800 */
[----:B------:R-:W-:Y:S01]  /*3ae0*/  FMNMX.FTZ R5, R4, R27, !PT ;  /* 0x0000001b04057209 */ /* 0x000fe20007810000 */
[--C-:B------:R-:W-:Y:S01]  /*3af0*/  FFMA.FTZ R9, R29, UR33, -R90.reuse ;  /* 0x000000211d097c23 */ /* 0x100fe2000801085a */
[----:B------:R-:W-:Y:S01]  /*3b00*/  ISETP.GT.AND P2, PT, R3, 0x69, !P2 ;  /* 0x000000690300780c */ /* 0x000fe20005744270 */
[--C-:B------:R-:W-:Y:S01]  /*3b10*/  FFMA.FTZ R26, R44, UR33, -R90.reuse ;  /* 0x000000212c1a7c23 */ /* 0x100fe2000801085a */
[----:B------:R-:W-:Y:S01]  /*3b20*/  FMNMX.FTZ R14, R30, R5, !PT ;  /* 0x000000051e0e7209 */ /* 0x000fe20007810000 */
[--C-:B------:R-:W-:Y:S01]  /*3b30*/  FFMA.FTZ R25, R45, UR33, -R90.reuse ;  /* 0x000000212d197c23 */ /* 0x100fe2000801085a */
[----:B------:R-:W-:Y:S01]  /*3b40*/  ISETP.LT.OR P2, PT, R2, 0x6a, P2 ;  /* 0x0000006a0200780c */ /* 0x000fe20001741670 */
[----:B------:R-:W0:Y:S01]  /*3b50*/  MUFU.EX2 R7, R7 ;  /* 0x0000000700077308 */ /* 0x000e220000000800 */
[----:B------:R-:W-:Y:S01]  /*3b60*/  FMNMX.FTZ R5, R31, R14, !PT ;  /* 0x0000000e1f057209 */ /* 0x000fe20007810000 */
[--C-:B------:R-:W-:Y:S01]  /*3b70*/  FFMA.FTZ R53, R53, UR33, -R90.reuse ;  /* 0x0000002135357c23 */ /* 0x100fe2000801085a */
[----:B------:R-:W-:Y:S01]  /*3b80*/  FSEL R79, R79, -INF , !P2 ;  /* 0xff8000004f4f7808 */ /* 0x000fe20005000000 */
[--C-:B------:R-:W-:Y:S01]  /*3b90*/  FFMA.FTZ R45, R65, UR33, -R90.reuse ;  /* 0x00000021412d7c23 */ /* 0x100fe2000801085a */
[----:B------:R-:W-:Y:S01]  /*3ba0*/  FMNMX.FTZ R14, R34, R5, !PT ;  /* 0x00000005220e7209 */ /* 0x000fe20007810000 */
[--C-:B------:R-:W-:Y:S01]  /*3bb0*/  FFMA.FTZ R44, R68, UR33, -R90.reuse ;  /* 0x00000021442c7c23 */ /* 0x100fe2000801085a */
[----:B------:R-:W-:Y:S01]  /*3bc0*/  ISETP.LT.OR P6, PT, R2, 0x7a, P6 ;  /* 0x0000007a0200780c */ /* 0x000fe200037c1670 */
[--C-:B------:R-:W-:Y:S01]  /*3bd0*/  FFMA.FTZ R2, R60, UR33, -R90.reuse ;  /* 0x000000213c027c23 */ /* 0x100fe2000801085a */
[----:B------:R-:W-:Y:S01]  /*3be0*/  FMNMX.FTZ R5, R35, R14, !PT ;  /* 0x0000000e23057209 */ /* 0x000fe20007810000 */
[--C-:B------:R-:W-:Y:S01]  /*3bf0*/  FFMA.FTZ R14, R36, UR33, -R90.reuse ;  /* 0x00000021240e7c23 */ /* 0x100fe2000801085a */
[----:B------:R-:W-:Y:S01]  /*3c00*/  FSEL R87, R87, -INF , !P6 ;  /* 0xff80000057577808 */ /* 0x000fe20007000000 */
[----:B------:R-:W1:Y:S01]  /*3c10*/  MUFU.EX2 R10, R10 ;  /* 0x0000000a000a7308 */ /* 0x000e620000000800 */
[----:B------:R-:W-:Y:S01]  /*3c20*/  FMNMX.FTZ R20, R38, R5, !PT ;  /* 0x0000000526147209 */ /* 0x000fe20007810000 */
[--C-:B------:R-:W-:Y:S01]  /*3c30*/  FFMA.FTZ R13, R33, UR33, -R90.reuse ;  /* 0x00000021210d7c23 */ /* 0x100fe2000801085a */
[--C-:B------:R-:W-:Y:S01]  /*3c40*/  FFMA.FTZ R21, R41, UR33, -R90.reuse ;  /* 0x0000002129157c23 */ /* 0x100fe2000801085a */
[--C-:B------:R-:W-:Y:S01]  /*3c50*/  FFMA.FTZ R41, R72, UR33, -R90.reuse ;  /* 0x0000002148297c23 */ /* 0x100fe2000801085a */
[----:B------:R-:W-:Y:S01]  /*3c60*/  FMNMX.FTZ R5, R39, R20, !PT ;  /* 0x0000001427057209 */ /* 0x000fe20007810000 */
[--C-:B------:R-:W-:Y:S01]  /*3c70*/  FFMA.FTZ R15, R37, UR33, -R90.reuse ;  /* 0x00000021250f7c23 */ /* 0x100fe2000801085a */
[--C-:B------:R-:W-:Y:S01]  /*3c80*/  FFMA.FTZ R29, R49, UR33, -R90.reuse ;  /* 0x00000021311d7c23 */ /* 0x100fe2000801085a */
[----:B------:R-:W2:Y:S01]  /*3c90*/  MUFU.EX2 R9, R9 ;  /* 0x0000000900097308 */ /* 0x000ea20000000800 */
[----:B------:R-:W-:Y:S01]  /*3ca0*/  FMNMX.FTZ R20, R42, R5, !PT ;  /* 0x000000052a147209 */ /* 0x000fe20007810000 */
[--C-:B------:R-:W-:Y:S01]  /*3cb0*/  FFMA.FTZ R33, R57, UR33, -R90.reuse ;  /* 0x0000002139217c23 */ /* 0x100fe2000801085a */
[--C-:B------:R-:W-:Y:S01]  /*3cc0*/  FFMA.FTZ R37, R61, UR33, -R90.reuse ;  /* 0x000000213d257c23 */ /* 0x100fe2000801085a */
[--C-:B------:R-:W-:Y:S01]  /*3cd0*/  FFMA.FTZ R57, R77, UR33, -R90.reuse ;  /* 0x000000214d397c23 */ /* 0x100fe2000801085a */
[----:B------:R-:W-:Y:S01]  /*3ce0*/  FMNMX.FTZ R5, R43, R20, !PT ;  /* 0x000000142b057209 */ /* 0x000fe20007810000 */
[--C-:B------:R-:W-:Y:S01]  /*3cf0*/  FFMA.FTZ R49, R81, UR33, -R90.reuse ;  /* 0x0000002151317c23 */ /* 0x100fe2000801085a */
[----:B------:R-:W-:Y:S01]  /*3d00*/  FFMA.FTZ R61, R85, UR33, -R90 ;  /* 0x00000021553d7c23 */ /* 0x000fe2000801085a */
[----:B------:R3:W-:Y:S01]  /*3d10*/  MUFU.EX2 R3, R53 ;  /* 0x0000003500037308 */ /* 0x0007e20000000800 */
[----:B------:R-:W-:-:S04]  /*3d20*/  FMNMX.FTZ R20, R46, R5, !PT ;  /* 0x000000052e147209 */ /* 0x000fc80007810000 */
[----:B------:R-:W-:-:S03]  /*3d30*/  FMNMX.FTZ R5, R47, R20, !PT ;  /* 0x000000142f057209 */ /* 0x000fc60007810000 */
[----:B------:R-:W4:Y:S01]  /*3d40*/  MUFU.EX2 R12, R12 ;  /* 0x0000000c000c7308 */ /* 0x000f220000000800 */
[----:B------:R-:W-:Y:S01]  /*3d50*/  FMNMX.FTZ R20, R50, R5, !PT ;  /* 0x0000000532147209 */ /* 0x000fe20007810000 */
[----:B---3--:R-:W-:-:S03]  /*3d60*/  FFMA.FTZ R53, R69, UR33, -R90 ;  /* 0x0000002145357c23 */ /* 0x008fc6000801085a */
[----:B------:R-:W-:-:S03]  /*3d70*/  FMNMX.FTZ R5, R51, R20, !PT ;  /* 0x0000001433057209 */ /* 0x000fc60007810000 */
[----:B------:R-:W3:Y:S01]  /*3d80*/  MUFU.EX2 R13, R13 ;  /* 0x0000000d000d7308 */ /* 0x000ee20000000800 */
[----:B------:R-:W-:-:S04]  /*3d90*/  FMNMX.FTZ R20, R54, R5, !PT ;  /* 0x0000000536147209 */ /* 0x000fc80007810000 */
[----:B------:R-:W-:-:S03]  /*3da0*/  FMNMX.FTZ R5, R55, R20, !PT ;  /* 0x0000001437057209 */ /* 0x000fc60007810000 */
[----:B------:R-:W-:Y:S01]  /*3db0*/  MUFU.EX2 R14, R14 ;  /* 0x0000000e000e7308 */ /* 0x000fe20000000800 */
[----:B------:R-:W-:-:S04]  /*3dc0*/  FMNMX.FTZ R20, R58, R5, !PT ;  /* 0x000000053a147209 */ /* 0x000fc80007810000 */
[----:B------:R-:W-:Y:S01]  /*3dd0*/  FMNMX.FTZ R5, R59, R20, !PT ;  /* 0x000000143b057209 */ /* 0x000fe20007810000 */
[--C-:B------:R-:W-:Y:S01]  /*3de0*/  FFMA.FTZ R20, R48, UR33, -R90.reuse ;  /* 0x0000002130147c23 */ /* 0x100fe2000801085a */
[----:B------:R-:W-:Y:S01]  /*3df0*/  FFMA.FTZ R48, R73, UR33, -R90 ;  /* 0x0000002149307c23 */ /* 0x000fe2000801085a */
[----:B------:R-:W-:Y:S01]  /*3e00*/  MUFU.EX2 R15, R15 ;  /* 0x0000000f000f7308 */ /* 0x000fe20000000800 */
        /* <DEDUP_REMOVED lines=13> */
[----:B------:R-:W-:Y:S02]  /*3ee0*/  FFMA.FTZ R32, R56, UR33, -R90 ;  /* 0x0000002138207c23 */ /* 0x000fe4000801085a */
[----:B------:R-:W-:Y:S01]  /*3ef0*/  MUFU.EX2 R25, R25 ;  /* 0x0000001900197308 */ /* 0x000fe20000000800 */
[----:B------:R-:W-:-:S04]  /*3f00*/  FMNMX.FTZ R36, R78, R5, !PT ;  /* 0x000000054e247209 */ /* 0x000fc80007810000 */
[----:B------:R-:W-:-:S03]  /*3f10*/  FMNMX.FTZ R5, R79, R36, !PT ;  /* 0x000000244f057209 */ /* 0x000fc60007810000 */
[----:B------:R-:W-:Y:S01]  /*3f20*/  MUFU.EX2 R20, R20 ;  /* 0x0000001400147308 */ /* 0x000fe20000000800 */
[----:B------:R-:W-:-:S04]  /*3f30*/  FMNMX.FTZ R36, R82, R5, !PT ;  /* 0x0000000552247209 */ /* 0x000fc80007810000 */
[----:B------:R-:W-:-:S03]  /*3f40*/  FMNMX.FTZ R5, R83, R36, !PT ;  /* 0x0000002453057209 */ /* 0x000fc60007810000 */
[----:B------:R-:W-:Y:S01]  /*3f50*/  MUFU.EX2 R29, R29 ;  /* 0x0000001d001d7308 */ /* 0x000fe20000000800 */
[----:B------:R-:W-:-:S04]  /*3f60*/  FMNMX.FTZ R36, R86, R5, !PT ;  /* 0x0000000556247209 */ /* 0x000fc80007810000 */
[----:B------:R-:W-:Y:S01]  /*3f70*/  FMNMX.FTZ R5, R87, R36, !PT ;  /* 0x0000002457057209 */ /* 0x000fe20007810000 */
[--C-:B------:R-:W-:Y:S02]  /*3f80*/  FFMA.FTZ R36, R64, UR33, -R90.reuse ;  /* 0x0000002140247c23 */ /* 0x100fe4000801085a */
[----:B------:R-:W-:Y:S02]  /*3f90*/  MUFU.EX2 R28, R28 ;  /* 0x0000001c001c7308 */ /* 0x000fe40000000800 */
[----:B------:R-:W5:Y:S06]  /*3fa0*/  SHFL.BFLY PT, R40, R5, 0x2, 0x1f ;  /* 0x0c401f0005287f89 */ /* 0x000f6c00000e0000 */
[----:B------:R-:W-:Y:S08]  /*3fb0*/  MUFU.EX2 R32, R32 ;  /* 0x0000002000207308 */ /* 0x000ff00000000800 */
[----:B------:R-:W-:Y:S08]  /*3fc0*/  MUFU.EX2 R33, R33 ;  /* 0x0000002100217308 */ /* 0x000ff00000000800 */
[----:B------:R-:W-:Y:S01]  /*3fd0*/  MUFU.EX2 R2, R2 ;  /* 0x0000000200027308 */ /* 0x000fe20000000800 */
[----:B-----5:R-:W-:Y:S01]  /*3fe0*/  FMNMX.FTZ R11, R5, R40, !PT ;  /* 0x00000028050b7209 */ /* 0x020fe20007810000 */
[----:B------:R-:W-:-:S04]  /*3ff0*/  FFMA.FTZ R40, R80, UR33, -R90 ;  /* 0x0000002150287c23 */ /* 0x000fc8000801085a */
[----:B------:R-:W5:Y:S02]  /*4000*/  SHFL.BFLY PT, R56, R11, 0x1, 0x1f ;  /* 0x0c201f000b387f89 */ /* 0x000f6400000e0000 */
[----:B------:R-:W-:Y:S08]  /*4010*/  MUFU.EX2 R37, R37 ;  /* 0x0000002500257308 */ /* 0x000ff00000000800 */
[----:B------:R-:W-:Y:S08]  /*4020*/  MUFU.EX2 R36, R36 ;  /* 0x0000002400247308 */ /* 0x000ff00000000800 */
[----:B------:R-:W-:Y:S01]  /*4030*/  MUFU.EX2 R45, R45 ;  /* 0x0000002d002d7308 */ /* 0x000fe20000000800 */
[----:B-----5:R-:W-:-:S07]  /*4040*/  FMNMX.FTZ R5, R11, R56, !PT ;  /* 0x000000380b057209 */ /* 0x020fce0007810000 */
[----:B------:R-:W-:Y:S01]  /*4050*/  MUFU.EX2 R44, R44 ;  /* 0x0000002c002c7308 */ /* 0x000fe20000000800 */
[----:B------:R-:W-:Y:S01]  /*4060*/  FFMA.FTZ R56, R84, UR33, -R90 ;  /* 0x0000002154387c23 */ /* 0x000fe2000801085a */
[C---:B------:R-:W-:Y:S01]  /*4070*/  FSETP.NEU.FTZ.AND P2, PT, R5.reuse, -INF , PT ;  /* 0xff8000000500780b */ /* 0x040fe20003f5d000 */
[----:B------:R-:W-:-:S05]  /*4080*/  FMUL.FTZ R60, R5, UR33 ;  /* 0x00000021053c7c20 */ /* 0x000fca0008410000 */
[----:B------:R-:W-:Y:S01]  /*4090*/  MUFU.EX2 R53, R53 ;  /* 0x0000003500357308 */ /* 0x000fe20000000800 */
[----:B------:R-:W-:Y:S02]  /*40a0*/  FSEL R60, R60, RZ, P2 ;  /* 0x000000ff3c3c7208 */ /* 0x000fe40001000000 */
[----:B------:R-:W-:-:S03]  /*40b0*/  PLOP3.LUT P2, PT, PT, PT, UP1, 0x40, 0x0 ;  /* 0x000000000000781c */ /* 0x000fc60003f4e818 */
[--C-:B------:R-:W-:Y:S01]  /*40c0*/  FFMA.FTZ R11, R4, UR33, -R60.reuse ;  /* 0x00000021040b7c23 */ /* 0x100fe2000801083c */
[--C-:B------:R-:W-:Y:S01]  /*40d0*/  FFMA.FTZ R64, R27, UR33, -R60.reuse ;  /* 0x000000211b407c23 */ /* 0x100fe2000801083c */
[--C-:B------:R-:W-:Y:S01]  /*40e0*/  FFMA.FTZ R65, R30, UR33, -R60.reuse ;  /* 0x000000211e417c23 */ /* 0x100fe2000801083c */
[--C-:B------:R-:W-:Y:S01]  /*40f0*/  FFMA.FTZ R27, R35, UR33, -R60.reuse ;  /* 0x00000021231b7c23 */ /* 0x100fe2000801083c */
[--C-:B------:R-:W-:Y:S01]  /*4100*/  FFMA.FTZ R31, R31, UR33, -R60.reuse ;  /* 0x000000211f1f7c23 */ /* 0x100fe2000801083c */
[----:B------:R5:W-:Y:S01]  /*4110*/  MUFU.EX2 R68, R64 ;  /* 0x0000004000447308 */ /* 0x000be20000000800 */
[--C-:B------:R-:W-:Y:S01]  /*4120*/  FFMA.FTZ R35, R39, UR33, -R60.reuse ;  /* 0x0000002127237c23 */ /* 0x100fe2000801083c */
[--C-:B------:R-:W-:Y:S01]  /*4130*/  FFMA.FTZ R39, R42, UR33, -R60.reuse ;  /* 0x000000212a277c23 */ /* 0x100fe2000801083c */
[--C-:B------:R-:W-:Y:S01]  /*4140*/  FFMA.FTZ R4, R34, UR33, -R60.reuse ;  /* 0x0000002122047c23 */ /* 0x100fe2000801083c */
[--C-:B------:R-:W-:Y:S01]  /*4150*/  FFMA.FTZ R42, R43, UR33, -R60.reuse ;  /* 0x000000212b2a7c23 */ /* 0x100fe2000801083c */
[--C-:B------:R-:W-:Y:S01]  /*4160*/  FFMA.FTZ R43, R55, UR33, -R60.reuse ;  /* 0x00000021372b7c23 */ /* 0x100fe2000801083c */
[----:B0-----:R-:W-:Y:S01]  /*4170*/  FADD.FTZ R55, R8, R7 ;  /* 0x0000000708377221 */ /* 0x001fe20000010000 */
[--C-:B------:R-:W-:Y:S01]  /*4180*/  FFMA.FTZ R30, R38, UR33, -R60.reuse ;  /* 0x00000021261e7c23 */ /* 0x100fe2000801083c */
[----:B------:R-:W0:Y:S01]  /*4190*/  MUFU.EX2 R11, R11 ;  /* 0x0000000b000b7308 */ /* 0x000e220000000800 */
[--C-:B------:R-:W-:Y:S01]  /*41a0*/  FFMA.FTZ R38, R54, UR33, -R60.reuse ;  /* 0x0000002136267c23 */ /* 0x100fe2000801083c */
[----:B-1----:R-:W-:Y:S01]  /*41b0*/  FADD.FTZ R54, R10, R55 ;  /* 0x000000370a367221 */ /* 0x002fe20000010000 */
[--C-:B-----5:R-:W-:Y:S01]  /*41c0*/  FFMA.FTZ R64, R46, UR33, -R60.reuse ;  /* 0x000000212e407c23 */ /* 0x120fe2000801083c */
[--C-:B------:R-:W-:Y:S01]  /*41d0*/  FFMA.FTZ R46, R58, UR33, -R60.reuse ;  /* 0x000000213a2e7c23 */ /* 0x100fe2000801083c */
[----:B------:R-:W-:Y:S01]  /*41e0*/  FFMA.FTZ R34, R51, UR33, -R60 ;  /* 0x0000002133227c23 */ /* 0x000fe2000801083c */
[C---:B--2---:R-:W-:Y:S01]  /*41f0*/  FADD.FTZ R55, R9.reuse, R54 ;  /* 0x0000003609377221 */ /* 0x044fe20000010000 */
[----:B------:R-:W-:Y:S01]  /*4200*/  F2FP.BF16.F32.PACK_AB R10, R9, R10 ;  /* 0x0000000a090a723e */ /* 0x000fe200000010ff */
[----:B------:R1:W2:Y:S01]  /*4210*/  MUFU.EX2 R69, R65 ;  /* 0x0000004100457308 */ /* 0x0002a20000000800 */
[----:B------:R-:W-:Y:S01]  /*4220*/  F2FP.BF16.F32.PACK_AB R8, R7, R8 ;  /* 0x000000080708723e */ /* 0x000fe200000010ff */
[----:B----4-:R-:W-:Y:S01]  /*4230*/  FADD.FTZ R58, R12, R55 ;  /* 0x000000370c3a7221 */ /* 0x010fe20000010000 */
[----:B---3--:R-:W-:Y:S01]  /*4240*/  F2FP.BF16.F32.PACK_AB R12, R13, R12 ;  /* 0x0000000c0d0c723e */ /* 0x008fe200000010ff */
[--C-:B------:R-:W-:Y:S01]  /*4250*/  FFMA.FTZ R51, R63, UR33, -R60.reuse ;  /* 0x000000213f337c23 */ /* 0x100fe2000801083c */
[--C-:B------:R-:W-:Y:S01]  /*4260*/  FFMA.FTZ R7, R66, UR33, -R60.reuse ;  /* 0x0000002142077c23 */ /* 0x100fe2000801083c */
[--C-:B------:R-:W-:Y:S01]  /*4270*/  FFMA.FTZ R70, R70, UR33, -R60.reuse ;  /* 0x0000002146467c23 */ /* 0x100fe2000801083c */
[----:B------:R-:W-:Y:S01]  /*4280*/  FFMA.FTZ R71, R71, UR33, -R60 ;  /* 0x0000002147477c23 */ /* 0x000fe2000801083c */
[----:B------:R3:W4:Y:S01]  /*4290*/  MUFU.EX2 R72, R31 ;  /* 0x0000001f00487308 */ /* 0x0007220000000800 */
[----:B0-----:R-:W-:Y:S01]  /*42a0*/  FADD.FTZ R54, R11, R68 ;  /* 0x000000440b367221 */ /* 0x001fe20000010000 */
[--C-:B-1----:R-:W-:Y:S01]  /*42b0*/  FFMA.FTZ R65, R47, UR33, -R60.reuse ;  /* 0x000000212f417c23 */ /* 0x102fe2000801083c */
[----:B------:R-:W-:Y:S01]  /*42c0*/  FFMA.FTZ R47, R59, UR33, -R60 ;  /* 0x000000213b2f7c23 */ /* 0x000fe2000801083c */
[----:B------:R-:W-:Y:S01]  /*42d0*/  FADD.FTZ R59, R13, R58 ;  /* 0x0000003a0d3b7221 */ /* 0x000fe20000010000 */
[----:B------:R-:W-:Y:S01]  /*42e0*/  F2FP.BF16.F32.PACK_AB R9, R68, R11 ;  /* 0x0000000b4409723e */ /* 0x000fe200000010ff */
[--C-:B------:R-:W-:Y:S01]  /*42f0*/  FFMA.FTZ R74, R74, UR33, -R60.reuse ;  /* 0x000000214a4a7c23 */ /* 0x100fe2000801083c */
[----:B------:R-:W-:Y:S01]  /*4300*/  FFMA.FTZ R75, R75, UR33, -R60 ;  /* 0x000000214b4b7c23 */ /* 0x000fe2000801083c */
[----:B------:R-:W0:Y:S01]  /*4310*/  MUFU.EX2 R4, R4 ;  /* 0x0000000400047308 */ /* 0x000e220000000800 */
[----:B--2---:R-:W-:Y:S01]  /*4320*/  FADD.FTZ R55, R69, R54 ;  /* 0x0000003645377221 */ /* 0x004fe20000010000 */
[--C-:B---3--:R-:W-:Y:S01]  /*4330*/  FFMA.FTZ R31, R50, UR33, -R60.reuse ;  /* 0x00000021321f7c23 */ /* 0x108fe2000801083c */
[--C-:B------:R-:W-:Y:S01]  /*4340*/  FFMA.FTZ R50, R62, UR33, -R60.reuse ;  /* 0x000000213e327c23 */ /* 0x100fe2000801083c */
[----:B------:R-:W-:Y:S01]  /*4350*/  FADD.FTZ R62, R14, R59 ;  /* 0x0000003b0e3e7221 */ /* 0x000fe20000010000 */
[----:B------:R-:W-:Y:S01]  /*4360*/  F2FP.BF16.F32.PACK_AB R14, R15, R14 ;  /* 0x0000000e0f0e723e */ /* 0x000fe200000010ff */
[--C-:B------:R-:W-:Y:S01]  /*4370*/  FFMA.FTZ R54, R67, UR33, -R60.reuse ;  /* 0x0000002143367c23 */ /* 0x100fe2000801083c */
[----:B------:R-:W-:Y:S01]  /*4380*/  FFMA.FTZ R78, R78, UR33, -R60 ;  /* 0x000000214e4e7c23 */ /* 0x000fe2000801083c */
[----:B------:R-:W1:Y:S01]  /*4390*/  MUFU.EX2 R27, R27 ;  /* 0x0000001b001b7308 */ /* 0x000e620000000800 */
[C---:B----4-:R-:W-:Y:S01]  /*43a0*/  FADD.FTZ R55, R72.reuse, R55 ;  /* 0x0000003748377221 */ /* 0x050fe20000010000 */
[----:B------:R-:W-:Y:S01]  /*43b0*/  FADD.FTZ R59, R15, R62 ;  /* 0x0000003e0f3b7221 */ /* 0x000fe20000010000 */
[----:B------:R-:W-:Y:S01]  /*43c0*/  F2FP.BF16.F32.PACK_AB R11, R72, R69 ;  /* 0x00000045480b723e */ /* 0x000fe200000010ff */
[--C-:B------:R-:W-:Y:S01]  /*43d0*/  FFMA.FTZ R79, R79, UR33, -R60.reuse ;  /* 0x000000214f4f7c23 */ /* 0x100fe2000801083c */
[--C-:B------:R-:W-:Y:S01]  /*43e0*/  FFMA.FTZ R82, R82, UR33, -R60.reuse ;  /* 0x0000002152527c23 */ /* 0x100fe2000801083c */
[----:B------:R-:W-:Y:S01]  /*43f0*/  FADD.FTZ R62, R24, R59 ;  /* 0x0000003b183e7221 */ /* 0x000fe20000010000 */
[--C-:B------:R-:W-:Y:S01]  /*4400*/  FFMA.FTZ R83, R83, UR33, -R60.reuse ;  /* 0x0000002153537c23 */ /* 0x100fe2000801083c */
[----:B------:R-:W2:Y:S01]  /*4410*/  MUFU.EX2 R30, R30 ;  /* 0x0000001e001e7308 */ /* 0x000ea20000000800 */
[----:B0-----:R-:W-:Y:S01]  /*4420*/  FADD.FTZ R58, R4, R55 ;  /* 0x00000037043a7221 */ /* 0x001fe20000010000 */
[----:B------:R0:W-:Y:S01]  /*4430*/  STSM.16.M88.4 [R17+0x21800], R8 ;  /* 0x0218000811007844 */ /* 0x0001e20000000200 */
[--C-:B------:R-:W-:Y:S01]  /*4440*/  FFMA.FTZ R86, R86, UR33, -R60.reuse ;  /* 0x0000002156567c23 */ /* 0x100fe2000801083c */
[----:B------:R-:W-:Y:S01]  /*4450*/  FFMA.FTZ R60, R87, UR33, -R60 ;  /* 0x00000021573c7c23 */ /* 0x000fe2000801083c */
[----:B------:R-:W-:-:S03]  /*4460*/  F2FP.BF16.F32.PACK_AB R24, R21, R24 ;  /* 0x000000181518723e */ /* 0x000fc600000010ff */
[----:B------:R-:W3:Y:S01]  /*4470*/  MUFU.EX2 R35, R35 ;  /* 0x0000002300237308 */ /* 0x000ee20000000800 */
[----:B-1----:R-:W-:-:S07]  /*4480*/  FADD.FTZ R55, R27, R58 ;  /* 0x0000003a1b377221 */ /* 0x002fce0000010000 */
[----:B------:R-:W1:Y:S01]  /*4490*/  MUFU.EX2 R39, R39 ;  /* 0x0000002700277308 */ /* 0x000e620000000800 */
[----:B--2---:R-:W-:Y:S01]  /*44a0*/  FADD.FTZ R58, R30, R55 ;  /* 0x000000371e3a7221 */ /* 0x004fe20000010000 */
[----:B------:R-:W-:Y:S01]  /*44b0*/  FADD.FTZ R55, R21, R62 ;  /* 0x0000003e15377221 */ /* 0x000fe20000010000 */
[----:B0-----:R-:W-:-:S03]  /*44c0*/  F2FP.BF16.F32.PACK_AB R10, R3, R28 ;  /* 0x0000001c030a723e */ /* 0x001fc600000010ff */
[----:B------:R-:W-:Y:S01]  /*44d0*/  FADD.FTZ R62, R26, R55 ;  /* 0x000000371a3e7221 */ /* 0x000fe20000010000 */
[----:B------:R-:W-:Y:S01]  /*44e0*/  F2FP.BF16.F32.PACK_AB R26, R25, R26 ;  /* 0x0000001a191a723e */ /* 0x000fe200000010ff */
[----:B------:R-:W0:Y:S01]  /*44f0*/  MUFU.EX2 R42, R42 ;  /* 0x0000002a002a7308 */ /* 0x000e220000000800 */
[----:B---3--:R-:W-:Y:S01]  /*4500*/  FADD.FTZ R58, R35, R58 ;  /* 0x0000003a233a7221 */ /* 0x008fe20000010000 */
[----:B------:R-:W-:-:S04]  /*4510*/  FADD.FTZ R59, R25, R62 ;  /* 0x0000003e193b7221 */ /* 0x000fc80000010000 */
[----:B------:R-:W-:Y:S02]  /*4520*/  FADD.FTZ R62, R20, R59 ;  /* 0x0000003b143e7221 */ /* 0x000fe40000010000 */
[----:B------:R-:W2:Y:S01]  /*4530*/  MUFU.EX2 R64, R64 ;  /* 0x0000004000407308 */ /* 0x000ea20000000800 */
[----:B-1----:R-:W-:-:S07]  /*4540*/  FADD.FTZ R55, R39, R58 ;  /* 0x0000003a27377221 */ /* 0x002fce0000010000 */
[----:B------:R-:W1:Y:S01]  /*4550*/  MUFU.EX2 R65, R65 ;  /* 0x0000004100417308 */ /* 0x000e620000000800 */
[C---:B0-----:R-:W-:Y:S01]  /*4560*/  FADD.FTZ R55, R42.reuse, R55 ;  /* 0x000000372a377221 */ /* 0x041fe20000010000 */
[----:B------:R-:W-:-:S06]  /*4570*/  F2FP.BF16.F32.PACK_AB R25, R42, R39 ;  /* 0x000000272a19723e */ /* 0x000fcc00000010ff */
[----:B------:R-:W0:Y:S01]  /*4580*/  MUFU.EX2 R31, R31 ;  /* 0x0000001f001f7308 */ /* 0x000e220000000800 */
[----:B--2---:R-:W-:Y:S01]  /*4590*/  FADD.FTZ R58, R64, R55 ;  /* 0x00000037403a7221 */ /* 0x004fe20000010000 */
[----:B------:R-:W-:-:S04]  /*45a0*/  FADD.FTZ R55, R29, R62 ;  /* 0x0000003e1d377221 */ /* 0x000fc80000010000 */
[----:B------:R-:W-:Y:S01]  /*45b0*/  FADD.FTZ R62, R28, R55 ;  /* 0x000000371c3e7221 */ /* 0x000fe20000010000 */
[----:B------:R-:W-:Y:S01]  /*45c0*/  F2FP.BF16.F32.PACK_AB R28, R33, R32 ;  /* 0x00000020211c723e */ /* 0x000fe200000010ff */
[----:B------:R-:W2:Y:S01]  /*45d0*/  MUFU.EX2 R34, R34 ;  /* 0x0000002200227308 */ /* 0x000ea20000000800 */
[----:B-1----:R-:W-:Y:S01]  /*45e0*/  FADD.FTZ R58, R65, R58 ;  /* 0x0000003a413a7221 */ /* 0x002fe20000010000 */
[----:B------:R-:W-:-:S04]  /*45f0*/  FADD.FTZ R15, R3, R62 ;  /* 0x0000003e030f7221 */ /* 0x000fc80000010000 */
[----:B------:R-:W-:Y:S01]  /*4600*/  FADD.FTZ R8, R32, R15 ;  /* 0x0000000f20087221 */ /* 0x000fe20000010000 */
[----:B------:R-:W-:Y:S01]  /*4610*/  F2FP.BF16.F32.PACK_AB R15, R35, R30 ;  /* 0x0000001e230f723e */ /* 0x000fe200000010ff */
[----:B------:R-:W1:Y:S01]  /*4620*/  MUFU.EX2 R38, R38 ;  /* 0x0000002600267308 */ /* 0x000e620000000800 */
[----:B0-----:R-:W-:Y:S01]  /*4630*/  FADD.FTZ R13, R31, R58 ;  /* 0x0000003a1f0d7221 */ /* 0x001fe20000010000 */
[----:B------:R-:W-:Y:S01]  /*4640*/  FADD.FTZ R11, R33, R8 ;  /* 0x00000008210b7221 */ /* 0x000fe20000010000 */
[----:B------:R-:W-:-:S03]  /*4650*/  F2FP.BF16.F32.PACK_AB R30, R37, R2 ;  /* 0x00000002251e723e */ /* 0x000fc600000010ff */
[----:B------:R-:W-:Y:S02]  /*4660*/  FADD.FTZ R8, R2, R11 ;  /* 0x0000000b02087221 */ /* 0x000fe40000010000 */
[----:B------:R-:W0:Y:S01]  /*4670*/  MUFU.EX2 R43, R43 ;  /* 0x0000002b002b7308 */ /* 0x000e220000000800 */
[----:B--2---:R-:W-:Y:S01]  /*4680*/  FADD.FTZ R9, R34, R13 ;  /* 0x0000000d22097221 */ /* 0x004fe20000010000 */
[----:B------:R-:W-:Y:S01]  /*4690*/  F2FP.BF16.F32.PACK_AB R13, R27, R4 ;  /* 0x000000041b0d723e */ /* 0x000fe200000010ff */
[----:B------:R-:W-:Y:S01]  /*46a0*/  FADD.FTZ R11, R37, R8 ;  /* 0x00000008250b7221 */ /* 0x000fe20000010000 */
[----:B------:R-:W-:Y:S02]  /*46b0*/  F2FP.BF16.F32.PACK_AB R8, R29, R20 ;  /* 0x000000141d08723e */ /* 0x000fe400000010ff */
[----:B------:R-:W-:Y:S01]  /*46c0*/  F2FP.BF16.F32.PACK_AB R27, R65, R64 ;  /* 0x00000040411b723e */ /* 0x000fe200000010ff */
[----:B------:R-:W-:Y:S01]  /*46d0*/  FADD.FTZ R20, R36, R11 ;  /* 0x0000000b24147221 */ /* 0x000fe20000010000 */
[----:B------:R-:W2:Y:S01]  /*46e0*/  MUFU.EX2 R46, R46 ;  /* 0x0000002e002e7308 */ /* 0x000ea20000000800 */
[----:B-1----:R-:W-:Y:S01]  /*46f0*/  FADD.FTZ R4, R38, R9 ;  /* 0x0000000926047221 */ /* 0x002fe20000010000 */
[----:B------:R1:W-:Y:S01]  /*4700*/  STSM.16.M88.4 [R23], R12 ;  /* 0x0000000c17007844 */ /* 0x0003e20000000200 */
[----:B------:R-:W-:-:S03]  /*4710*/  FADD.FTZ R3, R45, R20 ;  /* 0x000000142d037221 */ /* 0x000fc60000010000 */
[----:B------:R3:W-:Y:S01]  /*4720*/  STSM.16.M88.4 [R22], R24 ;  /* 0x0000001816007844 */ /* 0x0007e20000000200 */
[----:B------:R-:W-:Y:S01]  /*4730*/  FADD.FTZ R2, R44, R3 ;  /* 0x000000032c027221 */ /* 0x000fe20000010000 */
[----:B------:R-:W4:Y:S01]  /*4740*/  MUFU.EX2 R47, R47 ;  /* 0x0000002f002f7308 */ /* 0x000f220000000800 */
[C---:B0-----:R-:W-:Y:S01]  /*4750*/  FADD.FTZ R9, R43.reuse, R4 ;  /* 0x000000042b097221 */ /* 0x041fe20000010000 */
[----:B------:R-:W-:-:S06]  /*4760*/  F2FP.BF16.F32.PACK_AB R11, R43, R38 ;  /* 0x000000262b0b723e */ /* 0x000fcc00000010ff */
[----:B------:R-:W0:Y:S01]  /*4770*/  MUFU.EX2 R50, R50 ;  /* 0x0000003200327308 */ /* 0x000e220000000800 */
[----:B--2---:R-:W-:Y:S01]  /*4780*/  FADD.FTZ R4, R46, R9 ;  /* 0x000000092e047221 */ /* 0x004fe20000010000 */
[----:B-1----:R-:W-:Y:S02]  /*4790*/  F2FP.BF16.F32.PACK_AB R12, R45, R36 ;  /* 0x000000242d0c723e */ /* 0x002fe400000010ff */
[----:B------:R-:W-:-:S04]  /*47a0*/  F2FP.BF16.F32.PACK_AB R14, R53, R44 ;  /* 0x0000002c350e723e */ /* 0x000fc800000010ff */
[----:B------:R-:W1:Y:S01]  /*47b0*/  MUFU.EX2 R51, R51 ;  /* 0x0000003300337308 */ /* 0x000e620000000800 */
[C---:B----4-:R-:W-:Y:S01]  /*47c0*/  FADD.FTZ R9, R47.reuse, R4 ;  /* 0x000000042f097221 */ /* 0x050fe20000010000 */
[----:B------:R-:W-:-:S06]  /*47d0*/  F2FP.BF16.F32.PACK_AB R29, R47, R46 ;  /* 0x0000002e2f1d723e */ /* 0x000fcc00000010ff */
[----:B------:R-:W2:Y:S01]  /*47e0*/  MUFU.EX2 R7, R7 ;  /* 0x0000000700077308 */ /* 0x000ea20000000800 */
[----:B0-----:R-:W-:Y:S01]  /*47f0*/  FADD.FTZ R4, R50, R9 ;  /* 0x0000000932047221 */ /* 0x001fe20000010000 */
[----:B------:R-:W-:-:S05]  /*4800*/  F2FP.BF16.F32.PACK_AB R9, R34, R31 ;  /* 0x0000001f2209723e */ /* 0x000fca00000010ff */
[----:B------:R0:W-:Y:S01]  /*4810*/  STSM.16.M88.4 [R18], R8 ;  /* 0x0000000812007844 */ /* 0x0001e20000000200 */
[----:B------:R-:W4:Y:S01]  /*4820*/  MUFU.EX2 R54, R54 ;  /* 0x0000003600367308 */ /* 0x000f220000000800 */
[C---:B-1----:R-:W-:Y:S01]  /*4830*/  FADD.FTZ R4, R51.reuse, R4 ;  /* 0x0000000433047221 */ /* 0x042fe20000010000 */
[----:B------:R-:W-:-:S05]  /*4840*/  F2FP.BF16.F32.PACK_AB R31, R51, R50 ;  /* 0x00000032331f723e */ /* 0x000fca00000010ff */
[----:B------:R1:W-:Y:S01]  /*4850*/  STSM.16.M88.4 [R17+0x27800], R28 ;  /* 0x0278001c11007844 */ /* 0x0003e20000000200 */
[----:B------:R-:W5:Y:S01]  /*4860*/  MUFU.EX2 R70, R70 ;  /* 0x0000004600467308 */ /* 0x000f620000000800 */
[----:B--2---:R-:W-:Y:S01]  /*4870*/  FADD.FTZ R3, R7, R4 ;  /* 0x0000000407037221 */ /* 0x004fe20000010000 */
[----:B------:R-:W-:-:S06]  /*4880*/  FADD.FTZ R4, R53, R2 ;  /* 0x0000000235047221 */ /* 0x000fcc0000010000 */
[----:B------:R-:W2:Y:S01]  /*4890*/  MUFU.EX2 R71, R71 ;  /* 0x0000004700477308 */ /* 0x000ea20000000800 */
[C---:B----4-:R-:W-:Y:S01]  /*48a0*/  FADD.FTZ R3, R54.reuse, R3 ;  /* 0x0000000336037221 */ /* 0x050fe20000010000 */
[----:B------:R-:W-:-:S06]  /*48b0*/  F2FP.BF16.F32.PACK_AB R13, R54, R7 ;  /* 0x00000007360d723e */ /* 0x000fcc00000010ff */
[----:B------:R-:W4:Y:S01]  /*48c0*/  MUFU.EX2 R41, R41 ;  /* 0x0000002900297308 */ /* 0x000f220000000800 */
[----:B-----5:R-:W-:-:S07]  /*48d0*/  FADD.FTZ R2, R70, R3 ;  /* 0x0000000346027221 */ /* 0x020fce0000010000 */
[----:B------:R-:W3:Y:S01]  /*48e0*/  MUFU.EX2 R48, R48 ;  /* 0x0000003000307308 */ /* 0x000ee20000000800 */
[C---:B--2---:R-:W-:Y:S01]  /*48f0*/  F2FP.BF16.F32.PACK_AB R15, R71.reuse, R70 ;  /* 0x00000046470f723e */ /* 0x044fe200000010ff */
[----:B------:R-:W-:-:S04]  /*4900*/  FADD.FTZ R7, R71, R2 ;  /* 0x0000000247077221 */ /* 0x000fc80000010000 */
[----:B------:R1:W-:Y:S02]  /*4910*/  STSM.16.M88.4 [R136], R12 ;  /* 0x0000000c88007844 */ /* 0x0003e40000000200 */
[----:B------:R-:W-:Y:S01]  /*4920*/  MUFU.EX2 R52, R52 ;  /* 0x0000003400347308 */ /* 0x000fe20000000800 */
[----:B----4-:R-:W-:-:S07]  /*4930*/  FADD.FTZ R21, R41, R4 ;  /* 0x0000000429157221 */ /* 0x010fce0000010000 */
[----:B------:R-:W2:Y:S01]  /*4940*/  MUFU.EX2 R57, R57 ;  /* 0x0000003900397308 */ /* 0x000ea20000000800 */
[C---:B---3--:R-:W-:Y:S01]  /*4950*/  F2FP.BF16.F32.PACK_AB R24, R48.reuse, R41 ;  /* 0x000000293018723e */ /* 0x048fe200000010ff */
[----:B------:R-:W-:-:S06]  /*4960*/  FADD.FTZ R21, R48, R21 ;  /* 0x0000001530157221 */ /* 0x000fcc0000010000 */
[----:B------:R-:W3:Y:S08]  /*4970*/  MUFU.EX2 R74, R74 ;  /* 0x0000004a004a7308 */ /* 0x000ef00000000800 */
[----:B------:R-:W4:Y:S01]  /*4980*/  MUFU.EX2 R75, R75 ;  /* 0x0000004b004b7308 */ /* 0x000f220000000800 */
[----:B--2---:R-:W-:-:S07]  /*4990*/  F2FP.BF16.F32.PACK_AB R26, R57, R52 ;  /* 0x00000034391a723e */ /* 0x004fce00000010ff */
[----:B------:R-:W2:Y:S01]  /*49a0*/  MUFU.EX2 R78, R78 ;  /* 0x0000004e004e7308 */ /* 0x000ea20000000800 */
[----:B---3--:R-:W-:-:S07]  /*49b0*/  FADD.FTZ R2, R74, R7 ;  /* 0x000000074a027221 */ /* 0x008fce0000010000 */
[----:B------:R-:W3:Y:S01]  /*49c0*/  MUFU.EX2 R79, R79 ;  /* 0x0000004f004f7308 */ /* 0x000ee20000000800 */
[C---:B----4-:R-:W-:Y:S01]  /*49d0*/  F2FP.BF16.F32.PACK_AB R25, R75.reuse, R74 ;  /* 0x0000004a4b19723e */ /* 0x050fe200000010ff */
[----:B------:R-:W-:Y:S01]  /*49e0*/  FADD.FTZ R7, R75, R2 ;  /* 0x000000024b077221 */ /* 0x000fe20000010000 */
[----:B------:R-:W-:-:S05]  /*49f0*/  FADD.FTZ R2, R52, R21 ;  /* 0x0000001534027221 */ /* 0x000fca0000010000 */
[----:B------:R-:W-:Y:S01]  /*4a00*/  MUFU.EX2 R40, R40 ;  /* 0x0000002800287308 */ /* 0x000fe20000000800 */
[----:B--2---:R-:W-:Y:S01]  /*4a10*/  FADD.FTZ R4, R78, R7 ;  /* 0x000000074e047221 */ /* 0x004fe20000010000 */
[----:B------:R-:W-:Y:S01]  /*4a20*/  FADD.FTZ R7, R57, R2 ;  /* 0x0000000239077221 */ /* 0x000fe20000010000 */
[----:B------:R-:W-:-:S05]  /*4a30*/  VIADD R2, R88, 0xfffffffe ;  /* 0xfffffffe58027836 */ /* 0x000fca0000000000 */
[----:B------:R-:W0:Y:S01]  /*4a40*/  MUFU.EX2 R49, R49 ;  /* 0x0000003100317308 */ /* 0x000e220000000800 */
[C---:B---3--:R-:W-:Y:S01]  /*4a50*/  F2FP.BF16.F32.PACK_AB R27, R79.reuse, R78 ;  /* 0x0000004e4f1b723e */ /* 0x048fe200000010ff */
[----:B------:R-:W-:-:S04]  /*4a60*/  FADD.FTZ R21, R79, R4 ;  /* 0x000000044f157221 */ /* 0x000fc80000010000 */
[----:B------:R1:W-:Y:S02]  /*4a70*/  STSM.16.M88.4 [R22+0x6000], R24 ;  /* 0x0060001816007844 */ /* 0x0003e40000000200 */
[----:B------:R-:W2:Y:S08]  /*4a80*/  MUFU.EX2 R56, R56 ;  /* 0x0000003800387308 */ /* 0x000eb00000000800 */
[----:B------:R-:W3:Y:S01]  /*4a90*/  MUFU.EX2 R61, R61 ;  /* 0x0000003d003d7308 */ /* 0x000ee20000000800 */
[----:B0-----:R-:W-:Y:S01]  /*4aa0*/  F2FP.BF16.F32.PACK_AB R8, R49, R40 ;  /* 0x000000283108723e */ /* 0x001fe200000010ff */
[----:B------:R-:W-:-:S04]  /*4ab0*/  FADD.FTZ R40, R40, R7 ;  /* 0x0000000728287221 */ /* 0x000fc80000010000 */
[----:B------:R-:W-:Y:S02]  /*4ac0*/  FADD.FTZ R49, R49, R40 ;  /* 0x0000002831317221 */ /* 0x000fe40000010000 */
[----:B------:R-:W-:Y:S02]  /*4ad0*/  MUFU.EX2 R82, R82 ;  /* 0x0000005200527308 */ /* 0x000fe40000000800 */
[----:B--2---:R-:W-:-:S06]  /*4ae0*/  FADD.FTZ R4, R56, R49 ;  /* 0x0000003138047221 */ /* 0x004fcc0000010000 */
[----:B------:R-:W0:Y:S01]  /*4af0*/  MUFU.EX2 R83, R83 ;  /* 0x0000005300537308 */ /* 0x000e220000000800 */
[C---:B---3--:R-:W-:Y:S01]  /*4b00*/  F2FP.BF16.F32.PACK_AB R10, R61.reuse, R56 ;  /* 0x000000383d0a723e */ /* 0x048fe200000010ff */
[----:B------:R-:W-:-:S06]  /*4b10*/  FADD.FTZ R4, R61, R4 ;  /* 0x000000043d047221 */ /* 0x000fcc0000010000 */
[----:B------:R-:W-:Y:S08]  /*4b20*/  MUFU.EX2 R86, R86 ;  /* 0x0000005600567308 */ /* 0x000ff00000000800 */
[----:B------:R-:W2:Y:S01]  /*4b30*/  MUFU.EX2 R3, R60 ;  /* 0x0000003c00037308 */ /* 0x000ea20000000800 */
[----:B0-----:R-:W-:Y:S01]  /*4b40*/  F2FP.BF16.F32.PACK_AB R9, R83, R82 ;  /* 0x000000525309723e */ /* 0x001fe200000010ff */
[----:B------:R-:W-:-:S04]  /*4b50*/  FADD.FTZ R82, R82, R21 ;  /* 0x0000001552527221 */ /* 0x000fc80000010000 */
[----:B------:R-:W-:Y:S01]  /*4b60*/  FADD.FTZ R83, R83, R82 ;  /* 0x0000005253537221 */ /* 0x000fe20000010000 */
[----:B--2---:R-:W-:-:S03]  /*4b70*/  F2FP.BF16.F32.PACK_AB R11, R3, R86 ;  /* 0x00000056030b723e */ /* 0x004fc600000010ff */
[----:B------:R-:W-:Y:S02]  /*4b80*/  FADD.FTZ R86, R86, R83 ;  /* 0x0000005356567221 */ /* 0x000fe40000010000 */
[----:B------:R1:W-:Y:S02]  /*4b90*/  STSM.16.M88.4 [R18+0x6000], R8 ;  /* 0x0060000812007844 */ /* 0x0003e40000000200 */
[----:B------:R-:W-:Y:S01]  /*4ba0*/  FADD.FTZ R3, R3, R86 ;  /* 0x0000005603037221 */ /* 0x000fe20000010000 */
[----:B------:R0:W-:Y:S06]  /*4bb0*/  MEMBAR.ALL.CTA ;  /* 0x0000000000007992 */ /* 0x0001ec0000008000 */
[----:B0-----:R-:W0:Y:S02]  /*4bc0*/  FENCE.VIEW.ASYNC.S ;  /* 0x00000000000073c6 */ /* 0x001e240000000000 */
[----:B0-----:R-:W-:Y:S01]  /*4bd0*/  NOP ;  /* 0x0000000000007918 */ /* 0x001fe20000000000 */
[----:B------:R-:W-:Y:S05]  /*4be0*/  @P2 BRA `(.L_x_842) ;  /* 0x0000000000442947 */ /* 0x000fea0003800000 */
        /* <DEDUP_REMOVED lines=10> */
.L_x_843:
[----:B------:R-:W-:-:S11]  /*4c90*/  UISETP.NE.AND UP2, UPT, UR7, 0x1, UPT ;  /* 0x000000010700788c */ /* 0x000fd6000bf45270 */
[----:B------:R-:W-:Y:S02]  /*4ca0*/  @UP2 ULDC.64 UR10, c[0x0][0x9e8] ;  /* 0x00027a00000a2ab9 */ /* 0x000fe40000000a00 */
[----:B------:R-:W-:-:S04]  /*4cb0*/  UIMAD.WIDE.U32 UR14, UR18, UR10, URZ ;  /* 0x0000000a120e72a5 */ /* 0x000fc8000f8e003f */
[----:B------:R-:W-:-:S12]  /*4cc0*/  @UP2 USHF.R.U32.HI UR18, URZ, UR11, UR15 ;  /* 0x0000000b3f122299 */ /* 0x000fd8000801160f */
.L_x_844:
[----:B------:R-:W-:-:S04]  /*4cd0*/  UIMAD UR7, UR18, UR7, UR7 ;  /* 0x00000007120772a4 */ /* 0x000fc8000f8e0207 */
[----:B------:R-:W-:-:S04]  /*4ce0*/  UISETP.LT.AND UP2, UPT, UR6, UR7, UPT ;  /* 0x000000070600728c */ /* 0x000fc8000bf41270 */
[----:B------:R-:W-:-:S12]  /*4cf0*/  USEL UR6, UR6, UR7, UP2 ;  /* 0x0000000706067287 */ /* 0x000fd80009000000 */
.L_x_842:
[----:B------:R-:W-:Y:S01]  /*4d00*/  USHF.R.S32.HI UR7, URZ, 0x1f, UR6 ;  /* 0x0000001f3f077899 */ /* 0x000fe20008011406 */
[----:B------:R-:W-:Y:S02]  /*4d10*/  CS2R R134, SRZ ;  /* 0x0000000000867805 */ /* 0x000fe4000001ff00 */
[----:B------:R-:W-:Y:S02]  /*4d20*/  CS2R R132, SRZ ;  /* 0x0000000000847805 */ /* 0x000fe4000001ff00 */
[----:B------:R-:W-:Y:S01]  /*4d30*/  CS2R R130, SRZ ;  /* 0x0000000000827805 */ /* 0x000fe2000001ff00 */
[----:B------:R-:W-:Y:S01]  /*4d40*/  ULEA.HI UR7, UR7, UR6, URZ, 0x7 ;  /* 0x0000000607077291 */ /* 0x000fe2000f8f383f */
[----:B------:R-:W-:Y:S02]  /*4d50*/  CS2R R128, SRZ ;  /* 0x0000000000807805 */ /* 0x000fe4000001ff00 */
[----:B------:R-:W-:Y:S02]  /*4d60*/  CS2R R126, SRZ ;  /* 0x00000000007e7805 */ /* 0x000fe4000001ff00 */
[----:B------:R-:W-:Y:S01]  /*4d70*/  CS2R R124, SRZ ;  /* 0x00000000007c7805 */ /* 0x000fe2000001ff00 */
[----:B------:R-:W-:Y:S01]  /*4d80*/  USHF.R.S32.HI UR7, URZ, 0x7, UR7 ;  /* 0x000000073f077899 */ /* 0x000fe20008011407 */
[----:B------:R-:W-:-:S02]  /*4d90*/  CS2R R122, SRZ ;  /* 0x00000000007a7805 */ /* 0x000fc4000001ff00 */
[----:B------:R-:W-:Y:S02]  /*4da0*/  CS2R R120, SRZ ;  /* 0x0000000000787805 */ /* 0x000fe4000001ff00 */
[----:B------:R-:W-:Y:S01]  /*4db0*/  CS2R R118, SRZ ;  /* 0x0000000000767805 */ /* 0x000fe2000001ff00 */
[----:B------:R-:W-:Y:S01]  /*4dc0*/  UISETP.LT.AND UP2, UPT, UR39, UR7, UPT ;  /* 0x000000072700728c */ /* 0x000fe2000bf41270 */
[----:B------:R-:W-:Y:S02]  /*4dd0*/  CS2R R116, SRZ ;  /* 0x0000000000747805 */ /* 0x000fe4000001ff00 */
[----:B------:R-:W-:Y:S02]  /*4de0*/  CS2R R114, SRZ ;  /* 0x0000000000727805 */ /* 0x000fe4000001ff00 */
[----:B------:R-:W-:Y:S01]  /*4df0*/  CS2R R112, SRZ ;  /* 0x0000000000707805 */ /* 0x000fe2000001ff00 */
[----:B------:R-:W-:Y:S01]  /*4e00*/  USEL UR55, UR39, UR7, !UP2 ;  /* 0x0000000727377287 */ /* 0x000fe2000d000000 */
[----:B------:R-:W-:-:S02]  /*4e10*/  CS2R R110, SRZ ;  /* 0x00000000006e7805 */ /* 0x000fc4000001ff00 */
[----:B------:R-:W-:Y:S02]  /*4e20*/  CS2R R108, SRZ ;  /* 0x00000000006c7805 */ /* 0x000fe4000001ff00 */
[----:B------:R-:W-:Y:S02]  /*4e30*/  CS2R R106, SRZ ;  /* 0x00000000006a7805 */ /* 0x000fe4000001ff00 */
[----:B------:R-:W-:Y:S02]  /*4e40*/  CS2R R104, SRZ ;  /* 0x0000000000687805 */ /* 0x000fe4000001ff00 */
[----:B------:R-:W-:Y:S02]  /*4e50*/  CS2R R102, SRZ ;  /* 0x0000000000667805 */ /* 0x000fe4000001ff00 */
[----:B------:R-:W-:Y:S02]  /*4e60*/  ISETP.GE.AND P2, PT, R2, UR55, PT ;  /* 0x0000003702007c0c */ /* 0x000fe4000bf46270 */
[----:B------:R-:W-:-:S02]  /*4e70*/  CS2R R100, SRZ ;  /* 0x0000000000647805 */ /* 0x000fc4000001ff00 */
[----:B------:R-:W-:Y:S02]  /*4e80*/  CS2R R98, SRZ ;  /* 0x0000000000627805 */ /* 0x000fe4000001ff00 */
[----:B------:R-:W-:Y:S02]  /*4e90*/  CS2R R96, SRZ ;  /* 0x0000000000607805 */ /* 0x000fe4000001ff00 */
[----:B------:R-:W-:Y:S02]  /*4ea0*/  CS2R R94, SRZ ;  /* 0x00000000005e7805 */ /* 0x000fe4000001ff00 */
[----:B------:R-:W-:Y:S02]  /*4eb0*/  CS2R R92, SRZ ;  /* 0x00000000005c7805 */ /* 0x000fe4000001ff00 */
[----:B------:R-:W-:Y:S02]  /*4ec0*/  CS2R R90, SRZ ;  /* 0x00000000005a7805 */ /* 0x000fe4000001ff00 */
[----:B------:R-:W-:Y:S01]  /*4ed0*/  CS2R R88, SRZ ;  /* 0x0000000000587805 */ /* 0x000fe2000001ff00 */
[----:B------:R-:W-:Y:S06]  /*4ee0*/  @!P2 BRA `(.L_x_845) ;  /* 0x000000300074a947 */ /* 0x000fec0003800000 */
[----:B------:R-:W-:Y:S01]  /*4ef0*/  IMAD.MOV.U32 R135, RZ, RZ, RZ ;  /* 0x000000ffff877224 */ /* 0x000fe200078e00ff */
[----:B------:R-:W-:Y:S01]  /*4f00*/  ULDC UR34, c[0x0][0x9e4] ;  /* 0x0002790000227ab9 */ /* 0x000fe20000000800 */
[----:B------:R-:W-:Y:S01]  /*4f10*/  ULDC UR35, c[0x0][0x9dc] ;  /* 0x0002770000237ab9 */ /* 0x000fe20000000800 */
[----:B------:R-:W-:Y:S01]  /*4f20*/  ULDC UR33, c[0x0][0x988] ;  /* 0x0002620000217ab9 */ /* 0x000fe20000000800 */
[----:B------:R-:W-:-:S05]  /*4f30*/  ULDC UR52, c[0x0][0x9e0] ;  /* 0x0002780000347ab9 */ /* 0x000fca0000000800 */
.L_x_862:
[----:B------:R-:W-:Y:S01]  /*4f40*/  UIADD3 UR54, UR45, 0x1, URZ ;  /* 0x000000012d367890 */ /* 0x000fe2000fffe03f */
[----:B------:R-:W-:-:S03]  /*4f50*/  ISETP.NE.AND P3, PT, RZ, UR37, PT ;  /* 0x00000025ff007c0c */ /* 0x000fc6000bf65270 */
[----:B------:R-:W-:-:S04]  /*4f60*/  UISETP.NE.AND UP2, UPT, UR54, 0x2, UPT ;  /* 0x000000023600788c */ /* 0x000fc8000bf45270 */
[----:B------:R-:W-:Y:S02]  /*4f70*/  USEL UR53, URZ, 0x1, UP2 ;  /* 0x000000013f357887 */ /* 0x000fe40009000000 */
[----:B------:R-:W-:Y:S02]  /*4f80*/  USEL UR54, UR54, URZ, UP2 ;  /* 0x0000003f36367287 */ /* 0x000fe40009000000 */
[----:B------:R-:W-:Y:S02]  /*4f90*/  ULOP3.LUT UR53, UR50, UR53, URZ, 0x3c, !UPT ;  /* 0x0000003532357292 */ /* 0x000fe4000f8e3c3f */
[----:B0-----:R-:W-:Y:S10]  /*4fa0*/  @P3 BRA `(.L_x_846) ;  /* 0x00000000002c3947 */ /* 0x001ff40003800000 */
[----:B------:R-:W-:Y:S05]  /*4fb0*/  @!P0 BRA `(.L_x_847) ;  /* 0x0000000000048947 */ /* 0x000fea0003800000 */
[----:B------:R-:W-:Y:S01]  /*4fc0*/  BPT.TRAP 0x1 ;  /* 0x000000040000795c */ /* 0x000fe20000300000 */
.L_x_847:
[----:B------:R-:W-:Y:S01]  /*4fd0*/  ULEA UR6, UR54, UR42, 0x3 ;  /* 0x0000002a36067291 */ /* 0x000fe2000f8e183f */
[----:B------:R-:W-:-:S05]  /*4fe0*/  IMAD.U32 R6, RZ, RZ, UR53 ;  /* 0x00000035ff067e24 */ /* 0x000fca000f8e00ff */
[----:B------:R-:W-:-:S04]  /*4ff0*/  SHF.L.U32 R6, R6, 0x1f, RZ ;  /* 0x0000001f06067819 */ /* 0x000fc800000006ff */
[----:B------:R0:W2:Y:S01]  /*5000*/  SYNCS.PHASECHK.TRANS64.TRYWAIT P2, [UR6+0x2d830], R6 ;  /* 0x02d83006ff0075a7 */ /* 0x0000a20008040146 */
[----:B------:R-:W-:Y:S05]  /*5010*/  @!P0 BRA `(.L_x_848) ;  /* 0x0000000000048947 */ /* 0x000fea0003800000 */
[----:B------:R-:W-:Y:S01]  /*5020*/  BPT.TRAP 0x1 ;  /* 0x000000040000795c */ /* 0x000fe20000300000 */
.L_x_848:
[----:B--2---:R-:W-:Y:S05]  /*5030*/  @P2 BRA `(.L_x_846) ;  /* 0x0000000000082947 */ /* 0x004fea0003800000 */
[----:B------:R-:W2:Y:S02]  /*5040*/  SYNCS.PHASECHK.TRANS64.TRYWAIT P2, [UR6+0x2d830], R6 ;  /* 0x02d83006ff0075a7 */ /* 0x000ea40008040146 */
[----:B--2---:R-:W-:Y:S05]  /*5050*/  @!P2 BRA `(.L_x_849) ;  /* 0x000000f40038a947 */ /* 0x004fea0003800000 */
.L_x_846:
[----:B--2---:R-:W2:Y:S01]  /*5060*/  S2R R7, SR_TID.X ;  /* 0x0000000000077919 */ /* 0x004ea20000002100 */
[----:B------:R-:W-:Y:S01]  /*5070*/  UIMAD UR6, UR54, 0x600, UR32 ;  /* 0x00000600360678a4 */ /* 0x000fe2000f8e0220 */
[----:B------:R-:W-:Y:S01]  /*5080*/  UMOV UR7, 0x80000020 ;  /* 0x8000002000077882 */ /* 0x000fe20000000000 */
[----:B------:R-:W-:Y:S02]  /*5090*/  UMOV UR11, 0x80000020 ;  /* 0x80000020000b7882 */ /* 0x000fe40000000000 */
[----:B------:R-:W-:Y:S02]  /*50a0*/  UIADD3 UR10, UR6, 0x2, URZ ;  /* 0x00000002060a7890 */ /* 0x000fe4000fffe03f */
[----:B------:R-:W-:Y:S01]  /*50b0*/  UIADD3 UR14, UR6, 0x200, URZ ;  /* 0x00000200060e7890 */ /* 0x000fe2000fffe03f */
[----:B------:R-:W-:Y:S01]  /*50c0*/  UMOV UR15, 0x80000020 ;  /* 0x80000020000f7882 */ /* 0x000fe20000000000 */
[----:B------:R-:W-:Y:S01]  /*50d0*/  UIADD3 UR18, UR6, 0x202, URZ ;  /* 0x0000020206127890 */ /* 0x000fe2000fffe03f */
[----:B------:R-:W-:Y:S01]  /*50e0*/  UMOV UR19, 0x80000020 ;  /* 0x8000002000137882 */ /* 0x000fe20000000000 */
[----:B------:R-:W-:Y:S01]  /*50f0*/  UIADD3 UR22, UR6, 0x400, URZ ;  /* 0x0000040006167890 */ /* 0x000fe2000fffe03f */
[----:B------:R-:W-:Y:S01]  /*5100*/  UMOV UR23, 0x80000020 ;  /* 0x8000002000177882 */ /* 0x000fe20000000000 */
[----:B------:R-:W-:Y:S01]  /*5110*/  UIADD3 UR26, UR6, 0x402, URZ ;  /* 0x00000402061a7890 */ /* 0x000fe2000fffe03f */
[----:B------:R-:W-:Y:S01]  /*5120*/  UMOV UR27, 0x80000020 ;  /* 0x80000020001b7882 */ /* 0x000fe20000000000 */
[----:B--2---:R-:W-:-:S05]  /*5130*/  SHF.R.U32.HI R7, RZ, 0x7, R7 ;  /* 0x00000007ff077819 */ /* 0x004fca0000011607 */
[----:B0-----:R-:W-:-:S05]  /*5140*/  VIADD R6, R7, 0x8 ;  /* 0x0000000807067836 */ /* 0x001fca0000000000 */
[----:B------:R0:W-:Y:S06]  /*5150*/  BAR.SYNC.DEFER_BLOCKING R6, 0x100 ;  /* 0x000400060000751d */ /* 0x0001ec0000010000 */
[----:B-1----:R-:W-:-:S06]  /*5160*/  WARPGROUP.ARRIVE ;  /* 0x00000000000079c5 */ /* 0x002fcc0000000000 */
[----:B------:R-:W-:Y:S03]  /*5170*/  HGMMA.64x128x16.F32.BF16 R24, gdesc[UR4], RZ, !UPT, gsb0 ;  /* 0x01e00000041879f0 */ /* 0x000fe6000c0018ff */
        /* <DEDUP_REMOVED lines=16> */
[----:B0-----:R-:W-:Y:S05]  /*5280*/  @P3 BRA `(.L_x_850) ;  /* 0x00000000002c3947 */ /* 0x001fea0003800000 */
[----:B------:R-:W-:Y:S05]  /*5290*/  @!P0 BRA `(.L_x_851) ;  /* 0x0000000000048947 */ /* 0x000fea0003800000 */
[----:B------:R-:W-:Y:S01]  /*52a0*/  BPT.TRAP 0x1 ;  /* 0x000000040000795c */ /* 0x000fe20000300000 */
.L_x_851:
[----:B------:R-:W-:Y:S01]  /*52b0*/  ULEA UR6, UR45, UR42, 0x3 ;  /* 0x0000002a2d067291 */ /* 0x000fe2000f8e183f */
[----:B------:R-:W-:-:S05]  /*52c0*/  IMAD.U32 R6, RZ, RZ, UR50 ;  /* 0x00000032ff067e24 */ /* 0x000fca000f8e00ff */
[----:B------:R-:W-:-:S04]  /*52d0*/  SHF.L.U32 R6, R6, 0x1f, RZ ;  /* 0x0000001f06067819 */ /* 0x000fc800000006ff */
[----:B------:R0:W1:Y:S01]  /*52e0*/  SYNCS.PHASECHK.TRANS64.TRYWAIT P2, [UR6+0x2d850], R6 ;  /* 0x02d85006ff0075a7 */ /* 0x0000620008040146 */
[----:B------:R-:W-:Y:S05]  /*52f0*/  @!P0 BRA `(.L_x_852) ;  /* 0x0000000000048947 */ /* 0x000fea0003800000 */
[----:B------:R-:W-:Y:S01]  /*5300*/  BPT.TRAP 0x1 ;  /* 0x000000040000795c */ /* 0x000fe20000300000 */
.L_x_852:
[----:B-1----:R-:W-:Y:S05]  /*5310*/  @P2 BRA `(.L_x_850) ;  /* 0x0000000000082947 */ /* 0x002fea0003800000 */
[----:B------:R-:W1:Y:S02]  /*5320*/  SYNCS.PHASECHK.TRANS64.TRYWAIT P2, [UR6+0x2d850], R6 ;  /* 0x02d85006ff0075a7 */ /* 0x000e640008040146 */
[----:B-1----:R-:W-:Y:S05]  /*5330*/  @!P2 BRA `(.L_x_853) ;  /* 0x000000f00098a947 */ /* 0x002fea0003800000 */
.L_x_850:
[----:B------:R-:W-:Y:S01]  /*5340*/  UIADD3 UR6, UR42, 0x400, URZ ;  /* 0x000004002a067890 */ /* 0x000fe2000fffe03f */
[----:B------:R-:W-:Y:S01]  /*5350*/  WARPGROUP.ARRIVE ;  /* 0x00000000000079c5 */ /* 0x000fe20000000000 */
[----:B------:R-:W-:-:S05]  /*5360*/  ULEA UR7, UR51, UR42, 0xd ;  /* 0x0000002a33077291 */ /* 0x000fca000f8e683f */
[----:B------:R-:W1:Y:S01]  /*5370*/  S2R R9, SR_TID.X ;  /* 0x0000000000097919 */ /* 0x000e620000002100 */
[----:B------:R-:W-:Y:S01]  /*5380*/  USHF.R.U32.HI UR6, URZ, 0x4, UR6 ;  /* 0x000000043f067899 */ /* 0x000fe20008011606 */
[----:B------:R-:W-:Y:S01]  /*5390*/  PLOP3.LUT P2, PT, PT, PT, UP0, 0x80, 0x0 ;  /* 0x000000000000781c */ /* 0x000fe20003f4f008 */
[----:B------:R-:W-:Y:S01]  /*53a0*/  UIADD3 UR7, UR7, 0x21800, URZ ;  /* 0x0002180007077890 */ /* 0x000fe2000fffe03f */
[----:B------:R-:W-:Y:S01]  /*53b0*/  PLOP3.LUT P3, PT, PT, PT, UP0, 0x80, 0x0 ;  /* 0x000000000000781c */ /* 0x000fe20003f6f008 */
[----:B------:R-:W-:Y:S01]  /*53c0*/  ULOP3.LUT UR6, UR6, 0x3fff, URZ, 0xc0, !UPT ;  /* 0x00003fff06067892 */ /* 0x000fe2000f8ec03f */
[----:B------:R-:W-:Y:S01]  /*53d0*/  VIADD R14, R137, UR41 ;  /* 0x00000029890e7c36 */ /* 0x000fe20008000000 */
[----:B------:R-:W-:Y:S01]  /*53e0*/  USHF.R.U32.HI UR7, URZ, 0x4, UR7 ;  /* 0x000000043f077899 */ /* 0x000fe20008011607 */
[----:B------:R-:W-:Y:S01]  /*53f0*/  IMAD.U32 R8, RZ, RZ, UR54 ;  /* 0x00000036ff087e24 */ /* 0x000fe2000f8e00ff */
[----:B------:R-:W-:Y:S01]  /*5400*/  ULOP3.LUT UR10, UR6, 0x2000000, URZ, 0xfc, !UPT ;  /* 0x02000000060a7892 */ /* 0x000fe2000f8efc3f */
[----:B------:R-:W2:Y:S01]  /*5410*/  LDC R143, c[0x0][0x288] ;  /* 0x0000a200ff8f7b82 */ /* 0x000ea20000000800 */
[----:B------:R-:W-:Y:S01]  /*5420*/  ULOP3.LUT UR6, UR7, 0x3fff, URZ, 0xc0, !UPT ;  /* 0x00003fff07067892 */ /* 0x000fe2000f8ec03f */
[----:B------:R-:W-:Y:S01]  /*5430*/  IMAD.SHL.U32 R13, R2, 0x80, RZ ;  /* 0x00000080020d7824 */ /* 0x000fe200078e00ff */
[----:B------:R-:W-:Y:S01]  /*5440*/  UIMAD UR7, UR45, 0x600, UR10 ;  /* 0x000006002d0778a4 */ /* 0x000fe2000f8e020a */
[----:B------:R-:W-:Y:S01]  /*5450*/  @!P1 LEA R8, R8, UR42, 0x3 ;  /* 0x0000002a08089c11 */ /* 0x000fe2000f8e18ff */
[----:B------:R-:W-:Y:S01]  /*5460*/  ULOP3.LUT UR6, UR6, 0x10000, URZ, 0xfc, !UPT ;  /* 0x0001000006067892 */ /* 0x000fe2000f8efc3f */
[----:B------:R-:W-:Y:S01]  /*5470*/  UMOV UR31, 0x80000020 ;  /* 0x80000020001f7882 */ /* 0x000fe20000000000 */
[----:B------:R-:W-:-:S02]  /*5480*/  UMOV UR29, 0x40000040 ;  /* 0x40000040001d7882 */ /* 0x000fc40000000000 */
[----:B------:R-:W-:Y:S01]  /*5490*/  @!P1 VIADD R8, R8, 0x2d840 ;  /* 0x0002d84008089836 */ /* 0x000fe20000000000 */
[----:B------:R-:W-:Y:S02]  /*54a0*/  UMOV UR30, UR7 ;  /* 0x00000007001e7c82 */ /* 0x000fe40008000000 */
[----:B------:R-:W-:Y:S02]  /*54b0*/  UMOV UR28, UR6 ;  /* 0x00000006001c7c82 */ /* 0x000fe40008000000 */
[----:B------:R-:W-:Y:S01]  /*54c0*/  HGMMA.64x96x16.F32.BF16 R88, gdesc[UR28].tnspB, R88, gsb0 ;  /* 0x416000001c5879f0 */ /* 0x000fe20008001858 */
[----:B------:R-:W-:Y:S01]  /*54d0*/  UIADD3 UR30, UR7, 0x40, URZ ;  /* 0x00000040071e7890 */ /* 0x000fe2000fffe03f */
[----:B------:R-:W-:Y:S01]  /*54e0*/  @!P1 PRMT R8, RZ, 0x654, R8 ;  /* 0x00000654ff089816 */ /* 0x000fe20000000008 */
[----:B------:R-:W-:Y:S01]  /*54f0*/  UIADD3 UR28, UR6, 0x2, URZ ;  /* 0x00000002061c7890 */ /* 0x000fe2000fffe03f */
[----:B------:R-:W-:Y:S01]  /*5500*/  UMOV UR31, 0x80000020 ;  /* 0x80000020001f7882 */ /* 0x000fe20000000000 */
[----:B------:R-:W-:Y:S01]  /*5510*/  UMOV UR29, 0x40000040 ;  /* 0x40000040001d7882 */ /* 0x000fe20000000000 */
[----:B-1----:R-:W-:-:S05]  /*5520*/  SHF.R.U32.HI R7, RZ, 0x7, R9 ;  /* 0x00000007ff077819 */ /* 0x002fca0000011609 */
[----:B------:R-:W-:Y:S01]  /*5530*/  VIADD R7, R7, 0x9 ;  /* 0x0000000907077836 */ /* 0x000fe20000000000 */
        /* <DEDUP_REMOVED lines=42> */
[----:B------:R-:W-:Y:S02]  /*57e0*/  @UP0 ULDC UR6, c[0x0][0x44c] ;  /* 0x0001130000060ab9 */ /* 0x000fe40000000800 */
[----:B0-----:R-:W-:Y:S01]  /*57f0*/  @P2 IMAD.HI.U32 R6, R14, UR6, RZ ;  /* 0x000000060e062c27 */ /* 0x001fe2000f8e00ff */
[----:B------:R-:W-:Y:S01]  /*5800*/  @UP0 ULDC UR6, c[0x0][0x450] ;  /* 0x0001140000060ab9 */ /* 0x000fe20000000800 */
[----:B------:R-:W-:-:S02]  /*5810*/  ISETP.GE.U32.AND P2, PT, R9, 0x180, PT ;  /* 0x000001800900780c */ /* 0x000fc40003f46070 */
[----:B------:R-:W-:Y:S02]  /*5820*/  IADD3 R9, -R13, 0x1, RZ ;  /* 0x000000010d097810 */ /* 0x000fe40007ffe1ff */
[----:B------:R-:W-:Y:S01]  /*5830*/  @P3 SHF.R.U32.HI R14, RZ, UR6, R6 ;  /* 0x00000006ff0e3c19 */ /* 0x000fe20008011606 */
[----:B------:R-:W-:Y:S01]  /*5840*/  ULOP3.LUT UR6, URZ, UR35, URZ, 0x33, !UPT ;  /* 0x000000233f067292 */ /* 0x000fe2000f8e333f */
[----:B------:R-:W0:Y:S01]  /*5850*/  LDC R6, c[0x0][0x2f0] ;  /* 0x0000bc00ff067b82 */ /* 0x000e220000000800 */
[----:B------:R-:W-:Y:S01]  /*5860*/  SEL R7, R7, 0x9, !P2 ;  /* 0x0000000907077807 */ /* 0x000fe20005000000 */
[----:B------:R-:W-:Y:S01]  /*5870*/  IMAD R9, R16, -0x2, R9 ;  /* 0xfffffffe10097824 */ /* 0x000fe200078e0209 */
[----:B------:R-:W1:Y:S01]  /*5880*/  SHFL.IDX PT, R15, R14, RZ, 0x1c1f ;  /* 0x001c1fff0e0f7589 */ /* 0x000e6200000e0000 */
[----:B------:R-:W-:Y:S01]  /*5890*/  PLOP3.LUT P2, PT, PT, PT, UP1, 0x40, 0x0 ;  /* 0x000000000000781c */ /* 0x000fe20003f4e818 */
[----:B------:R-:W-:Y:S02]  /*58a0*/  WARPGROUP.DEPBAR.LE gsb0, 0x0 ;  /* 0x00008000000079c5 */ /* 0x000fe40000010000 */
[----:B------:R-:W-:-:S06]  /*58b0*/  WARPGROUP.ARRIVE ;  /* 0x00000000000079c5 */ /* 0x000fcc0000000000 */
[----:B------:R-:W-:Y:S03]  /*58c0*/  HGMMA.64x96x16.F32.BF16 R88, gdesc[UR28].tnspB, R88, gsb0 ;  /* 0x416000001c5879f0 */ /* 0x000fe60008001858 */
[----:B------:R-:W-:Y:S02]  /*58d0*/  WARPGROUP.DEPBAR.LE gsb0, 0x0 ;  /* 0x00008000000079c5 */ /* 0x000fe40000010000 */
[----:B------:R3:W-:Y:S06]  /*58e0*/  BAR.ARV R7, 0x100 ;  /* 0x000400070000751d */ /* 0x0007ec0000002000 */
[----:B------:R0:W-:Y:S02]  /*58f0*/  @!P1 SYNCS.ARRIVE.TRANS64.RED.A1T0 RZ, [R8+URZ], RZ ;  /* 0x000000ff08ff99a7 */ /* 0x0001e4000810043f */
[----:B0-----:R-:W-:-:S04]  /*5900*/  IMAD R8, R6, UR43, R9 ;  /* 0x0000002b06087c24 */ /* 0x001fc8000f8e0209 */
[----:B--2---:R-:W-:-:S04]  /*5910*/  IMAD.IADD R8, R8, 0x1, -R143 ;  /* 0x0000000108087824 */ /* 0x004fc800078e0a8f */
[C---:B------:R-:W-:Y:S02]  /*5920*/  VIADD R12, R8.reuse, UR52 ;  /* 0x00000034080c7c36 */ /* 0x040fe40008000000 */
[----:B------:R-:W-:Y:S02]  /*5930*/  VIADD R11, R8, UR6 ;  /* 0x00000006080b7c36 */ /* 0x000fe40008000000 */
[C---:B-1----:R-:W-:Y:S02]  /*5940*/  IMAD.IADD R10, R15.reuse, 0x1, R12 ;  /* 0x000000010f0a7824 */ /* 0x042fe400078e020c */
[----:B---3--:R-:W-:Y:S01]  /*5950*/  IMAD.IADD R7, R15, 0x1, R11 ;  /* 0x000000010f077824 */ /* 0x008fe200078e020b */
[----:B------:R-:W-:Y:S06]  /*5960*/  @P2 BRA `(.L_x_854) ;  /* 0x00000000005c2947 */ /* 0x000fec0003800000 */
[----:B------:R-:W-:Y:S01]  /*5970*/  IMAD R8, R6, UR43, R15 ;  /* 0x0000002b06087c24 */ /* 0x000fe2000f8e020f */
[----:B------:R-:W-:Y:S03]  /*5980*/  BSSY B0, `(.L_x_855) ;  /* 0x0000011000007945 */ /* 0x000fe60003800000 */
[----:B------:R-:W-:-:S05]  /*5990*/  IMAD.IADD R20, R8, 0x1, -R143 ;  /* 0x0000000108147824 */ /* 0x000fca00078e0a8f */
[----:B------:R-:W-:-:S13]  /*59a0*/  ISETP.GT.AND P2, PT, R20, -0x1, PT ;  /* 0xffffffff1400780c */ /* 0x000fda0003f44270 */
[----:B------:R-:W-:Y:S05]  /*59b0*/  @P2 BRA `(.L_x_856) ;  /* 0x0000000000202947 */ /* 0x000fea0003800000 */
[----:B------:R-:W-:Y:S01]  /*59c0*/  IMAD.U32 R15, RZ, RZ, UR34 ;  /* 0x00000022ff0f7e24 */ /* 0x000fe2000f8e00ff */
[----:B------:R-:W-:-:S04]  /*59d0*/  LOP3.LUT R21, RZ, R20, RZ, 0x33, !PT ;  /* 0x00000014ff157212 */ /* 0x000fc800078e33ff */
[----:B------:R-:W-:-:S13]  /*59e0*/  ISETP.NE.AND P2, PT, R15, 0x1, PT ;  /* 0x000000010f00780c */ /* 0x000fda0003f45270 */
[----:B------:R-:W0:Y:S02]  /*59f0*/  @P2 LDC.64 R8, c[0x0][0x9e8] ;  /* 0x00027a00ff082b82 */ /* 0x000e240000000a00 */
[----:B0-----:R-:W-:-:S05]  /*5a00*/  @P2 IMAD.HI.U32 R8, R21, R8, RZ ;  /* 0x0000000815082227 */ /* 0x001fca00078e00ff */
[----:B------:R-:W-:-:S04]  /*5a10*/  @P2 SHF.R.U32.HI R21, RZ, R9, R8 ;  /* 0x00000009ff152219 */ /* 0x000fc80000011608 */
[----:B------:R-:W-:Y:S01]  /*5a20*/  LOP3.LUT R20, RZ, R21, RZ, 0x33, !PT ;  /* 0x00000015ff147212 */ /* 0x000fe200078e33ff */
[----:B------:R-:W-:Y:S06]  /*5a30*/  BRA `(.L_x_857) ;  /* 0x0000000000147947 */ /* 0x000fec0003800000 */
.L_x_856:
[----:B------:R-:W-:-:S05]  /*5a40*/  IMAD.U32 R15, RZ, RZ, UR34 ;  /* 0x00000022ff0f7e24 */ /* 0x000fca000f8e00ff */
[----:B------:R-:W-:-:S13]  /*5a50*/  ISETP.NE.AND P2, PT, R15, 0x1, PT ;  /* 0x000000010f00780c */ /* 0x000fda0003f45270 */
[----:B------:R-:W0:Y:S02]  /*5a60*/  @P2 LDC.64 R8, c[0x0][0x9e8] ;  /* 0x00027a00ff082b82 */ /* 0x000e240000000a00 */
[----:B0-----:R-:W-:-:S05]  /*5a70*/  @P2 IMAD.HI.U32 R8, R20, R8, RZ ;  /* 0x0000000814082227 */ /* 0x001fca00078e00ff */
[----:B------:R-:W-:-:S07]  /*5a80*/  @P2 SHF.R.U32.HI R20, RZ, R9, R8 ;  /* 0x00000009ff142219 */ /* 0x000fce0000011608 */
.L_x_857:
[----:B------:R-:W-:Y:S05]  /*5a90*/  BSYNC B0 ;  /* 0x0000000000007941 */ /* 0x000fea0003800000 */
.L_x_855:
[----:B------:R-:W-:-:S04]  /*5aa0*/  IMAD R9, R20, R15, -R13 ;  /* 0x0000000f14097224 */ /* 0x000fc800078e0a0d */
[----:B------:R-:W-:-:S05]  /*5ab0*/  IMAD R8, R16, -0x2, R9 ;  /* 0xfffffffe10087824 */ /* 0x000fca00078e0209 */
[----:B------:R-:W-:Y:S02]  /*5ac0*/  VIADDMNMX R10, R8, R15, R10, PT ;  /* 0x0000000f080a7246 */ /* 0x000fe4000380010a */
[----:B------:R-:W-:-:S07]  /*5ad0*/  VIMNMX R7, R7, R8, !PT ;  /* 0x0000000807077248 */ /* 0x000fce0007fe0100 */
.L_x_854:
[----:B------:R-:W-:Y:S01]  /*5ae0*/  ISETP.GT.AND P2, PT, R2, -0x1, PT ;  /* 0xffffffff0200780c */ /* 0x000fe20003f44270 */
[----:B------:R-:W0:Y:S03]  /*5af0*/  SHFL.IDX PT, R8, R14, 0x1, 0x1c1f ;  /* 0x003c1f000e087f89 */ /* 0x000e2600000e0000 */
[C---:B------:R-:W-:Y:S02]  /*5b00*/  ISETP.GT.AND P5, PT, R7.reuse, RZ, P2 ;  /* 0x000000ff0700720c */ /* 0x040fe400017a4270 */
[C---:B------:R-:W-:Y:S02]  /*5b10*/  ISETP.GT.AND P4, PT, R7.reuse, 0x1, P2 ;  /* 0x000000010700780c */ /* 0x040fe40001784270 */
[----:B------:R-:W-:Y:S02]  /*5b20*/  ISETP.LT.OR P5, PT, R10, 0x1, P5 ;  /* 0x000000010a00780c */ /* 0x000fe40002fa1670 */
[----:B------:R-:W-:-:S02]  /*5b30*/  ISETP.GT.AND P6, PT, R7, 0x8, P2 ;  /* 0x000000080700780c */ /* 0x000fc400017c4270 */
[----:B------:R-:W-:Y:S02]  /*5b40*/  FSEL R24, R24, -INF , !P5 ;  /* 0xff80000018187808 */ /* 0x000fe40006800000 */
[C---:B------:R-:W-:Y:S02]  /*5b50*/  ISETP.GT.AND P5, PT, R7.reuse, 0x10, P2 ;  /* 0x000000100700780c */ /* 0x040fe400017a4270 */
[----:B------:R-:W-:Y:S02]  /*5b60*/  ISETP.GT.AND P3, PT, R7, 0x9, P2 ;  /* 0x000000090700780c */ /* 0x000fe40001764270 */
[C---:B------:R-:W-:Y:S02]  /*5b70*/  ISETP.LT.OR P5, PT, R10.reuse, 0x11, P5 ;  /* 0x000000110a00780c */ /* 0x040fe40002fa1670 */
[----:B------:R-:W-:Y:S02]  /*5b80*/  ISETP.LT.OR P4, PT, R10, 0x2, P4 ;  /* 0x000000020a00780c */ /* 0x000fe40002781670 */
[----:B------:R-:W-:-:S02]  /*5b90*/  FSEL R32, R32, -INF , !P5 ;  /* 0xff80000020207808 */ /* 0x000fc40006800000 */
[----:B------:R-:W-:Y:S01]  /*5ba0*/  ISETP.GT.AND P5, PT, R7, 0x20, P2 ;  /* 0x000000200700780c */ /* 0x000fe200017a4270 */
[--C-:B0-----:R-:W-:Y:S01]  /*5bb0*/  IMAD.IADD R12, R12, 0x1, R8.reuse ;  /* 0x000000010c0c7824 */ /* 0x101fe200078e0208 */
[C---:B------:R-:W-:Y:S01]  /*5bc0*/  ISETP.LT.OR P6, PT, R10.reuse, 0x9, P6 ;  /* 0x000000090a00780c */ /* 0x040fe200037c1670 */
[----:B------:R-:W-:Y:S01]  /*5bd0*/  IMAD.IADD R11, R11, 0x1, R8 ;  /* 0x000000010b0b7824 */ /* 0x000fe200078e0208 */
[C---:B------:R-:W-:Y:S02]  /*5be0*/  ISETP.LT.OR P3, PT, R10.reuse, 0xa, P3 ;  /* 0x0000000a0a00780c */ /* 0x040fe40001f61670 */
[----:B------:R-:W-:Y:S02]  /*5bf0*/  ISETP.LT.OR P5, PT, R10, 0x21, P5 ;  /* 0x000000210a00780c */ /* 0x000fe40002fa1670 */
[----:B------:R-:W-:Y:S02]  /*5c00*/  FSEL R25, R25, -INF , !P4 ;  /* 0xff80000019197808 */ /* 0x000fe40006000000 */
[----:B------:R-:W-:-:S02]  /*5c10*/  FSEL R28, R28, -INF , !P6 ;  /* 0xff8000001c1c7808 */ /* 0x000fc40007000000 */
[----:B------:R-:W-:Y:S02]  /*5c20*/  FSEL R29, R29, -INF , !P3 ;  /* 0xff8000001d1d7808 */ /* 0x000fe40005800000 */
[C---:B------:R-:W-:Y:S02]  /*5c30*/  ISETP.GT.AND P4, PT, R7.reuse, 0x11, P2 ;  /* 0x000000110700780c */ /* 0x040fe40001784270 */
[C---:B------:R-:W-:Y:S02]  /*5c40*/  ISETP.GT.AND P6, PT, R7.reuse, 0x18, P2 ;  /* 0x000000180700780c */ /* 0x040fe400017c4270 */
[C---:B------:R-:W-:Y:S02]  /*5c50*/  ISETP.GT.AND P3, PT, R7.reuse, 0x19, P2 ;  /* 0x000000190700780c */ /* 0x040fe40001764270 */
[----:B------:R-:W-:Y:S02]  /*5c60*/  FSEL R40, R40, -INF , !P5 ;  /* 0xff80000028287808 */ /* 0x000fe40006800000 */
[----:B------:R-:W-:-:S02]  /*5c70*/  ISETP.GT.AND P5, PT, R7, 0x30, P2 ;  /* 0x000000300700780c */ /* 0x000fc400017a4270 */
[C---:B------:R-:W-:Y:S02]  /*5c80*/  ISETP.LT.OR P4, PT, R10.reuse, 0x12, P4 ;  /* 0x000000120a00780c */ /* 0x040fe40002781670 */
[C---:B------:R-:W-:Y:S02]  /*5c90*/  ISETP.LT.OR P6, PT, R10.reuse, 0x19, P6 ;  /* 0x000000190a00780c */ /* 0x040fe400037c1670 */
        /* <DEDUP_REMOVED lines=55> */
[----:B------:R-:W-:Y:S02]  /*6010*/  ISETP.GT.AND P3, PT, R7, 0x69, P2 ;  /* 0x000000690700780c */ /* 0x000fe40001764270 */
[----:B------:R-:W-:Y:S02]  /*6020*/  FSEL R80, R80, -INF , !P5 ;  /* 0xff80000050507808 */ /* 0x000fe40006800000 */
[----:B------:R-:W-:-:S02]  /*6030*/  PLOP3.LUT P5, PT, PT, PT, UP1, 0x40, 0x0 ;  /* 0x000000000000781c */ /* 0x000fc40003fae818 */
[C---:B------:R-:W-:Y:S02]  /*6040*/  ISETP.LT.OR P4, PT, R10.reuse, 0x62, P4 ;  /* 0x000000620a00780c */ /* 0x040fe40002781670 */
[C---:B------:R-:W-:Y:S02]  /*6050*/  ISETP.LT.OR P6, PT, R10.reuse, 0x69, P6 ;  /* 0x000000690a00780c */ /* 0x040fe400037c1670 */
[----:B------:R-:W-:Y:S02]  /*6060*/  ISETP.LT.OR P3, PT, R10, 0x6a, P3 ;  /* 0x0000006a0a00780c */ /* 0x000fe40001f61670 */
[----:B------:R-:W-:Y:S02]  /*6070*/  FSEL R73, R73, -INF , !P4 ;  /* 0xff80000049497808 */ /* 0x000fe40006000000 */
[----:B------:R-:W-:Y:S02]  /*6080*/  FSEL R76, R76, -INF , !P6 ;  /* 0xff8000004c4c7808 */ /* 0x000fe40007000000 */
[----:B------:R-:W-:-:S02]  /*6090*/  FSEL R77, R77, -INF , !P3 ;  /* 0xff8000004d4d7808 */ /* 0x000fc40005800000 */
[C---:B------:R-:W-:Y:S02]  /*60a0*/  ISETP.GT.AND P4, PT, R7.reuse, 0x71, P2 ;  /* 0x000000710700780c */ /* 0x040fe40001784270 */
[C---:B------:R-:W-:Y:S02]  /*60b0*/  ISETP.GT.AND P6, PT, R7.reuse, 0x78, P2 ;  /* 0x000000780700780c */ /* 0x040fe400017c4270 */
[----:B------:R-:W-:Y:S02]  /*60c0*/  ISETP.GT.AND P3, PT, R7, 0x79, P2 ;  /* 0x000000790700780c */ /* 0x000fe40001764270 */
[C---:B------:R-:W-:Y:S02]  /*60d0*/  ISETP.LT.OR P4, PT, R10.reuse, 0x72, P4 ;  /* 0x000000720a00780c */ /* 0x040fe40002781670 */
[C---:B------:R-:W-:Y:S02]  /*60e0*/  ISETP.LT.OR P6, PT, R10.reuse, 0x79, P6 ;  /* 0x000000790a00780c */ /* 0x040fe400037c1670 */
[----:B------:R-:W-:-:S02]  /*60f0*/  ISETP.LT.OR P3, PT, R10, 0x7a, P3 ;  /* 0x0000007a0a00780c */ /* 0x000fc40001f61670 */
[----:B------:R-:W-:Y:S02]  /*6100*/  FSEL R81, R81, -INF , !P4 ;  /* 0xff80000051517808 */ /* 0x000fe40006000000 */
[----:B------:R-:W-:Y:S02]  /*6110*/  FSEL R84, R84, -INF , !P6 ;  /* 0xff80000054547808 */ /* 0x000fe40007000000 */
[----:B------:R-:W-:Y:S01]  /*6120*/  FSEL R85, R85, -INF , !P3 ;  /* 0xff80000055557808 */ /* 0x000fe20005800000 */
        /* <DEDUP_REMOVED lines=14> */
.L_x_860:
[----:B------:R-:W-:-:S05]  /*6210*/  IMAD.U32 R10, RZ, RZ, UR34 ;  /* 0x00000022ff0a7e24 */ /* 0x000fca000f8e00ff */
[----:B------:R-:W-:-:S13]  /*6220*/  ISETP.NE.AND P3, PT, R10, 0x1, PT ;  /* 0x000000010a00780c */ /* 0x000fda0003f65270 */
[----:B------:R-:W0:Y:S02]  /*6230*/  @P3 LDC.64 R8, c[0x0][0x9e8] ;  /* 0x00027a00ff083b82 */ /* 0x000e240000000a00 */
[----:B0-----:R-:W-:-:S05]  /*6240*/  @P3 IMAD.HI.U32 R8, R7, R8, RZ ;  /* 0x0000000807083227 */ /* 0x001fca00078e00ff */
[----:B------:R-:W-:-:S07]  /*6250*/  @P3 SHF.R.U32.HI R7, RZ, R9, R8 ;  /* 0x00000009ff073219 */ /* 0x000fce0000011608 */
.L_x_861:
[----:B------:R-:W-:Y:S05]  /*6260*/  BSYNC B0 ;  /* 0x0000000000007941 */ /* 0x000fea0003800000 */
.L_x_859:
[----:B------:R-:W-:-:S04]  /*6270*/  IMAD R7, R7, R10, -R13 ;  /* 0x0000000a07077224 */ /* 0x000fc800078e0a0d */
[----:B------:R-:W-:-:S05]  /*6280*/  IMAD R7, R16, -0x2, R7 ;  /* 0xfffffffe10077824 */ /* 0x000fca00078e0207 */
[----:B------:R-:W-:Y:S02]  /*6290*/  VIADDMNMX R12, R7, R10, R12, PT ;  /* 0x0000000a070c7246 */ /* 0x000fe4000380010c */
[----:B------:R-:W-:-:S07]  /*62a0*/  VIMNMX R11, R11, R7, !PT ;  /* 0x000000070b0b7248 */ /* 0x000fce0007fe0100 */
.L_x_858:
[----:B------:R-:W-:Y:S01]  /*62b0*/  FMNMX.FTZ R8, R24, R0, !PT ;  /* 0x0000000018087209 */ /* 0x000fe20007810000 */
[----:B------:R-:W-:Y:S01]  /*62c0*/  UMOV UR50, UR53 ;  /* 0x0000003500327c82 */ /* 0x000fe20008000000 */
[----:B------:R-:W-:Y:S02]  /*62d0*/  ISETP.GT.AND P5, PT, R11, 0x9, P2 ;  /* 0x000000090b00780c */ /* 0x000fe400017a4270 */
[----:B------:R-:W-:Y:S02]  /*62e0*/  FMNMX.FTZ R7, R25, R8, !PT ;  /* 0x0000000819077209 */ /* 0x000fe40007810000 */
[----:B------:R-:W-:Y:S02]  /*62f0*/  ISETP.LT.OR P5, PT, R12, 0xa, P5 ;  /* 0x0000000a0c00780c */ /* 0x000fe40002fa1670 */
[----:B------:R-:W-:Y:S02]  /*6300*/  FMNMX.FTZ R8, R28, R7, !PT ;  /* 0x000000071c087209 */ /* 0x000fe40007810000 */
[----:B------:R-:W-:-:S02]  /*6310*/  FSEL R31, R31, -INF , !P5 ;  /* 0xff8000001f1f7808 */ /* 0x000fc40006800000 */
[----:B------:R-:W-:Y:S02]  /*6320*/  FMNMX.FTZ R7, R29, R8, !PT ;  /* 0x000000081d077209 */ /* 0x000fe40007810000 */
        /* <DEDUP_REMOVED lines=12> */
[C---:B------:R-:W-:Y:S02]  /*63f0*/  ISETP.GT.AND P5, PT, R11.reuse, RZ, P2 ;  /* 0x000000ff0b00720c */ /* 0x040fe400017a4270 */
[----:B------:R-:W-:Y:S02]  /*6400*/  FMNMX.FTZ R8, R44, R7, !PT ;  /* 0x000000072c087209 */ /* 0x000fe40007810000 */
[----:B------:R-:W-:Y:S02]  /*6410*/  ISETP.GT.AND P4, PT, R11, 0x1, P2 ;  /* 0x000000010b00780c */ /* 0x000fe40001784270 */
[----:B------:R-:W-:Y:S02]  /*6420*/  FMNMX.FTZ R7, R45, R8, !PT ;  /* 0x000000082d077209 */ /* 0x000fe40007810000 */
[----:B------:R-:W-:-:S02]  /*6430*/  ISETP.LT.OR P5, PT, R12, 0x1, P5 ;  /* 0x000000010c00780c */ /* 0x000fc40002fa1670 */
[----:B------:R-:W-:Y:S02]  /*6440*/  FMNMX.FTZ R8, R48, R7, !PT ;  /* 0x0000000730087209 */ /* 0x000fe40007810000 */
[----:B------:R-:W-:Y:S02]  /*6450*/  ISETP.GT.AND P3, PT, R11, 0x8, P2 ;  /* 0x000000080b00780c */ /* 0x000fe40001764270 */
[----:B------:R-:W-:Y:S02]  /*6460*/  FMNMX.FTZ R7, R49, R8, !PT ;  /* 0x0000000831077209 */ /* 0x000fe40007810000 */
[----:B------:R-:W-:Y:S02]  /*6470*/  ISETP.LT.OR P4, PT, R12, 0x2, P4 ;  /* 0x000000020c00780c */ /* 0x000fe40002781670 */
[----:B------:R-:W-:Y:S02]  /*6480*/  FMNMX.FTZ R8, R52, R7, !PT ;  /* 0x0000000734087209 */ /* 0x000fe40007810000 */
[----:B------:R-:W-:-:S02]  /*6490*/  FSEL R26, R26, -INF , !P5 ;  /* 0xff8000001a1a7808 */ /* 0x000fc40006800000 */
[----:B------:R-:W-:Y:S02]  /*64a0*/  FMNMX.FTZ R7, R53, R8, !PT ;  /* 0x0000000835077209 */ /* 0x000fe40007810000 */
[----:B------:R-:W-:Y:S02]  /*64b0*/  ISETP.LT.OR P3, PT, R12, 0x9, P3 ;  /* 0x000000090c00780c */ /* 0x000fe40001f61670 */
[----:B------:R-:W-:Y:S02]  /*64c0*/  FMNMX.FTZ R8, R56, R7, !PT ;  /* 0x0000000738087209 */ /* 0x000fe40007810000 */
[----:B------:R-:W-:Y:S02]  /*64d0*/  FSEL R27, R27, -INF , !P4 ;  /* 0xff8000001b1b7808 */ /* 0x000fe40006000000 */
[----:B------:R-:W-:Y:S02]  /*64e0*/  FMNMX.FTZ R7, R57, R8, !PT ;  /* 0x0000000839077209 */ /* 0x000fe40007810000 */
[----:B------:R-:W-:-:S02]  /*64f0*/  FMNMX.FTZ R20, R26, R5, !PT ;  /* 0x000000051a147209 */ /* 0x000fc40007810000 */
[----:B------:R-:W-:Y:S02]  /*6500*/  FMNMX.FTZ R8, R60, R7, !PT ;  /* 0x000000073c087209 */ /* 0x000fe40007810000 */
[----:B------:R-:W-:Y:S02]  /*6510*/  ISETP.GT.AND P4, PT, R11, 0x10, P2 ;  /* 0x000000100b00780c */ /* 0x000fe40001784270 */
[----:B------:R-:W-:Y:S02]  /*6520*/  FMNMX.FTZ R7, R61, R8, !PT ;  /* 0x000000083d077209 */ /* 0x000fe40007810000 */
[----:B------:R-:W-:Y:S02]  /*6530*/  FSEL R30, R30, -INF , !P3 ;  /* 0xff8000001e1e7808 */ /* 0x000fe40005800000 */
[----:B------:R-:W-:Y:S02]  /*6540*/  FMNMX.FTZ R8, R64, R7, !PT ;  /* 0x0000000740087209 */ /* 0x000fe40007810000 */
[----:B------:R-:W-:-:S02]  /*6550*/  FMNMX.FTZ R21, R27, R20, !PT ;  /* 0x000000141b157209 */ /* 0x000fc40007810000 */
[----:B------:R-:W-:Y:S02]  /*6560*/  FMNMX.FTZ R7, R65, R8, !PT ;  /* 0x0000000841077209 */ /* 0x000fe40007810000 */
[----:B------:R-:W-:Y:S02]  /*6570*/  ISETP.GT.AND P3, PT, R11, 0x11, P2 ;  /* 0x000000110b00780c */ /* 0x000fe40001764270 */
[----:B------:R-:W-:Y:S02]  /*6580*/  FMNMX.FTZ R8, R68, R7, !PT ;  /* 0x0000000744087209 */ /* 0x000fe40007810000 */
[C---:B------:R-:W-:Y:S02]  /*6590*/  ISETP.LT.OR P4, PT, R12.reuse, 0x11, P4 ;  /* 0x000000110c00780c */ /* 0x040fe40002781670 */
[----:B------:R-:W-:Y:S02]  /*65a0*/  FMNMX.FTZ R7, R69, R8, !PT ;  /* 0x0000000845077209 */ /* 0x000fe40007810000 */
[----:B------:R-:W-:-:S02]  /*65b0*/  ISETP.LT.OR P3, PT, R12, 0x12, P3 ;  /* 0x000000120c00780c */ /* 0x000fc40001f61670 */
[----:B------:R-:W-:Y:S02]  /*65c0*/  FMNMX.FTZ R8, R72, R7, !PT ;  /* 0x0000000748087209 */ /* 0x000fe40007810000 */
[----:B------:R-:W-:Y:S02]  /*65d0*/  FSEL R34, R34, -INF , !P4 ;  /* 0xff80000022227808 */ /* 0x000fe40006000000 */
[----:B------:R-:W-:Y:S02]  /*65e0*/  FMNMX.FTZ R7, R73, R8, !PT ;  /* 0x0000000849077209 */ /* 0x000fe40007810000 */
[----:B------:R-:W-:Y:S02]  /*65f0*/  ISETP.GT.AND P4, PT, R11, 0x19, P2 ;  /* 0x000000190b00780c */ /* 0x000fe40001784270 */
[----:B------:R-:W-:Y:S02]  /*6600*/  FMNMX.FTZ R8, R76, R7, !PT ;  /* 0x000000074c087209 */ /* 0x000fe40007810000 */
[----:B------:R-:W-:-:S02]  /*6610*/  FSEL R35, R35, -INF , !P3 ;  /* 0xff80000023237808 */ /* 0x000fc40005800000 */
        /* <DEDUP_REMOVED lines=9> */
[C---:B------:R-:W-:Y:S02]  /*66b0*/  ISETP.GT.AND P4, PT, R11.reuse, 0x28, P2 ;  /* 0x000000280b00780c */ /* 0x040fe40001784270 */
[----:B------:R-:W-:Y:S01]  /*66c0*/  FSEL R42, R42, -INF , !P3 ;  /* 0xff8000002a2a7808 */ /* 0x000fe20005800000 */
[----:B------:R-:W0:Y:S01]  /*66d0*/  SHFL.BFLY PT, R7, R8, 0x2, 0x1f ;  /* 0x0c401f0008077f89 */ /* 0x000e2200000e0000 */
[----:B------:R-:W-:-:S02]  /*66e0*/  ISETP.GT.AND P3, PT, R11, 0x29, P2 ;  /* 0x000000290b00780c */ /* 0x000fc40001764270 */
[C---:B------:R-:W-:Y:S02]  /*66f0*/  ISETP.LT.OR P4, PT, R12.reuse, 0x29, P4 ;  /* 0x000000290c00780c */ /* 0x040fe40002781670 */
[----:B------:R-:W-:Y:S02]  /*6700*/  ISETP.LT.OR P3, PT, R12, 0x2a, P3 ;  /* 0x0000002a0c00780c */ /* 0x000fe40001f61670 */
[----:B------:R-:W-:Y:S02]  /*6710*/  FSEL R46, R46, -INF , !P4 ;  /* 0xff8000002e2e7808 */ /* 0x000fe40006000000 */
[----:B------:R-:W-:Y:S02]  /*6720*/  ISETP.GT.AND P4, PT, R11, 0x30, P2 ;  /* 0x000000300b00780c */ /* 0x000fe40001784270 */
[----:B------:R-:W-:Y:S02]  /*6730*/  FSEL R47, R47, -INF , !P3 ;  /* 0xff8000002f2f7808 */ /* 0x000fe40005800000 */
[----:B------:R-:W-:-:S02]  /*6740*/  ISETP.GT.AND P3, PT, R11, 0x31, P2 ;  /* 0x000000310b00780c */ /* 0x000fc40001764270 */
[C---:B------:R-:W-:Y:S02]  /*6750*/  ISETP.LT.OR P4, PT, R12.reuse, 0x31, P4 ;  /* 0x000000310c00780c */ /* 0x040fe40002781670 */
[C---:B------:R-:W-:Y:S02]  /*6760*/  ISETP.GT.AND P5, PT, R11.reuse, 0x38, P2 ;  /* 0x000000380b00780c */ /* 0x040fe400017a4270 */
[----:B------:R-:W-:Y:S02]  /*6770*/  ISETP.LT.OR P3, PT, R12, 0x32, P3 ;  /* 0x000000320c00780c */ /* 0x000fe40001f61670 */
[----:B------:R-:W-:Y:S02]  /*6780*/  FSEL R50, R50, -INF , !P4 ;  /* 0xff80000032327808 */ /* 0x000fe40006000000 */
[----:B------:R-:W-:Y:S02]  /*6790*/  ISETP.GT.AND P4, PT, R11, 0x39, P2 ;  /* 0x000000390b00780c */ /* 0x000fe40001784270 */
[----:B0-----:R-:W-:-:S02]  /*67a0*/  FMNMX.FTZ R9, R8, R7, !PT ;  /* 0x0000000708097209 */ /* 0x001fc40007810000 */
[----:B------:R-:W-:Y:S02]  /*67b0*/  FSEL R51, R51, -INF , !P3 ;  /* 0xff80000033337808 */ /* 0x000fe40005800000 */
[C---:B------:R-:W-:Y:S01]  /*67c0*/  ISETP.LT.OR P5, PT, R12.reuse, 0x39, P5 ;  /* 0x000000390c00780c */ /* 0x040fe20002fa1670 */
[----:B------:R-:W0:Y:S01]  /*67d0*/  SHFL.BFLY PT, R10, R9, 0x1, 0x1f ;  /* 0x0c201f00090a7f89 */ /* 0x000e2200000e0000 */
[C---:B------:R-:W-:Y:S02]  /*67e0*/  ISETP.GT.AND P3, PT, R11.reuse, 0x40, P2 ;  /* 0x000000400b00780c */ /* 0x040fe40001764270 */
[----:B------:R-:W-:Y:S02]  /*67f0*/  ISETP.LT.OR P4, PT, R12, 0x3a, P4 ;  /* 0x0000003a0c00780c */ /* 0x000fe40002781670 */
[----:B------:R-:W-:Y:S02]  /*6800*/  FSEL R54, R54, -INF , !P5 ;  /* 0xff80000036367808 */ /* 0x000fe40006800000 */
[----:B------:R-:W-:-:S02]  /*6810*/  ISETP.GT.AND P5, PT, R11, 0x41, P2 ;  /* 0x000000410b00780c */ /* 0x000fc400017a4270 */
[----:B------:R-:W-:Y:S02]  /*6820*/  FSEL R55, R55, -INF , !P4 ;  /* 0xff80000037377808 */ /* 0x000fe40006000000 */
[C---:B------:R-:W-:Y:S02]  /*6830*/  ISETP.LT.OR P3, PT, R12.reuse, 0x41, P3 ;  /* 0x000000410c00780c */ /* 0x040fe40001f61670 */
[C---:B------:R-:W-:Y:S02]  /*6840*/  ISETP.GT.AND P4, PT, R11.reuse, 0x48, P2 ;  /* 0x000000480b00780c */ /* 0x040fe40001784270 */
[----:B------:R-:W-:Y:S02]  /*6850*/  ISETP.LT.OR P5, PT, R12, 0x42, P5 ;  /* 0x000000420c00780c */ /* 0x000fe40002fa1670 */
[----:B------:R-:W-:Y:S02]  /*6860*/  FSEL R58, R58, -INF , !P3 ;  /* 0xff8000003a3a7808 */ /* 0x000fe40005800000 */
[----:B------:R-:W-:-:S02]  /*6870*/  ISETP.GT.AND P3, PT, R11, 0x49, P2 ;  /* 0x000000490b00780c */ /* 0x000fc40001764270 */
[----:B------:R-:W-:Y:S02]  /*6880*/  FSEL R59, R59, -INF , !P5 ;  /* 0xff8000003b3b7808 */ /* 0x000fe40006800000 */
[C---:B------:R-:W-:Y:S02]  /*6890*/  ISETP.LT.OR P4, PT, R12.reuse, 0x49, P4 ;  /* 0x000000490c00780c */ /* 0x040fe40002781670 */
[----:B0-----:R-:W-:Y:S02]  /*68a0*/  FMNMX.FTZ R7, R9, R10, !PT ;  /* 0x0000000a09077209 */ /* 0x001fe40007810000 */
[----:B------:R-:W-:Y:S02]  /*68b0*/  ISETP.GT.AND P5, PT, R11, 0x50, P2 ;  /* 0x000000500b00780c */ /* 0x000fe400017a4270 */
[C---:B------:R-:W-:Y:S01]  /*68c0*/  FSETP.NEU.FTZ.AND P6, PT, R7.reuse, -INF , PT ;  /* 0xff8000000700780b */ /* 0x040fe20003fdd000 */
[----:B------:R-:W-:Y:S01]  /*68d0*/  FMUL.FTZ R10, R7, UR33 ;  /* 0x00000021070a7c20 */ /* 0x000fe20008410000 */
[----:B------:R-:W-:-:S02]  /*68e0*/  ISETP.LT.OR P3, PT, R12, 0x4a, P3 ;  /* 0x0000004a0c00780c */ /* 0x000fc40001f61670 */
[----:B------:R-:W-:Y:S02]  /*68f0*/  FSEL R62, R62, -INF , !P4 ;  /* 0xff8000003e3e7808 */ /* 0x000fe40006000000 */
[----:B------:R-:W-:Y:S02]  /*6900*/  FSEL R8, R10, RZ, P6 ;  /* 0x000000ff0a087208 */ /* 0x000fe40003000000 */
[----:B------:R-:W-:Y:S02]  /*6910*/  ISETP.GT.AND P4, PT, R11, 0x51, P2 ;  /* 0x000000510b00780c */ /* 0x000fe40001784270 */
[----:B------:R-:W-:Y:S01]  /*6920*/  FSEL R63, R63, -INF , !P3 ;  /* 0xff8000003f3f7808 */ /* 0x000fe20005800000 */
[--C-:B------:R-:W-:Y:S01]  /*6930*/  FFMA.FTZ R9, R24, UR33, -R8.reuse ;  /* 0x0000002118097c23 */ /* 0x100fe20008010808 */
[----:B------:R-:W-:Y:S01]  /*6940*/  FMNMX.FTZ R24, R30, R21, !PT ;  /* 0x000000151e187209 */ /* 0x000fe20007810000 */
[--C-:B------:R-:W-:Y:S01]  /*6950*/  FFMA.FTZ R10, R25, UR33, -R8.reuse ;  /* 0x00000021190a7c23 */ /* 0x100fe20008010808 */
[--C-:B------:R-:W-:Y:S01]  /*6960*/  FFMA.FTZ R13, R28, UR33, -R8.reuse ;  /* 0x000000211c0d7c23 */ /* 0x100fe20008010808 */
[--C-:B------:R-:W-:Y:S01]  /*6970*/  FFMA.FTZ R14, R29, UR33, -R8.reuse ;  /* 0x000000211d0e7c23 */ /* 0x100fe20008010808 */
[----:B------:R-:W-:Y:S01]  /*6980*/  FMNMX.FTZ R25, R31, R24, !PT ;  /* 0x000000181f197209 */ /* 0x000fe20007810000 */
[--C-:B------:R-:W-:Y:S01]  /*6990*/  FFMA.FTZ R15, R32, UR33, -R8.reuse ;  /* 0x00000021200f7c23 */ /* 0x100fe20008010808 */
[--C-:B------:R-:W-:Y:S01]  /*69a0*/  FFMA.FTZ R33, R33, UR33, -R8.reuse ;  /* 0x0000002121217c23 */ /* 0x100fe20008010808 */
[--C-:B------:R-:W-:Y:S01]  /*69b0*/  FFMA.FTZ R21, R36, UR33, -R8.reuse ;  /* 0x0000002124157c23 */ /* 0x100fe20008010808 */
[----:B------:R-:W-:Y:S01]  /*69c0*/  FMNMX.FTZ R24, R34, R25, !PT ;  /* 0x0000001922187209 */ /* 0x000fe20007810000 */
[--C-:B------:R-:W-:Y:S01]  /*69d0*/  FFMA.FTZ R37, R37, UR33, -R8.reuse ;  /* 0x0000002125257c23 */ /* 0x100fe20008010808 */
[----:B------:R0:W-:Y:S01]  /*69e0*/  MUFU.EX2 R20, R33 ;  /* 0x0000002100147308 */ /* 0x0001e20000000800 */
[--C-:B------:R-:W-:Y:S01]  /*69f0*/  FFMA.FTZ R41, R41, UR33, -R8.reuse ;  /* 0x0000002129297c23 */ /* 0x100fe20008010808 */
[----:B------:R-:W-:Y:S01]  /*6a00*/  FMNMX.FTZ R25, R35, R24, !PT ;  /* 0x0000001823197209 */ /* 0x000fe20007810000 */
[--C-:B------:R-:W-:Y:S01]  /*6a10*/  FFMA.FTZ R45, R45, UR33, -R8.reuse ;  /* 0x000000212d2d7c23 */ /* 0x100fe20008010808 */
[----:B------:R-:W-:Y:S01]  /*6a20*/  ISETP.LT.OR P5, PT, R12, 0x51, P5 ;  /* 0x000000510c00780c */ /* 0x000fe20002fa1670 */
[--C-:B------:R-:W-:Y:S01]  /*6a30*/  FFMA.FTZ R53, R53, UR33, -R8.reuse ;  /* 0x0000002135357c23 */ /* 0x100fe20008010808 */
[----:B------:R-:W-:Y:S01]  /*6a40*/  FMNMX.FTZ R28, R38, R25, !PT ;  /* 0x00000019261c7209 */ /* 0x000fe20007810000 */
[--C-:B------:R-:W-:Y:S01]  /*6a50*/  FFMA.FTZ R25, R40, UR33, -R8.reuse ;  /* 0x0000002128197c23 */ /* 0x100fe20008010808 */
[----:B------:R1:W-:Y:S01]  /*6a60*/  MUFU.EX2 R24, R37 ;  /* 0x0000002500187308 */ /* 0x0003e20000000800 */
[----:B------:R-:W-:Y:S01]  /*6a70*/  ISETP.LT.OR P4, PT, R12, 0x52, P4 ;  /* 0x000000520c00780c */ /* 0x000fe20002781670 */
[--C-:B------:R-:W-:Y:S01]  /*6a80*/  FFMA.FTZ R49, R49, UR33, -R8.reuse ;  /* 0x0000002131317c23 */ /* 0x100fe20008010808 */
[----:B------:R-:W-:Y:S01]  /*6a90*/  FMNMX.FTZ R29, R39, R28, !PT ;  /* 0x0000001c271d7209 */ /* 0x000fe20007810000 */
[--C-:B------:R-:W-:Y:S01]  /*6aa0*/  FFMA.FTZ R57, R57, UR33, -R8.reuse ;  /* 0x0000002139397c23 */ /* 0x100fe20008010808 */
[----:B------:R-:W-:Y:S01]  /*6ab0*/  ISETP.GT.AND P3, PT, R11, 0x58, P2 ;  /* 0x000000580b00780c */ /* 0x000fe20001764270 */
[----:B------:R-:W-:Y:S01]  /*6ac0*/  FFMA.FTZ R64, R64, UR33, -R8 ;  /* 0x0000002140407c23 */ /* 0x000fe20008010808 */
[----:B------:R-:W-:Y:S01]  /*6ad0*/  FMNMX.FTZ R28, R42, R29, !PT ;  /* 0x0000001d2a1c7209 */ /* 0x000fe20007810000 */
[----:B------:R-:W-:Y:S01]  /*6ae0*/  MUFU.EX2 R9, R9 ;  /* 0x0000000900097308 */ /* 0x000fe20000000800 */
[----:B------:R-:W-:-:S02]  /*6af0*/  FSEL R66, R66, -INF , !P5 ;  /* 0xff80000042427808 */ /* 0x000fc40006800000 */
[----:B------:R-:W-:Y:S02]  /*6b00*/  FMNMX.FTZ R29, R43, R28, !PT ;  /* 0x0000001c2b1d7209 */ /* 0x000fe40007810000 */
[----:B------:R-:W-:Y:S02]  /*6b10*/  FSEL R67, R67, -INF , !P4 ;  /* 0xff80000043437808 */ /* 0x000fe40006000000 */
[----:B------:R-:W-:Y:S01]  /*6b20*/  FMNMX.FTZ R32, R46, R29, !PT ;  /* 0x0000001d2e207209 */ /* 0x000fe20007810000 */
[----:B------:R2:W-:Y:S01]  /*6b30*/  MUFU.EX2 R28, R41 ;  /* 0x00000029001c7308 */ /* 0x0005e20000000800 */
[----:B------:R-:W-:Y:S01]  /*6b40*/  ISETP.GT.AND P5, PT, R11, 0x59, P2 ;  /* 0x000000590b00780c */ /* 0x000fe200017a4270 */
[----:B------:R-:W-:Y:S01]  /*6b50*/  FFMA.FTZ R29, R44, UR33, -R8 ;  /* 0x000000212c1d7c23 */ /* 0x000fe20008010808 */
[----:B0-----:R-:W-:Y:S02]  /*6b60*/  FMNMX.FTZ R33, R47, R32, !PT ;  /* 0x000000202f217209 */ /* 0x001fe40007810000 */
[----:B------:R-:W-:-:S02]  /*6b70*/  ISETP.GT.AND P4, PT, R11, 0x60, P2 ;  /* 0x000000600b00780c */ /* 0x000fc40001784270 */
[----:B------:R-:W-:Y:S01]  /*6b80*/  FMNMX.FTZ R32, R50, R33, !PT ;  /* 0x0000002132207209 */ /* 0x000fe20007810000 */
[----:B------:R-:W-:Y:S01]  /*6b90*/  MUFU.EX2 R10, R10 ;  /* 0x0000000a000a7308 */ /* 0x000fe20000000800 */
[C---:B------:R-:W-:Y:S02]  /*6ba0*/  ISETP.LT.OR P3, PT, R12.reuse, 0x59, P3 ;  /* 0x000000590c00780c */ /* 0x040fe40001f61670 */
[----:B------:R-:W-:Y:S02]  /*6bb0*/  FMNMX.FTZ R33, R51, R32, !PT ;  /* 0x0000002033217209 */ /* 0x000fe40007810000 */
[----:B------:R-:W-:Y:S02]  /*6bc0*/  ISETP.LT.OR P5, PT, R12, 0x5a, P5 ;  /* 0x0000005a0c00780c */ /* 0x000fe40002fa1670 */
[----:B------:R-:W-:Y:S01]  /*6bd0*/  FMNMX.FTZ R36, R54, R33, !PT ;  /* 0x0000002136247209 */ /* 0x000fe20007810000 */
[----:B------:R-:W-:Y:S01]  /*6be0*/  MUFU.EX2 R32, R45 ;  /* 0x0000002d00207308 */ /* 0x000fe20000000800 */
[----:B------:R-:W-:Y:S01]  /*6bf0*/  FSEL R70, R70, -INF , !P3 ;  /* 0xff80000046467808 */ /* 0x000fe20005800000 */
[----:B------:R-:W-:Y:S01]  /*6c00*/  FFMA.FTZ R33, R48, UR33, -R8 ;  /* 0x0000002130217c23 */ /* 0x000fe20008010808 */
[----:B-1----:R-:W-:-:S02]  /*6c10*/  FMNMX.FTZ R37, R55, R36, !PT ;  /* 0x0000002437257209 */ /* 0x002fc40007810000 */
[----:B------:R-:W-:Y:S02]  /*6c20*/  ISETP.LT.OR P4, PT, R12, 0x61, P4 ;  /* 0x000000610c00780c */ /* 0x000fe40002781670 */
[----:B------:R-:W-:Y:S01]  /*6c30*/  FMNMX.FTZ R36, R58, R37, !PT ;  /* 0x000000253a247209 */ /* 0x000fe20007810000 */
[----:B------:R-:W-:Y:S01]  /*6c40*/  MUFU.EX2 R13, R13 ;  /* 0x0000000d000d7308 */ /* 0x000fe20000000800 */
[----:B------:R-:W-:Y:S02]  /*6c50*/  ISETP.GT.AND P3, PT, R11, 0x61, P2 ;  /* 0x000000610b00780c */ /* 0x000fe40001764270 */
[----:B------:R-:W-:Y:S02]  /*6c60*/  FMNMX.FTZ R37, R59, R36, !PT ;  /* 0x000000243b257209 */ /* 0x000fe40007810000 */
[----:B------:R-:W-:Y:S02]  /*6c70*/  FSEL R71, R71, -INF , !P5 ;  /* 0xff80000047477808 */ /* 0x000fe40006800000 */
[----:B------:R-:W-:Y:S01]  /*6c80*/  FMNMX.FTZ R40, R62, R37, !PT ;  /* 0x000000253e287209 */ /* 0x000fe20007810000 */
[----:B------:R0:W-:Y:S01]  /*6c90*/  MUFU.EX2 R36, R49 ;  /* 0x0000003100247308 */ /* 0x0001e20000000800 */
[----:B------:R-:W-:Y:S01]  /*6ca0*/  FSEL R74, R74, -INF , !P4 ;  /* 0xff8000004a4a7808 */ /* 0x000fe20006000000 */
[--C-:B------:R-:W-:Y:S01]  /*6cb0*/  FFMA.FTZ R37, R52, UR33, -R8.reuse ;  /* 0x0000002134257c23 */ /* 0x100fe20008010808 */
[----:B--2---:R-:W-:Y:S01]  /*6cc0*/  FMNMX.FTZ R41, R63, R40, !PT ;  /* 0x000000283f297209 */ /* 0x004fe20007810000 */
[--C-:B------:R-:W-:Y:S01]  /*6cd0*/  FFMA.FTZ R52, R68, UR33, -R8.reuse ;  /* 0x0000002144347c23 */ /* 0x100fe20008010808 */
[----:B------:R-:W-:Y:S01]  /*6ce0*/  ISETP.GT.AND P5, PT, R11, 0x68, P2 ;  /* 0x000000680b00780c */ /* 0x000fe200017a4270 */
[--C-:B------:R-:W-:Y:S01]  /*6cf0*/  FFMA.FTZ R68, R81, UR33, -R8.reuse ;  /* 0x0000002151447c23 */ /* 0x100fe20008010808 */
[----:B------:R-:W-:Y:S01]  /*6d00*/  FMNMX.FTZ R40, R66, R41, !PT ;  /* 0x0000002942287209 */ /* 0x000fe20007810000 */
[----:B------:R-:W-:Y:S01]  /*6d10*/  MUFU.EX2 R14, R14 ;  /* 0x0000000e000e7308 */ /* 0x000fe20000000800 */
[----:B------:R-:W-:Y:S01]  /*6d20*/  ISETP.GT.AND P4, PT, R11, 0x69, P2 ;  /* 0x000000690b00780c */ /* 0x000fe20001784270 */
[--C-:B0-----:R-:W-:Y:S01]  /*6d30*/  FFMA.FTZ R49, R65, UR33, -R8.reuse ;  /* 0x0000002141317c23 */ /* 0x101fe20008010808 */
[----:B------:R-:W-:Y:S01]  /*6d40*/  FMNMX.FTZ R41, R67, R40, !PT ;  /* 0x0000002843297209 */ /* 0x000fe20007810000 */
[----:B------:R-:W-:Y:S01]  /*6d50*/  FFMA.FTZ R65, R84, UR33, -R8 ;  /* 0x0000002154417c23 */ /* 0x000fe20008010808 */
[----:B------:R-:W-:-:S02]  /*6d60*/  ISETP.LT.OR P3, PT, R12, 0x62, P3 ;  /* 0x000000620c00780c */ /* 0x000fc40001f61670 */
[----:B------:R-:W-:Y:S01]  /*6d70*/  FMNMX.FTZ R44, R70, R41, !PT ;  /* 0x00000029462c7209 */ /* 0x000fe20007810000 */
[----:B------:R0:W-:Y:S01]  /*6d80*/  MUFU.EX2 R40, R53 ;  /* 0x0000003500287308 */ /* 0x0001e20000000800 */
[----:B------:R-:W-:Y:S01]  /*6d90*/  ISETP.LT.OR P5, PT, R12, 0x69, P5 ;  /* 0x000000690c00780c */ /* 0x000fe20002fa1670 */
[--C-:B------:R-:W-:Y:S01]  /*6da0*/  FFMA.FTZ R41, R56, UR33, -R8.reuse ;  /* 0x0000002138297c23 */ /* 0x100fe20008010808 */
[----:B------:R-:W-:Y:S01]  /*6db0*/  FMNMX.FTZ R45, R71, R44, !PT ;  /* 0x0000002c472d7209 */ /* 0x000fe20007810000 */
[--C-:B------:R-:W-:Y:S01]  /*6dc0*/  FFMA.FTZ R56, R72, UR33, -R8.reuse ;  /* 0x0000002148387c23 */ /* 0x100fe20008010808 */
[----:B------:R-:W-:Y:S02]  /*6dd0*/  ISETP.LT.OR P4, PT, R12, 0x6a, P4 ;  /* 0x0000006a0c00780c */ /* 0x000fe40002781670 */
[----:B------:R-:W-:Y:S01]  /*6de0*/  FSEL R75, R75, -INF , !P3 ;  /* 0xff8000004b4b7808 */ /* 0x000fe20005800000 */
[----:B------:R-:W-:Y:S01]  /*6df0*/  MUFU.EX2 R15, R15 ;  /* 0x0000000f000f7308 */ /* 0x000fe20000000800 */
[----:B------:R-:W-:Y:S01]  /*6e00*/  FMNMX.FTZ R44, R74, R45, !PT ;  /* 0x0000002d4a2c7209 */ /* 0x000fe20007810000 */
[--C-:B------:R-:W-:Y:S01]  /*6e10*/  FFMA.FTZ R45, R60, UR33, -R8.reuse ;  /* 0x000000213c2d7c23 */ /* 0x100fe20008010808 */
[----:B------:R-:W-:Y:S01]  /*6e20*/  FSEL R78, R78, -INF , !P5 ;  /* 0xff8000004e4e7808 */ /* 0x000fe20006800000 */
[----:B0-----:R-:W-:Y:S01]  /*6e30*/  FFMA.FTZ R53, R69, UR33, -R8 ;  /* 0x0000002145357c23 */ /* 0x001fe20008010808 */
[----:B------:R-:W-:-:S02]  /*6e40*/  FSEL R79, R79, -INF , !P4 ;  /* 0xff8000004f4f7808 */ /* 0x000fc40006000000 */
[C---:B------:R-:W-:Y:S01]  /*6e50*/  ISETP.GT.AND P3, PT, R11.reuse, 0x70, P2 ;  /* 0x000000700b00780c */ /* 0x040fe20001764270 */
[----:B------:R-:W-:Y:S01]  /*6e60*/  MUFU.EX2 R21, R21 ;  /* 0x0000001500157308 */ /* 0x000fe20000000800 */
[C---:B------:R-:W-:Y:S02]  /*6e70*/  ISETP.GT.AND P5, PT, R11.reuse, 0x71, P2 ;  /* 0x000000710b00780c */ /* 0x040fe400017a4270 */
[C---:B------:R-:W-:Y:S02]  /*6e80*/  ISETP.GT.AND P4, PT, R11.reuse, 0x78, P2 ;  /* 0x000000780b00780c */ /* 0x040fe40001784270 */
[----:B------:R-:W-:Y:S02]  /*6e90*/  ISETP.GT.AND P2, PT, R11, 0x79, P2 ;  /* 0x000000790b00780c */ /* 0x000fe40001744270 */
[----:B------:R-:W-:Y:S01]  /*6ea0*/  FMNMX.FTZ R11, R75, R44, !PT ;  /* 0x0000002c4b0b7209 */ /* 0x000fe20007810000 */
[----:B------:R-:W-:Y:S01]  /*6eb0*/  MUFU.EX2 R25, R25 ;  /* 0x0000001900197308 */ /* 0x000fe20000000800 */
[----:B------:R-:W-:-:S02]  /*6ec0*/  ISETP.LT.OR P3, PT, R12, 0x71, P3 ;  /* 0x000000710c00780c */ /* 0x000fc40001f61670 */
[----:B------:R-:W-:Y:S02]  /*6ed0*/  FMNMX.FTZ R48, R78, R11, !PT ;  /* 0x0000000b4e307209 */ /* 0x000fe40007810000 */
[----:B------:R-:W-:Y:S02]  /*6ee0*/  ISETP.LT.OR P5, PT, R12, 0x72, P5 ;  /* 0x000000720c00780c */ /* 0x000fe40002fa1670 */
[----:B------:R-:W-:Y:S01]  /*6ef0*/  FSEL R82, R82, -INF , !P3 ;  /* 0xff80000052527808 */ /* 0x000fe20005800000 */
[----:B------:R0:W-:Y:S01]  /*6f00*/  MUFU.EX2 R44, R57 ;  /* 0x00000039002c7308 */ /* 0x0001e20000000800 */
[----:B------:R-:W-:Y:S02]  /*6f10*/  FMNMX.FTZ R11, R79, R48, !PT ;  /* 0x000000304f0b7209 */ /* 0x000fe40007810000 */
[----:B------:R-:W-:Y:S02]  /*6f20*/  ISETP.LT.OR P4, PT, R12, 0x79, P4 ;  /* 0x000000790c00780c */ /* 0x000fe40002781670 */
[----:B------:R-:W-:-:S02]  /*6f30*/  FSEL R83, R83, -INF , !P5 ;  /* 0xff80000053537808 */ /* 0x000fc40006800000 */
[----:B------:R-:W-:Y:S01]  /*6f40*/  FMNMX.FTZ R48, R82, R11, !PT ;  /* 0x0000000b52307209 */ /* 0x000fe20007810000 */
[----:B------:R-:W-:Y:S01]  /*6f50*/  MUFU.EX2 R29, R29 ;  /* 0x0000001d001d7308 */ /* 0x000fe20000000800 */
[----:B------:R-:W-:Y:S01]  /*6f60*/  ISETP.LT.OR P2, PT, R12, 0x7a, P2 ;  /* 0x0000007a0c00780c */ /* 0x000fe20001741670 */
[--C-:B------:R-:W-:Y:S01]  /*6f70*/  FFMA.FTZ R12, R61, UR33, -R8.reuse ;  /* 0x000000213d0c7c23 */ /* 0x100fe20008010808 */
[----:B------:R-:W-:Y:S01]  /*6f80*/  FSEL R86, R86, -INF , !P4 ;  /* 0xff80000056567808 */ /* 0x000fe20006000000 */
[--C-:B0-----:R-:W-:Y:S01]  /*6f90*/  FFMA.FTZ R57, R73, UR33, -R8.reuse ;  /* 0x0000002149397c23 */ /* 0x101fe20008010808 */
[----:B------:R-:W-:Y:S01]  /*6fa0*/  FMNMX.FTZ R11, R83, R48, !PT ;  /* 0x00000030530b7209 */ /* 0x000fe20007810000 */
[----:B------:R-:W-:Y:S01]  /*6fb0*/  FFMA.FTZ R61, R77, UR33, -R8 ;  /* 0x000000214d3d7c23 */ /* 0x000fe20008010808 */
[----:B------:R-:W-:Y:S01]  /*6fc0*/  FSEL R87, R87, -INF , !P2 ;  /* 0xff80000057577808 */ /* 0x000fe20005000000 */
[----:B------:R-:W-:Y:S01]  /*6fd0*/  MUFU.EX2 R33, R33 ;  /* 0x0000002100217308 */ /* 0x000fe20000000800 */
[----:B------:R-:W-:-:S04]  /*6fe0*/  FMNMX.FTZ R48, R86, R11, !PT ;  /* 0x0000000b56307209 */ /* 0x000fc80007810000 */
[----:B------:R-:W-:-:S03]  /*6ff0*/  FMNMX.FTZ R11, R87, R48, !PT ;  /* 0x00000030570b7209 */ /* 0x000fc60007810000 */
[----:B------:R0:W-:Y:S02]  /*7000*/  MUFU.EX2 R48, R64 ;  /* 0x0000004000307308 */ /* 0x0001e40000000800 */
[----:B------:R-:W1:Y:S06]  /*7010*/  SHFL.BFLY PT, R60, R11, 0x2, 0x1f ;  /* 0x0c401f000b3c7f89 */ /* 0x000e6c00000e0000 */
[----:B------:R-:W-:Y:S01]  /*7020*/  MUFU.EX2 R37, R37 ;  /* 0x0000002500257308 */ /* 0x000fe20000000800 */
[----:B0-----:R-:W-:-:S07]  /*7030*/  FFMA.FTZ R64, R80, UR33, -R8 ;  /* 0x0000002150407c23 */ /* 0x001fce0008010808 */
[----:B------:R-:W-:Y:S08]  /*7040*/  MUFU.EX2 R41, R41 ;  /* 0x0000002900297308 */ /* 0x000ff00000000800 */
[----:B------:R-:W-:Y:S01]  /*7050*/  MUFU.EX2 R45, R45 ;  /* 0x0000002d002d7308 */ /* 0x000fe20000000800 */
[----:B-1----:R-:W-:Y:S01]  /*7060*/  FMNMX.FTZ R69, R11, R60, !PT ;  /* 0x0000003c0b457209 */ /* 0x002fe20007810000 */
[--C-:B------:R-:W-:Y:S01]  /*7070*/  FFMA.FTZ R60, R76, UR33, -R8.reuse ;  /* 0x000000214c3c7c23 */ /* 0x100fe20008010808 */
[----:B------:R-:W-:Y:S01]  /*7080*/  FSEL R11, R7, RZ, P6 ;  /* 0x000000ff070b7208 */ /* 0x000fe20003000000 */
[----:B------:R-:W-:-:S02]  /*7090*/  FFMA.FTZ R8, R85, UR33, -R8 ;  /* 0x0000002155087c23 */ /* 0x000fc40008010808 */
[----:B------:R-:W0:Y:S02]  /*70a0*/  SHFL.BFLY PT, R72, R69, 0x1, 0x1f ;  /* 0x0c201f0045487f89 */ /* 0x000e2400000e0000 */
[----:B------:R-:W-:Y:S01]  /*70b0*/  MUFU.EX2 R12, R12 ;  /* 0x0000000c000c7308 */ /* 0x000fe20000000800 */
[----:B------:R-:W-:-:S07]  /*70c0*/  FADD.FTZ R11, -R11, R0 ;  /* 0x000000000b0b7221 */ /* 0x000fce0000010100 */
[----:B------:R1:W-:Y:S08]  /*70d0*/  MUFU.EX2 R0, R8 ;  /* 0x0000000800007308 */ /* 0x0003f00000000800 */
[----:B------:R-:W-:Y:S01]  /*70e0*/  MUFU.EX2 R49, R49 ;  /* 0x0000003100317308 */ /* 0x000fe20000000800 */
[----:B0-----:R-:W-:Y:S01]  /*70f0*/  FMNMX.FTZ R69, R69, R72, !PT ;  /* 0x0000004845457209 */ /* 0x001fe20007810000 */
[----:B------:R-:W-:-:S06]  /*7100*/  FMUL.FTZ R72, R11, UR33 ;  /* 0x000000210b487c20 */ /* 0x000fcc0008410000 */
[----:B------:R-:W-:Y:S01]  /*7110*/  MUFU.EX2 R52, R52 ;  /* 0x0000003400347308 */ /* 0x000fe20000000800 */
[C---:B------:R-:W-:Y:S01]  /*7120*/  FSETP.NEU.FTZ.AND P2, PT, R69.reuse, -INF , PT ;  /* 0xff8000004500780b */ /* 0x040fe20003f5d000 */
[----:B------:R-:W-:-:S03]  /*7130*/  FMUL.FTZ R73, R69, UR33 ;  /* 0x0000002145497c20 */ /* 0x000fc60008410000 */
[----:B-1----:R-:W-:Y:S02]  /*7140*/  FSEL R8, R69, RZ, P2 ;  /* 0x000000ff45087208 */ /* 0x002fe40001000000 */
[----:B------:R-:W-:Y:S01]  /*7150*/  FSEL R73, R73, RZ, P2 ;  /* 0x000000ff49497208 */ /* 0x000fe20001000000 */
[----:B------:R-:W0:Y:S01]  /*7160*/  MUFU.EX2 R72, R72 ;  /* 0x0000004800487308 */ /* 0x000e220000000800 */
[----:B------:R-:W-:Y:S01]  /*7170*/  ISETP.GT.AND P2, PT, R2, UR55, PT ;  /* 0x0000003702007c0c */ /* 0x000fe2000bf44270 */
[----:B------:R-:W-:Y:S01]  /*7180*/  FADD.FTZ R8, -R8, R5 ;  /* 0x0000000508087221 */ /* 0x000fe20000010100 */
[----:B------:R-:W-:Y:S02]  /*7190*/  VIADD R2, R2, 0xffffffff ;  /* 0xffffffff02027836 */ /* 0x000fe40000000000 */
[--C-:B------:R-:W-:Y:S01]  /*71a0*/  FFMA.FTZ R11, R26, UR33, -R73.reuse ;  /* 0x000000211a0b7c23 */ /* 0x100fe20008010849 */
[----:B------:R-:W-:Y:S01]  /*71b0*/  FFMA.FTZ R76, R27, UR33, -R73 ;  /* 0x000000211b4c7c23 */ /* 0x000fe20008010849 */
[----:B------:R-:W-:Y:S01]  /*71c0*/  FMUL.FTZ R5, R8, UR33 ;  /* 0x0000002108057c20 */ /* 0x000fe20008410000 */
[----:B------:R-:W-:-:S02]  /*71d0*/  IMAD.U32 R8, RZ, RZ, UR45 ;  /* 0x0000002dff087e24 */ /* 0x000fc4000f8e00ff */
[--C-:B------:R-:W-:Y:S01]  /*71e0*/  FFMA.FTZ R30, R30, UR33, -R73.reuse ;  /* 0x000000211e1e7c23 */ /* 0x100fe20008010849 */
[--C-:B------:R-:W-:Y:S01]  /*71f0*/  FFMA.FTZ R80, R31, UR33, -R73.reuse ;  /* 0x000000211f507c23 */ /* 0x100fe20008010849 */
[----:B------:R-:W-:Y:S01]  /*7200*/  MUFU.EX2 R11, R11 ;  /* 0x0000000b000b7308 */ /* 0x000fe20000000800 */
[--C-:B------:R-:W-:Y:S01]  /*7210*/  FFMA.FTZ R77, R47, UR33, -R73.reuse ;  /* 0x000000212f4d7c23 */ /* 0x100fe20008010849 */
[----:B------:R-:W-:Y:S01]  /*7220*/  @!P1 LEA R8, R8, UR42, 0x3 ;  /* 0x0000002a08089c11 */ /* 0x000fe2000f8e18ff */
[--C-:B------:R-:W-:Y:S01]  /*7230*/  FFMA.FTZ R31, R35, UR33, -R73.reuse ;  /* 0x00000021231f7c23 */ /* 0x100fe20008010849 */
[--C-:B------:R-:W-:Y:S01]  /*7240*/  FFMA.FTZ R47, R55, UR33, -R73.reuse ;  /* 0x00000021372f7c23 */ /* 0x100fe20008010849 */
[--C-:B------:R-:W-:Y:S01]  /*7250*/  FFMA.FTZ R27, R34, UR33, -R73.reuse ;  /* 0x00000021221b7c23 */ /* 0x100fe20008010849 */
[----:B------:R-:W-:Y:S01]  /*7260*/  FFMA.FTZ R35, R38, UR33, -R73 ;  /* 0x0000002126237c23 */ /* 0x000fe20008010849 */
[----:B------:R-:W-:Y:S01]  /*7270*/  @!P1 VIADD R8, R8, 0x2d860 ;  /* 0x0002d86008089836 */ /* 0x000fe20000000000 */
[----:B------:R-:W1:Y:S01]  /*7280*/  MUFU.EX2 R5, R5 ;  /* 0x0000000500057308 */ /* 0x000e620000000800 */
[----:B0-----:R-:W-:Y:S01]  /*7290*/  FFMA.FTZ R55, R72, R4, R9 ;  /* 0x0000000448377223 */ /* 0x001fe20000010009 */
[--C-:B------:R-:W-:Y:S01]  /*72a0*/  FFMA.FTZ R38, R39, UR33, -R73.reuse ;  /* 0x0000002127267c23 */ /* 0x100fe20008010849 */
[----:B------:R-:W-:Y:S01]  /*72b0*/  FFMA.FTZ R39, R54, UR33, -R73 ;  /* 0x0000002136277c23 */ /* 0x000fe20008010849 */
[----:B------:R-:W-:Y:S01]  /*72c0*/  @!P1 PRMT R54, RZ, 0x654, R8 ;  /* 0x00000654ff369816 */ /* 0x000fe20000000008 */
[----:B------:R-:W-:Y:S01]  /*72d0*/  FADD.FTZ R8, R10, R55 ;  /* 0x000000370a087221 */ /* 0x000fe20000010000 */
[--C-:B------:R-:W-:Y:S01]  /*72e0*/  FFMA.FTZ R34, R51, UR33, -R73.reuse ;  /* 0x0000002133227c23 */ /* 0x100fe20008010849 */
[--C-:B------:R-:W-:Y:S01]  /*72f0*/  FFMA.FTZ R51, R59, UR33, -R73.reuse ;  /* 0x000000213b337c23 */ /* 0x100fe20008010849 */
[----:B------:R-:W0:Y:S01]  /*7300*/  MUFU.EX2 R76, R76 ;  /* 0x0000004c004c7308 */ /* 0x000e220000000800 */
[----:B------:R-:W-:Y:S01]  /*7310*/  FADD.FTZ R55, R13, R8 ;  /* 0x000000080d377221 */ /* 0x000fe20000010000 */
[----:B------:R2:W-:Y:S01]  /*7320*/  @!P1 SYNCS.ARRIVE.TRANS64.RED.A1T0 RZ, [R54+URZ], RZ ;  /* 0x000000ff36ff99a7 */ /* 0x0005e2000810043f */
[--C-:B------:R-:W-:Y:S01]  /*7330*/  FFMA.FTZ R42, R42, UR33, -R73.reuse ;  /* 0x000000212a2a7c23 */ /* 0x100fe20008010849 */
[--C-:B------:R-:W-:Y:S01]  /*7340*/  FFMA.FTZ R26, R50, UR33, -R73.reuse ;  /* 0x00000021321a7c23 */ /* 0x100fe20008010849 */
[--C-:B------:R-:W-:Y:S01]  /*7350*/  FFMA.FTZ R50, R58, UR33, -R73.reuse ;  /* 0x000000213a327c23 */ /* 0x100fe20008010849 */
[----:B------:R-:W-:Y:S01]  /*7360*/  FFMA.FTZ R43, R43, UR33, -R73 ;  /* 0x000000212b2b7c23 */ /* 0x000fe20008010849 */
[----:B------:R-:W-:Y:S01]  /*7370*/  F2FP.BF16.F32.PACK_AB R8, R10, R9 ;  /* 0x000000090a08723e */ /* 0x000fe200000010ff */
[----:B------:R-:W3:Y:S01]  /*7380*/  MUFU.EX2 R30, R30 ;  /* 0x0000001e001e7308 */ /* 0x000ee20000000800 */
[----:B-1----:R-:W-:Y:S01]  /*7390*/  FFMA.FTZ R3, R5, R3, R11 ;  /* 0x0000000305037223 */ /* 0x002fe2000001000b */
[----:B--2---:R-:W-:Y:S01]  /*73a0*/  FADD.FTZ R54, R14, R55 ;  /* 0x000000370e367221 */ /* 0x004fe20000010000 */
[--C-:B------:R-:W-:Y:S01]  /*73b0*/  FFMA.FTZ R46, R46, UR33, -R73.reuse ;  /* 0x000000212e2e7c23 */ /* 0x100fe20008010849 */
[--C-:B------:R-:W-:Y:S01]  /*73c0*/  FFMA.FTZ R63, R63, UR33, -R73.reuse ;  /* 0x000000213f3f7c23 */ /* 0x100fe20008010849 */
[----:B------:R-:W-:Y:S01]  /*73d0*/  F2FP.BF16.F32.PACK_AB R10, R14, R13 ;  /* 0x0000000d0e0a723e */ /* 0x000fe200000010ff */
[----:B------:R-:W-:Y:S01]  /*73e0*/  FADD.FTZ R59, R15, R54 ;  /* 0x000000360f3b7221 */ /* 0x000fe20000010000 */
[----:B------:R-:W-:Y:S01]  /*73f0*/  FFMA.FTZ R14, R67, UR33, -R73 ;  /* 0x00000021430e7c23 */ /* 0x000fe20008010849 */
[----:B------:R-:W1:Y:S01]  /*7400*/  MUFU.EX2 R80, R80 ;  /* 0x0000005000507308 */ /* 0x000e620000000800 */
[----:B0-----:R-:W-:Y:S01]  /*7410*/  FADD.FTZ R3, R76, R3 ;  /* 0x000000034c037221 */ /* 0x001fe20000010000 */
[----:B------:R-:W-:Y:S01]  /*7420*/  FADD.FTZ R58, R20, R59 ;  /* 0x0000003b143a7221 */ /* 0x000fe20000010000 */
[----:B------:R-:W-:Y:S01]  /*7430*/  F2FP.BF16.F32.PACK_AB R9, R76, R11 ;  /* 0x0000000b4c09723e */ /* 0x000fe200000010ff */
[--C-:B------:R-:W-:Y:S01]  /*7440*/  FFMA.FTZ R4, R62, UR33, -R73.reuse ;  /* 0x000000213e047c23 */ /* 0x100fe20008010849 */
[--C-:B------:R-:W-:Y:S01]  /*7450*/  FFMA.FTZ R75, R75, UR33, -R73.reuse ;  /* 0x000000214b4b7c23 */ /* 0x100fe20008010849 */
[----:B------:R-:W-:Y:S01]  /*7460*/  FADD.FTZ R59, R21, R58 ;  /* 0x0000003a153b7221 */ /* 0x000fe20000010000 */
[----:B------:R-:W-:Y:S01]  /*7470*/  FFMA.FTZ R78, R78, UR33, -R73 ;  /* 0x000000214e4e7c23 */ /* 0x000fe20008010849 */
[----:B------:R-:W0:Y:S01]  /*7480*/  MUFU.EX2 R27, R27 ;  /* 0x0000001b001b7308 */ /* 0x000e220000000800 */
[----:B---3--:R-:W-:Y:S01]  /*7490*/  FADD.FTZ R55, R30, R3 ;  /* 0x000000031e377221 */ /* 0x008fe20000010000 */
[----:B------:R-:W-:Y:S01]  /*74a0*/  FADD.FTZ R58, R24, R59 ;  /* 0x0000003b183a7221 */ /* 0x000fe20000010000 */
[--C-:B------:R-:W-:Y:S01]  /*74b0*/  FFMA.FTZ R3, R66, UR33, -R73.reuse ;  /* 0x0000002142037c23 */ /* 0x100fe20008010849 */
[--C-:B------:R-:W-:Y:S01]  /*74c0*/  FFMA.FTZ R59, R74, UR33, -R73.reuse ;  /* 0x000000214a3b7c23 */ /* 0x100fe20008010849 */
[--C-:B------:R-:W-:Y:S01]  /*74d0*/  FFMA.FTZ R79, R79, UR33, -R73.reuse ;  /* 0x000000214f4f7c23 */ /* 0x100fe20008010849 */
[----:B------:R-:W-:Y:S01]  /*74e0*/  FADD.FTZ R67, R25, R58 ;  /* 0x0000003a19437221 */ /* 0x000fe20000010000 */
[----:B------:R-:W-:Y:S01]  /*74f0*/  FFMA.FTZ R83, R83, UR33, -R73 ;  /* 0x0000002153537c23 */ /* 0x000fe20008010849 */
[----:B------:R-:W2:Y:S01]  /*7500*/  MUFU.EX2 R31, R31 ;  /* 0x0000001f001f7308 */ /* 0x000ea20000000800 */
[C---:B-1----:R-:W-:Y:S01]  /*7510*/  FADD.FTZ R54, R80.reuse, R55 ;  /* 0x0000003750367221 */ /* 0x042fe20000010000 */
[----:B------:R-:W-:Y:S01]  /*7520*/  F2FP.BF16.F32.PACK_AB R11, R80, R30 ;  /* 0x0000001e500b723e */ /* 0x000fe200000010ff */
[----:B------:R-:W-:Y:S01]  /*7530*/  FADD.FTZ R58, R28, R67 ;  /* 0x000000431c3a7221 */ /* 0x000fe20000010000 */
[--C-:B------:R-:W-:Y:S01]  /*7540*/  FFMA.FTZ R55, R71, UR33, -R73.reuse ;  /* 0x0000002147377c23 */ /* 0x100fe20008010849 */
[--C-:B------:R-:W-:Y:S01]  /*7550*/  FFMA.FTZ R82, R82, UR33, -R73.reuse ;  /* 0x0000002152527c23 */ /* 0x100fe20008010849 */
[----:B------:R-:W-:Y:S01]  /*7560*/  FFMA.FTZ R86, R86, UR33, -R73 ;  /* 0x0000002156567c23 */ /* 0x000fe20008010849 */
[----:B------:R-:W-:Y:S01]  /*7570*/  FADD.FTZ R67, R29, R58 ;  /* 0x0000003a1d437221 */ /* 0x000fe20000010000 */
[----:B------:R-:W-:Y:S01]  /*7580*/  MUFU.EX2 R35, R35 ;  /* 0x0000002300237308 */ /* 0x000fe20000000800 */
[----:B0-----:R-:W-:Y:S01]  /*7590*/  FADD.FTZ R30, R27, R54 ;  /* 0x000000361b1e7221 */ /* 0x001fe20000010000 */
[----:B------:R0:W-:Y:S01]  /*75a0*/  STSM.16.M88.4 [R17+0x21800], R8 ;  /* 0x0218000811007844 */ /* 0x0001e20000000200 */
[----:B------:R-:W-:Y:S01]  /*75b0*/  FADD.FTZ R58, R32, R67 ;  /* 0x00000043203a7221 */ /* 0x000fe20000010000 */
[--C-:B------:R-:W-:Y:S01]  /*75c0*/  FFMA.FTZ R54, R70, UR33, -R73.reuse ;  /* 0x0000002146367c23 */ /* 0x100fe20008010849 */
[----:B------:R-:W-:Y:S01]  /*75d0*/  FFMA.FTZ R73, R87, UR33, -R73 ;  /* 0x0000002157497c23 */ /* 0x000fe20008010849 */
[----:B------:R-:W-:Y:S01]  /*75e0*/  F2FP.BF16.F32.PACK_AB R28, R28, R25 ;  /* 0x000000191c1c723e */ /* 0x000fe200000010ff */
[----:B------:R-:W-:Y:S01]  /*75f0*/  FADD.FTZ R67, R33, R58 ;  /* 0x0000003a21437221 */ /* 0x000fe20000010000 */
[----:B------:R-:W1:Y:S01]  /*7600*/  MUFU.EX2 R38, R38 ;  /* 0x0000002600267308 */ /* 0x000e620000000800 */
[----:B--2---:R-:W-:Y:S01]  /*7610*/  FADD.FTZ R30, R31, R30 ;  /* 0x0000001e1f1e7221 */ /* 0x004fe20000010000 */
[----:B------:R-:W-:Y:S01]  /*7620*/  UMOV UR45, UR54 ;  /* 0x00000036002d7c82 */ /* 0x000fe20008000000 */
[-C--:B------:R-:W-:Y:S01]  /*7630*/  FMUL.FTZ R90, R90, R5.reuse ;  /* 0x000000055a5a7220 */ /* 0x080fe20000410000 */
[-C--:B------:R-:W-:Y:S01]  /*7640*/  FMUL.FTZ R91, R91, R5.reuse ;  /* 0x000000055b5b7220 */ /* 0x080fe20000410000 */
[-C--:B------:R-:W-:Y:S01]  /*7650*/  FMUL.FTZ R94, R94, R5.reuse ;  /* 0x000000055e5e7220 */ /* 0x080fe20000410000 */
[-C--:B------:R-:W-:Y:S01]  /*7660*/  FMUL.FTZ R95, R95, R5.reuse ;  /* 0x000000055f5f7220 */ /* 0x080fe20000410000 */
[-C--:B------:R-:W-:Y:S01]  /*7670*/  FMUL.FTZ R98, R98, R5.reuse ;  /* 0x0000000562627220 */ /* 0x080fe20000410000 */
[----:B------:R-:W2:Y:S01]  /*7680*/  MUFU.EX2 R42, R42 ;  /* 0x0000002a002a7308 */ /* 0x000ea20000000800 */
[----:B------:R-:W-:Y:S01]  /*7690*/  FMUL.FTZ R99, R99, R5 ;  /* 0x0000000563637220 */ /* 0x000fe20000410000 */
[----:B0-----:R-:W-:Y:S01]  /*76a0*/  F2FP.BF16.F32.PACK_AB R8, R20, R15 ;  /* 0x0000000f1408723e */ /* 0x001fe200000010ff */
[----:B------:R-:W-:Y:S01]  /*76b0*/  FMUL.FTZ R102, R102, R5 ;  /* 0x0000000566667220 */ /* 0x000fe20000410000 */
[----:B------:R-:W-:Y:S01]  /*76c0*/  F2FP.BF16.F32.PACK_AB R10, R24, R21 ;  /* 0x00000015180a723e */ /* 0x000fe200000010ff */
[----:B------:R-:W-:Y:S01]  /*76d0*/  FMUL.FTZ R103, R103, R5 ;  /* 0x0000000567677220 */ /* 0x000fe20000410000 */
[----:B------:R-:W-:Y:S01]  /*76e0*/  F2FP.BF16.F32.PACK_AB R9, R31, R27 ;  /* 0x0000001b1f09723e */ /* 0x000fe200000010ff */
[----:B------:R-:W-:Y:S01]  /*76f0*/  FMUL.FTZ R106, R106, R5 ;  /* 0x000000056a6a7220 */ /* 0x000fe20000410000 */
[----:B------:R-:W0:Y:S01]  /*7700*/  MUFU.EX2 R43, R43 ;  /* 0x0000002b002b7308 */ /* 0x000e220000000800 */
[----:B-1----:R-:W-:Y:S01]  /*7710*/  F2FP.BF16.F32.PACK_AB R11, R38, R35 ;  /* 0x00000023260b723e */ /* 0x002fe200000010ff */
[-C--:B------:R-:W-:Y:S01]  /*7720*/  FMUL.FTZ R107, R107, R5.reuse ;  /* 0x000000056b6b7220 */ /* 0x080fe20000410000 */
[-C--:B------:R-:W-:Y:S01]  /*7730*/  FMUL.FTZ R110, R110, R5.reuse ;  /* 0x000000056e6e7220 */ /* 0x080fe20000410000 */
[-C--:B------:R-:W-:Y:S01]  /*7740*/  FMUL.FTZ R111, R111, R5.reuse ;  /* 0x000000056f6f7220 */ /* 0x080fe20000410000 */
[-C--:B------:R-:W-:Y:S01]  /*7750*/  FMUL.FTZ R114, R114, R5.reuse ;  /* 0x0000000572727220 */ /* 0x080fe20000410000 */
[----:B------:R1:W-:Y:S01]  /*7760*/  STSM.16.M88.4 [R23], R8 ;  /* 0x0000000817007844 */ /* 0x0003e20000000200 */
[-C--:B------:R-:W-:Y:S01]  /*7770*/  FMUL.FTZ R115, R115, R5.reuse ;  /* 0x0000000573737220 */ /* 0x080fe20000410000 */
[----:B------:R-:W3:Y:S01]  /*7780*/  MUFU.EX2 R46, R46 ;  /* 0x0000002e002e7308 */ /* 0x000ee20000000800 */
[-C--:B------:R-:W-:Y:S01]  /*7790*/  FMUL.FTZ R118, R118, R5.reuse ;  /* 0x0000000576767220 */ /* 0x080fe20000410000 */
[-C--:B------:R-:W-:Y:S01]  /*77a0*/  FMUL.FTZ R119, R119, R5.reuse ;  /* 0x0000000577777220 */ /* 0x080fe20000410000 */
[-C--:B------:R-:W-:Y:S01]  /*77b0*/  FMUL.FTZ R122, R122, R5.reuse ;  /* 0x000000057a7a7220 */ /* 0x080fe20000410000 */
[-C--:B------:R-:W-:Y:S01]  /*77c0*/  FMUL.FTZ R123, R123, R5.reuse ;  /* 0x000000057b7b7220 */ /* 0x080fe20000410000 */
[-C--:B------:R-:W-:Y:S01]  /*77d0*/  FMUL.FTZ R126, R126, R5.reuse ;  /* 0x000000057e7e7220 */ /* 0x080fe20000410000 */
[-C--:B------:R-:W-:Y:S01]  /*77e0*/  FMUL.FTZ R127, R127, R5.reuse ;  /* 0x000000057f7f7220 */ /* 0x080fe20000410000 */
[-C--:B------:R-:W-:Y:S01]  /*77f0*/  FMUL.FTZ R130, R130, R5.reuse ;  /* 0x0000000582827220 */ /* 0x080fe20000410000 */
[----:B------:R4:W-:Y:S01]  /*7800*/  MUFU.EX2 R13, R63 ;  /* 0x0000003f000d7308 */ /* 0x0009e20000000800 */
[-C--:B------:R-:W-:Y:S01]  /*7810*/  FMUL.FTZ R131, R131, R5.reuse ;  /* 0x0000000583837220 */ /* 0x080fe20000410000 */
[-C--:B------:R-:W-:Y:S01]  /*7820*/  FMUL.FTZ R134, R134, R5.reuse ;  /* 0x0000000586867220 */ /* 0x080fe20000410000 */
[----:B------:R-:W-:Y:S01]  /*7830*/  FMUL.FTZ R135, R135, R5 ;  /* 0x0000000587877220 */ /* 0x000fe20000410000 */
[-C--:B------:R-:W-:Y:S01]  /*7840*/  FMUL.FTZ R88, R88, R72.reuse ;  /* 0x0000004858587220 */ /* 0x080fe20000410000 */
[-C--:B------:R-:W-:Y:S01]  /*7850*/  FMUL.FTZ R89, R89, R72.reuse ;  /* 0x0000004859597220 */ /* 0x080fe20000410000 */
[-C--:B------:R-:W-:Y:S01]  /*7860*/  FMUL.FTZ R92, R92, R72.reuse ;  /* 0x000000485c5c7220 */ /* 0x080fe20000410000 */
[-C--:B------:R-:W-:Y:S01]  /*7870*/  FMUL.FTZ R93, R93, R72.reuse ;  /* 0x000000485d5d7220 */ /* 0x080fe20000410000 */
[----:B------:R-:W5:Y:S01]  /*7880*/  MUFU.EX2 R77, R77 ;  /* 0x0000004d004d7308 */ /* 0x000f620000000800 */
[----:B----4-:R-:W-:Y:S01]  /*7890*/  FADD.FTZ R63, R35, R30 ;  /* 0x0000001e233f7221 */ /* 0x010fe20000010000 */
[-C--:B------:R-:W-:Y:S01]  /*78a0*/  FMUL.FTZ R96, R96, R72.reuse ;  /* 0x0000004860607220 */ /* 0x080fe20000410000 */
[-C--:B------:R-:W-:Y:S01]  /*78b0*/  FMUL.FTZ R97, R97, R72.reuse ;  /* 0x0000004861617220 */ /* 0x080fe20000410000 */
[-C--:B------:R-:W-:Y:S01]  /*78c0*/  FMUL.FTZ R100, R100, R72.reuse ;  /* 0x0000004864647220 */ /* 0x080fe20000410000 */
[----:B------:R-:W-:Y:S01]  /*78d0*/  FADD.FTZ R63, R38, R63 ;  /* 0x0000003f263f7221 */ /* 0x000fe20000010000 */
[----:B------:R-:W-:Y:S01]  /*78e0*/  F2FP.BF16.F32.PACK_AB R38, R40, R37 ;  /* 0x000000252826723e */ /* 0x000fe200000010ff */
[-C--:B------:R-:W-:Y:S01]  /*78f0*/  FMUL.FTZ R101, R101, R72.reuse ;  /* 0x0000004865657220 */ /* 0x080fe20000410000 */
[----:B------:R-:W4:Y:S01]  /*7900*/  MUFU.EX2 R26, R26 ;  /* 0x0000001a001a7308 */ /* 0x000f220000000800 */
[----:B--2---:R-:W-:Y:S01]  /*7910*/  FADD.FTZ R30, R42, R63 ;  /* 0x0000003f2a1e7221 */ /* 0x004fe20000010000 */
[-C--:B------:R-:W-:Y:S01]  /*7920*/  FMUL.FTZ R104, R104, R72.reuse ;  /* 0x0000004868687220 */ /* 0x080fe20000410000 */
[-C--:B------:R-:W-:Y:S01]  /*7930*/  FMUL.FTZ R105, R105, R72.reuse ;  /* 0x0000004869697220 */ /* 0x080fe20000410000 */
[-C--:B------:R-:W-:Y:S01]  /*7940*/  FMUL.FTZ R108, R108, R72.reuse ;  /* 0x000000486c6c7220 */ /* 0x080fe20000410000 */
[----:B0-----:R-:W-:Y:S01]  /*7950*/  FADD.FTZ R63, R43, R30 ;  /* 0x0000001e2b3f7221 */ /* 0x001fe20000010000 */
[-C--:B------:R-:W-:Y:S01]  /*7960*/  FMUL.FTZ R109, R109, R72.reuse ;  /* 0x000000486d6d7220 */ /* 0x080fe20000410000 */
[----:B------:R-:W-:Y:S01]  /*7970*/  FMUL.FTZ R112, R112, R72 ;  /* 0x0000004870707220 */ /* 0x000fe20000410000 */
[----:B------:R-:W0:Y:S01]  /*7980*/  MUFU.EX2 R34, R34 ;  /* 0x0000002200227308 */ /* 0x000e220000000800 */
[----:B---3--:R-:W-:Y:S01]  /*7990*/  FADD.FTZ R30, R46, R63 ;  /* 0x0000003f2e1e7221 */ /* 0x008fe20000010000 */
[----:B-----5:R-:W-:Y:S01]  /*79a0*/  F2FP.BF16.F32.PACK_AB R31, R77, R46 ;  /* 0x0000002e4d1f723e */ /* 0x020fe200000010ff */
[-C--:B------:R-:W-:Y:S01]  /*79b0*/  FMUL.FTZ R113, R113, R72.reuse ;  /* 0x0000004871717220 */ /* 0x080fe20000410000 */
[----:B------:R-:W-:Y:S01]  /*79c0*/  F2FP.BF16.F32.PACK_AB R46, R12, R45 ;  /* 0x0000002d0c2e723e */ /* 0x000fe200000010ff */
[----:B------:R-:W-:Y:S01]  /*79d0*/  FADD.FTZ R63, R77, R30 ;  /* 0x0000001e4d3f7221 */ /* 0x000fe20000010000 */
[C---:B------:R-:W-:Y:S01]  /*79e0*/  FADD.FTZ R30, R36.reuse, R67 ;  /* 0x00000043241e7221 */ /* 0x040fe20000010000 */
[----:B------:R-:W-:Y:S01]  /*79f0*/  F2FP.BF16.F32.PACK_AB R36, R36, R33 ;  /* 0x000000212424723e */ /* 0x000fe200000010ff */
[----:B------:R-:W2:Y:S01]  /*7a00*/  MUFU.EX2 R39, R39 ;  /* 0x0000002700277308 */ /* 0x000ea20000000800 */
[----:B----4-:R-:W-:Y:S01]  /*7a10*/  FADD.FTZ R63, R26, R63 ;  /* 0x0000003f1a3f7221 */ /* 0x010fe20000010000 */
[----:B------:R-:W-:Y:S01]  /*7a20*/  FADD.FTZ R15, R37, R30 ;  /* 0x0000001e250f7221 */ /* 0x000fe20000010000 */
[----:B------:R-:W-:Y:S01]  /*7a30*/  F2FP.BF16.F32.PACK_AB R30, R32, R29 ;  /* 0x0000001d201e723e */ /* 0x000fe200000010ff */
[----:B------:R-:W-:Y:S01]  /*7a40*/  FMUL.FTZ R116, R116, R72 ;  /* 0x0000004874747220 */ /* 0x000fe20000410000 */
[----:B------:R-:W-:Y:S01]  /*7a50*/  F2FP.BF16.F32.PACK_AB R29, R43, R42 ;  /* 0x0000002a2b1d723e */ /* 0x000fe200000010ff */
[----:B------:R-:W-:Y:S01]  /*7a60*/  FADD.FTZ R58, R40, R15 ;  /* 0x0000000f283a7221 */ /* 0x000fe20000010000 */
[----:B------:R-:W-:Y:S01]  /*7a70*/  FMUL.FTZ R117, R117, R72 ;  /* 0x0000004875757220 */ /* 0x000fe20000410000 */
[----:B------:R-:W3:Y:S01]  /*7a80*/  MUFU.EX2 R47, R47 ;  /* 0x0000002f002f7308 */ /* 0x000ee20000000800 */
[C---:B0-----:R-:W-:Y:S01]  /*7a90*/  FADD.FTZ R24, R34.reuse, R63 ;  /* 0x0000003f22187221 */ /* 0x041fe20000010000 */
[----:B------:R-:W-:Y:S01]  /*7aa0*/  FADD.FTZ R21, R41, R58 ;  /* 0x0000003a29157221 */ /* 0x000fe20000010000 */
[----:B------:R-:W-:Y:S01]  /*7ab0*/  F2FP.BF16.F32.PACK_AB R37, R34, R26 ;  /* 0x0000001a2225723e */ /* 0x000fe200000010ff */
[----:B------:R0:W-:Y:S01]  /*7ac0*/  STSM.16.M88.4 [R22], R28 ;  /* 0x0000001c16007844 */ /* 0x0001e20000000200 */
[-C--:B------:R-:W-:Y:S01]  /*7ad0*/  FMUL.FTZ R120, R120, R72.reuse ;  /* 0x0000004878787220 */ /* 0x080fe20000410000 */
[C---:B------:R-:W-:Y:S01]  /*7ae0*/  FADD.FTZ R32, R44.reuse, R21 ;  /* 0x000000152c207221 */ /* 0x040fe20000010000 */
[----:B------:R-:W-:Y:S01]  /*7af0*/  F2FP.BF16.F32.PACK_AB R44, R44, R41 ;  /* 0x000000292c2c723e */ /* 0x000fe200000010ff */
[----:B------:R-:W4:Y:S01]  /*7b00*/  MUFU.EX2 R50, R50 ;  /* 0x0000003200327308 */ /* 0x000f220000000800 */
[----:B--2---:R-:W-:Y:S01]  /*7b10*/  FADD.FTZ R24, R39, R24 ;  /* 0x0000001827187221 */ /* 0x004fe20000010000 */
[----:B------:R-:W-:Y:S01]  /*7b20*/  FADD.FTZ R21, R45, R32 ;  /* 0x000000202d157221 */ /* 0x000fe20000010000 */
[-C--:B------:R-:W-:Y:S01]  /*7b30*/  FMUL.FTZ R121, R121, R72.reuse ;  /* 0x0000004879797220 */ /* 0x080fe20000410000 */
[-C--:B------:R-:W-:Y:S01]  /*7b40*/  FMUL.FTZ R124, R124, R72.reuse ;  /* 0x000000487c7c7220 */ /* 0x080fe20000410000 */
[-C--:B------:R-:W-:Y:S01]  /*7b50*/  FMUL.FTZ R125, R125, R72.reuse ;  /* 0x000000487d7d7220 */ /* 0x080fe20000410000 */
[----:B------:R-:W-:Y:S01]  /*7b60*/  FADD.FTZ R21, R12, R21 ;  /* 0x000000150c157221 */ /* 0x000fe20000010000 */
[-C--:B------:R-:W-:Y:S01]  /*7b70*/  FMUL.FTZ R128, R128, R72.reuse ;  /* 0x0000004880807220 */ /* 0x080fe20000410000 */
[----:B------:R-:W2:Y:S01]  /*7b80*/  MUFU.EX2 R51, R51 ;  /* 0x0000003300337308 */ /* 0x000ea20000000800 */
[C---:B---3--:R-:W-:Y:S01]  /*7b90*/  FADD.FTZ R15, R47.reuse, R24 ;  /* 0x000000182f0f7221 */ /* 0x048fe20000010000 */
[----:B------:R-:W-:Y:S01]  /*7ba0*/  FADD.FTZ R32, R48, R21 ;  /* 0x0000001530207221 */ /* 0x000fe20000010000 */
[----:B------:R-:W-:Y:S01]  /*7bb0*/  F2FP.BF16.F32.PACK_AB R39, R47, R39 ;  /* 0x000000272f27723e */ /* 0x000fe200000010ff */
[----:B------:R-:W-:Y:S01]  /*7bc0*/  FMUL.FTZ R129, R129, R72 ;  /* 0x0000004881817220 */ /* 0x000fe20000410000 */
[----:B------:R-:W-:Y:S01]  /*7bd0*/  F2FP.BF16.F32.PACK_AB R48, R49, R48 ;  /* 0x000000303130723e */ /* 0x000fe200000010ff */
[-C--:B------:R-:W-:Y:S01]  /*7be0*/  FMUL.FTZ R132, R132, R72.reuse ;  /* 0x0000004884847220 */ /* 0x080fe20000410000 */
[----:B------:R-:W-:Y:S01]  /*7bf0*/  FMUL.FTZ R133, R133, R72 ;  /* 0x0000004885857220 */ /* 0x000fe20000410000 */
[----:B------:R-:W3:Y:S01]  /*7c00*/  MUFU.EX2 R4, R4 ;  /* 0x0000000400047308 */ /* 0x000ee20000000800 */
[----:B----4-:R-:W-:Y:S01]  /*7c10*/  FADD.FTZ R24, R50, R15 ;  /* 0x0000000f32187221 */ /* 0x010fe20000010000 */
[----:B------:R0:W-:Y:S01]  /*7c20*/  STSM.16.M88.4 [R18], R36 ;  /* 0x0000002412007844 */ /* 0x0001e20000000200 */
[----:B------:R-:W-:-:S05]  /*7c30*/  IMAD.MOV.U32 R5, RZ, RZ, R69 ;  /* 0x000000ffff057224 */ /* 0x000fca00078e0045 */
[----:B------:R-:W4:Y:S01]  /*7c40*/  MUFU.EX2 R53, R53 ;  /* 0x0000003500357308 */ /* 0x000f220000000800 */
[C---:B--2---:R-:W-:Y:S01]  /*7c50*/  FADD.FTZ R15, R51.reuse, R24 ;  /* 0x00000018330f7221 */ /* 0x044fe20000010000 */
[----:B------:R-:W-:-:S06]  /*7c60*/  F2FP.BF16.F32.PACK_AB R45, R51, R50 ;  /* 0x00000032332d723e */ /* 0x000fcc00000010ff */
[----:B------:R-:W2:Y:S01]  /*7c70*/  MUFU.EX2 R3, R3 ;  /* 0x0000000300037308 */ /* 0x000ea20000000800 */
[----:B---3--:R-:W-:Y:S01]  /*7c80*/  FADD.FTZ R24, R4, R15 ;  /* 0x0000000f04187221 */ /* 0x008fe20000010000 */
[----:B------:R-:W-:Y:S01]  /*7c90*/  FADD.FTZ R15, R49, R32 ;  /* 0x00000020310f7221 */ /* 0x000fe20000010000 */
[C---:B------:R-:W-:Y:S02]  /*7ca0*/  F2FP.BF16.F32.PACK_AB R47, R13.reuse, R4 ;  /* 0x000000040d2f723e */ /* 0x040fe400000010ff */
[----:B------:R-:W-:Y:S01]  /*7cb0*/  FADD.FTZ R24, R13, R24 ;  /* 0x000000180d187221 */ /* 0x000fe20000010000 */
[----:B-1----:R-:W-:Y:S02]  /*7cc0*/  FADD.FTZ R8, R52, R15 ;  /* 0x0000000f34087221 */ /* 0x002fe40000010000 */
[----:B------:R-:W1:Y:S01]  /*7cd0*/  MUFU.EX2 R56, R56 ;  /* 0x0000003800387308 */ /* 0x000e620000000800 */
[C---:B----4-:R-:W-:Y:S01]  /*7ce0*/  F2FP.BF16.F32.PACK_AB R50, R53.reuse, R52 ;  /* 0x000000343532723e */ /* 0x050fe200000010ff */
[----:B------:R-:W-:Y:S01]  /*7cf0*/  FADD.FTZ R11, R53, R8 ;  /* 0x00000008350b7221 */ /* 0x000fe20000010000 */
[----:B------:R0:W-:Y:S05]  /*7d00*/  STSM.16.M88.4 [R17+0x27800], R44 ;  /* 0x0278002c11007844 */ /* 0x0001ea0000000200 */
[----:B------:R-:W3:Y:S01]  /*7d10*/  MUFU.EX2 R14, R14 ;  /* 0x0000000e000e7308 */ /* 0x000ee20000000800 */
[----:B--2---:R-:W-:-:S07]  /*7d20*/  FADD.FTZ R9, R3, R24 ;  /* 0x0000001803097221 */ /* 0x004fce0000010000 */
[----:B------:R-:W2:Y:S01]  /*7d30*/  MUFU.EX2 R57, R57 ;  /* 0x0000003900397308 */ /* 0x000ea20000000800 */
[----:B-1----:R-:W-:-:S07]  /*7d40*/  FADD.FTZ R10, R56, R11 ;  /* 0x0000000b380a7221 */ /* 0x002fce0000010000 */
[----:B------:R-:W1:Y:S01]  /*7d50*/  MUFU.EX2 R54, R54 ;  /* 0x0000003600367308 */ /* 0x000e620000000800 */
[C---:B---3--:R-:W-:Y:S01]  /*7d60*/  FADD.FTZ R9, R14.reuse, R9 ;  /* 0x000000090e097221 */ /* 0x048fe20000010000 */
[----:B------:R-:W-:-:S06]  /*7d70*/  F2FP.BF16.F32.PACK_AB R49, R14, R3 ;  /* 0x000000030e31723e */ /* 0x000fcc00000010ff */
[----:B------:R-:W3:Y:S01]  /*7d80*/  MUFU.EX2 R60, R60 ;  /* 0x0000003c003c7308 */ /* 0x000ee20000000800 */
[C---:B--2---:R-:W-:Y:S01]  /*7d90*/  FADD.FTZ R11, R57.reuse, R10 ;  /* 0x0000000a390b7221 */ /* 0x044fe20000010000 */
[----:B------:R-:W-:-:S06]  /*7da0*/  F2FP.BF16.F32.PACK_AB R56, R57, R56 ;  /* 0x000000383938723e */ /* 0x000fcc00000010ff */
[----:B------:R-:W2:Y:S01]  /*7db0*/  MUFU.EX2 R55, R55 ;  /* 0x0000003700377308 */ /* 0x000ea20000000800 */
[----:B-1----:R-:W-:-:S07]  /*7dc0*/  FADD.FTZ R8, R54, R9 ;  /* 0x0000000936087221 */ /* 0x002fce0000010000 */
[----:B------:R-:W1:Y:S01]  /*7dd0*/  MUFU.EX2 R61, R61 ;  /* 0x0000003d003d7308 */ /* 0x000e620000000800 */
[----:B---3--:R-:W-:-:S07]  /*7de0*/  FADD.FTZ R4, R60, R11 ;  /* 0x0000000b3c047221 */ /* 0x008fce0000010000 */
[----:B------:R-:W3:Y:S01]  /*7df0*/  MUFU.EX2 R59, R59 ;  /* 0x0000003b003b7308 */ /* 0x000ee20000000800 */
[C---:B--2---:R-:W-:Y:S01]  /*7e00*/  FADD.FTZ R8, R55.reuse, R8 ;  /* 0x0000000837087221 */ /* 0x044fe20000010000 */
[----:B------:R-:W-:-:S05]  /*7e10*/  F2FP.BF16.F32.PACK_AB R51, R55, R54 ;  /* 0x000000363733723e */ /* 0x000fca00000010ff */
[----:B------:R0:W-:Y:S01]  /*7e20*/  STSM.16.M88.4 [R136], R48 ;  /* 0x0000003088007844 */ /* 0x0001e20000000200 */
[----:B------:R-:W2:Y:S01]  /*7e30*/  MUFU.EX2 R64, R64 ;  /* 0x0000004000407308 */ /* 0x000ea20000000800 */
[C---:B-1----:R-:W-:Y:S01]  /*7e40*/  FADD.FTZ R11, R61.reuse, R4 ;  /* 0x000000043d0b7221 */ /* 0x042fe20000010000 */
[----:B------:R-:W-:-:S06]  /*7e50*/  F2FP.BF16.F32.PACK_AB R58, R61, R60 ;  /* 0x0000003c3d3a723e */ /* 0x000fcc00000010ff */
[----:B------:R-:W1:Y:S01]  /*7e60*/  MUFU.EX2 R20, R75 ;  /* 0x0000004b00147308 */ /* 0x000e620000000800 */
[----:B---3--:R-:W-:-:S07]  /*7e70*/  FADD.FTZ R9, R59, R8 ;  /* 0x000000083b097221 */ /* 0x008fce0000010000 */
[----:B------:R-:W3:Y:S01]  /*7e80*/  MUFU.EX2 R68, R68 ;  /* 0x0000004400447308 */ /* 0x000ee20000000800 */
[----:B--2---:R-:W-:-:S07]  /*7e90*/  FADD.FTZ R11, R64, R11 ;  /* 0x0000000b400b7221 */ /* 0x004fce0000010000 */
[----:B------:R-:W2:Y:S01]  /*7ea0*/  MUFU.EX2 R78, R78 ;  /* 0x0000004e004e7308 */ /* 0x000ea20000000800 */
[C---:B-1----:R-:W-:Y:S01]  /*7eb0*/  FADD.FTZ R9, R20.reuse, R9 ;  /* 0x0000000914097221 */ /* 0x042fe20000010000 */
[----:B------:R-:W-:-:S06]  /*7ec0*/  F2FP.BF16.F32.PACK_AB R57, R20, R59 ;  /* 0x0000003b1439723e */ /* 0x000fcc00000010ff */
[----:B------:R-:W1:Y:S01]  /*7ed0*/  MUFU.EX2 R79, R79 ;  /* 0x0000004f004f7308 */ /* 0x000e620000000800 */
[C---:B---3--:R-:W-:Y:S01]  /*7ee0*/  FADD.FTZ R12, R68.reuse, R11 ;  /* 0x0000000b440c7221 */ /* 0x048fe20000010000 */
[----:B------:R-:W-:-:S06]  /*7ef0*/  F2FP.BF16.F32.PACK_AB R8, R68, R64 ;  /* 0x000000404408723e */ /* 0x000fcc00000010ff */
[----:B------:R-:W3:Y:S01]  /*7f00*/  MUFU.EX2 R65, R65 ;  /* 0x0000004100417308 */ /* 0x000ee20000000800 */
[----:B--2---:R-:W-:-:S07]  /*7f10*/  FADD.FTZ R4, R78, R9 ;  /* 0x000000094e047221 */ /* 0x004fce0000010000 */
[----:B------:R-:W2:Y:S01]  /*7f20*/  MUFU.EX2 R21, R82 ;  /* 0x0000005200157308 */ /* 0x000ea20000000800 */
[C---:B-1----:R-:W-:Y:S01]  /*7f30*/  F2FP.BF16.F32.PACK_AB R59, R79.reuse, R78 ;  /* 0x0000004e4f3b723e */ /* 0x042fe200000010ff */
[----:B------:R-:W-:-:S04]  /*7f40*/  FADD.FTZ R4, R79, R4 ;  /* 0x000000044f047221 */ /* 0x000fc80000010000 */
[----:B------:R0:W-:Y:S02]  /*7f50*/  STSM.16.M88.4 [R22+0x6000], R56 ;  /* 0x0060003816007844 */ /* 0x0001e40000000200 */
[----:B------:R-:W1:Y:S01]  /*7f60*/  MUFU.EX2 R83, R83 ;  /* 0x0000005300537308 */ /* 0x000e620000000800 */
[----:B---3--:R-:W-:Y:S01]  /*7f70*/  F2FP.BF16.F32.PACK_AB R10, R0, R65 ;  /* 0x00000041000a723e */ /* 0x008fe200000010ff */
[----:B------:R-:W-:-:S06]  /*7f80*/  FADD.FTZ R65, R65, R12 ;  /* 0x0000000c41417221 */ /* 0x000fcc0000010000 */
[----:B------:R-:W3:Y:S01]  /*7f90*/  MUFU.EX2 R13, R86 ;  /* 0x00000056000d7308 */ /* 0x000ee20000000800 */
[----:B--2---:R-:W-:-:S07]  /*7fa0*/  FADD.FTZ R4, R21, R4 ;  /* 0x0000000415047221 */ /* 0x004fce0000010000 */
[----:B------:R-:W2:Y:S01]  /*7fb0*/  MUFU.EX2 R24, R73 ;  /* 0x0000004900187308 */ /* 0x000ea20000000800 */
[C---:B-1----:R-:W-:Y:S01]  /*7fc0*/  F2FP.BF16.F32.PACK_AB R9, R83.reuse, R21 ;  /* 0x000000155309723e */ /* 0x042fe200000010ff */
[----:B------:R-:W-:-:S04]  /*7fd0*/  FADD.FTZ R4, R83, R4 ;  /* 0x0000000453047221 */ /* 0x000fc80000010000 */
[----:B---3--:R-:W-:Y:S01]  /*7fe0*/  FADD.FTZ R3, R13, R4 ;  /* 0x000000040d037221 */ /* 0x008fe20000010000 */
[----:B------:R-:W-:Y:S01]  /*7ff0*/  FADD.FTZ R4, R0, R65 ;  /* 0x0000004100047221 */ /* 0x000fe20000010000 */
[----:B------:R-:W-:Y:S01]  /*8000*/  IMAD.MOV.U32 R0, RZ, RZ, R7 ;  /* 0x000000ffff007224 */ /* 0x000fe200078e0007 */
[C---:B--2---:R-:W-:Y:S01]  /*8010*/  F2FP.BF16.F32.PACK_AB R11, R24.reuse, R13 ;  /* 0x0000000d180b723e */ /* 0x044fe200000010ff */
[----:B------:R-:W-:-:S04]  /*8020*/  FADD.FTZ R3, R24, R3 ;  /* 0x0000000318037221 */ /* 0x000fc80000010000 */
[----:B------:R0:W-:Y:S01]  /*8030*/  STSM.16.M88.4 [R18+0x6000], R8 ;  /* 0x0060000812007844 */ /* 0x0001e20000000200 */
[----:B------:R1:W-:Y:S06]  /*8040*/  MEMBAR.ALL.CTA ;  /* 0x0000000000007992 */ /* 0x0003ec0000008000 */
[----:B-1----:R-:W1:Y:S02]  /*8050*/  FENCE.VIEW.ASYNC.S ;  /* 0x00000000000073c6 */ /* 0x002e640000000000 */
[----:B-1----:R-:W-:Y:S01]  /*8060*/  NOP ;  /* 0x0000000000007918 */ /* 0x002fe20000000000 */
[----:B------:R-:W-:Y:S05]  /*8070*/  @P2 BRA `(.L_x_862) ;  /* 0xffffffcc00b02947 */ /* 0x000fea000383ffff */
[----:B------:R-:W-:Y:S01]  /*8080*/  IMAD.MOV.U32 R5, RZ, RZ, R69 ;  /* 0x000000ffff057224 */ /* 0x000fe200078e0045 */
[----:B------:R-:W-:Y:S01]  /*8090*/  UMOV UR45, UR54 ;  /* 0x00000036002d7c82 */ /* 0x000fe20008000000 */
[----:B------:R-:W-:Y:S01]  /*80a0*/  IMAD.MOV.U32 R0, RZ, RZ, R7 ;  /* 0x000000ffff007224 */ /* 0x000fe200078e0007 */
[----:B------:R-:W-:-:S06]  /*80b0*/  UMOV UR50, UR53 ;  /* 0x0000003500327c82 */ /* 0x000fcc0008000000 */
.L_x_845:
[----:B------:R-:W2:Y:S01]  /*80c0*/  LDC R7, c[0x0][0x448] ;  /* 0x00011200ff077b82 */ /* 0x000ea20000000800 */
[----:B------:R-:W-:Y:S01]  /*80d0*/  UIADD3 UR6, UR41, 0xbf, URZ ;  /* 0x000000bf29067890 */ /* 0x000fe2000fffe03f */
[----:B------:R-:W-:-:S05]  /*80e0*/  IADD3 R143, -R143, 0x1, RZ ;  /* 0x000000018f8f7810 */ /* 0x000fca0007ffe1ff */
[----:B------:R-:W-:Y:S01]  /*80f0*/  IMAD R6, R6, UR43, R143 ;  /* 0x0000002b06067c24 */ /* 0x000fe2000f8e028f */
[----:B01----:R-:W0:Y:S01]  /*8100*/  LDC R10, c[0x0][0x9e4] ;  /* 0x00027900ff0a7b82 */ /* 0x003e220000000800 */
[----:B--2---:R-:W-:Y:S02]  /*8110*/  ISETP.NE.AND P5, PT, R7, 0x1, PT ;  /* 0x000000010700780c */ /* 0x004fe40003fa5270 */
[----:B0-----:R-:W-:-:S11]  /*8120*/  ISETP.GE.AND P6, PT, R10, 0x1, PT ;  /* 0x000000010a00780c */ /* 0x001fd60003fc6270 */
[----:B------:R-:W0:Y:S08]  /*8130*/  @P5 LDC R7, c[0x0][0x44c] ;  /* 0x00011300ff075b82 */ /* 0x000e300000000800 */
[----:B------:R-:W1:Y:S01]  /*8140*/  @P5 LDC R9, c[0x0][0x450] ;  /* 0x00011400ff095b82 */ /* 0x000e620000000800 */
[----:B0-----:R-:W-:-:S04]  /*8150*/  @P5 IMAD.HI.U32 R8, R7, UR6, RZ ;  /* 0x0000000607085c27 */ /* 0x001fc8000f8e00ff */
[----:B------:R-:W-:Y:S01]  /*8160*/  IMAD.U32 R7, RZ, RZ, UR6 ;  /* 0x00000006ff077e24 */ /* 0x000fe2000f8e00ff */
[----:B-1----:R-:W-:-:S05]  /*8170*/  @P5 SHF.R.U32.HI R7, RZ, R9, R8 ;  /* 0x00000009ff075219 */ /* 0x002fca0000011608 */
[----:B------:R-:W-:-:S04]  /*8180*/  IMAD.IADD R7, R6, 0x1, R7 ;  /* 0x0000000106077824 */ /* 0x000fc800078e0207 */
[----:B------:R-:W-:Y:S01]  /*8190*/  VIADD R6, R7, -UR35 ;  /* 0x8000002307067c36 */ /* 0x000fe20008000000 */
[----:B------:R-:W-:Y:S06]  /*81a0*/  @!P6 BRA `(.L_x_863) ;  /* 0x00000000003ce947 */ /* 0x000fec0003800000 */
[----:B------:R-:W-:-:S13]  /*81b0*/  ISETP.GT.AND P2, PT, R7, -0x1, PT ;  /* 0xffffffff0700780c */ /* 0x000fda0003f44270 */
[----:B------:R-:W-:Y:S05]  /*81c0*/  @P2 BRA `(.L_x_864) ;  /* 0x00000000001c2947 */ /* 0x000fea0003800000 */
[----:B------:R-:W-:Y:S02]  /*81d0*/  ISETP.NE.AND P2, PT, R10, 0x1, PT ;  /* 0x000000010a00780c */ /* 0x000fe40003f45270 */
[----:B------:R-:W-:-:S11]  /*81e0*/  LOP3.LUT R7, RZ, R7, RZ, 0x33, !PT ;  /* 0x00000007ff077212 */ /* 0x000fd600078e33ff */
[----:B------:R-:W0:Y:S02]  /*81f0*/  @P2 LDC.64 R8, c[0x0][0x9e8] ;  /* 0x00027a00ff082b82 */ /* 0x000e240000000a00 */
[----:B0-----:R-:W-:-:S05]  /*8200*/  @P2 IMAD.HI.U32 R8, R7, R8, RZ ;  /* 0x0000000807082227 */ /* 0x001fca00078e00ff */
[----:B------:R-:W-:-:S04]  /*8210*/  @P2 SHF.R.U32.HI R7, RZ, R9, R8 ;  /* 0x00000009ff072219 */ /* 0x000fc80000011608 */
[----:B------:R-:W-:Y:S01]  /*8220*/  LOP3.LUT R7, RZ, R7, RZ, 0x33, !PT ;  /* 0x00000007ff077212 */ /* 0x000fe200078e33ff */
[----:B------:R-:W-:Y:S06]  /*8230*/  BRA `(.L_x_865) ;  /* 0x0000000000107947 */ /* 0x000fec0003800000 */
.L_x_864:
[----:B------:R-:W-:-:S13]  /*8240*/  ISETP.NE.AND P2, PT, R10, 0x1, PT ;  /* 0x000000010a00780c */ /* 0x000fda0003f45270 */
[----:B------:R-:W0:Y:S02]  /*8250*/  @P2 LDC.64 R8, c[0x0][0x9e8] ;  /* 0x00027a00ff082b82 */ /* 0x000e240000000a00 */
[----:B0-----:R-:W-:-:S05]  /*8260*/  @P2 IMAD.HI.U32 R8, R7, R8, RZ ;  /* 0x0000000807082227 */ /* 0x001fca00078e00ff */
[----:B------:R-:W-:-:S07]  /*8270*/  @P2 SHF.R.U32.HI R7, RZ, R9, R8 ;  /* 0x00000009ff072219 */ /* 0x000fce0000011608 */
.L_x_865:
[----:B------:R-:W-:-:S05]  /*8280*/  IMAD R7, R7, R10, RZ ;  /* 0x0000000a07077224 */ /* 0x000fca00078e02ff */
[----:B------:R-:W-:-:S07]  /*8290*/  VIMNMX R6, R6, R7, !PT ;  /* 0x0000000706067248 */ /* 0x000fce0007fe0100 */
.L_x_863:
[----:B------:R-:W-:-:S05]  /*82a0*/  VIADD R6, R6, 0x7f ;  /* 0x0000007f06067836 */ /* 0x000fca0000000000 */
[----:B------:R-:W-:-:S04]  /*82b0*/  SHF.R.S32.HI R7, RZ, 0x1f, R6 ;  /* 0x0000001fff077819 */ /* 0x000fc80000011406 */
[----:B------:R-:W-:-:S04]  /*82c0*/  LEA.HI R7, R7, R6, RZ, 0x7 ;  /* 0x0000000607077211 */ /* 0x000fc800078f38ff */
[----:B------:R-:W-:-:S04]  /*82d0*/  SHF.R.S32.HI R6, RZ, 0x7, R7 ;  /* 0x00000007ff067819 */ /* 0x000fc80000011407 */
[----:B------:R-:W-:-:S04]  /*82e0*/  VIMNMX R6, R6, UR39, !PT ;  /* 0x0000002706067c48 */ /* 0x000fc8000ffe0100 */
[----:B------:R-:W-:-:S13]  /*82f0*/  ISETP.GE.AND P2, PT, R2, R6, PT ;  /* 0x000000060200720c */ /* 0x000fda0003f46270 */
[----:B------:R-:W-:Y:S05]  /*8300*/  @!P2 BRA `(.L_x_866) ;  /* 0x000000200024a947 */ /* 0x000fea0003800000 */
[----:B------:R-:W-:Y:S01]  /*8310*/  IMAD.MOV.U32 R7, RZ, RZ, R5 ;  /* 0x000000ffff077224 */ /* 0x000fe200078e0005 */
[----:B------:R-:W-:Y:S01]  /*8320*/  UMOV UR28, UR50 ;  /* 0x00000032001c7c82 */ /* 0x000fe20008000000 */
[----:B------:R-:W-:Y:S01]  /*8330*/  IMAD.MOV.U32 R9, RZ, RZ, R0 ;  /* 0x000000ffff097224 */ /* 0x000fe200078e0000 */
[----:B------:R-:W-:Y:S01]  /*8340*/  UMOV UR34, UR45 ;  /* 0x0000002d00227c82 */ /* 0x000fe20008000000 */
[----:B------:R-:W-:-:S05]  /*8350*/  ULDC UR33, c[0x0][0x988] ;  /* 0x0002620000217ab9 */ /* 0x000fca0000000800 */
.L_x_875:
[----:B------:R-:W-:Y:S01]  /*8360*/  UIADD3 UR45, UR34, 0x1, URZ ;  /* 0x00000001222d7890 */ /* 0x000fe2000fffe03f */
[----:B------:R-:W-:-:S03]  /*8370*/  ISETP.NE.AND P2, PT, RZ, UR37, PT ;  /* 0x00000025ff007c0c */ /* 0x000fc6000bf45270 */
[----:B------:R-:W-:-:S04]  /*8380*/  UISETP.NE.AND UP0, UPT, UR45, 0x2, UPT ;  /* 0x000000022d00788c */ /* 0x000fc8000bf05270 */
[----:B------:R-:W-:Y:S02]  /*8390*/  USEL UR50, URZ, 0x1, UP0 ;  /* 0x000000013f327887 */ /* 0x000fe40008000000 */
[----:B------:R-:W-:Y:S02]  /*83a0*/  USEL UR45, UR45, URZ, UP0 ;  /* 0x0000003f2d2d7287 */ /* 0x000fe40008000000 */
[----:B------:R-:W-:Y:S02]  /*83b0*/  ULOP3.LUT UR50, UR28, UR50, URZ, 0x3c, !UPT ;  /* 0x000000321c327292 */ /* 0x000fe4000f8e3c3f */
[----:B------:R-:W-:Y:S10]  /*83c0*/  @P2 BRA `(.L_x_867) ;  /* 0x00000000002c2947 */ /* 0x000ff40003800000 */
[----:B------:R-:W-:Y:S05]  /*83d0*/  @!P0 BRA `(.L_x_868) ;  /* 0x0000000000048947 */ /* 0x000fea0003800000 */
[----:B------:R-:W-:Y:S01]  /*83e0*/  BPT.TRAP 0x1 ;  /* 0x000000040000795c */ /* 0x000fe20000300000 */
.L_x_868:
[----:B------:R-:W-:Y:S01]  /*83f0*/  ULEA UR6, UR45, UR42, 0x3 ;  /* 0x0000002a2d067291 */ /* 0x000fe2000f8e183f */
[----:B------:R-:W-:-:S05]  /*8400*/  IMAD.U32 R0, RZ, RZ, UR50 ;  /* 0x00000032ff007e24 */ /* 0x000fca000f8e00ff */
[----:B------:R-:W-:-:S04]  /*8410*/  SHF.L.U32 R0, R0, 0x1f, RZ ;  /* 0x0000001f00007819 */ /* 0x000fc800000006ff */
[----:B------:R0:W1:Y:S01]  /*8420*/  SYNCS.PHASECHK.TRANS64.TRYWAIT P3, [UR6+0x2d830], R0 ;  /* 0x02d83000ff0075a7 */ /* 0x0000620008060146 */
[----:B------:R-:W-:Y:S05]  /*8430*/  @!P0 BRA `(.L_x_869) ;  /* 0x0000000000048947 */ /* 0x000fea0003800000 */
[----:B------:R-:W-:Y:S01]  /*8440*/  BPT.TRAP 0x1 ;  /* 0x000000040000795c */ /* 0x000fe20000300000 */
.L_x_869:
[----:B-1----:R-:W-:Y:S05]  /*8450*/  @P3 BRA `(.L_x_867) ;  /* 0x0000000000083947 */ /* 0x002fea0003800000 */
[----:B------:R-:W1:Y:S02]  /*8460*/  SYNCS.PHASECHK.TRANS64.TRYWAIT P3, [UR6+0x2d830], R0 ;  /* 0x02d83000ff0075a7 */ /* 0x000e640008060146 */
[----:B-1----:R-:W-:Y:S05]  /*8470*/  @!P3 BRA `(.L_x_870) ;  /* 0x000000c00060b947 */ /* 0x002fea0003800000 */
.L_x_867:
[----:B-1----:R-:W1:Y:S01]  /*8480*/  S2R R5, SR_TID.X ;  /* 0x0000000000057919 */ /* 0x002e620000002100 */
        /* <DEDUP_REMOVED lines=12> */
[----:B-1----:R-:W-:-:S05]  /*8550*/  SHF.R.U32.HI R5, RZ, 0x7, R5 ;  /* 0x00000007ff057819 */ /* 0x002fca0000011605 */
[----:B0-----:R-:W-:-:S05]  /*8560*/  VIADD R0, R5, 0x8 ;  /* 0x0000000805007836 */ /* 0x001fca0000000000 */
[----:B------:R0:W-:Y:S06]  /*8570*/  BAR.SYNC.DEFER_BLOCKING R0, 0x100 ;  /* 0x000400000000751d */ /* 0x0001ec0000010000 */
[----:B------:R-:W-:-:S06]  /*8580*/  WARPGROUP.ARRIVE ;  /* 0x00000000000079c5 */ /* 0x000fcc0000000000 */
        /* <DEDUP_REMOVED lines=20> */
.L_x_872:
[----:B------:R-:W-:Y:S01]  /*86d0*/  ULEA UR6, UR34, UR42, 0x3 ;  /* 0x0000002a22067291 */ /* 0x000fe2000f8e183f */
[----:B------:R-:W-:-:S05]  /*86e0*/  IMAD.U32 R0, RZ, RZ, UR28 ;  /* 0x0000001cff007e24 */ /* 0x000fca000f8e00ff */
[----:B------:R-:W-:-:S04]  /*86f0*/  SHF.L.U32 R0, R0, 0x1f, RZ ;  /* 0x0000001f00007819 */ /* 0x000fc800000006ff */
[----:B------:R0:W1:Y:S01]  /*8700*/  SYNCS.PHASECHK.TRANS64.TRYWAIT P2, [UR6+0x2d850], R0 ;  /* 0x02d85000ff0075a7 */ /* 0x0000620008040146 */
[----:B------:R-:W-:Y:S05]  /*8710*/  @!P0 BRA `(.L_x_873) ;  /* 0x0000000000048947 */ /* 0x000fea0003800000 */
[----:B------:R-:W-:Y:S01]  /*8720*/  BPT.TRAP 0x1 ;  /* 0x000000040000795c */ /* 0x000fe20000300000 */
.L_x_873:
[----:B-1----:R-:W-:Y:S05]  /*8730*/  @P2 BRA `(.L_x_871) ;  /* 0x0000000000082947 */ /* 0x002fea0003800000 */
[----:B------:R-:W1:Y:S02]  /*8740*/  SYNCS.PHASECHK.TRANS64.TRYWAIT P2, [UR6+0x2d850], R0 ;  /* 0x02d85000ff0075a7 */ /* 0x000e640008040146 */
[----:B-1----:R-:W-:Y:S05]  /*8750*/  @!P2 BRA `(.L_x_874) ;  /* 0x000000bc00c0a947 */ /* 0x002fea0003800000 */
.L_x_871:
[----:B------:R-:W-:Y:S01]  /*8760*/  UIADD3 UR6, UR42, 0x400, URZ ;  /* 0x000004002a067890 */ /* 0x000fe2000fffe03f */
[----:B------:R-:W-:Y:S01]  /*8770*/  WARPGROUP.ARRIVE ;  /* 0x00000000000079c5 */ /* 0x000fe20000000000 */
[----:B------:R-:W-:Y:S01]  /*8780*/  UMOV UR29, 0x40000040 ;  /* 0x40000040001d7882 */ /* 0x000fe20000000000 */
[----:B------:R-:W-:Y:S01]  /*8790*/  UMOV UR31, 0x80000020 ;  /* 0x80000020001f7882 */ /* 0x000fe20000000000 */
[----:B------:R-:W-:Y:S01]  /*87a0*/  USHF.R.U32.HI UR6, URZ, 0x4, UR6 ;  /* 0x000000043f067899 */ /* 0x000fe20008011606 */
[----:B01----:R-:W-:Y:S02]  /*87b0*/  FMNMX.FTZ R0, R24, R9, !PT ;  /* 0x0000000918007209 */ /* 0x003fe40007810000 */
[----:B------:R-:W0:Y:S01]  /*87c0*/  S2R R151, SR_TID.X ;  /* 0x0000000000977919 */ /* 0x000e220000002100 */
[----:B------:R-:W-:Y:S01]  /*87d0*/  FMNMX.FTZ R20, R26, R7, !PT ;  /* 0x000000071a147209 */ /* 0x000fe20007810000 */
[----:B------:R-:W-:Y:S01]  /*87e0*/  ULOP3.LUT UR6, UR6, 0x3fff, URZ, 0xc0, !UPT ;  /* 0x00003fff06067892 */ /* 0x000fe2000f8ec03f */
[----:B------:R-:W-:-:S03]  /*87f0*/  FMNMX.FTZ R5, R25, R0, !PT ;  /* 0x0000000019057209 */ /* 0x000fc60007810000 */
[----:B------:R-:W-:Y:S01]  /*8800*/  ULOP3.LUT UR7, UR6, 0x2000000, URZ, 0xfc, !UPT ;  /* 0x0200000006077892 */ /* 0x000fe2000f8efc3f */
[----:B------:R-:W-:Y:S01]  /*8810*/  FMNMX.FTZ R0, R28, R5, !PT ;  /* 0x000000051c007209 */ /* 0x000fe20007810000 */
[----:B------:R-:W-:Y:S02]  /*8820*/  ULOP3.LUT UR6, UR36, 0x10000, URZ, 0xfc, !UPT ;  /* 0x0001000024067892 */ /* 0x000fe4000f8efc3f */
[----:B------:R-:W-:Y:S01]  /*8830*/  UIMAD UR7, UR34, 0x600, UR7 ;  /* 0x00000600220778a4 */ /* 0x000fe2000f8e0207 */
[----:B------:R-:W-:-:S04]  /*8840*/  FMNMX.FTZ R5, R29, R0, !PT ;  /* 0x000000001d057209 */ /* 0x000fc80007810000 */
[----:B------:R-:W-:Y:S01]  /*8850*/  UMOV UR28, UR6 ;  /* 0x00000006001c7c82 */ /* 0x000fe20008000000 */
[----:B------:R-:W-:Y:S01]  /*8860*/  FMNMX.FTZ R0, R32, R5, !PT ;  /* 0x0000000520007209 */ /* 0x000fe20007810000 */
        /* <DEDUP_REMOVED lines=8> */
[----:B------:R-:W-:Y:S02]  /*88f0*/  FMNMX.FTZ R5, R37, R0, !PT ;  /* 0x0000000025057209 */ /* 0x000fe40007810000 */
[----:B0-----:R-:W-:Y:S02]  /*8900*/  SHF.R.U32.HI R143, RZ, 0x7, R151 ;  /* 0x00000007ff8f7819 */ /* 0x001fe40000011697 */
[----:B------:R-:W-:Y:S02]  /*8910*/  FMNMX.FTZ R0, R40, R5, !PT ;  /* 0x0000000528007209 */ /* 0x000fe40007810000 */
[----:B------:R-:W-:Y:S02]  /*8920*/  ISETP.GE.U32.AND P2, PT, R151, 0x180, PT ;  /* 0x000001809700780c */ /* 0x000fe40003f46070 */
        /* <DEDUP_REMOVED lines=28> */
[----:B------:R-:W0:Y:S01]  /*8af0*/  SHFL.BFLY PT, R0, R5, 0x2, 0x1f ;  /* 0x0c401f0005007f89 */ /* 0x000e2200000e0000 */
[----:B------:R-:W-:Y:S01]  /*8b00*/  UMOV UR29, 0x40000040 ;  /* 0x40000040001d7882 */ /* 0x000fe20000000000 */
[----:B------:R-:W-:Y:S01]  /*8b10*/  UMOV UR31, 0x80000020 ;  /* 0x80000020001f7882 */ /* 0x000fe20000000000 */
[----:B0-----:R-:W-:Y:S02]  /*8b20*/  FMNMX.FTZ R12, R5, R0, !PT ;  /* 0x00000000050c7209 */ /* 0x001fe40007810000 */
[----:B------:R-:W-:-:S03]  /*8b30*/  FMNMX.FTZ R5, R27, R20, !PT ;  /* 0x000000141b057209 */ /* 0x000fc60007810000 */
[----:B------:R-:W0:Y:S01]  /*8b40*/  SHFL.BFLY PT, R11, R12, 0x1, 0x1f ;  /* 0x0c201f000c0b7f89 */ /* 0x000e2200000e0000 */
[----:B------:R-:W-:-:S04]  /*8b50*/  FMNMX.FTZ R20, R30, R5, !PT ;  /* 0x000000051e147209 */ /* 0x000fc80007810000 */
[----:B------:R-:W-:Y:S02]  /*8b60*/  FMNMX.FTZ R5, R31, R20, !PT ;  /* 0x000000141f057209 */ /* 0x000fe40007810000 */
[----:B0-----:R-:W-:-:S05]  /*8b70*/  FMNMX.FTZ R0, R12, R11, !PT ;  /* 0x0000000b0c007209 */ /* 0x001fca0007810000 */
[C---:B------:R-:W-:Y:S01]  /*8b80*/  FADD.FTZ R8, -R0.reuse, R9 ;  /* 0x0000000900087221 */ /* 0x040fe20000010100 */
[----:B------:R-:W-:-:S03]  /*8b90*/  FMUL.FTZ R9, R0, UR33 ;  /* 0x0000002100097c20 */ /* 0x000fc60008410000 */
[----:B------:R-:W-:Y:S01]  /*8ba0*/  FMUL.FTZ R8, R8, UR33 ;  /* 0x0000002108087c20 */ /* 0x000fe20008410000 */
        /* <DEDUP_REMOVED lines=16> */
[----:B------:R-:W-:Y:S01]  /*8cb0*/  MUFU.EX2 R8, R8 ;  /* 0x0000000800087308 */ /* 0x000fe20000000800 */
[----:B------:R-:W-:Y:S01]  /*8cc0*/  FMNMX.FTZ R28, R42, R5, !PT ;  /* 0x000000052a1c7209 */ /* 0x000fe20007810000 */
[--C-:B------:R-:W-:Y:S01]  /*8cd0*/  FFMA.FTZ R69, R81, UR33, -R9.reuse ;  /* 0x0000002151457c23 */ /* 0x100fe20008010809 */
[--C-:B------:R-:W-:Y:S01]  /*8ce0*/  FFMA.FTZ R24, R40, UR33, -R9.reuse ;  /* 0x0000002128187c23 */ /* 0x100fe20008010809 */
[--C-:B------:R-:W-:Y:S01]  /*8cf0*/  FFMA.FTZ R14, R32, UR33, -R9.reuse ;  /* 0x00000021200e7c23 */ /* 0x100fe20008010809 */
[----:B------:R-:W-:Y:S01]  /*8d00*/  FMNMX.FTZ R5, R43, R28, !PT ;  /* 0x0000001c2b057209 */ /* 0x000fe20007810000 */
[--C-:B------:R-:W-:Y:S01]  /*8d10*/  FFMA.FTZ R40, R52, UR33, -R9.reuse ;  /* 0x0000002134287c23 */ /* 0x100fe20008010809 */
[--C-:B------:R-:W-:Y:S01]  /*8d20*/  FFMA.FTZ R52, R64, UR33, -R9.reuse ;  /* 0x0000002140347c23 */ /* 0x100fe20008010809 */
[----:B------:R-:W0:Y:S01]  /*8d30*/  MUFU.EX2 R10, R10 ;  /* 0x0000000a000a7308 */ /* 0x000e220000000800 */
[----:B------:R-:W-:Y:S01]  /*8d40*/  FMNMX.FTZ R28, R46, R5, !PT ;  /* 0x000000052e1c7209 */ /* 0x000fe20007810000 */
[--C-:B------:R-:W-:Y:S01]  /*8d50*/  FFMA.FTZ R64, R76, UR33, -R9.reuse ;  /* 0x000000214c407c23 */ /* 0x100fe20008010809 */
[--C-:B------:R-:W-:Y:S01]  /*8d60*/  FFMA.FTZ R32, R44, UR33, -R9.reuse ;  /* 0x000000212c207c23 */ /* 0x100fe20008010809 */
[--C-:B------:R-:W-:Y:S01]  /*8d70*/  FFMA.FTZ R44, R56, UR33, -R9.reuse ;  /* 0x00000021382c7c23 */ /* 0x100fe20008010809 */
[----:B------:R-:W-:Y:S01]  /*8d80*/  FMNMX.FTZ R5, R47, R28, !PT ;  /* 0x0000001c2f057209 */ /* 0x000fe20007810000 */
[--C-:B------:R-:W-:Y:S01]  /*8d90*/  FFMA.FTZ R56, R68, UR33, -R9.reuse ;  /* 0x0000002144387c23 */ /* 0x100fe20008010809 */
[--C-:B------:R-:W-:Y:S01]  /*8da0*/  FFMA.FTZ R68, R80, UR33, -R9.reuse ;  /* 0x0000002150447c23 */ /* 0x100fe20008010809 */
[----:B------:R-:W1:Y:S01]  /*8db0*/  MUFU.EX2 R11, R11 ;  /* 0x0000000b000b7308 */ /* 0x000e620000000800 */
[----:B------:R-:W-:Y:S01]  /*8dc0*/  FMNMX.FTZ R28, R50, R5, !PT ;  /* 0x00000005321c7209 */ /* 0x000fe20007810000 */
[----:B------:R-:W-:Y:S01]  /*8dd0*/  FFMA.FTZ R21, R37, UR33, -R9 ;  /* 0x0000002125157c23 */ /* 0x000fe20008010809 */
[----:B------:R-:W-:-:S02]  /*8de0*/  WARPGROUP.DEPBAR.LE gsb0, 0x0 ;  /* 0x00008000000079c5 */ /* 0x000fc40000010000 */
[----:B------:R-:W-:Y:S01]  /*8df0*/  WARPGROUP.ARRIVE ;  /* 0x00000000000079c5 */ /* 0x000fe20000000000 */
[----:B------:R-:W-:Y:S01]  /*8e00*/  FMNMX.FTZ R5, R51, R28, !PT ;  /* 0x0000001c33057209 */ /* 0x000fe20007810000 */
[--C-:B------:R-:W-:Y:S01]  /*8e10*/  FFMA.FTZ R20, R36, UR33, -R9.reuse ;  /* 0x0000002124147c23 */ /* 0x100fe20008010809 */
[----:B------:R-:W2:Y:S01]  /*8e20*/  MUFU.EX2 R12, R12 ;  /* 0x0000000c000c7308 */ /* 0x000ea20000000800 */
[----:B0-----:R-:W-:Y:S01]  /*8e30*/  FFMA.FTZ R4, R8, R4, R10 ;  /* 0x0000000408047223 */ /* 0x001fe2000001000a */
[----:B------:R-:W-:Y:S01]  /*8e40*/  FMNMX.FTZ R28, R54, R5, !PT ;  /* 0x00000005361c7209 */ /* 0x000fe20007810000 */
[----:B------:R-:W-:Y:S01]  /*8e50*/  HGMMA.64x96x16.F32.BF16 R88, gdesc[UR28].tnspB, R88, gsb0 ;  /* 0x416000001c5879f0 */ /* 0x000fe20008001858 */
[----:B------:R-:W-:Y:S01]  /*8e60*/  UIADD3 UR28, UR6, 0x6, URZ ;  /* 0x00000006061c7890 */ /* 0x000fe2000fffe03f */
[--C-:B------:R-:W-:Y:S01]  /*8e70*/  FFMA.FTZ R37, R49, UR33, -R9.reuse ;  /* 0x0000002131257c23 */ /* 0x100fe20008010809 */
[----:B------:R-:W-:Y:S01]  /*8e80*/  UIADD3 UR30, UR7, 0xc0, URZ ;  /* 0x000000c0071e7890 */ /* 0x000fe2000fffe03f */
[----:B------:R-:W-:Y:S01]  /*8e90*/  FMNMX.FTZ R5, R55, R28, !PT ;  /* 0x0000001c37057209 */ /* 0x000fe20007810000 */
[----:B------:R-:W-:Y:S01]  /*8ea0*/  UMOV UR29, 0x40000040 ;  /* 0x40000040001d7882 */ /* 0x000fe20000000000 */
[----:B------:R-:W-:Y:S01]  /*8eb0*/  UMOV UR31, 0x80000020 ;  /* 0x80000020001f7882 */ /* 0x000fe20000000000 */
        /* <DEDUP_REMOVED lines=11> */
[----:B------:R-:W-:-:S02]  /*8f70*/  FFMA.FTZ R9, R85, UR33, -R9 ;  /* 0x0000002155097c23 */ /* 0x000fc40008010809 */
[----:B------:R-:W-:-:S03]  /*8f80*/  FMNMX.FTZ R5, R63, R28, !PT ;  /* 0x0000001c3f057209 */ /* 0x000fc60007810000 */
        /* <DEDUP_REMOVED lines=18> */
[----:B------:R-:W-:Y:S02]  /*90b0*/  MUFU.EX2 R33, R33 ;  /* 0x0000002100217308 */ /* 0x000fe40000000800 */
[----:B------:R-:W0:Y:S06]  /*90c0*/  SHFL.BFLY PT, R5, R28, 0x2, 0x1f ;  /* 0x0c401f001c057f89 */ /* 0x000e2c00000e0000 */
[----:B------:R-:W-:Y:S08]  /*90d0*/  MUFU.EX2 R36, R36 ;  /* 0x0000002400247308 */ /* 0x000ff00000000800 */
[----:B------:R-:W-:Y:S08]  /*90e0*/  MUFU.EX2 R37, R37 ;  /* 0x0000002500257308 */ /* 0x000ff00000000800 */
[----:B------:R-:W-:Y:S01]  /*90f0*/  MUFU.EX2 R40, R40 ;  /* 0x0000002800287308 */ /* 0x000fe20000000800 */
[----:B0-----:R-:W-:Y:S01]  /*9100*/  FMNMX.FTZ R5, R28, R5, !PT ;  /* 0x000000051c057209 */ /* 0x001fe20007810000 */
[----:B------:R-:W-:-:S02]  /*9110*/  WARPGROUP.DEPBAR.LE gsb0, 0x0 ;  /* 0x00008000000079c5 */ /* 0x000fc40000010000 */
[----:B------:R-:W-:Y:S02]  /*9120*/  WARPGROUP.ARRIVE ;  /* 0x00000000000079c5 */ /* 0x000fe40000000000 */
[----:B------:R-:W0:Y:S02]  /*9130*/  SHFL.BFLY PT, R28, R5, 0x1, 0x1f ;  /* 0x0c201f00051c7f89 */ /* 0x000e2400000e0000 */
[----:B------:R-:W-:Y:S02]  /*9140*/  MUFU.EX2 R41, R41 ;  /* 0x0000002900297308 */ /* 0x000fe40000000800 */
[----:B------:R-:W-:Y:S01]  /*9150*/  HGMMA.64x96x16.F32.BF16 R88, gdesc[UR28].tnspB, R88, gsb0 ;  /* 0x416000001c5879f0 */ /* 0x000fe20008001858 */
[----:B------:R-:W-:Y:S02]  /*9160*/  UIADD3 UR28, UR6, 0x600, URZ ;  /* 0x00000600061c7890 */ /* 0x000fe4000fffe03f */
[----:B------:R-:W-:-:S03]  /*9170*/  UIADD3 UR30, UR7, 0x100, URZ ;  /* 0x00000100071e7890 */ /* 0x000fc6000fffe03f */
[----:B------:R-:W-:Y:S01]  /*9180*/  MUFU.EX2 R44, R44 ;  /* 0x0000002c002c7308 */ /* 0x000fe20000000800 */
[----:B------:R-:W-:Y:S01]  /*9190*/  UMOV UR29, 0x40000040 ;  /* 0x40000040001d7882 */ /* 0x000fe20000000000 */
[----:B------:R-:W-:-:S06]  /*91a0*/  UMOV UR31, 0x80000020 ;  /* 0x80000020001f7882 */ /* 0x000fcc0000000000 */
[----:B------:R-:W-:Y:S01]  /*91b0*/  MUFU.EX2 R45, R45 ;  /* 0x0000002d002d7308 */ /* 0x000fe20000000800 */
[----:B0-----:R-:W-:-:S07]  /*91c0*/  FMNMX.FTZ R5, R5, R28, !PT ;  /* 0x0000001c05057209 */ /* 0x001fce0007810000 */
[----:B------:R-:W-:Y:S01]  /*91d0*/  MUFU.EX2 R48, R48 ;  /* 0x0000003000307308 */ /* 0x000fe20000000800 */
[C---:B------:R-:W-:Y:S01]  /*91e0*/  FADD.FTZ R7, -R5.reuse, R7 ;  /* 0x0000000705077221 */ /* 0x040fe20000010100 */
[----:B------:R-:W-:-:S03]  /*91f0*/  FMUL.FTZ R28, R5, UR33 ;  /* 0x00000021051c7c20 */ /* 0x000fc60008410000 */
[----:B------:R-:W-:Y:S01]  /*9200*/  FMUL.FTZ R7, R7, UR33 ;  /* 0x0000002107077c20 */ /* 0x000fe20008410000 */
[--C-:B------:R-:W-:Y:S01]  /*9210*/  FFMA.FTZ R29, R26, UR33, -R28.reuse ;  /* 0x000000211a1d7c23 */ /* 0x100fe2000801081c */
[--C-:B------:R-:W-:Y:S01]  /*9220*/  FFMA.FTZ R77, R30, UR33, -R28.reuse ;  /* 0x000000211e4d7c23 */ /* 0x100fe2000801081c */
[----:B------:R-:W-:Y:S02]  /*9230*/  VIADD R30, R143, 0x9 ;  /* 0x000000098f1e7836 */ /* 0x000fe40000000000 */
[--C-:B------:R-:W-:Y:S01]  /*9240*/  FFMA.FTZ R26, R27, UR33, -R28.reuse ;  /* 0x000000211b1a7c23 */ /* 0x100fe2000801081c */
[--C-:B------:R-:W-:Y:S01]  /*9250*/  FFMA.FTZ R81, R39, UR33, -R28.reuse ;  /* 0x0000002127517c23 */ /* 0x100fe2000801081c */
[----:B------:R-:W-:Y:S01]  /*9260*/  FFMA.FTZ R39, R54, UR33, -R28 ;  /* 0x0000002136277c23 */ /* 0x000fe2000801081c */
[----:B------:R-:W-:Y:S01]  /*9270*/  MUFU.EX2 R7, R7 ;  /* 0x0000000700077308 */ /* 0x000fe20000000800 */
[----:B------:R-:W-:Y:S01]  /*9280*/  SEL R54, R30, 0x9, !P2 ;  /* 0x000000091e367807 */ /* 0x000fe20005000000 */
[----:B------:R-:W-:-:S02]  /*9290*/  IMAD.U32 R30, RZ, RZ, UR45 ;  /* 0x0000002dff1e7e24 */ /* 0x000fc4000f8e00ff */
[--C-:B------:R-:W-:Y:S01]  /*92a0*/  FFMA.FTZ R31, R31, UR33, -R28.reuse ;  /* 0x000000211f1f7c23 */ /* 0x100fe2000801081c */
[--C-:B------:R-:W-:Y:S01]  /*92b0*/  FFMA.FTZ R27, R46, UR33, -R28.reuse ;  /* 0x000000212e1b7c23 */ /* 0x100fe2000801081c */
[--C-:B------:R-:W-:Y:S01]  /*92c0*/  FFMA.FTZ R46, R51, UR33, -R28.reuse ;  /* 0x00000021332e7c23 */ /* 0x100fe2000801081c */
[----:B------:R-:W-:Y:S01]  /*92d0*/  IMAD.U32 R51, RZ, RZ, UR34 ;  /* 0x00000022ff337e24 */ /* 0x000fe2000f8e00ff */
[----:B------:R-:W-:Y:S01]  /*92e0*/  @!P1 LEA R30, R30, UR42, 0x3 ;  /* 0x0000002a1e1e9c11 */ /* 0x000fe2000f8e18ff */
[----:B------:R-:W0:Y:S01]  /*92f0*/  MUFU.EX2 R29, R29 ;  /* 0x0000001d001d7308 */ /* 0x000e220000000800 */
[--C-:B------:R-:W-:Y:S01]  /*9300*/  FFMA.FTZ R76, R34, UR33, -R28.reuse ;  /* 0x00000021224c7c23 */ /* 0x100fe2000801081c */
[--C-:B------:R-:W-:Y:S01]  /*9310*/  FFMA.FTZ R80, R35, UR33, -R28.reuse ;  /* 0x0000002123507c23 */ /* 0x100fe2000801081c */
[----:B------:R-:W-:Y:S01]  /*9320*/  @!P1 LEA R51, R51, UR42, 0x3 ;  /* 0x0000002a33339c11 */ /* 0x000fe2000f8e18ff */
[----:B------:R-:W-:Y:S02]  /*9330*/  @!P1 VIADD R30, R30, 0x2d840 ;  /* 0x0002d8401e1e9836 */ /* 0x000fe40000000000 */
[--C-:B------:R-:W-:Y:S01]  /*9340*/  FFMA.FTZ R35, R50, UR33, -R28.reuse ;  /* 0x0000002132237c23 */ /* 0x100fe2000801081c */
[--C-:B------:R-:W-:Y:S01]  /*9350*/  FFMA.FTZ R50, R59, UR33, -R28.reuse ;  /* 0x000000213b327c23 */ /* 0x100fe2000801081c */
[----:B------:R-:W-:Y:S01]  /*9360*/  FFMA.FTZ R73, R38, UR33, -R28 ;  /* 0x0000002126497c23 */ /* 0x000fe2000801081c */
[----:B------:R-:W3:Y:S01]  /*9370*/  MUFU.EX2 R26, R26 ;  /* 0x0000001a001a7308 */ /* 0x000ee20000000800 */
[----:B------:R-:W-:Y:S01]  /*9380*/  @!P1 PRMT R30, RZ, 0x654, R30 ;  /* 0x00000654ff1e9816 */ /* 0x000fe2000000001e */
[----:B------:R-:W-:-:S02]  /*9390*/  @!P1 VIADD R51, R51, 0x2d860 ;  /* 0x0002d86033339836 */ /* 0x000fc40000000000 */
[----:B-1----:R-:W-:Y:S01]  /*93a0*/  FADD.FTZ R59, R11, R4 ;  /* 0x000000040b3b7221 */ /* 0x002fe20000010000 */
[--C-:B------:R-:W-:Y:S01]  /*93b0*/  FFMA.FTZ R34, R58, UR33, -R28.reuse ;  /* 0x000000213a227c23 */ /* 0x100fe2000801081c */
[--C-:B------:R-:W-:Y:S01]  /*93c0*/  FFMA.FTZ R38, R42, UR33, -R28.reuse ;  /* 0x000000212a267c23 */ /* 0x100fe2000801081c */
[--C-:B------:R-:W-:Y:S01]  /*93d0*/  FFMA.FTZ R42, R43, UR33, -R28.reuse ;  /* 0x000000212b2a7c23 */ /* 0x100fe2000801081c */
[----:B--2---:R-:W-:Y:S01]  /*93e0*/  FADD.FTZ R58, R12, R59 ;  /* 0x0000003b0c3a7221 */ /* 0x004fe20000010000 */
[----:B------:R-:W-:Y:S01]  /*93f0*/  MUFU.EX2 R77, R77 ;  /* 0x0000004d004d7308 */ /* 0x000fe20000000800 */
[----:B0-----:R-:W-:Y:S01]  /*9400*/  FFMA.FTZ R3, R7, R3, R29 ;  /* 0x0000000307037223 */ /* 0x001fe2000001001d */
[----:B------:R-:W-:Y:S01]  /*9410*/  FFMA.FTZ R43, R47, UR33, -R28 ;  /* 0x000000212f2b7c23 */ /* 0x000fe2000801081c */
[----:B------:R-:W-:Y:S01]  /*9420*/  FADD.FTZ R59, R13, R58 ;  /* 0x0000003a0d3b7221 */ /* 0x000fe20000010000 */
[--C-:B------:R-:W-:Y:S01]  /*9430*/  FFMA.FTZ R63, R63, UR33, -R28.reuse ;  /* 0x000000213f3f7c23 */ /* 0x100fe2000801081c */
[--C-:B------:R-:W-:Y:S01]  /*9440*/  FFMA.FTZ R47, R55, UR33, -R28.reuse ;  /* 0x00000021372f7c23 */ /* 0x100fe2000801081c */
[--C-:B------:R-:W-:Y:S01]  /*9450*/  FFMA.FTZ R66, R66, UR33, -R28.reuse ;  /* 0x0000002142427c23 */ /* 0x100fe2000801081c */
[--C-:B------:R-:W-:Y:S01]  /*9460*/  FFMA.FTZ R55, R70, UR33, -R28.reuse ;  /* 0x0000002146377c23 */ /* 0x100fe2000801081c */
[----:B------:R-:W-:Y:S01]  /*9470*/  MUFU.EX2 R31, R31 ;  /* 0x0000001f001f7308 */ /* 0x000fe20000000800 */
[--C-:B------:R-:W-:Y:S01]  /*9480*/  FFMA.FTZ R71, R71, UR33, -R28.reuse ;  /* 0x0000002147477c23 */ /* 0x100fe2000801081c */
[--C-:B------:R-:W-:Y:S01]  /*9490*/  FFMA.FTZ R74, R74, UR33, -R28.reuse ;  /* 0x000000214a4a7c23 */ /* 0x100fe2000801081c */
[--C-:B------:R-:W-:Y:S01]  /*94a0*/  FFMA.FTZ R75, R75, UR33, -R28.reuse ;  /* 0x000000214b4b7c23 */ /* 0x100fe2000801081c */
[--C-:B------:R-:W-:Y:S01]  /*94b0*/  FFMA.FTZ R78, R78, UR33, -R28.reuse ;  /* 0x000000214e4e7c23 */ /* 0x100fe2000801081c */
[--C-:B------:R-:W-:Y:S01]  /*94c0*/  FFMA.FTZ R79, R79, UR33, -R28.reuse ;  /* 0x000000214f4f7c23 */ /* 0x100fe2000801081c */
[--C-:B------:R-:W-:Y:S01]  /*94d0*/  FFMA.FTZ R82, R82, UR33, -R28.reuse ;  /* 0x0000002152527c23 */ /* 0x100fe2000801081c */
[--C-:B------:R-:W-:Y:S01]  /*94e0*/  FFMA.FTZ R83, R83, UR33, -R28.reuse ;  /* 0x0000002153537c23 */ /* 0x100fe2000801081c */
[----:B------:R-:W-:Y:S01]  /*94f0*/  MUFU.EX2 R76, R76 ;  /* 0x0000004c004c7308 */ /* 0x000fe20000000800 */
[--C-:B------:R-:W-:Y:S01]  /*9500*/  FFMA.FTZ R86, R86, UR33, -R28.reuse ;  /* 0x0000002156567c23 */ /* 0x100fe2000801081c */
[----:B------:R-:W-:Y:S01]  /*9510*/  FFMA.FTZ R87, R87, UR33, -R28 ;  /* 0x0000002157577c23 */ /* 0x000fe2000801081c */
[----:B---3--:R-:W-:Y:S01]  /*9520*/  F2FP.BF16.F32.PACK_AB R29, R26, R29 ;  /* 0x0000001d1a1d723e */ /* 0x008fe200000010ff */
[----:B------:R-:W-:Y:S01]  /*9530*/  UMOV UR34, UR45 ;  /* 0x0000002d00227c82 */ /* 0x000fe20008000000 */
[C---:B------:R-:W-:Y:S01]  /*9540*/  ISETP.GT.AND P2, PT, R2.reuse, R6, PT ;  /* 0x000000060200720c */ /* 0x040fe20003f44270 */
[----:B------:R-:W-:-:S02]  /*9550*/  VIADD R2, R2, 0xffffffff ;  /* 0xffffffff02027836 */ /* 0x000fc40000000000 */
        /* <DEDUP_REMOVED lines=43> */
[----:B------:R-:W0:Y:S01]  /*9810*/  MUFU.EX2 R9, R9 ;  /* 0x0000000900097308 */ /* 0x000e220000000800 */
        /* <DEDUP_REMOVED lines=8> */
[----:B------:R-:W-:Y:S01]  /*98a0*/  MUFU.EX2 R83, R83 ;  /* 0x0000005300537308 */ /* 0x000fe20000000800 */
[----:B0-----:R-:W-:-:S07]  /*98b0*/  F2FP.BF16.F32.PACK_AB R70, R9, R72 ;  /* 0x000000480946723e */ /* 0x001fce00000010ff */
[----:B------:R-:W-:Y:S08]  /*98c0*/  MUFU.EX2 R86, R86 ;  /* 0x0000005600567308 */ /* 0x000ff00000000800 */
[----:B------:R-:W-:Y:S01]  /*98d0*/  MUFU.EX2 R87, R87 ;  /* 0x0000005700577308 */ /* 0x000fe20000000800 */
[----:B------:R-:W-:Y:S02]  /*98e0*/  WARPGROUP.DEPBAR.LE gsb0, 0x0 ;  /* 0x00008000000079c5 */ /* 0x000fe40000010000 */
[----:B------:R-:W-:-:S06]  /*98f0*/  WARPGROUP.ARRIVE ;  /* 0x00000000000079c5 */ /* 0x000fcc0000000000 */
[----:B------:R-:W-:Y:S01]  /*9900*/  HGMMA.64x96x16.F32.BF16 R88, gdesc[UR28].tnspB, R88, gsb0 ;  /* 0x416000001c5879f0 */ /* 0x000fe20008001858 */
[----:B------:R-:W-:Y:S02]  /*9910*/  UMOV UR28, UR50 ;  /* 0x00000032001c7c82 */ /* 0x000fe40008000000 */
[----:B------:R-:W-:Y:S02]  /*9920*/  WARPGROUP.DEPBAR.LE gsb0, 0x0 ;  /* 0x00008000000079c5 */ /* 0x000fe40000010000 */
[----:B------:R0:W-:Y:S06]  /*9930*/  BAR.ARV R54, 0x100 ;  /* 0x000400360000751d */ /* 0x0001ec0000002000 */
[----:B------:R1:W-:Y:S01]  /*9940*/  @!P1 SYNCS.ARRIVE.TRANS64.RED.A1T0 RZ, [R30+URZ], RZ ;  /* 0x000000ff1eff99a7 */ /* 0x0003e2000810043f */
[-C--:B------:R-:W-:Y:S01]  /*9950*/  FMUL.FTZ R90, R90, R7.reuse ;  /* 0x000000075a5a7220 */ /* 0x080fe20000410000 */
[----:B0-----:R-:W-:Y:S01]  /*9960*/  @!P1 PRMT R54, RZ, 0x654, R51 ;  /* 0x00000654ff369816 */ /* 0x001fe20000000033 */
[----:B------:R-:W-:Y:S01]  /*9970*/  FFMA.FTZ R51, R62, UR33, -R28 ;  /* 0x000000213e337c23 */ /* 0x000fe2000801081c */
[----:B------:R-:W-:Y:S01]  /*9980*/  F2FP.BF16.F32.PACK_AB R62, R65, R64 ;  /* 0x00000040413e723e */ /* 0x000fe200000010ff */
[-C--:B------:R-:W-:Y:S01]  /*9990*/  FMUL.FTZ R91, R91, R7.reuse ;  /* 0x000000075b5b7220 */ /* 0x080fe20000410000 */
[-C--:B------:R-:W-:Y:S01]  /*99a0*/  FMUL.FTZ R94, R94, R7.reuse ;  /* 0x000000075e5e7220 */ /* 0x080fe20000410000 */
[-C--:B------:R-:W-:Y:S01]  /*99b0*/  FMUL.FTZ R95, R95, R7.reuse ;  /* 0x000000075f5f7220 */ /* 0x080fe20000410000 */
[----:B-1----:R-:W-:Y:S01]  /*99c0*/  FADD.FTZ R30, R26, R3 ;  /* 0x000000031a1e7221 */ /* 0x002fe20000010000 */
[----:B------:R0:W-:Y:S01]  /*99d0*/  @!P1 SYNCS.ARRIVE.TRANS64.RED.A1T0 RZ, [R54+URZ], RZ ;  /* 0x000000ff36ff99a7 */ /* 0x0001e2000810043f */
[----:B------:R-:W1:Y:S01]  /*99e0*/  MUFU.EX2 R51, R51 ;  /* 0x0000003300337308 */ /* 0x000e620000000800 */
[-C--:B------:R-:W-:Y:S01]  /*99f0*/  FMUL.FTZ R98, R98, R7.reuse ;  /* 0x0000000762627220 */ /* 0x080fe20000410000 */
[----:B------:R-:W-:Y:S01]  /*9a00*/  FADD.FTZ R30, R77, R30 ;  /* 0x0000001e4d1e7221 */ /* 0x000fe20000010000 */
[-C--:B------:R-:W-:Y:S01]  /*9a10*/  FMUL.FTZ R99, R99, R7.reuse ;  /* 0x0000000763637220 */ /* 0x080fe20000410000 */
[-C--:B------:R-:W-:Y:S01]  /*9a20*/  FMUL.FTZ R102, R102, R7.reuse ;  /* 0x0000000766667220 */ /* 0x080fe20000410000 */
[-C--:B------:R-:W-:Y:S01]  /*9a30*/  FMUL.FTZ R103, R103, R7.reuse ;  /* 0x0000000767677220 */ /* 0x080fe20000410000 */
[----:B------:R-:W-:Y:S01]  /*9a40*/  FMUL.FTZ R106, R106, R7 ;  /* 0x000000076a6a7220 */ /* 0x000fe20000410000 */
[----:B0-----:R-:W-:Y:S01]  /*9a50*/  FFMA.FTZ R54, R67, UR33, -R28 ;  /* 0x0000002143367c23 */ /* 0x001fe2000801081c */
[----:B------:R-:W-:Y:S01]  /*9a60*/  FADD.FTZ R67, R31, R30 ;  /* 0x0000001e1f437221 */ /* 0x000fe20000010000 */
[----:B------:R-:W-:Y:S01]  /*9a70*/  FADD.FTZ R30, R14, R59 ;  /* 0x0000003b0e1e7221 */ /* 0x000fe20000010000 */
[----:B------:R-:W-:Y:S01]  /*9a80*/  F2FP.BF16.F32.PACK_AB R28, R11, R10 ;  /* 0x0000000a0b1c723e */ /* 0x000fe200000010ff */
[----:B------:R-:W0:Y:S01]  /*9a90*/  MUFU.EX2 R3, R66 ;  /* 0x0000004200037308 */ /* 0x000e220000000800 */
[----:B------:R-:W-:Y:S01]  /*9aa0*/  FADD.FTZ R67, R76, R67 ;  /* 0x000000434c437221 */ /* 0x000fe20000010000 */
[----:B------:R-:W-:Y:S01]  /*9ab0*/  FADD.FTZ R59, R15, R30 ;  /* 0x0000001e0f3b7221 */ /* 0x000fe20000010000 */
[----:B------:R-:W-:Y:S01]  /*9ac0*/  F2FP.BF16.F32.PACK_AB R31, R31, R77 ;  /* 0x0000004d1f1f723e */ /* 0x000fe200000010ff */
[-C--:B------:R-:W-:Y:S01]  /*9ad0*/  FMUL.FTZ R107, R107, R7.reuse ;  /* 0x000000076b6b7220 */ /* 0x080fe20000410000 */
[----:B------:R-:W-:Y:S01]  /*9ae0*/  FADD.FTZ R30, R80, R67 ;  /* 0x00000043501e7221 */ /* 0x000fe20000010000 */
[----:B------:R-:W-:Y:S01]  /*9af0*/  FADD.FTZ R58, R20, R59 ;  /* 0x0000003b143a7221 */ /* 0x000fe20000010000 */
[-C--:B------:R-:W-:Y:S01]  /*9b00*/  FMUL.FTZ R110, R110, R7.reuse ;  /* 0x000000076e6e7220 */ /* 0x080fe20000410000 */
[----:B------:R-:W2:Y:S01]  /*9b10*/  MUFU.EX2 R54, R54 ;  /* 0x0000003600367308 */ /* 0x000ea20000000800 */
[----:B------:R-:W-:Y:S01]  /*9b20*/  FADD.FTZ R30, R73, R30 ;  /* 0x0000001e491e7221 */ /* 0x000fe20000010000 */
[----:B------:R-:W-:Y:S01]  /*9b30*/  FADD.FTZ R59, R21, R58 ;  /* 0x0000003a153b7221 */ /* 0x000fe20000010000 */
[-C--:B------:R-:W-:Y:S01]  /*9b40*/  FMUL.FTZ R111, R111, R7.reuse ;  /* 0x000000076f6f7220 */ /* 0x080fe20000410000 */
[-C--:B------:R-:W-:Y:S01]  /*9b50*/  FMUL.FTZ R114, R114, R7.reuse ;  /* 0x0000000772727220 */ /* 0x080fe20000410000 */
[----:B------:R-:W-:Y:S01]  /*9b60*/  FADD.FTZ R63, R81, R30 ;  /* 0x0000001e513f7221 */ /* 0x000fe20000010000 */
[----:B------:R-:W-:Y:S01]  /*9b70*/  FADD.FTZ R58, R24, R59 ;  /* 0x0000003b183a7221 */ /* 0x000fe20000010000 */
[----:B------:R-:W-:Y:S01]  /*9b80*/  F2FP.BF16.F32.PACK_AB R30, R13, R12 ;  /* 0x0000000c0d1e723e */ /* 0x000fe200000010ff */
[----:B------:R-:W3:Y:S01]  /*9b90*/  MUFU.EX2 R10, R71 ;  /* 0x00000047000a7308 */ /* 0x000ee20000000800 */
[----:B------:R-:W-:Y:S01]  /*9ba0*/  FADD.FTZ R63, R38, R63 ;  /* 0x0000003f263f7221 */ /* 0x000fe20000010000 */
[C---:B------:R-:W-:Y:S01]  /*9bb0*/  FADD.FTZ R11, R25.reuse, R58 ;  /* 0x0000003a190b7221 */ /* 0x040fe20000010000 */
[----:B------:R-:W-:Y:S01]  /*9bc0*/  F2FP.BF16.F32.PACK_AB R24, R25, R24 ;  /* 0x000000181918723e */ /* 0x000fe200000010ff */
[----:B------:R-:W-:Y:S01]  /*9bd0*/  STSM.16.M88.4 [R17+0x21800], R28 ;  /* 0x0218001c11007844 */ /* 0x000fe20000000200 */
[----:B------:R-:W-:Y:S01]  /*9be0*/  FADD.FTZ R12, R42, R63 ;  /* 0x0000003f2a0c7221 */ /* 0x000fe20000010000 */
[----:B------:R-:W-:Y:S01]  /*9bf0*/  FADD.FTZ R26, R32, R11 ;  /* 0x0000000b201a7221 */ /* 0x000fe20000010000 */
[----:B------:R-:W-:Y:S01]  /*9c00*/  F2FP.BF16.F32.PACK_AB R25, R42, R38 ;  /* 0x000000262a19723e */ /* 0x000fe200000010ff */
[----:B------:R-:W4:Y:S01]  /*9c10*/  MUFU.EX2 R63, R78 ;  /* 0x0000004e003f7308 */ /* 0x000f220000000800 */
[----:B------:R-:W-:Y:S01]  /*9c20*/  FADD.FTZ R58, R27, R12 ;  /* 0x0000000c1b3a7221 */ /* 0x000fe20000010000 */
[----:B------:R-:W-:Y:S01]  /*9c30*/  FADD.FTZ R11, R33, R26 ;  /* 0x0000001a210b7221 */ /* 0x000fe20000010000 */
[----:B------:R-:W-:Y:S01]  /*9c40*/  F2FP.BF16.F32.PACK_AB R12, R15, R14 ;  /* 0x0000000e0f0c723e */ /* 0x000fe200000010ff */
[-C--:B------:R-:W-:Y:S01]  /*9c50*/  FMUL.FTZ R115, R115, R7.reuse ;  /* 0x0000000773737220 */ /* 0x080fe20000410000 */
        /* <DEDUP_REMOVED lines=11> */
[----:B------:R-:W-:Y:S01]  /*9d10*/  FMUL.FTZ R122, R122, R7 ;  /* 0x000000077a7a7220 */ /* 0x000fe20000410000 */
[----:B------:R-:W-:Y:S01]  /*9d20*/  FADD.FTZ R20, R39, R20 ;  /* 0x0000001427147221 */ /* 0x000fe20000010000 */
[----:B------:R-:W-:Y:S01]  /*9d30*/  FADD.FTZ R11, R41, R58 ;  /* 0x0000003a290b7221 */ /* 0x000fe20000010000 */
[----:B------:R-:W-:Y:S01]  /*9d40*/  F2FP.BF16.F32.PACK_AB R15, R81, R73 ;  /* 0x00000049510f723e */ /* 0x000fe200000010ff */
[----:B------:R-:W-:Y:S01]  /*9d50*/  FMUL.FTZ R123, R123, R7 ;  /* 0x000000077b7b7220 */ /* 0x000fe20000410000 */
[C---:B------:R-:W-:Y:S01]  /*9d60*/  FADD.FTZ R21, R47.reuse, R20 ;  /* 0x000000142f157221 */ /* 0x040fe20000010000 */
[----:B------:R-:W-:Y:S01]  /*9d70*/  FADD.FTZ R20, R44, R11 ;  /* 0x0000000b2c147221 */ /* 0x000fe20000010000 */
[----:B------:R-:W-:Y:S01]  /*9d80*/  F2FP.BF16.F32.PACK_AB R39, R47, R39 ;  /* 0x000000272f27723e */ /* 0x000fe200000010ff */
[----:B------:R5:W-:Y:S01]  /*9d90*/  STSM.16.M88.4 [R23], R12 ;  /* 0x0000000c17007844 */ /* 0x000be20000000200 */
[----:B------:R-:W-:Y:S01]  /*9da0*/  FADD.FTZ R21, R34, R21 ;  /* 0x0000001522157221 */ /* 0x000fe20000010000 */
[----:B------:R-:W-:Y:S01]  /*9db0*/  FADD.FTZ R11, R45, R20 ;  /* 0x000000142d0b7221 */ /* 0x000fe20000010000 */
[----:B-1----:R-:W-:Y:S01]  /*9dc0*/  F2FP.BF16.F32.PACK_AB R47, R4, R51 ;  /* 0x00000033042f723e */ /* 0x002fe200000010ff */
[----:B------:R-:W1:Y:S01]  /*9dd0*/  MUFU.EX2 R20, R79 ;  /* 0x0000004f00147308 */ /* 0x000e620000000800 */
[----:B------:R-:W-:Y:S01]  /*9de0*/  FADD.FTZ R32, R50, R21 ;  /* 0x0000001532207221 */ /* 0x000fe20000010000 */
[----:B------:R-:W-:Y:S01]  /*9df0*/  FADD.FTZ R38, R48, R11 ;  /* 0x0000000b30267221 */ /* 0x000fe20000010000 */
[----:B------:R-:W-:Y:S01]  /*9e00*/  F2FP.BF16.F32.PACK_AB R27, R43, R27 ;  /* 0x0000001b2b1b723e */ /* 0x000fe200000010ff */
[----:B------:R-:W-:Y:S01]  /*9e10*/  FMUL.FTZ R126, R126, R7 ;  /* 0x000000077e7e7220 */ /* 0x000fe20000410000 */
[----:B------:R-:W-:Y:S01]  /*9e20*/  FADD.FTZ R11, R51, R32 ;  /* 0x00000020330b7221 */ /* 0x000fe20000010000 */
[----:B------:R-:W-:Y:S01]  /*9e30*/  FADD.FTZ R21, R49, R38 ;  /* 0x0000002631157221 */ /* 0x000fe20000010000 */
[----:B------:R-:W-:Y:S01]  /*9e40*/  F2FP.BF16.F32.PACK_AB R36, R37, R36 ;  /* 0x000000242524723e */ /* 0x000fe200000010ff */
[----:B------:R1:W-:Y:S01]  /*9e50*/  STSM.16.M88.4 [R22], R24 ;  /* 0x0000001816007844 */ /* 0x0003e20000000200 */
[----:B------:R-:W-:Y:S01]  /*9e60*/  F2FP.BF16.F32.PACK_AB R37, R46, R35 ;  /* 0x000000232e25723e */ /* 0x000fe200000010ff */
[-C--:B------:R-:W-:Y:S01]  /*9e70*/  FMUL.FTZ R127, R127, R7.reuse ;  /* 0x000000077f7f7220 */ /* 0x080fe20000410000 */
[----:B------:R-:W-:Y:S01]  /*9e80*/  F2FP.BF16.F32.PACK_AB R38, R41, R40 ;  /* 0x000000282926723e */ /* 0x000fe200000010ff */
[----:B-----5:R-:W-:Y:S01]  /*9e90*/  FADD.FTZ R12, R4, R11 ;  /* 0x0000000b040c7221 */ /* 0x020fe20000010000 */
[----:B------:R-:W-:Y:S01]  /*9ea0*/  FADD.FTZ R14, R52, R21 ;  /* 0x00000015340e7221 */ /* 0x000fe20000010000 */
[----:B------:R-:W-:Y:S01]  /*9eb0*/  F2FP.BF16.F32.PACK_AB R44, R45, R44 ;  /* 0x0000002c2d2c723e */ /* 0x000fe200000010ff */
[-C--:B------:R-:W-:Y:S01]  /*9ec0*/  FMUL.FTZ R130, R130, R7.reuse ;  /* 0x0000000782827220 */ /* 0x080fe20000410000 */
[----:B0-----:R-:W-:Y:S01]  /*9ed0*/  FADD.FTZ R11, R3, R12 ;  /* 0x0000000c030b7221 */ /* 0x001fe20000010000 */
[C---:B------:R-:W-:Y:S01]  /*9ee0*/  FADD.FTZ R13, R53.reuse, R14 ;  /* 0x0000000e350d7221 */ /* 0x040fe20000010000 */
[----:B------:R-:W-:Y:S01]  /*9ef0*/  F2FP.BF16.F32.PACK_AB R52, R53, R52 ;  /* 0x000000343534723e */ /* 0x000fe200000010ff */
[----:B------:R0:W-:Y:S01]  /*9f00*/  STSM.16.M88.4 [R18], R36 ;  /* 0x0000002412007844 */ /* 0x0001e20000000200 */
[----:B--2---:R-:W-:Y:S01]  /*9f10*/  FADD.FTZ R12, R54, R11 ;  /* 0x0000000b360c7221 */ /* 0x004fe20000010000 */
[----:B------:R-:W-:Y:S01]  /*9f20*/  FADD.FTZ R14, R56, R13 ;  /* 0x0000000d380e7221 */ /* 0x000fe20000010000 */
[----:B------:R-:W-:Y:S01]  /*9f30*/  F2FP.BF16.F32.PACK_AB R45, R50, R34 ;  /* 0x00000022322d723e */ /* 0x000fe200000010ff */
[-C--:B------:R-:W-:Y:S01]  /*9f40*/  FMUL.FTZ R131, R131, R7.reuse ;  /* 0x0000000783837220 */ /* 0x080fe20000410000 */
[----:B------:R-:W-:Y:S01]  /*9f50*/  FADD.FTZ R11, R55, R12 ;  /* 0x0000000c370b7221 */ /* 0x000fe20000010000 */
[----:B------:R-:W-:Y:S01]  /*9f60*/  FADD.FTZ R13, R57, R14 ;  /* 0x0000000e390d7221 */ /* 0x000fe20000010000 */
[----:B------:R-:W-:Y:S01]  /*9f70*/  F2FP.BF16.F32.PACK_AB R46, R49, R48 ;  /* 0x00000030312e723e */ /* 0x000fe200000010ff */
[----:B------:R-:W-:Y:S01]  /*9f80*/  FMUL.FTZ R134, R134, R7 ;  /* 0x0000000786867220 */ /* 0x000fe20000410000 */
[----:B---3--:R-:W-:Y:S01]  /*9f90*/  FADD.FTZ R11, R10, R11 ;  /* 0x0000000b0a0b7221 */ /* 0x008fe20000010000 */
[----:B------:R-:W-:Y:S01]  /*9fa0*/  FADD.FTZ R4, R60, R13 ;  /* 0x0000000d3c047221 */ /* 0x000fe20000010000 */
[----:B------:R-:W-:Y:S01]  /*9fb0*/  F2FP.BF16.F32.PACK_AB R53, R54, R3 ;  /* 0x000000033635723e */ /* 0x000fe200000010ff */
[----:B------:R0:W-:Y:S01]  /*9fc0*/  STSM.16.M88.4 [R17+0x27800], R44 ;  /* 0x0278002c11007844 */ /* 0x0001e20000000200 */
        /* <DEDUP_REMOVED lines=8> */
[----:B----4-:R-:W-:Y:S01]  /*a050*/  FADD.FTZ R3, R63, R12 ;  /* 0x0000000c3f037221 */ /* 0x010fe20000010000 */
[----:B------:R-:W-:Y:S01]  /*a060*/  FADD.FTZ R11, R65, R4 ;  /* 0x00000004410b7221 */ /* 0x000fe20000010000 */
[----:B------:R-:W-:Y:S01]  /*a070*/  F2FP.BF16.F32.PACK_AB R60, R61, R60 ;  /* 0x0000003c3d3c723e */ /* 0x000fe200000010ff */
[----:B------:R0:W-:Y:S01]  /*a080*/  STSM.16.M88.4 [R136], R52 ;  /* 0x0000003488007844 */ /* 0x0001e20000000200 */
[----:B------:R-:W-:Y:S01]  /*a090*/  F2FP.BF16.F32.PACK_AB R61, R75, R74 ;  /* 0x0000004a4b3d723e */ /* 0x000fe200000010ff */
[----:B------:R-:W-:Y:S01]  /*a0a0*/  FADD.FTZ R4, R68, R11 ;  /* 0x0000000b44047221 */ /* 0x000fe20000010000 */
[C---:B-1----:R-:W-:Y:S01]  /*a0b0*/  F2FP.BF16.F32.PACK_AB R63, R20.reuse, R63 ;  /* 0x0000003f143f723e */ /* 0x042fe200000010ff */
[----:B------:R-:W-:Y:S01]  /*a0c0*/  FADD.FTZ R3, R20, R3 ;  /* 0x0000000314037221 */ /* 0x000fe20000010000 */
[C---:B------:R-:W-:Y:S01]  /*a0d0*/  F2FP.BF16.F32.PACK_AB R68, R69.reuse, R68 ;  /* 0x000000444544723e */ /* 0x040fe200000010ff */
[----:B------:R-:W-:Y:S01]  /*a0e0*/  FADD.FTZ R11, R69, R4 ;  /* 0x00000004450b7221 */ /* 0x000fe20000010000 */
[----:B------:R-:W-:Y:S01]  /*a0f0*/  F2FP.BF16.F32.PACK_AB R69, R83, R82 ;  /* 0x000000525345723e */ /* 0x000fe200000010ff */
[----:B------:R0:W-:Y:S01]  /*a100*/  STSM.16.M88.4 [R22+0x6000], R60 ;  /* 0x0060003c16007844 */ /* 0x0001e20000000200 */
[----:B------:R-:W-:Y:S01]  /*a110*/  F2FP.BF16.F32.PACK_AB R71, R87, R86 ;  /* 0x000000565747723e */ /* 0x000fe200000010ff */
[----:B------:R-:W-:Y:S01]  /*a120*/  FADD.FTZ R3, R82, R3 ;  /* 0x0000000352037221 */ /* 0x000fe20000010000 */
[----:B------:R-:W-:Y:S01]  /*a130*/  FADD.FTZ R4, R72, R11 ;  /* 0x0000000b48047221 */ /* 0x000fe20000010000 */
[-C--:B------:R-:W-:Y:S01]  /*a140*/  FMUL.FTZ R89, R89, R8.reuse ;  /* 0x0000000859597220 */ /* 0x080fe20000410000 */
[-C--:B------:R-:W-:Y:S01]  /*a150*/  FMUL.FTZ R92, R92, R8.reuse ;  /* 0x000000085c5c7220 */ /* 0x080fe20000410000 */
[----:B------:R0:W-:Y:S01]  /*a160*/  STSM.16.M88.4 [R18+0x6000], R68 ;  /* 0x0060004412007844 */ /* 0x0001e20000000200 */
[----:B------:R-:W-:Y:S01]  /*a170*/  FADD.FTZ R3, R83, R3 ;  /* 0x0000000353037221 */ /* 0x000fe20000010000 */
[----:B------:R-:W-:Y:S01]  /*a180*/  FADD.FTZ R4, R9, R4 ;  /* 0x0000000409047221 */ /* 0x000fe20000010000 */
[-C--:B------:R-:W-:Y:S01]  /*a190*/  FMUL.FTZ R93, R93, R8.reuse ;  /* 0x000000085d5d7220 */ /* 0x080fe20000410000 */
[----:B------:R-:W-:Y:S01]  /*a1a0*/  @!PT LDS RZ, [RZ] ;  /* 0x00000000fffff984 */ /* 0x000fe20000000800 */
[----:B------:R-:W-:Y:S01]  /*a1b0*/  @!PT LDS RZ, [RZ] ;  /* 0x00000000fffff984 */ /* 0x000fe20000000800 */
[----:B------:R-:W-:Y:S01]  /*a1c0*/  @!PT LDS RZ, [RZ] ;  /* 0x00000000fffff984 */ /* 0x000fe20000000800 */
[----:B------:R-:W-:Y:S01]  /*a1d0*/  @!PT LDS RZ, [RZ] ;  /* 0x00000000fffff984 */ /* 0x000fe20000000800 */
[----:B------:R1:W-:Y:S06]  /*a1e0*/  MEMBAR.ALL.CTA ;  /* 0x0000000000007992 */ /* 0x0003ec0000008000 */
[----:B-1----:R-:W1:Y:S01]  /*a1f0*/  FENCE.VIEW.ASYNC.S ;  /* 0x00000000000073c6 */ /* 0x002e620000000000 */
[----:B------:R-:W-:Y:S01]  /*a200*/  FADD.FTZ R3, R86, R3 ;  /* 0x0000000356037221 */ /* 0x000fe20000010000 */
[-C--:B------:R-:W-:Y:S01]  /*a210*/  FMUL.FTZ R96, R96, R8.reuse ;  /* 0x0000000860607220 */ /* 0x080fe20000410000 */
[-C--:B------:R-:W-:Y:S01]  /*a220*/  FMUL.FTZ R97, R97, R8.reuse ;  /* 0x0000000861617220 */ /* 0x080fe20000410000 */
[-C--:B------:R-:W-:Y:S01]  /*a230*/  FMUL.FTZ R100, R100, R8.reuse ;  /* 0x0000000864647220 */ /* 0x080fe20000410000 */
[----:B------:R-:W-:Y:S01]  /*a240*/  FADD.FTZ R3, R87, R3 ;  /* 0x0000000357037221 */ /* 0x000fe20000010000 */
        /* <DEDUP_REMOVED lines=19> */
[----:B-1----:R-:W-:Y:S01]  /*a380*/  NOP ;  /* 0x0000000000007918 */ /* 0x002fe20000000000 */
[----:B0-----:R-:W-:Y:S05]  /*a390*/  @P2 BRA `(.L_x_875) ;  /* 0xffffffdc00f02947 */ /* 0x001fea000383ffff */
.L_x_866:
[----:B------:R-:W-:-:S13]  /*a3a0*/  ISETP.GE.AND P2, PT, R2, UR39, PT ;  /* 0x0000002702007c0c */ /* 0x000fda000bf46270 */
[----:B------:R-:W-:Y:S05]  /*a3b0*/  @!P2 BRA `(.L_x_876) ;  /* 0x000000300050a947 */ /* 0x000fea0003800000 */
[----:B------:R-:W-:Y:S01]  /*a3c0*/  IMAD.MOV.U32 R7, RZ, RZ, R5 ;  /* 0x000000ffff077224 */ /* 0x000fe200078e0005 */
[----:B------:R-:W-:Y:S01]  /*a3d0*/  UMOV UR28, UR50 ;  /* 0x00000032001c7c82 */ /* 0x000fe20008000000 */
[----:B------:R-:W-:Y:S01]  /*a3e0*/  IMAD.MOV.U32 R6, RZ, RZ, R0 ;  /* 0x000000ffff067224 */ /* 0x000fe200078e0000 */
[----:B------:R-:W-:Y:S01]  /*a3f0*/  UMOV UR53, UR45 ;  /* 0x0000002d00357c82 */ /* 0x000fe20008000000 */
[----:B------:R-:W-:Y:S01]  /*a400*/  ULDC UR34, c[0x0][0x9e4] ;  /* 0x0002790000227ab9 */ /* 0x000fe20000000800 */
[----:B------:R-:W-:Y:S01]  /*a410*/  ULDC UR51, c[0x0][0x288] ;  /* 0x0000a20000337ab9 */ /* 0x000fe20000000800 */
[----:B------:R-:W-:Y:S01]  /*a420*/  ULDC UR52, c[0x0][0x9dc] ;  /* 0x0002770000347ab9 */ /* 0x000fe20000000800 */
[----:B------:R-:W-:Y:S01]  /*a430*/  ULDC UR33, c[0x0][0x988] ;  /* 0x0002620000217ab9 */ /* 0x000fe20000000800 */
[----:B------:R-:W-:-:S05]  /*a440*/  ULDC UR35, c[0x0][0x9e0] ;  /* 0x0002780000237ab9 */ /* 0x000fca0000000800 */
.L_x_893:
[----:B------:R-:W-:Y:S01]  /*a450*/  UIADD3 UR45, UR53, 0x1, URZ ;  /* 0x00000001352d7890 */ /* 0x000fe2000fffe03f */
[----:B------:R-:W-:-:S03]  /*a460*/  ISETP.NE.AND P2, PT, RZ, UR37, PT ;  /* 0x00000025ff007c0c */ /* 0x000fc6000bf45270 */
[----:B------:R-:W-:-:S04]  /*a470*/  UISETP.NE.AND UP0, UPT, UR45, 0x2, UPT ;  /* 0x000000022d00788c */ /* 0x000fc8000bf05270 */
[----:B------:R-:W-:Y:S02]  /*a480*/  USEL UR50, URZ, 0x1, UP0 ;  /* 0x000000013f327887 */ /* 0x000fe40008000000 */
[----:B------:R-:W-:Y:S02]  /*a490*/  USEL UR45, UR45, URZ, UP0 ;  /* 0x0000003f2d2d7287 */ /* 0x000fe40008000000 */
[----:B------:R-:W-:Y:S02]  /*a4a0*/  ULOP3.LUT UR50, UR28, UR50, URZ, 0x3c, !UPT ;  /* 0x000000321c327292 */ /* 0x000fe4000f8e3c3f */
[----:B--2---:R-:W-:Y:S10]  /*a4b0*/  @P2 BRA `(.L_x_877) ;  /* 0x00000000002c2947 */ /* 0x004ff40003800000 */
[----:B------:R-:W-:Y:S05]  /*a4c0*/  @!P0 BRA `(.L_x_878) ;  /* 0x0000000000048947 */ /* 0x000fea0003800000 */
[----:B------:R-:W-:Y:S01]  /*a4d0*/  BPT.TRAP 0x1 ;  /* 0x000000040000795c */ /* 0x000fe20000300000 */
.L_x_878:
[----:B------:R-:W-:Y:S01]  /*a4e0*/  ULEA UR6, UR45, UR42, 0x3 ;  /* 0x0000002a2d067291 */ /* 0x000fe2000f8e183f */
[----:B------:R-:W-:-:S05]  /*a4f0*/  IMAD.U32 R0, RZ, RZ, UR50 ;  /* 0x00000032ff007e24 */ /* 0x000fca000f8e00ff */
[----:B------:R-:W-:-:S04]  /*a500*/  SHF.L.U32 R0, R0, 0x1f, RZ ;  /* 0x0000001f00007819 */ /* 0x000fc800000006ff */
[----:B------:R0:W1:Y:S01]  /*a510*/  SYNCS.PHASECHK.TRANS64.TRYWAIT P3, [UR6+0x2d830], R0 ;  /* 0x02d83000ff0075a7 */ /* 0x0000620008060146 */
[----:B------:R-:W-:Y:S05]  /*a520*/  @!P0 BRA `(.L_x_879) ;  /* 0x0000000000048947 */ /* 0x000fea0003800000 */
[----:B------:R-:W-:Y:S01]  /*a530*/  BPT.TRAP 0x1 ;  /* 0x000000040000795c */ /* 0x000fe20000300000 */
.L_x_879:
[----:B-1----:R-:W-:Y:S05]  /*a540*/  @P3 BRA `(.L_x_877) ;  /* 0x0000000000083947 */ /* 0x002fea0003800000 */
[----:B------:R-:W1:Y:S02]  /*a550*/  SYNCS.PHASECHK.TRANS64.TRYWAIT P3, [UR6+0x2d830], R0 ;  /* 0x02d83000ff0075a7 */ /* 0x000e640008060146 */
[----:B-1----:R-:W-:Y:S05]  /*a560*/  @!P3 BRA `(.L_x_880) ;  /* 0x000000a00054b947 */ /* 0x002fea0003800000 */
.L_x_877:
        /* <DEDUP_REMOVED lines=37> */
.L_x_882:
[----:B------:R-:W-:Y:S01]  /*a7c0*/  ULEA UR6, UR53, UR42, 0x3 ;  /* 0x0000002a35067291 */ /* 0x000fe2000f8e183f */
[----:B------:R-:W-:-:S05]  /*a7d0*/  IMAD.U32 R0, RZ, RZ, UR28 ;  /* 0x0000001cff007e24 */ /* 0x000fca000f8e00ff */
[----:B------:R-:W-:-:S04]  /*a7e0*/  SHF.L.U32 R0, R0, 0x1f, RZ ;  /* 0x0000001f00007819 */ /* 0x000fc800000006ff */
[----:B------:R0:W1:Y:S01]  /*a7f0*/  SYNCS.PHASECHK.TRANS64.TRYWAIT P2, [UR6+0x2d850], R0 ;  /* 0x02d85000ff0075a7 */ /* 0x0000620008040146 */
[----:B------:R-:W-:Y:S05]  /*a800*/  @!P0 BRA `(.L_x_883) ;  /* 0x0000000000048947 */ /* 0x000fea0003800000 */
[----:B------:R-:W-:Y:S01]  /*a810*/  BPT.TRAP 0x1 ;  /* 0x000000040000795c */ /* 0x000fe20000300000 */
.L_x_883:
[----:B-1----:R-:W-:Y:S05]  /*a820*/  @P2 BRA `(.L_x_881) ;  /* 0x0000000000082947 */ /* 0x002fea0003800000 */
[----:B------:R-:W1:Y:S02]  /*a830*/  SYNCS.PHASECHK.TRANS64.TRYWAIT P2, [UR6+0x2d850], R0 ;  /* 0x02d85000ff0075a7 */ /* 0x000e640008040146 */
[----:B-1----:R-:W-:Y:S05]  /*a840*/  @!P2 BRA `(.L_x_884) ;  /* 0x0000009c00b4a947 */ /* 0x002fea0003800000 */
.L_x_881:
[----:B------:R-:W-:Y:S01]  /*a850*/  UIADD3 UR6, UR42, 0x400, URZ ;  /* 0x000004002a067890 */ /* 0x000fe2000fffe03f */
[----:B------:R-:W-:Y:S01]  /*a860*/  WARPGROUP.ARRIVE ;  /* 0x00000000000079c5 */ /* 0x000fe20000000000 */
[----:B------:R-:W-:Y:S01]  /*a870*/  UMOV UR29, 0x40000040 ;  /* 0x40000040001d7882 */ /* 0x000fe20000000000 */
[----:B------:R-:W-:Y:S01]  /*a880*/  UMOV UR31, 0x80000020 ;  /* 0x80000020001f7882 */ /* 0x000fe20000000000 */
[----:B------:R-:W-:Y:S01]  /*a890*/  USHF.R.U32.HI UR6, URZ, 0x4, UR6 ;  /* 0x000000043f067899 */ /* 0x000fe20008011606 */
[----:B-1----:R-:W1:Y:S02]  /*a8a0*/  @P5 LDC R5, c[0x0][0x44c] ;  /* 0x00011300ff055b82 */ /* 0x002e640000000800 */
[----:B------:R-:W2:Y:S01]  /*a8b0*/  S2R R10, SR_TID.X ;  /* 0x00000000000a7919 */ /* 0x000ea20000002100 */
[----:B------:R-:W-:Y:S01]  /*a8c0*/  VIADD R14, R137, UR41 ;  /* 0x00000029890e7c36 */ /* 0x000fe20008000000 */
[----:B------:R-:W-:Y:S01]  /*a8d0*/  ULOP3.LUT UR6, UR6, 0x3fff, URZ, 0xc0, !UPT ;  /* 0x00003fff06067892 */ /* 0x000fe2000f8ec03f */
[----:B------:R-:W-:-:S02]  /*a8e0*/  IMAD.U32 R8, RZ, RZ, UR45 ;  /* 0x0000002dff087e24 */ /* 0x000fc4000f8e00ff */
[----:B------:R-:W-:Y:S01]  /*a8f0*/  IMAD.SHL.U32 R12, R2, 0x80, RZ ;  /* 0x00000080020c7824 */ /* 0x000fe200078e00ff */
[----:B------:R-:W-:Y:S01]  /*a900*/  ULOP3.LUT UR7, UR6, 0x2000000, URZ, 0xfc, !UPT ;  /* 0x0200000006077892 */ /* 0x000fe2000f8efc3f */
[----:B0-----:R-:W0:Y:S01]  /*a910*/  @P5 LDC R0, c[0x0][0x450] ;  /* 0x00011400ff005b82 */ /* 0x001e220000000800 */
[----:B------:R-:W-:Y:S02]  /*a920*/  ULOP3.LUT UR6, UR36, 0x10000, URZ, 0xfc, !UPT ;  /* 0x0001000024067892 */ /* 0x000fe4000f8efc3f */
[----:B------:R-:W-:-:S05]  /*a930*/  UIMAD UR7, UR53, 0x600, UR7 ;  /* 0x00000600350778a4 */ /* 0x000fca000f8e0207 */
[----:B------:R-:W-:Y:S01]  /*a940*/  UMOV UR28, UR6 ;  /* 0x00000006001c7c82 */ /* 0x000fe20008000000 */
[----:B------:R-:W3:Y:S01]  /*a950*/  LDC R13, c[0x0][0x2f0] ;  /* 0x0000bc00ff0d7b82 */ /* 0x000ee20000000800 */
[----:B------:R-:W-:Y:S02]  /*a960*/  UMOV UR30, UR7 ;  /* 0x00000007001e7c82 */ /* 0x000fe40008000000 */
[----:B------:R-:W-:Y:S01]  /*a970*/  HGMMA.64x96x16.F32.BF16 R88, gdesc[UR28].tnspB, R88, gsb0 ;  /* 0x416000001c5879f0 */ /* 0x000fe20008001858 */
[----:B------:R-:W-:Y:S02]  /*a980*/  UIADD3 UR28, UR6, 0x2, URZ ;  /* 0x00000002061c7890 */ /* 0x000fe4000fffe03f */
[----:B------:R-:W-:Y:S01]  /*a990*/  UIADD3 UR30, UR7, 0x40, URZ ;  /* 0x00000040071e7890 */ /* 0x000fe2000fffe03f */
[----:B-1----:R-:W-:Y:S01]  /*a9a0*/  @P5 IMAD.HI.U32 R5, R14, R5, RZ ;  /* 0x000000050e055227 */ /* 0x002fe200078e00ff */
[----:B------:R-:W-:Y:S01]  /*a9b0*/  UMOV UR29, 0x40000040 ;  /* 0x40000040001d7882 */ /* 0x000fe20000000000 */
[----:B------:R-:W-:-:S03]  /*a9c0*/  UMOV UR31, 0x80000020 ;  /* 0x80000020001f7882 */ /* 0x000fc60000000000 */
[----:B0-----:R-:W-:Y:S02]  /*a9d0*/  @P5 SHF.R.U32.HI R14, RZ, R0, R5 ;  /* 0x00000000ff0e5219 */ /* 0x001fe40000011605 */
[----:B------:R-:W-:Y:S02]  /*a9e0*/  @!P1 LEA R5, R8, UR42, 0x3 ;  /* 0x0000002a08059c11 */ /* 0x000fe4000f8e18ff */
[----:B--2---:R-:W-:Y:S02]  /*a9f0*/  SHF.R.U32.HI R9, RZ, 0x7, R10 ;  /* 0x00000007ff097819 */ /* 0x004fe4000001160a */
[----:B------:R-:W-:Y:S01]  /*aa00*/  ISETP.GE.U32.AND P2, PT, R10, 0x180, PT ;  /* 0x000001800a00780c */ /* 0x000fe20003f46070 */
[----:B------:R-:W-:Y:S01]  /*aa10*/  @!P1 VIADD R8, R5, 0x2d840 ;  /* 0x0002d84005089836 */ /* 0x000fe20000000000 */
[----:B------:R-:W-:Y:S01]  /*aa20*/  IADD3 R5, -R12, 0x1, RZ ;  /* 0x000000010c057810 */ /* 0x000fe20007ffe1ff */
[----:B------:R-:W-:-:S03]  /*aa30*/  VIADD R0, R9, 0x9 ;  /* 0x0000000909007836 */ /* 0x000fc60000000000 */
[----:B------:R-:W-:Y:S02]  /*aa40*/  @!P1 PRMT R10, RZ, 0x654, R8 ;  /* 0x00000654ff0a9816 */ /* 0x000fe40000000008 */
[----:B------:R-:W0:Y:S01]  /*aa50*/  SHFL.IDX PT, R8, R14, RZ, 0x1c1f ;  /* 0x001c1fff0e087589 */ /* 0x000e2200000e0000 */
[----:B------:R-:W-:Y:S01]  /*aa60*/  SEL R9, R0, 0x9, !P2 ;  /* 0x0000000900097807 */ /* 0x000fe20005000000 */
[----:B------:R-:W-:-:S04]  /*aa70*/  IMAD R0, R16, -0x2, R5 ;  /* 0xfffffffe10007824 */ /* 0x000fc800078e0205 */
[----:B---3--:R-:W-:-:S04]  /*aa80*/  IMAD R0, R13, UR43, R0 ;  /* 0x0000002b0d007c24 */ /* 0x008fc8000f8e0200 */
[----:B------:R-:W-:-:S04]  /*aa90*/  VIADD R0, R0, -UR51 ;  /* 0x8000003300007c36 */ /* 0x000fc80008000000 */
[----:B------:R-:W-:-:S04]  /*aaa0*/  VIADD R11, R0, UR35 ;  /* 0x00000023000b7c36 */ /* 0x000fc80008000000 */
[----:B0-----:R-:W-:Y:S01]  /*aab0*/  IMAD.IADD R5, R8, 0x1, R11 ;  /* 0x0000000108057824 */ /* 0x001fe200078e020b */
        /* <DEDUP_REMOVED lines=42> */
[----:B------:R-:W-:Y:S01]  /*ad60*/  ULOP3.LUT UR6, URZ, UR52, URZ, 0x33, !UPT ;  /* 0x000000343f067292 */ /* 0x000fe2000f8e333f */
[----:B------:R-:W-:Y:S02]  /*ad70*/  WARPGROUP.DEPBAR.LE gsb0, 0x0 ;  /* 0x00008000000079c5 */ /* 0x000fe40000010000 */
[----:B------:R-:W-:-:S06]  /*ad80*/  WARPGROUP.ARRIVE ;  /* 0x00000000000079c5 */ /* 0x000fcc0000000000 */
[----:B------:R-:W-:Y:S03]  /*ad90*/  HGMMA.64x96x16.F32.BF16 R88, gdesc[UR28].tnspB, R88, gsb0 ;  /* 0x416000001c5879f0 */ /* 0x000fe60008001858 */
[----:B------:R-:W-:Y:S02]  /*ada0*/  WARPGROUP.DEPBAR.LE gsb0, 0x0 ;  /* 0x00008000000079c5 */ /* 0x000fe40000010000 */
[----:B------:R0:W-:Y:S06]  /*adb0*/  BAR.ARV R9, 0x100 ;  /* 0x000400090000751d */ /* 0x0001ec0000002000 */
[----:B------:R1:W-:Y:S02]  /*adc0*/  @!P1 SYNCS.ARRIVE.TRANS64.RED.A1T0 RZ, [R10+URZ], RZ ;  /* 0x000000ff0aff99a7 */ /* 0x0003e4000810043f */
[----:B-1----:R-:W-:-:S04]  /*add0*/  VIADD R10, R0, UR6 ;  /* 0x00000006000a7c36 */ /* 0x002fc80008000000 */
[----:B------:R-:W-:Y:S01]  /*ade0*/  IMAD.IADD R0, R8, 0x1, R10 ;  /* 0x0000000108007824 */ /* 0x000fe200078e020a */
[----:B0-----:R-:W-:Y:S06]  /*adf0*/  @!P6 BRA `(.L_x_885) ;  /* 0x00000000005ce947 */ /* 0x001fec0003800000 */
[----:B------:R-:W-:Y:S01]  /*ae00*/  IMAD R8, R13, UR43, R8 ;  /* 0x0000002b0d087c24 */ /* 0x000fe2000f8e0208 */
[----:B------:R-:W-:Y:S03]  /*ae10*/  BSSY B0, `(.L_x_886) ;  /* 0x0000011000007945 */ /* 0x000fe60003800000 */
[----:B------:R-:W-:-:S05]  /*ae20*/  VIADD R15, R8, -UR51 ;  /* 0x80000033080f7c36 */ /* 0x000fca0008000000 */
        /* <DEDUP_REMOVED lines=10> */
.L_x_887:
[----:B------:R-:W-:-:S05]  /*aed0*/  IMAD.U32 R20, RZ, RZ, UR34 ;  /* 0x00000022ff147e24 */ /* 0x000fca000f8e00ff */
[----:B------:R-:W-:-:S13]  /*aee0*/  ISETP.NE.AND P2, PT, R20, 0x1, PT ;  /* 0x000000011400780c */ /* 0x000fda0003f45270 */
[----:B------:R-:W0:Y:S02]  /*aef0*/  @P2 LDC.64 R8, c[0x0][0x9e8] ;  /* 0x00027a00ff082b82 */ /* 0x000e240000000a00 */
[----:B0-----:R-:W-:-:S05]  /*af00*/  @P2 IMAD.HI.U32 R8, R15, R8, RZ ;  /* 0x000000080f082227 */ /* 0x001fca00078e00ff */
[----:B------:R-:W-:-:S07]  /*af10*/  @P2 SHF.R.U32.HI R15, RZ, R9, R8 ;  /* 0x00000009ff0f2219 */ /* 0x000fce0000011608 */
.L_x_888:
[----:B------:R-:W-:Y:S05]  /*af20*/  BSYNC B0 ;  /* 0x0000000000007941 */ /* 0x000fea0003800000 */
.L_x_886:
[----:B------:R-:W-:-:S04]  /*af30*/  IMAD R15, R15, R20, -R12 ;  /* 0x000000140f0f7224 */ /* 0x000fc800078e0a0c */
[----:B------:R-:W-:-:S05]  /*af40*/  IMAD R15, R16, -0x2, R15 ;  /* 0xfffffffe100f7824 */ /* 0x000fca00078e020f */
[----:B------:R-:W-:Y:S02]  /*af50*/  VIADDMNMX R5, R15, R20, R5, PT ;  /* 0x000000140f057246 */ /* 0x000fe40003800105 */
[----:B------:R-:W-:-:S07]  /*af60*/  VIMNMX R0, R0, R15, !PT ;  /* 0x0000000f00007248 */ /* 0x000fce0007fe0100 */
.L_x_885:
[----:B------:R-:W-:Y:S01]  /*af70*/  ISETP.GT.AND P2, PT, R2, -0x1, PT ;  /* 0xffffffff0200780c */ /* 0x000fe20003f44270 */
[----:B------:R-:W0:Y:S03]  /*af80*/  SHFL.IDX PT, R14, R14, 0x1, 0x1c1f ;  /* 0x003c1f000e0e7f89 */ /* 0x000e2600000e0000 */
[C---:B------:R-:W-:Y:S02]  /*af90*/  ISETP.GT.AND P4, PT, R0.reuse, RZ, P2 ;  /* 0x000000ff0000720c */ /* 0x040fe40001784270 */
[----:B------:R-:W-:Y:S02]  /*afa0*/  ISETP.GT.AND P3, PT, R0, 0x1, P2 ;  /* 0x000000010000780c */ /* 0x000fe40001764270 */
[C---:B------:R-:W-:Y:S02]  /*afb0*/  ISETP.LT.OR P4, PT, R5.reuse, 0x1, P4 ;  /* 0x000000010500780c */ /* 0x040fe40002781670 */
[----:B------:R-:W-:-:S02]  /*afc0*/  ISETP.LT.OR P3, PT, R5, 0x2, P3 ;  /* 0x000000020500780c */ /* 0x000fc40001f61670 */
[----:B------:R-:W-:Y:S02]  /*afd0*/  FSEL R24, R24, -INF , !P4 ;  /* 0xff80000018187808 */ /* 0x000fe40006000000 */
[----:B------:R-:W-:Y:S02]  /*afe0*/  FSEL R25, R25, -INF , !P3 ;  /* 0xff80000019197808 */ /* 0x000fe40005800000 */
[C---:B------:R-:W-:Y:S02]  /*aff0*/  ISETP.GT.AND P4, PT, R0.reuse, 0x8, P2 ;  /* 0x000000080000780c */ /* 0x040fe40001784270 */
[----:B------:R-:W-:Y:S02]  /*b000*/  ISETP.GT.AND P3, PT, R0, 0x9, P2 ;  /* 0x000000090000780c */ /* 0x000fe40001764270 */
[C---:B------:R-:W-:Y:S02]  /*b010*/  ISETP.LT.OR P4, PT, R5.reuse, 0x9, P4 ;  /* 0x000000090500780c */ /* 0x040fe40002781670 */
[----:B------:R-:W-:-:S02]  /*b020*/  ISETP.LT.OR P3, PT, R5, 0xa, P3 ;  /* 0x0000000a0500780c */ /* 0x000fc40001f61670 */
[----:B------:R-:W-:Y:S01]  /*b030*/  FSEL R28, R28, -INF , !P4 ;  /* 0xff8000001c1c7808 */ /* 0x000fe20006000000 */
[--C-:B0-----:R-:W-:Y:S01]  /*b040*/  IMAD.IADD R11, R11, 0x1, R14.reuse ;  /* 0x000000010b0b7824 */ /* 0x101fe200078e020e */
[----:B------:R-:W-:Y:S01]  /*b050*/  FSEL R29, R29, -INF , !P3 ;  /* 0xff8000001d1d7808 */ /* 0x000fe20005800000 */
[----:B------:R-:W-:Y:S01]  /*b060*/  IMAD.IADD R10, R10, 0x1, R14 ;  /* 0x000000010a0a7824 */ /* 0x000fe200078e020e */
[C---:B------:R-:W-:Y:S02]  /*b070*/  ISETP.GT.AND P4, PT, R0.reuse, 0x10, P2 ;  /* 0x000000100000780c */ /* 0x040fe40001784270 */
        /* <DEDUP_REMOVED lines=82> */
[----:B------:R-:W-:Y:S01]  /*b5a0*/  FSEL R85, R85, -INF , !P3 ;  /* 0xff80000055557808 */ /* 0x000fe20005800000 */
[----:B------:R-:W-:Y:S08]  /*b5b0*/  @!P6 BRA `(.L_x_889) ;  /* 0x00000000005ce947 */ /* 0x000ff00003800000 */
        /* <DEDUP_REMOVED lines=13> */
.L_x_891:
[----:B------:R-:W-:-:S05]  /*b690*/  IMAD.U32 R0, RZ, RZ, UR34 ;  /* 0x00000022ff007e24 */ /* 0x000fca000f8e00ff */
[----:B------:R-:W-:-:S13]  /*b6a0*/  ISETP.NE.AND P3, PT, R0, 0x1, PT ;  /* 0x000000010000780c */ /* 0x000fda0003f65270 */
[----:B------:R-:W0:Y:S02]  /*b6b0*/  @P3 LDC.64 R8, c[0x0][0x9e8] ;  /* 0x00027a00ff083b82 */ /* 0x000e240000000a00 */
[----:B0-----:R-:W-:-:S05]  /*b6c0*/  @P3 IMAD.HI.U32 R8, R13, R8, RZ ;  /* 0x000000080d083227 */ /* 0x001fca00078e00ff */
[----:B------:R-:W-:-:S07]  /*b6d0*/  @P3 SHF.R.U32.HI R13, RZ, R9, R8 ;  /* 0x00000009ff0d3219 */ /* 0x000fce0000011608 */
.L_x_892:
[----:B------:R-:W-:Y:S05]  /*b6e0*/  BSYNC B0 ;  /* 0x0000000000007941 */ /* 0x000fea0003800000 */
.L_x_890:
[----:B------:R-:W-:-:S04]  /*b6f0*/  IMAD R13, R13, R0, -R12 ;  /* 0x000000000d0d7224 */ /* 0x000fc800078e0a0c */
[----:B------:R-:W-:-:S05]  /*b700*/  IMAD R13, R16, -0x2, R13 ;  /* 0xfffffffe100d7824 */ /* 0x000fca00078e020d */
[----:B------:R-:W-:Y:S02]  /*b710*/  VIADDMNMX R11, R13, R0, R11, PT ;  /* 0x000000000d0b7246 */ /* 0x000fe4000380010b */
[----:B------:R-:W-:-:S07]  /*b720*/  VIMNMX R10, R10, R13, !PT ;  /* 0x0000000d0a0a7248 */ /* 0x000fce0007fe0100 */
.L_x_889:
        /* <DEDUP_REMOVED lines=26> */
[C---:B------:R-:W-:Y:S02]  /*b8d0*/  ISETP.GT.AND P3, PT, R10.reuse, 0x1, P2 ;  /* 0x000000010a00780c */ /* 0x040fe40001764270 */
[----:B------:R-:W-:Y:S02]  /*b8e0*/  FMNMX.FTZ R5, R49, R0, !PT ;  /* 0x0000000031057209 */ /* 0x000fe40007810000 */
[----:B------:R-:W-:Y:S02]  /*b8f0*/  ISETP.GT.AND P4, PT, R10, 0x28, P2 ;  /* 0x000000280a00780c */ /* 0x000fe40001784270 */
[----:B------:R-:W-:Y:S02]  /*b900*/  FMNMX.FTZ R0, R52, R5, !PT ;  /* 0x0000000534007209 */ /* 0x000fe40007810000 */
[----:B------:R-:W-:-:S02]  /*b910*/  ISETP.LT.OR P3, PT, R11, 0x2, P3 ;  /* 0x000000020b00780c */ /* 0x000fc40001f61670 */
[----:B------:R-:W-:Y:S02]  /*b920*/  FMNMX.FTZ R5, R53, R0, !PT ;  /* 0x0000000035057209 */ /* 0x000fe40007810000 */
[----:B------:R-:W-:Y:S02]  /*b930*/  ISETP.LT.OR P4, PT, R11, 0x29, P4 ;  /* 0x000000290b00780c */ /* 0x000fe40002781670 */
[----:B------:R-:W-:Y:S02]  /*b940*/  FMNMX.FTZ R0, R56, R5, !PT ;  /* 0x0000000538007209 */ /* 0x000fe40007810000 */
[----:B------:R-:W-:Y:S02]  /*b950*/  FSEL R27, R27, -INF , !P3 ;  /* 0xff8000001b1b7808 */ /* 0x000fe40005800000 */
        /* <DEDUP_REMOVED lines=30> */
[C---:B------:R-:W-:Y:S01]  /*bb40*/  ISETP.LT.OR P3, PT, R11.reuse, 0x1a, P3 ;  /* 0x0000001a0b00780c */ /* 0x040fe20001f61670 */
[----:B------:R-:W0:Y:S01]  /*bb50*/  SHFL.BFLY PT, R5, R0, 0x2, 0x1f ;  /* 0x0c401f0000057f89 */ /* 0x000e2200000e0000 */
        /* <DEDUP_REMOVED lines=11> */
[----:B------:R-:W-:Y:S02]  /*bc10*/  ISETP.LT.OR P3, PT, R11, 0x2a, P3 ;  /* 0x0000002a0b00780c */ /* 0x000fe40001f61670 */
[----:B0-----:R-:W-:-:S02]  /*bc20*/  FMNMX.FTZ R0, R0, R5, !PT ;  /* 0x0000000500007209 */ /* 0x001fc40007810000 */
[----:B------:R-:W-:Y:S02]  /*bc30*/  ISETP.LT.OR P4, PT, R11, 0x49, P4 ;  /* 0x000000490b00780c */ /* 0x000fe40002781670 */
[----:B------:R-:W-:Y:S01]  /*bc40*/  FSEL R47, R47, -INF , !P3 ;  /* 0xff8000002f2f7808 */ /* 0x000fe20005800000 */
[----:B------:R-:W0:Y:S01]  /*bc50*/  SHFL.BFLY PT, R5, R0, 0x1, 0x1f ;  /* 0x0c201f0000057f89 */ /* 0x000e2200000e0000 */
[----:B------:R-:W-:Y:S02]  /*bc60*/  FSEL R62, R62, -INF , !P4 ;  /* 0xff8000003e3e7808 */ /* 0x000fe40006000000 */
[C---:B------:R-:W-:Y:S02]  /*bc70*/  ISETP.GT.AND P3, PT, R10.reuse, 0x31, P2 ;  /* 0x000000310a00780c */ /* 0x040fe40001764270 */
[----:B------:R-:W-:Y:S02]  /*bc80*/  ISETP.GT.AND P4, PT, R10, RZ, P2 ;  /* 0x000000ff0a00720c */ /* 0x000fe40001784270 */
[----:B------:R-:W-:-:S02]  /*bc90*/  ISETP.LT.OR P3, PT, R11, 0x32, P3 ;  /* 0x000000320b00780c */ /* 0x000fc40001f61670 */
[----:B------:R-:W-:Y:S02]  /*bca0*/  ISETP.LT.OR P4, PT, R11, 0x1, P4 ;  /* 0x000000010b00780c */ /* 0x000fe40002781670 */
[----:B------:R-:W-:Y:S02]  /*bcb0*/  FSEL R51, R51, -INF , !P3 ;  /* 0xff80000033337808 */ /* 0x000fe40005800000 */
[----:B------:R-:W-:Y:S02]  /*bcc0*/  FSEL R26, R26, -INF , !P4 ;  /* 0xff8000001a1a7808 */ /* 0x000fe40006000000 */
[----:B------:R-:W-:Y:S02]  /*bcd0*/  ISETP.GT.AND P3, PT, R10, 0x39, P2 ;  /* 0x000000390a00780c */ /* 0x000fe40001764270 */
[----:B------:R-:W-:Y:S02]  /*bce0*/  FMNMX.FTZ R20, R26, R7, !PT ;  /* 0x000000071a147209 */ /* 0x000fe40007810000 */
[----:B------:R-:W-:-:S02]  /*bcf0*/  ISETP.LT.OR P3, PT, R11, 0x3a, P3 ;  /* 0x0000003a0b00780c */ /* 0x000fc40001f61670 */
[----:B------:R-:W-:Y:S02]  /*bd00*/  FMNMX.FTZ R21, R27, R20, !PT ;  /* 0x000000141b157209 */ /* 0x000fe40007810000 */
[----:B------:R-:W-:Y:S02]  /*bd10*/  FSEL R55, R55, -INF , !P3 ;  /* 0xff80000037377808 */ /* 0x000fe40005800000 */
[----:B0-----:R-:W-:Y:S02]  /*bd20*/  FMNMX.FTZ R0, R0, R5, !PT ;  /* 0x0000000500007209 */ /* 0x001fe40007810000 */
[----:B------:R-:W-:Y:S02]  /*bd30*/  FMNMX.FTZ R20, R30, R21, !PT ;  /* 0x000000151e147209 */ /* 0x000fe40007810000 */
[C---:B------:R-:W-:Y:S01]  /*bd40*/  FSETP.NEU.FTZ.AND P3, PT, R0.reuse, -INF , PT ;  /* 0xff8000000000780b */ /* 0x040fe20003f7d000 */
[----:B------:R-:W-:Y:S01]  /*bd50*/  FMUL.FTZ R5, R0, UR33 ;  /* 0x0000002100057c20 */ /* 0x000fe20008410000 */
[----:B------:R-:W-:-:S02]  /*bd60*/  ISETP.GT.AND P4, PT, R10, 0x49, P2 ;  /* 0x000000490a00780c */ /* 0x000fc40001784270 */
[----:B------:R-:W-:Y:S02]  /*bd70*/  FMNMX.FTZ R21, R31, R20, !PT ;  /* 0x000000141f157209 */ /* 0x000fe40007810000 */
[----:B------:R-:W-:Y:S02]  /*bd80*/  FSEL R5, R5, RZ, P3 ;  /* 0x000000ff05057208 */ /* 0x000fe40001800000 */
[----:B------:R-:W-:-:S03]  /*bd90*/  ISETP.LT.OR P4, PT, R11, 0x4a, P4 ;  /* 0x0000004a0b00780c */ /* 0x000fc60002781670 */
[--C-:B------:R-:W-:Y:S01]  /*bda0*/  FFMA.FTZ R8, R24, UR33, -R5.reuse ;  /* 0x0000002118087c23 */ /* 0x100fe20008010805 */
[----:B------:R-:W-:Y:S01]  /*bdb0*/  FMNMX.FTZ R24, R34, R21, !PT ;  /* 0x0000001522187209 */ /* 0x000fe20007810000 */
[--C-:B------:R-:W-:Y:S01]  /*bdc0*/  FFMA.FTZ R9, R25, UR33, -R5.reuse ;  /* 0x0000002119097c23 */ /* 0x100fe20008010805 */
[----:B------:R-:W-:Y:S01]  /*bdd0*/  FSEL R63, R63, -INF , !P4 ;  /* 0xff8000003f3f7808 */ /* 0x000fe20006000000 */
[--C-:B------:R-:W-:Y:S01]  /*bde0*/  FFMA.FTZ R12, R28, UR33, -R5.reuse ;  /* 0x000000211c0c7c23 */ /* 0x100fe20008010805 */
[----:B------:R-:W-:Y:S01]  /*bdf0*/  ISETP.GT.AND P4, PT, R10, 0x50, P2 ;  /* 0x000000500a00780c */ /* 0x000fe20001784270 */
        /* <DEDUP_REMOVED lines=8> */
[--C-:B------:R-:W-:Y:S01]  /*be80*/  FFMA.FTZ R21, R37, UR33, -R5.reuse ;  /* 0x0000002125157c23 */ /* 0x100fe20008010805 */
[----:B------:R-:W-:Y:S01]  /*be90*/  ISETP.GT.AND P4, PT, R10, 0x51, P2 ;  /* 0x000000510a00780c */ /* 0x000fe20001784270 */
[----:B------:R0:W-:Y:S01]  /*bea0*/  MUFU.EX2 R20, R36 ;  /* 0x0000002400147308 */ /* 0x0001e20000000800 */
[----:B------:R-:W-:Y:S01]  /*beb0*/  FMNMX.FTZ R25, R39, R24, !PT ;  /* 0x0000001827197209 */ /* 0x000fe20007810000 */
[--C-:B------:R-:W-:Y:S01]  /*bec0*/  FFMA.FTZ R40, R40, UR33, -R5.reuse ;  /* 0x0000002128287c23 */ /* 0x100fe20008010805 */
[----:B------:R-:W-:Y:S01]  /*bed0*/  ISETP.LT.OR P4, PT, R11, 0x52, P4 ;  /* 0x000000520b00780c */ /* 0x000fe20002781670 */
[--C-:B------:R-:W-:Y:S01]  /*bee0*/  FFMA.FTZ R44, R44, UR33, -R5.reuse ;  /* 0x000000212c2c7c23 */ /* 0x100fe20008010805 */
[----:B------:R-:W-:Y:S01]  /*bef0*/  FMNMX.FTZ R28, R42, R25, !PT ;  /* 0x000000192a1c7209 */ /* 0x000fe20007810000 */
[--C-:B------:R-:W-:Y:S01]  /*bf00*/  FFMA.FTZ R25, R41, UR33, -R5.reuse ;  /* 0x0000002129197c23 */ /* 0x100fe20008010805 */
[----:B------:R-:W-:Y:S01]  /*bf10*/  FSEL R67, R67, -INF , !P4 ;  /* 0xff80000043437808 */ /* 0x000fe20006000000 */
[----:B------:R-:W-:Y:S01]  /*bf20*/  MUFU.EX2 R24, R40 ;  /* 0x0000002800187308 */ /* 0x000fe20000000800 */
        /* <DEDUP_REMOVED lines=9> */
[----:B------:R-:W-:Y:S01]  /*bfc0*/  FFMA.FTZ R85, R85, UR33, -R5 ;  /* 0x0000002155557c23 */ /* 0x000fe20008010805 */
[----:B------:R-:W-:Y:S01]  /*bfd0*/  FMNMX.FTZ R29, R47, R28, !PT ;  /* 0x0000001c2f1d7209 */ /* 0x000fe20007810000 */
[----:B------:R-:W-:Y:S01]  /*bfe0*/  MUFU.EX2 R8, R8 ;  /* 0x0000000800087308 */ /* 0x000fe20000000800 */
[----:B------:R-:W-:-:S02]  /*bff0*/  ISETP.GT.AND P4, PT, R10, 0x59, P2 ;  /* 0x000000590a00780c */ /* 0x000fc40001784270 */
[----:B------:R-:W-:Y:S01]  /*c000*/  FMNMX.FTZ R32, R50, R29, !PT ;  /* 0x0000001d32207209 */ /* 0x000fe20007810000 */
[----:B------:R-:W-:Y:S01]  /*c010*/  FFMA.FTZ R29, R45, UR33, -R5 ;  /* 0x000000212d1d7c23 */ /* 0x000fe20008010805 */
[----:B------:R-:W-:Y:S02]  /*c020*/  ISETP.LT.OR P4, PT, R11, 0x5a, P4 ;  /* 0x0000005a0b00780c */ /* 0x000fe40002781670 */
[----:B------:R-:W-:Y:S01]  /*c030*/  FMNMX.FTZ R33, R51, R32, !PT ;  /* 0x0000002033217209 */ /* 0x000fe20007810000 */
[----:B------:R-:W-:Y:S01]  /*c040*/  MUFU.EX2 R28, R44 ;  /* 0x0000002c001c7308 */ /* 0x000fe20000000800 */
[----:B------:R-:W-:Y:S02]  /*c050*/  FSEL R71, R71, -INF , !P4 ;  /* 0xff80000047477808 */ /* 0x000fe40006000000 */
[----:B------:R-:W-:Y:S02]  /*c060*/  ISETP.GT.AND P4, PT, R10, 0x60, P2 ;  /* 0x000000600a00780c */ /* 0x000fe40001784270 */
[----:B------:R-:W-:-:S02]  /*c070*/  FMNMX.FTZ R32, R54, R33, !PT ;  /* 0x0000002136207209 */ /* 0x000fc40007810000 */
[----:B------:R-:W-:Y:S01]  /*c080*/  ISETP.LT.OR P4, PT, R11, 0x61, P4 ;  /* 0x000000610b00780c */ /* 0x000fe20002781670 */
[----:B------:R-:W-:Y:S01]  /*c090*/  MUFU.EX2 R9, R9 ;  /* 0x0000000900097308 */ /* 0x000fe20000000800 */
[----:B------:R-:W-:Y:S02]  /*c0a0*/  FMNMX.FTZ R33, R55, R32, !PT ;  /* 0x0000002037217209 */ /* 0x000fe40007810000 */
[----:B------:R-:W-:Y:S02]  /*c0b0*/  FSEL R74, R74, -INF , !P4 ;  /* 0xff8000004a4a7808 */ /* 0x000fe40006000000 */
[----:B------:R-:W-:Y:S02]  /*c0c0*/  ISETP.GT.AND P4, PT, R10, 0x61, P2 ;  /* 0x000000610a00780c */ /* 0x000fe40001784270 */
[----:B0-----:R-:W-:Y:S01]  /*c0d0*/  FMNMX.FTZ R36, R58, R33, !PT ;  /* 0x000000213a247209 */ /* 0x001fe20007810000 */
[----:B------:R0:W-:Y:S01]  /*c0e0*/  MUFU.EX2 R32, R48 ;  /* 0x0000003000207308 */ /* 0x0001e20000000800 */
[----:B------:R-:W-:Y:S01]  /*c0f0*/  ISETP.LT.OR P4, PT, R11, 0x62, P4 ;  /* 0x000000620b00780c */ /* 0x000fe20002781670 */
[--C-:B------:R-:W-:Y:S01]  /*c100*/  FFMA.FTZ R33, R49, UR33, -R5.reuse ;  /* 0x0000002131217c23 */ /* 0x100fe20008010805 */
[----:B------:R-:W-:Y:S01]  /*c110*/  FMNMX.FTZ R37, R59, R36, !PT ;  /* 0x000000243b257209 */ /* 0x000fe20007810000 */
[--C-:B------:R-:W-:Y:S01]  /*c120*/  FFMA.FTZ R49, R65, UR33, -R5.reuse ;  /* 0x0000002141317c23 */ /* 0x100fe20008010805 */
[----:B------:R-:W-:Y:S01]  /*c130*/  FSEL R75, R75, -INF , !P4 ;  /* 0xff8000004b4b7808 */ /* 0x000fe20006000000 */
[--C-:B------:R-:W-:Y:S01]  /*c140*/  FFMA.FTZ R65, R84, UR33, -R5.reuse ;  /* 0x0000002154417c23 */ /* 0x100fe20008010805 */
[----:B------:R-:W-:Y:S01]  /*c150*/  ISETP.GT.AND P4, PT, R10, 0x68, P2 ;  /* 0x000000680a00780c */ /* 0x000fe20001784270 */
[----:B------:R-:W-:Y:S01]  /*c160*/  MUFU.EX2 R12, R12 ;  /* 0x0000000c000c7308 */ /* 0x000fe20000000800 */
[----:B------:R-:W-:Y:S01]  /*c170*/  FMNMX.FTZ R36, R62, R37, !PT ;  /* 0x000000253e247209 */ /* 0x000fe20007810000 */
[--C-:B0-----:R-:W-:Y:S01]  /*c180*/  FFMA.FTZ R48, R64, UR33, -R5.reuse ;  /* 0x0000002140307c23 */ /* 0x101fe20008010805 */
[----:B------:R-:W-:Y:S01]  /*c190*/  ISETP.LT.OR P4, PT, R11, 0x69, P4 ;  /* 0x000000690b00780c */ /* 0x000fe20002781670 */
[----:B------:R-:W-:Y:S01]  /*c1a0*/  FFMA.FTZ R64, R80, UR33, -R5 ;  /* 0x0000002150407c23 */ /* 0x000fe20008010805 */
[----:B------:R-:W-:-:S02]  /*c1b0*/  FMNMX.FTZ R37, R63, R36, !PT ;  /* 0x000000243f257209 */ /* 0x000fc40007810000 */
[----:B------:R-:W-:Y:S01]  /*c1c0*/  FSEL R78, R78, -INF , !P4 ;  /* 0xff8000004e4e7808 */ /* 0x000fe20006000000 */
[----:B------:R0:W-:Y:S01]  /*c1d0*/  MUFU.EX2 R36, R52 ;  /* 0x0000003400247308 */ /* 0x0001e20000000800 */
[----:B------:R-:W-:Y:S01]  /*c1e0*/  FMNMX.FTZ R40, R66, R37, !PT ;  /* 0x0000002542287209 */ /* 0x000fe20007810000 */
[--C-:B------:R-:W-:Y:S01]  /*c1f0*/  FFMA.FTZ R37, R53, UR33, -R5.reuse ;  /* 0x0000002135257c23 */ /* 0x100fe20008010805 */
[----:B------:R-:W-:Y:S01]  /*c200*/  ISETP.GT.AND P4, PT, R10, 0x69, P2 ;  /* 0x000000690a00780c */ /* 0x000fe20001784270 */
[--C-:B------:R-:W-:Y:S01]  /*c210*/  FFMA.FTZ R53, R69, UR33, -R5.reuse ;  /* 0x0000002145357c23 */ /* 0x100fe20008010805 */
[----:B------:R-:W-:Y:S02]  /*c220*/  FMNMX.FTZ R41, R67, R40, !PT ;  /* 0x0000002843297209 */ /* 0x000fe40007810000 */
[----:B------:R-:W-:Y:S01]  /*c230*/  ISETP.LT.OR P4, PT, R11, 0x6a, P4 ;  /* 0x0000006a0b00780c */ /* 0x000fe20002781670 */
[----:B------:R-:W-:Y:S01]  /*c240*/  MUFU.EX2 R13, R13 ;  /* 0x0000000d000d7308 */ /* 0x000fe20000000800 */
[----:B------:R-:W-:Y:S01]  /*c250*/  FMNMX.FTZ R40, R70, R41, !PT ;  /* 0x0000002946287209 */ /* 0x000fe20007810000 */
[--C-:B0-----:R-:W-:Y:S01]  /*c260*/  FFMA.FTZ R52, R68, UR33, -R5.reuse ;  /* 0x0000002144347c23 */ /* 0x101fe20008010805 */
[----:B------:R-:W-:Y:S01]  /*c270*/  FSEL R79, R79, -INF , !P4 ;  /* 0xff8000004f4f7808 */ /* 0x000fe20006000000 */
[----:B------:R-:W-:Y:S01]  /*c280*/  FFMA.FTZ R68, R81, UR33, -R5 ;  /* 0x0000002151447c23 */ /* 0x000fe20008010805 */
[----:B------:R-:W-:-:S02]  /*c290*/  ISETP.GT.AND P4, PT, R10, 0x70, P2 ;  /* 0x000000700a00780c */ /* 0x000fc40001784270 */
[----:B------:R-:W-:Y:S01]  /*c2a0*/  FMNMX.FTZ R41, R71, R40, !PT ;  /* 0x0000002847297209 */ /* 0x000fe20007810000 */
[----:B------:R-:W-:Y:S01]  /*c2b0*/  MUFU.EX2 R14, R14 ;  /* 0x0000000e000e7308 */ /* 0x000fe20000000800 */
[----:B------:R-:W-:Y:S02]  /*c2c0*/  ISETP.LT.OR P4, PT, R11, 0x71, P4 ;  /* 0x000000710b00780c */ /* 0x000fe40002781670 */
[----:B------:R-:W-:Y:S01]  /*c2d0*/  FMNMX.FTZ R44, R74, R41, !PT ;  /* 0x000000294a2c7209 */ /* 0x000fe20007810000 */
[--C-:B------:R-:W-:Y:S01]  /*c2e0*/  FFMA.FTZ R41, R57, UR33, -R5.reuse ;  /* 0x0000002139297c23 */ /* 0x100fe20008010805 */
[----:B------:R-:W-:Y:S01]  /*c2f0*/  FSEL R82, R82, -INF , !P4 ;  /* 0xff80000052527808 */ /* 0x000fe20006000000 */
[----:B------:R-:W-:Y:S01]  /*c300*/  FFMA.FTZ R57, R73, UR33, -R5 ;  /* 0x0000002149397c23 */ /* 0x000fe20008010805 */
[----:B------:R-:W-:Y:S01]  /*c310*/  ISETP.GT.AND P4, PT, R10, 0x71, P2 ;  /* 0x000000710a00780c */ /* 0x000fe20001784270 */
[----:B------:R0:W-:Y:S01]  /*c320*/  MUFU.EX2 R40, R56 ;  /* 0x0000003800287308 */ /* 0x0001e20000000800 */
[----:B------:R-:W-:-:S02]  /*c330*/  FMNMX.FTZ R45, R75, R44, !PT ;  /* 0x0000002c4b2d7209 */ /* 0x000fc40007810000 */
[----:B------:R-:W-:Y:S02]  /*c340*/  ISETP.LT.OR P4, PT, R11, 0x72, P4 ;  /* 0x000000720b00780c */ /* 0x000fe40002781670 */
[----:B------:R-:W-:Y:S02]  /*c350*/  FMNMX.FTZ R44, R78, R45, !PT ;  /* 0x0000002d4e2c7209 */ /* 0x000fe40007810000 */
[----:B------:R-:W-:Y:S01]  /*c360*/  FSEL R83, R83, -INF , !P4 ;  /* 0xff80000053537808 */ /* 0x000fe20006000000 */
[----:B------:R-:W-:Y:S01]  /*c370*/  MUFU.EX2 R15, R15 ;  /* 0x0000000f000f7308 */ /* 0x000fe20000000800 */
[----:B------:R-:W-:Y:S01]  /*c380*/  ISETP.GT.AND P4, PT, R10, 0x78, P2 ;  /* 0x000000780a00780c */ /* 0x000fe20001784270 */
[----:B0-----:R-:W-:Y:S01]  /*c390*/  FFMA.FTZ R56, R72, UR33, -R5 ;  /* 0x0000002148387c23 */ /* 0x001fe20008010805 */
[----:B------:R-:W-:Y:S02]  /*c3a0*/  FMNMX.FTZ R45, R79, R44, !PT ;  /* 0x0000002c4f2d7209 */ /* 0x000fe40007810000 */
[----:B------:R-:W-:-:S02]  /*c3b0*/  ISETP.GT.AND P2, PT, R10, 0x79, P2 ;  /* 0x000000790a00780c */ /* 0x000fc40001744270 */
[----:B------:R-:W-:Y:S01]  /*c3c0*/  ISETP.LT.OR P4, PT, R11, 0x79, P4 ;  /* 0x000000790b00780c */ /* 0x000fe20002781670 */
[----:B------:R0:W-:Y:S01]  /*c3d0*/  MUFU.EX2 R44, R60 ;  /* 0x0000003c002c7308 */ /* 0x0001e20000000800 */
[----:B------:R-:W-:Y:S01]  /*c3e0*/  FMNMX.FTZ R10, R82, R45, !PT ;  /* 0x0000002d520a7209 */ /* 0x000fe20007810000 */
[--C-:B------:R-:W-:Y:S01]  /*c3f0*/  FFMA.FTZ R45, R61, UR33, -R5.reuse ;  /* 0x000000213d2d7c23 */ /* 0x100fe20008010805 */
[----:B------:R-:W-:Y:S01]  /*c400*/  ISETP.LT.OR P2, PT, R11, 0x7a, P2 ;  /* 0x0000007a0b00780c */ /* 0x000fe20001741670 */
[--C-:B------:R-:W-:Y:S01]  /*c410*/  FFMA.FTZ R61, R77, UR33, -R5.reuse ;  /* 0x000000214d3d7c23 */ /* 0x100fe20008010805 */
[----:B------:R-:W-:Y:S02]  /*c420*/  FSEL R86, R86, -INF , !P4 ;  /* 0xff80000056567808 */ /* 0x000fe40006000000 */
[----:B------:R-:W-:Y:S01]  /*c430*/  FMNMX.FTZ R11, R83, R10, !PT ;  /* 0x0000000a530b7209 */ /* 0x000fe20007810000 */
[----:B------:R-:W-:Y:S01]  /*c440*/  MUFU.EX2 R21, R21 ;  /* 0x0000001500157308 */ /* 0x000fe20000000800 */
[----:B------:R-:W-:Y:S01]  /*c450*/  FSEL R87, R87, -INF , !P2 ;  /* 0xff80000057577808 */ /* 0x000fe20005000000 */
[----:B0-----:R-:W-:Y:S01]  /*c460*/  FFMA.FTZ R60, R76, UR33, -R5 ;  /* 0x000000214c3c7c23 */ /* 0x001fe20008010805 */
[----:B------:R-:W-:-:S02]  /*c470*/  FMNMX.FTZ R10, R86, R11, !PT ;  /* 0x0000000b560a7209 */ /* 0x000fc40007810000 */
[----:B------:R-:W-:Y:S02]  /*c480*/  FSEL R69, R0, RZ, P3 ;  /* 0x000000ff00457208 */ /* 0x000fe40001800000 */
[----:B------:R-:W-:Y:S01]  /*c490*/  FMNMX.FTZ R10, R87, R10, !PT ;  /* 0x0000000a570a7209 */ /* 0x000fe20007810000 */
[----:B------:R-:W-:Y:S02]  /*c4a0*/  MUFU.EX2 R25, R25 ;  /* 0x0000001900197308 */ /* 0x000fe40000000800 */
[----:B------:R-:W-:Y:S02]  /*c4b0*/  FADD.FTZ R69, -R69, R6 ;  /* 0x0000000645457221 */ /* 0x000fe40000010100 */
[----:B------:R-:W0:Y:S02]  /*c4c0*/  SHFL.BFLY PT, R11, R10, 0x2, 0x1f ;  /* 0x0c401f000a0b7f89 */ /* 0x000e2400000e0000 */
[----:B------:R-:W-:Y:S02]  /*c4d0*/  FMUL.FTZ R69, R69, UR33 ;  /* 0x0000002145457c20 */ /* 0x000fe40008410000 */
[----:B------:R-:W-:Y:S08]  /*c4e0*/  MUFU.EX2 R29, R29 ;  /* 0x0000001d001d7308 */ /* 0x000ff00000000800 */
[----:B------:R-:W1:Y:S08]  /*c4f0*/  MUFU.EX2 R69, R69 ;  /* 0x0000004500457308 */ /* 0x000e700000000800 */
[----:B------:R-:W-:Y:S01]  /*c500*/  MUFU.EX2 R33, R33 ;  /* 0x0000002100217308 */ /* 0x000fe20000000800 */
[----:B0-----:R-:W-:-:S07]  /*c510*/  FMNMX.FTZ R11, R10, R11, !PT ;  /* 0x0000000b0a0b7209 */ /* 0x001fce0007810000 */
[----:B------:R-:W-:Y:S01]  /*c520*/  MUFU.EX2 R37, R37 ;  /* 0x0000002500257308 */ /* 0x000fe20000000800 */
[----:B------:R-:W0:Y:S01]  /*c530*/  SHFL.BFLY PT, R10, R11, 0x1, 0x1f ;  /* 0x0c201f000b0a7f89 */ /* 0x000e2200000e0000 */
[-C--:B-1----:R-:W-:Y:S01]  /*c540*/  FMUL.FTZ R88, R88, R69.reuse ;  /* 0x0000004558587220 */ /* 0x082fe20000410000 */
[-C--:B------:R-:W-:Y:S01]  /*c550*/  FMUL.FTZ R89, R89, R69.reuse ;  /* 0x0000004559597220 */ /* 0x080fe20000410000 */
[-C--:B------:R-:W-:Y:S01]  /*c560*/  FMUL.FTZ R92, R92, R69.reuse ;  /* 0x000000455c5c7220 */ /* 0x080fe20000410000 */
[-C--:B------:R-:W-:Y:S01]  /*c570*/  FMUL.FTZ R93, R93, R69.reuse ;  /* 0x000000455d5d7220 */ /* 0x080fe20000410000 */
[-C--:B------:R-:W-:Y:S01]  /*c580*/  FMUL.FTZ R96, R96, R69.reuse ;  /* 0x0000004560607220 */ /* 0x080fe20000410000 */
[-C--:B------:R-:W-:Y:S01]  /*c590*/  FMUL.FTZ R97, R97, R69.reuse ;  /* 0x0000004561617220 */ /* 0x080fe20000410000 */
[----:B------:R-:W-:Y:S01]  /*c5a0*/  MUFU.EX2 R41, R41 ;  /* 0x0000002900297308 */ /* 0x000fe20000000800 */
[-C--:B------:R-:W-:Y:S01]  /*c5b0*/  FMUL.FTZ R100, R100, R69.reuse ;  /* 0x0000004564647220 */ /* 0x080fe20000410000 */
[-C--:B------:R-:W-:Y:S01]  /*c5c0*/  FMUL.FTZ R101, R101, R69.reuse ;  /* 0x0000004565657220 */ /* 0x080fe20000410000 */
        /* <DEDUP_REMOVED lines=14> */
[----:B0-----:R-:W-:Y:S01]  /*c6b0*/  FMNMX.FTZ R5, R11, R10, !PT ;  /* 0x0000000a0b057209 */ /* 0x001fe20007810000 */
[-C--:B------:R-:W-:Y:S01]  /*c6c0*/  FMUL.FTZ R128, R128, R69.reuse ;  /* 0x0000004580807220 */ /* 0x080fe20000410000 */
[-C--:B------:R-:W-:Y:S01]  /*c6d0*/  FMUL.FTZ R129, R129, R69.reuse ;  /* 0x0000004581817220 */ /* 0x080fe20000410000 */
[-C--:B------:R-:W-:Y:S01]  /*c6e0*/  FMUL.FTZ R132, R132, R69.reuse ;  /* 0x0000004584847220 */ /* 0x080fe20000410000 */
[C---:B------:R-:W-:Y:S01]  /*c6f0*/  FSETP.NEU.FTZ.AND P2, PT, R5.reuse, -INF , PT ;  /* 0xff8000000500780b */ /* 0x040fe20003f5d000 */
[----:B------:R-:W-:Y:S01]  /*c700*/  FMUL.FTZ R72, R5, UR33 ;  /* 0x0000002105487c20 */ /* 0x000fe20008410000 */
[----:B------:R-:W-:Y:S01]  /*c710*/  FMUL.FTZ R133, R133, R69 ;  /* 0x0000004585857220 */ /* 0x000fe20000410000 */
[----:B------:R-:W-:Y:S01]  /*c720*/  MUFU.EX2 R49, R49 ;  /* 0x0000003100317308 */ /* 0x000fe20000000800 */
[----:B------:R-:W-:-:S02]  /*c730*/  FSEL R10, R5, RZ, P2 ;  /* 0x000000ff050a7208 */ /* 0x000fc40001000000 */
[----:B------:R-:W-:Y:S02]  /*c740*/  FSEL R72, R72, RZ, P2 ;  /* 0x000000ff48487208 */ /* 0x000fe40001000000 */
[----:B------:R-:W-:Y:S01]  /*c750*/  ISETP.GT.AND P2, PT, R2, UR39, PT ;  /* 0x0000002702007c0c */ /* 0x000fe2000bf44270 */
[----:B------:R-:W-:Y:S01]  /*c760*/  FADD.FTZ R10, -R10, R7 ;  /* 0x000000070a0a7221 */ /* 0x000fe20000010100 */
[----:B------:R-:W-:Y:S02]  /*c770*/  VIADD R2, R2, 0xffffffff ;  /* 0xffffffff02027836 */ /* 0x000fe40000000000 */
[--C-:B------:R-:W-:Y:S01]  /*c780*/  FFMA.FTZ R11, R26, UR33, -R72.reuse ;  /* 0x000000211a0b7c23 */ /* 0x100fe20008010848 */
[--C-:B------:R-:W-:Y:S01]  /*c790*/  FFMA.FTZ R26, R27, UR33, -R72.reuse ;  /* 0x000000211b1a7c23 */ /* 0x100fe20008010848 */
[----:B------:R-:W-:Y:S01]  /*c7a0*/  FMUL.FTZ R7, R10, UR33 ;  /* 0x000000210a077c20 */ /* 0x000fe20008410000 */
[--C-:B------:R-:W-:Y:S01]  /*c7b0*/  FFMA.FTZ R27, R34, UR33, -R72.reuse ;  /* 0x00000021221b7c23 */ /* 0x100fe20008010848 */
[--C-:B------:R-:W-:Y:S01]  /*c7c0*/  FFMA.FTZ R34, R35, UR33, -R72.reuse ;  /* 0x0000002123227c23 */ /* 0x100fe20008010848 */
[----:B------:R-:W-:Y:S01]  /*c7d0*/  FFMA.FTZ R35, R54, UR33, -R72 ;  /* 0x0000002136237c23 */ /* 0x000fe20008010848 */
[----:B------:R-:W-:Y:S01]  /*c7e0*/  MUFU.EX2 R11, R11 ;  /* 0x0000000b000b7308 */ /* 0x000fe20000000800 */
[----:B------:R-:W-:-:S02]  /*c7f0*/  IMAD.U32 R54, RZ, RZ, UR53 ;  /* 0x00000035ff367e24 */ /* 0x000fc4000f8e00ff */
[--C-:B------:R-:W-:Y:S01]  /*c800*/  FFMA.FTZ R73, R30, UR33, -R72.reuse ;  /* 0x000000211e497c23 */ /* 0x100fe20008010848 */
[----:B------:R-:W-:Y:S01]  /*c810*/  FFMA.FTZ R77, R31, UR33, -R72 ;  /* 0x000000211f4d7c23 */ /* 0x000fe20008010848 */
[----:B------:R-:W-:Y:S01]  /*c820*/  FFMA.FTZ R10, R69, R4, R8 ;  /* 0x00000004450a7223 */ /* 0x000fe20000010008 */
[--C-:B------:R-:W-:Y:S01]  /*c830*/  FFMA.FTZ R76, R47, UR33, -R72.reuse ;  /* 0x000000212f4c7c23 */ /* 0x100fe20008010848 */
[----:B------:R-:W-:Y:S01]  /*c840*/  @!P1 LEA R54, R54, UR42, 0x3 ;  /* 0x0000002a36369c11 */ /* 0x000fe2000f8e18ff */
[----:B------:R-:W-:Y:S01]  /*c850*/  FFMA.FTZ R47, R55, UR33, -R72 ;  /* 0x00000021372f7c23 */ /* 0x000fe20008010848 */
[----:B------:R-:W0:Y:S01]  /*c860*/  MUFU.EX2 R7, R7 ;  /* 0x0000000700077308 */ /* 0x000e220000000800 */
[----:B------:R-:W-:Y:S01]  /*c870*/  FADD.FTZ R55, R9, R10 ;  /* 0x0000000a09377221 */ /* 0x000fe20000010000 */
[--C-:B------:R-:W-:Y:S01]  /*c880*/  FFMA.FTZ R38, R38, UR33, -R72.reuse ;  /* 0x0000002126267c23 */ /* 0x100fe20008010848 */
[----:B------:R-:W-:Y:S02]  /*c890*/  @!P1 VIADD R54, R54, 0x2d860 ;  /* 0x0002d86036369836 */ /* 0x000fe40000000000 */
[--C-:B------:R-:W-:Y:S01]  /*c8a0*/  FFMA.FTZ R39, R39, UR33, -R72.reuse ;  /* 0x0000002127277c23 */ /* 0x100fe20008010848 */
[----:B------:R-:W-:Y:S01]  /*c8b0*/  FADD.FTZ R10, R12, R55 ;  /* 0x000000370c0a7221 */ /* 0x000fe20000010000 */
[----:B------:R-:W-:Y:S01]  /*c8c0*/  FFMA.FTZ R42, R42, UR33, -R72 ;  /* 0x000000212a2a7c23 */ /* 0x000fe20008010848 */
[----:B------:R-:W-:Y:S01]  /*c8d0*/  F2FP.BF16.F32.PACK_AB R8, R9, R8 ;  /* 0x000000080908723e */ /* 0x000fe200000010ff */
[----:B------:R-:W1:Y:S01]  /*c8e0*/  MUFU.EX2 R26, R26 ;  /* 0x0000001a001a7308 */ /* 0x000e620000000800 */
[----:B------:R-:W-:Y:S01]  /*c8f0*/  @!P1 PRMT R54, RZ, 0x654, R54 ;  /* 0x00000654ff369816 */ /* 0x000fe20000000036 */
[--C-:B------:R-:W-:Y:S01]  /*c900*/  FFMA.FTZ R43, R43, UR33, -R72.reuse ;  /* 0x000000212b2b7c23 */ /* 0x100fe20008010848 */
[--C-:B------:R-:W-:Y:S01]  /*c910*/  FFMA.FTZ R31, R51, UR33, -R72.reuse ;  /* 0x00000021331f7c23 */ /* 0x100fe20008010848 */
[--C-:B------:R-:W-:Y:S01]  /*c920*/  FFMA.FTZ R51, R59, UR33, -R72.reuse ;  /* 0x000000213b337c23 */ /* 0x100fe20008010848 */
[----:B------:R1:W-:Y:S01]  /*c930*/  @!P1 SYNCS.ARRIVE.TRANS64.RED.A1T0 RZ, [R54+URZ], RZ ;  /* 0x000000ff36ff99a7 */ /* 0x0003e2000810043f */
[--C-:B------:R-:W-:Y:S01]  /*c940*/  FFMA.FTZ R63, R63, UR33, -R72.reuse ;  /* 0x000000213f3f7c23 */ /* 0x100fe20008010848 */
[--C-:B------:R-:W-:Y:S01]  /*c950*/  FFMA.FTZ R46, R46, UR33, -R72.reuse ;  /* 0x000000212e2e7c23 */ /* 0x100fe20008010848 */
[----:B------:R-:W2:Y:S01]  /*c960*/  MUFU.EX2 R73, R73 ;  /* 0x0000004900497308 */ /* 0x000ea20000000800 */
[----:B0-----:R-:W-:Y:S01]  /*c970*/  FFMA.FTZ R3, R7, R3, R11 ;  /* 0x0000000307037223 */ /* 0x001fe2000001000b */
[--C-:B------:R-:W-:Y:S01]  /*c980*/  FFMA.FTZ R30, R50, UR33, -R72.reuse ;  /* 0x00000021321e7c23 */ /* 0x100fe20008010848 */
[--C-:B------:R-:W-:Y:S01]  /*c990*/  FFMA.FTZ R50, R58, UR33, -R72.reuse ;  /* 0x000000213a327c23 */ /* 0x100fe20008010848 */
[--C-:B------:R-:W-:Y:S01]  /*c9a0*/  FFMA.FTZ R4, R62, UR33, -R72.reuse ;  /* 0x000000213e047c23 */ /* 0x100fe20008010848 */
[--C-:B------:R-:W-:Y:S01]  /*c9b0*/  FFMA.FTZ R75, R75, UR33, -R72.reuse ;  /* 0x000000214b4b7c23 */ /* 0x100fe20008010848 */
[--C-:B------:R-:W-:Y:S01]  /*c9c0*/  FFMA.FTZ R78, R78, UR33, -R72.reuse ;  /* 0x000000214e4e7c23 */ /* 0x100fe20008010848 */
[----:B------:R-:W-:Y:S01]  /*c9d0*/  FFMA.FTZ R79, R79, UR33, -R72 ;  /* 0x000000214f4f7c23 */ /* 0x000fe20008010848 */
[----:B------:R-:W0:Y:S01]  /*c9e0*/  MUFU.EX2 R77, R77 ;  /* 0x0000004d004d7308 */ /* 0x000e220000000800 */
[----:B-1----:R-:W-:Y:S01]  /*c9f0*/  FADD.FTZ R54, R26, R3 ;  /* 0x000000031a367221 */ /* 0x002fe20000010000 */
[C---:B------:R-:W-:Y:S01]  /*ca00*/  FADD.FTZ R3, R13.reuse, R10 ;  /* 0x0000000a0d037221 */ /* 0x040fe20000010000 */
[----:B------:R-:W-:Y:S01]  /*ca10*/  F2FP.BF16.F32.PACK_AB R10, R13, R12 ;  /* 0x0000000c0d0a723e */ /* 0x000fe200000010ff */
[--C-:B------:R-:W-:Y:S01]  /*ca20*/  FFMA.FTZ R82, R82, UR33, -R72.reuse ;  /* 0x0000002152527c23 */ /* 0x100fe20008010848 */
[----:B------:R-:W-:Y:S01]  /*ca30*/  F2FP.BF16.F32.PACK_AB R9, R26, R11 ;  /* 0x0000000b1a09723e */ /* 0x000fe200000010ff */
[----:B------:R-:W-:Y:S01]  /*ca40*/  FADD.FTZ R12, R14, R3 ;  /* 0x000000030e0c7221 */ /* 0x000fe20000010000 */
[----:B------:R-:W-:Y:S01]  /*ca50*/  FFMA.FTZ R3, R66, UR33, -R72 ;  /* 0x0000002142037c23 */ /* 0x000fe20008010848 */
[----:B------:R-:W1:Y:S01]  /*ca60*/  MUFU.EX2 R27, R27 ;  /* 0x0000001b001b7308 */ /* 0x000e620000000800 */
[----:B--2---:R-:W-:Y:S01]  /*ca70*/  FADD.FTZ R54, R73, R54 ;  /* 0x0000003649367221 */ /* 0x004fe20000010000 */
[----:B------:R-:W-:Y:S01]  /*ca80*/  FADD.FTZ R55, R15, R12 ;  /* 0x0000000c0f377221 */ /* 0x000fe20000010000 */
[--C-:B------:R-:W-:Y:S01]  /*ca90*/  FFMA.FTZ R12, R67, UR33, -R72.reuse ;  /* 0x00000021430c7c23 */ /* 0x100fe20008010848 */
[--C-:B------:R-:W-:Y:S01]  /*caa0*/  FFMA.FTZ R83, R83, UR33, -R72.reuse ;  /* 0x0000002153537c23 */ /* 0x100fe20008010848 */
[--C-:B------:R-:W-:Y:S01]  /*cab0*/  FFMA.FTZ R86, R86, UR33, -R72.reuse ;  /* 0x0000002156567c23 */ /* 0x100fe20008010848 */
[----:B------:R-:W-:Y:S01]  /*cac0*/  FADD.FTZ R26, R20, R55 ;  /* 0x00000037141a7221 */ /* 0x000fe20000010000 */
[----:B------:R-:W-:Y:S01]  /*cad0*/  FFMA.FTZ R55, R71, UR33, -R72 ;  /* 0x0000002147377c23 */ /* 0x000fe20008010848 */
[----:B------:R-:W2:Y:S01]  /*cae0*/  MUFU.EX2 R34, R34 ;  /* 0x0000002200227308 */ /* 0x000ea20000000800 */
[----:B0-----:R-:W-:Y:S01]  /*caf0*/  FADD.FTZ R54, R77, R54 ;  /* 0x000000364d367221 */ /* 0x001fe20000010000 */
[----:B------:R-:W-:Y:S01]  /*cb00*/  FADD.FTZ R67, R21, R26 ;  /* 0x0000001a15437221 */ /* 0x000fe20000010000 */
[----:B------:R-:W-:Y:S01]  /*cb10*/  F2FP.BF16.F32.PACK_AB R11, R77, R73 ;  /* 0x000000494d0b723e */ /* 0x000fe200000010ff */
[----:B------:R-:W-:Y:S01]  /*cb20*/  UMOV UR53, UR45 ;  /* 0x0000002d00357c82 */ /* 0x000fe20008000000 */
[-C--:B------:R-:W-:Y:S01]  /*cb30*/  FMUL.FTZ R90, R90, R7.reuse ;  /* 0x000000075a5a7220 */ /* 0x080fe20000410000 */
[----:B------:R-:W-:Y:S01]  /*cb40*/  FADD.FTZ R58, R24, R67 ;  /* 0x00000043183a7221 */ /* 0x000fe20000010000 */
[----:B------:R-:W-:Y:S01]  /*cb50*/  F2FP.BF16.F32.PACK_AB R24, R25, R24 ;  /* 0x000000181918723e */ /* 0x000fe200000010ff */
[----:B------:R-:W-:Y:S01]  /*cb60*/  MUFU.EX2 R38, R38 ;  /* 0x0000002600267308 */ /* 0x000fe20000000800 */
[----:B-1----:R-:W-:Y:S01]  /*cb70*/  FADD.FTZ R59, R27, R54 ;  /* 0x000000361b3b7221 */ /* 0x002fe20000010000 */
[----:B------:R-:W-:Y:S01]  /*cb80*/  FADD.FTZ R67, R25, R58 ;  /* 0x0000003a19437221 */ /* 0x000fe20000010000 */
[----:B------:R0:W-:Y:S01]  /*cb90*/  STSM.16.M88.4 [R17+0x21800], R8 ;  /* 0x0218000811007844 */ /* 0x0001e20000000200 */
[----:B------:R-:W-:Y:S01]  /*cba0*/  FFMA.FTZ R54, R70, UR33, -R72 ;  /* 0x0000002146367c23 */ /* 0x000fe20008010848 */
[-C--:B------:R-:W-:Y:S01]  /*cbb0*/  FMUL.FTZ R91, R91, R7.reuse ;  /* 0x000000075b5b7220 */ /* 0x080fe20000410000 */
[----:B------:R-:W-:Y:S01]  /*cbc0*/  FADD.FTZ R58, R28, R67 ;  /* 0x000000431c3a7221 */ /* 0x000fe20000010000 */
[-C--:B------:R-:W-:Y:S01]  /*cbd0*/  FMUL.FTZ R94, R94, R7.reuse ;  /* 0x000000075e5e7220 */ /* 0x080fe20000410000 */
[----:B------:R-:W1:Y:S01]  /*cbe0*/  MUFU.EX2 R39, R39 ;  /* 0x0000002700277308 */ /* 0x000e620000000800 */
[-C--:B------:R-:W-:Y:S01]  /*cbf0*/  FMUL.FTZ R95, R95, R7.reuse ;  /* 0x000000075f5f7220 */ /* 0x080fe20000410000 */
[----:B------:R-:W-:Y:S01]  /*cc00*/  FADD.FTZ R67, R29, R58 ;  /* 0x0000003a1d437221 */ /* 0x000fe20000010000 */
        /* <DEDUP_REMOVED lines=8> */
[----:B0-----:R-:W-:Y:S01]  /*cc90*/  F2FP.BF16.F32.PACK_AB R8, R15, R14 ;  /* 0x0000000e0f08723e */ /* 0x001fe200000010ff */
[-C--:B------:R-:W-:Y:S01]  /*cca0*/  FMUL.FTZ R111, R111, R7.reuse ;  /* 0x000000076f6f7220 */ /* 0x080fe20000410000 */
[----:B------:R-:W-:Y:S01]  /*ccb0*/  F2FP.BF16.F32.PACK_AB R10, R21, R20 ;  /* 0x00000014150a723e */ /* 0x000fe200000010ff */
[----:B------:R-:W-:Y:S01]  /*ccc0*/  FMUL.FTZ R114, R114, R7 ;  /* 0x0000000772727220 */ /* 0x000fe20000410000 */
[----:B--2---:R-:W-:Y:S01]  /*ccd0*/  F2FP.BF16.F32.PACK_AB R9, R34, R27 ;  /* 0x0000001b2209723e */ /* 0x004fe200000010ff */
        /* <DEDUP_REMOVED lines=8> */
[----:B------:R2:W-:Y:S01]  /*cd60*/  MUFU.EX2 R13, R63 ;  /* 0x0000003f000d7308 */ /* 0x0005e20000000800 */
[-C--:B------:R-:W-:Y:S01]  /*cd70*/  FMUL.FTZ R126, R126, R7.reuse ;  /* 0x000000077e7e7220 */ /* 0x080fe20000410000 */
[-C--:B------:R-:W-:Y:S01]  /*cd80*/  FMUL.FTZ R127, R127, R7.reuse ;  /* 0x000000077f7f7220 */ /* 0x080fe20000410000 */
[-C--:B------:R-:W-:Y:S01]  /*cd90*/  FMUL.FTZ R130, R130, R7.reuse ;  /* 0x0000000782827220 */ /* 0x080fe20000410000 */
[-C--:B------:R-:W-:Y:S01]  /*cda0*/  FMUL.FTZ R131, R131, R7.reuse ;  /* 0x0000000783837220 */ /* 0x080fe20000410000 */
[-C--:B------:R-:W-:Y:S01]  /*cdb0*/  FMUL.FTZ R134, R134, R7.reuse ;  /* 0x0000000786867220 */ /* 0x080fe20000410000 */
[----:B------:R-:W-:Y:S01]  /*cdc0*/  FMUL.FTZ R135, R135, R7 ;  /* 0x0000000787877220 */ /* 0x000fe20000410000 */
[----:B------:R-:W-:Y:S01]  /*cdd0*/  IMAD.MOV.U32 R7, RZ, RZ, R5 ;  /* 0x000000ffff077224 */ /* 0x000fe200078e0005 */
[----:B------:R-:W3:Y:S01]  /*cde0*/  MUFU.EX2 R46, R46 ;  /* 0x0000002e002e7308 */ /* 0x000ee20000000800 */
[----:B--2---:R-:W-:Y:S01]  /*cdf0*/  FADD.FTZ R63, R34, R59 ;  /* 0x0000003b223f7221 */ /* 0x004fe20000010000 */
[--C-:B------:R-:W-:Y:S01]  /*ce00*/  FFMA.FTZ R59, R74, UR33, -R72.reuse ;  /* 0x000000214a3b7c23 */ /* 0x100fe20008010848 */
[----:B------:R-:W-:Y:S01]  /*ce10*/  FFMA.FTZ R72, R87, UR33, -R72 ;  /* 0x0000002157487c23 */ /* 0x000fe20008010848 */
[----:B0-----:R-:W-:Y:S01]  /*ce20*/  F2FP.BF16.F32.PACK_AB R25, R43, R42 ;  /* 0x0000002a2b19723e */ /* 0x001fe200000010ff */
[----:B------:R-:W-:Y:S01]  /*ce30*/  FADD.FTZ R26, R38, R63 ;  /* 0x0000003f261a7221 */ /* 0x000fe20000010000 */
[----:B------:R-:W-:-:S02]  /*ce40*/  F2FP.BF16.F32.PACK_AB R34, R37, R36 ;  /* 0x000000242522723e */ /* 0x000fc400000010ff */
[----:B------:R-:W0:Y:S01]  /*ce50*/  MUFU.EX2 R76, R76 ;  /* 0x0000004c004c7308 */ /* 0x000e220000000800 */
[----:B------:R-:W-:-:S04]  /*ce60*/  FADD.FTZ R63, R39, R26 ;  /* 0x0000001a273f7221 */ /* 0x000fc80000010000 */
[----:B------:R-:W-:Y:S01]  /*ce70*/  FADD.FTZ R26, R42, R63 ;  /* 0x0000003f2a1a7221 */ /* 0x000fe20000010000 */
[----:B------:R-:W-:Y:S02]  /*ce80*/  F2FP.BF16.F32.PACK_AB R42, R45, R44 ;  /* 0x0000002c2d2a723e */ /* 0x000fe400000010ff */
[----:B------:R-:W2:Y:S01]  /*ce90*/  MUFU.EX2 R30, R30 ;  /* 0x0000001e001e7308 */ /* 0x000ea20000000800 */
[----:B------:R-:W-:Y:S01]  /*cea0*/  FADD.FTZ R63, R43, R26 ;  /* 0x0000001a2b3f7221 */ /* 0x000fe20000010000 */
[----:B------:R-:W-:Y:S01]  /*ceb0*/  FADD.FTZ R26, R32, R67 ;  /* 0x00000043201a7221 */ /* 0x000fe20000010000 */
[C---:B------:R-:W-:Y:S02]  /*cec0*/  F2FP.BF16.F32.PACK_AB R32, R33.reuse, R32 ;  /* 0x000000202120723e */ /* 0x040fe400000010ff */
[----:B---3--:R-:W-:Y:S01]  /*ced0*/  FADD.FTZ R63, R46, R63 ;  /* 0x0000003f2e3f7221 */ /* 0x008fe20000010000 */
[----:B------:R-:W-:Y:S02]  /*cee0*/  FADD.FTZ R67, R33, R26 ;  /* 0x0000001a21437221 */ /* 0x000fe40000010000 */
[----:B------:R-:W3:Y:S01]  /*cef0*/  MUFU.EX2 R31, R31 ;  /* 0x0000001f001f7308 */ /* 0x000ee20000000800 */
[----:B0-----:R-:W-:Y:S01]  /*cf00*/  FADD.FTZ R63, R76, R63 ;  /* 0x0000003f4c3f7221 */ /* 0x001fe20000010000 */
[----:B------:R-:W-:Y:S01]  /*cf10*/  FADD.FTZ R26, R36, R67 ;  /* 0x00000043241a7221 */ /* 0x000fe20000010000 */
[----:B------:R-:W-:-:S03]  /*cf20*/  F2FP.BF16.F32.PACK_AB R27, R76, R46 ;  /* 0x0000002e4c1b723e */ /* 0x000fc600000010ff */
[----:B------:R-:W-:Y:S01]  /*cf30*/  FADD.FTZ R15, R37, R26 ;  /* 0x0000001a250f7221 */ /* 0x000fe20000010000 */
[----:B------:R-:W-:Y:S01]  /*cf40*/  F2FP.BF16.F32.PACK_AB R26, R29, R28 ;  /* 0x0000001c1d1a723e */ /* 0x000fe200000010ff */
[----:B------:R-:W0:Y:S01]  /*cf50*/  MUFU.EX2 R35, R35 ;  /* 0x0000002300237308 */ /* 0x000e220000000800 */
[----:B--2---:R-:W-:Y:S01]  /*cf60*/  FADD.FTZ R14, R30, R63 ;  /* 0x0000003f1e0e7221 */ /* 0x004fe20000010000 */
[----:B------:R-:W-:Y:S01]  /*cf70*/  FADD.FTZ R28, R40, R15 ;  /* 0x0000000f281c7221 */ /* 0x000fe20000010000 */
[C---:B------:R-:W-:Y:S01]  /*cf80*/  F2FP.BF16.F32.PACK_AB R40, R41.reuse, R40 ;  /* 0x000000282928723e */ /* 0x040fe200000010ff */
[----:B------:R2:W-:Y:S02]  /*cf90*/  STSM.16.M88.4 [R22], R24 ;  /* 0x0000001816007844 */ /* 0x0005e40000000200 */
[----:B------:R-:W-:Y:S02]  /*cfa0*/  FADD.FTZ R21, R41, R28 ;  /* 0x0000001c29157221 */ /* 0x000fe40000010000 */
[----:B------:R-:W4:Y:S01]  /*cfb0*/  MUFU.EX2 R47, R47 ;  /* 0x0000002f002f7308 */ /* 0x000f220000000800 */
[C---:B---3--:R-:W-:Y:S01]  /*cfc0*/  FADD.FTZ R20, R31.reuse, R14 ;  /* 0x0000000e1f147221 */ /* 0x048fe20000010000 */
[----:B------:R-:W-:Y:S01]  /*cfd0*/  FADD.FTZ R28, R44, R21 ;  /* 0x000000152c1c7221 */ /* 0x000fe20000010000 */
[----:B------:R-:W-:-:S03]  /*cfe0*/  F2FP.BF16.F32.PACK_AB R33, R31, R30 ;  /* 0x0000001e1f21723e */ /* 0x000fc600000010ff */
[----:B------:R-:W-:Y:S02]  /*cff0*/  FADD.FTZ R21, R45, R28 ;  /* 0x0000001c2d157221 */ /* 0x000fe40000010000 */
[----:B------:R-:W3:Y:S01]  /*d000*/  MUFU.EX2 R50, R50 ;  /* 0x0000003200327308 */ /* 0x000ee20000000800 */
[----:B0-----:R-:W-:Y:S01]  /*d010*/  FADD.FTZ R20, R35, R20 ;  /* 0x0000001423147221 */ /* 0x001fe20000010000 */
[----:B------:R-:W-:Y:S01]  /*d020*/  FADD.FTZ R28, R48, R21 ;  /* 0x00000015301c7221 */ /* 0x000fe20000010000 */
[----:B------:R-:W-:-:S05]  /*d030*/  F2FP.BF16.F32.PACK_AB R48, R49, R48 ;  /* 0x000000303130723e */ /* 0x000fca00000010ff */
[----:B------:R-:W0:Y:S01]  /*d040*/  MUFU.EX2 R51, R51 ;  /* 0x0000003300337308 */ /* 0x000e220000000800 */
[C---:B----4-:R-:W-:Y:S01]  /*d050*/  FADD.FTZ R15, R47.reuse, R20 ;  /* 0x000000142f0f7221 */ /* 0x050fe20000010000 */
[----:B------:R-:W-:-:S05]  /*d060*/  F2FP.BF16.F32.PACK_AB R35, R47, R35 ;  /* 0x000000232f23723e */ /* 0x000fca00000010ff */
[----:B------:R2:W-:Y:S01]  /*d070*/  STSM.16.M88.4 [R18], R32 ;  /* 0x0000002012007844 */ /* 0x0005e20000000200 */
[----:B------:R-:W4:Y:S01]  /*d080*/  MUFU.EX2 R4, R4 ;  /* 0x0000000400047308 */ /* 0x000f220000000800 */
[----:B---3--:R-:W-:-:S07]  /*d090*/  FADD.FTZ R20, R50, R15 ;  /* 0x0000000f32147221 */ /* 0x008fce0000010000 */
[----:B------:R-:W1:Y:S01]  /*d0a0*/  MUFU.EX2 R52, R52 ;  /* 0x0000003400347308 */ /* 0x000e620000000800 */
[C---:B0-----:R-:W-:Y:S01]  /*d0b0*/  FADD.FTZ R15, R51.reuse, R20 ;  /* 0x00000014330f7221 */ /* 0x041fe20000010000 */
[----:B------:R-:W-:-:S06]  /*d0c0*/  F2FP.BF16.F32.PACK_AB R41, R51, R50 ;  /* 0x000000323329723e */ /* 0x000fcc00000010ff */
[----:B------:R-:W0:Y:S01]  /*d0d0*/  MUFU.EX2 R53, R53 ;  /* 0x0000003500357308 */ /* 0x000e220000000800 */
[----:B----4-:R-:W-:Y:S01]  /*d0e0*/  FADD.FTZ R20, R4, R15 ;  /* 0x0000000f04147221 */ /* 0x010fe20000010000 */
[----:B------:R-:W-:Y:S01]  /*d0f0*/  FADD.FTZ R15, R49, R28 ;  /* 0x0000001c310f7221 */ /* 0x000fe20000010000 */
[C---:B------:R-:W-:Y:S02]  /*d100*/  F2FP.BF16.F32.PACK_AB R43, R13.reuse, R4 ;  /* 0x000000040d2b723e */ /* 0x040fe400000010ff */
[----:B------:R-:W-:-:S03]  /*d110*/  FADD.FTZ R20, R13, R20 ;  /* 0x000000140d147221 */ /* 0x000fc60000010000 */
[----:B------:R-:W3:Y:S01]  /*d120*/  MUFU.EX2 R3, R3 ;  /* 0x0000000300037308 */ /* 0x000ee20000000800 */
[----:B-1----:R-:W-:Y:S01]  /*d130*/  FADD.FTZ R8, R52, R15 ;  /* 0x0000000f34087221 */ /* 0x002fe20000010000 */
[----:B------:R2:W-:Y:S06]  /*d140*/  STSM.16.M88.4 [R17+0x27800], R40 ;  /* 0x0278002811007844 */ /* 0x0005ec0000000200 */
[----:B------:R-:W1:Y:S01]  /*d150*/  MUFU.EX2 R56, R56 ;  /* 0x0000003800387308 */ /* 0x000e620000000800 */
[C---:B0-----:R-:W-:Y:S01]  /*d160*/  FADD.FTZ R11, R53.reuse, R8 ;  /* 0x00000008350b7221 */ /* 0x041fe20000010000 */
[----:B------:R-:W-:-:S06]  /*d170*/  F2FP.BF16.F32.PACK_AB R50, R53, R52 ;  /* 0x000000343532723e */ /* 0x000fcc00000010ff */
[----:B------:R-:W0:Y:S01]  /*d180*/  MUFU.EX2 R12, R12 ;  /* 0x0000000c000c7308 */ /* 0x000e220000000800 */
[----:B---3--:R-:W-:-:S07]  /*d190*/  FADD.FTZ R9, R3, R20 ;  /* 0x0000001403097221 */ /* 0x008fce0000010000 */
[----:B------:R-:W3:Y:S01]  /*d1a0*/  MUFU.EX2 R57, R57 ;  /* 0x0000003900397308 */ /* 0x000ee20000000800 */
[----:B-1----:R-:W-:-:S07]  /*d1b0*/  FADD.FTZ R10, R56, R11 ;  /* 0x0000000b380a7221 */ /* 0x002fce0000010000 */
[----:B------:R-:W1:Y:S01]  /*d1c0*/  MUFU.EX2 R54, R54 ;  /* 0x0000003600367308 */ /* 0x000e620000000800 */
[C---:B0-----:R-:W-:Y:S01]  /*d1d0*/  FADD.FTZ R9, R12.reuse, R9 ;  /* 0x000000090c097221 */ /* 0x041fe20000010000 */
[----:B------:R-:W-:-:S06]  /*d1e0*/  F2FP.BF16.F32.PACK_AB R49, R12, R3 ;  /* 0x000000030c31723e */ /* 0x000fcc00000010ff */
[----:B------:R-:W0:Y:S01]  /*d1f0*/  MUFU.EX2 R60, R60 ;  /* 0x0000003c003c7308 */ /* 0x000e220000000800 */
[C---:B---3--:R-:W-:Y:S01]  /*d200*/  FADD.FTZ R11, R57.reuse, R10 ;  /* 0x0000000a390b7221 */ /* 0x048fe20000010000 */
[----:B------:R-:W-:-:S06]  /*d210*/  F2FP.BF16.F32.PACK_AB R56, R57, R56 ;  /* 0x000000383938723e */ /* 0x000fcc00000010ff */
[----:B------:R-:W3:Y:S01]  /*d220*/  MUFU.EX2 R55, R55 ;  /* 0x0000003700377308 */ /* 0x000ee20000000800 */
[----:B-1----:R-:W-:-:S07]  /*d230*/  FADD.FTZ R8, R54, R9 ;  /* 0x0000000936087221 */ /* 0x002fce0000010000 */
[----:B------:R-:W1:Y:S01]  /*d240*/  MUFU.EX2 R61, R61 ;  /* 0x0000003d003d7308 */ /* 0x000e620000000800 */
[----:B0-----:R-:W-:-:S07]  /*d250*/  FADD.FTZ R4, R60, R11 ;  /* 0x0000000b3c047221 */ /* 0x001fce0000010000 */
[----:B------:R-:W0:Y:S01]  /*d260*/  MUFU.EX2 R59, R59 ;  /* 0x0000003b003b7308 */ /* 0x000e220000000800 */
[C---:B---3--:R-:W-:Y:S01]  /*d270*/  FADD.FTZ R8, R55.reuse, R8 ;  /* 0x0000000837087221 */ /* 0x048fe20000010000 */
[----:B------:R-:W-:-:S05]  /*d280*/  F2FP.BF16.F32.PACK_AB R51, R55, R54 ;  /* 0x000000363733723e */ /* 0x000fca00000010ff */
[----:B------:R2:W-:Y:S01]  /*d290*/  STSM.16.M88.4 [R136], R48 ;  /* 0x0000003088007844 */ /* 0x0005e20000000200 */
[----:B------:R-:W3:Y:S01]  /*d2a0*/  MUFU.EX2 R64, R64 ;  /* 0x0000004000407308 */ /* 0x000ee20000000800 */
[C---:B-1----:R-:W-:Y:S01]  /*d2b0*/  FADD.FTZ R11, R61.reuse, R4 ;  /* 0x000000043d0b7221 */ /* 0x042fe20000010000 */
[----:B------:R-:W-:-:S06]  /*d2c0*/  F2FP.BF16.F32.PACK_AB R58, R61, R60 ;  /* 0x0000003c3d3a723e */ /* 0x000fcc00000010ff */
[----:B------:R-:W1:Y:S01]  /*d2d0*/  MUFU.EX2 R14, R75 ;  /* 0x0000004b000e7308 */ /* 0x000e620000000800 */
[----:B0-----:R-:W-:-:S07]  /*d2e0*/  FADD.FTZ R9, R59, R8 ;  /* 0x000000083b097221 */ /* 0x001fce0000010000 */
[----:B------:R-:W0:Y:S01]  /*d2f0*/  MUFU.EX2 R68, R68 ;  /* 0x0000004400447308 */ /* 0x000e220000000800 */
[----:B---3--:R-:W-:-:S07]  /*d300*/  FADD.FTZ R11, R64, R11 ;  /* 0x0000000b400b7221 */ /* 0x008fce0000010000 */
[----:B------:R-:W3:Y:S01]  /*d310*/  MUFU.EX2 R78, R78 ;  /* 0x0000004e004e7308 */ /* 0x000ee20000000800 */
[C---:B-1----:R-:W-:Y:S01]  /*d320*/  FADD.FTZ R9, R14.reuse, R9 ;  /* 0x000000090e097221 */ /* 0x042fe20000010000 */
[----:B------:R-:W-:-:S06]  /*d330*/  F2FP.BF16.F32.PACK_AB R57, R14, R59 ;  /* 0x0000003b0e39723e */ /* 0x000fcc00000010ff */
[----:B------:R-:W1:Y:S01]  /*d340*/  MUFU.EX2 R79, R79 ;  /* 0x0000004f004f7308 */ /* 0x000e620000000800 */
[C---:B0-----:R-:W-:Y:S01]  /*d350*/  FADD.FTZ R20, R68.reuse, R11 ;  /* 0x0000000b44147221 */ /* 0x041fe20000010000 */
[----:B------:R-:W-:-:S06]  /*d360*/  F2FP.BF16.F32.PACK_AB R8, R68, R64 ;  /* 0x000000404408723e */ /* 0x000fcc00000010ff */
[----:B------:R-:W-:Y:S01]  /*d370*/  MUFU.EX2 R65, R65 ;  /* 0x0000004100417308 */ /* 0x000fe20000000800 */
[----:B---3--:R-:W-:-:S07]  /*d380*/  FADD.FTZ R4, R78, R9 ;  /* 0x000000094e047221 */ /* 0x008fce0000010000 */
[----:B------:R-:W0:Y:S01]  /*d390*/  MUFU.EX2 R6, R85 ;  /* 0x0000005500067308 */ /* 0x000e220000000800 */
[C---:B-1----:R-:W-:Y:S01]  /*d3a0*/  F2FP.BF16.F32.PACK_AB R59, R79.reuse, R78 ;  /* 0x0000004e4f3b723e */ /* 0x042fe200000010ff */
[----:B------:R-:W-:-:S04]  /*d3b0*/  FADD.FTZ R4, R79, R4 ;  /* 0x000000044f047221 */ /* 0x000fc80000010000 */
[----:B------:R2:W-:Y:S02]  /*d3c0*/  STSM.16.M88.4 [R22+0x6000], R56 ;  /* 0x0060003816007844 */ /* 0x0005e40000000200 */
[----:B------:R-:W1:Y:S08]  /*d3d0*/  MUFU.EX2 R21, R82 ;  /* 0x0000005200157308 */ /* 0x000e700000000800 */
[----:B------:R-:W3:Y:S01]  /*d3e0*/  MUFU.EX2 R83, R83 ;  /* 0x0000005300537308 */ /* 0x000ee20000000800 */
[----:B0-----:R-:W-:Y:S01]  /*d3f0*/  F2FP.BF16.F32.PACK_AB R10, R6, R65 ;  /* 0x00000041060a723e */ /* 0x001fe200000010ff */
[----:B------:R-:W-:-:S06]  /*d400*/  FADD.FTZ R65, R65, R20 ;  /* 0x0000001441417221 */ /* 0x000fcc0000010000 */
[----:B------:R-:W0:Y:S01]  /*d410*/  MUFU.EX2 R13, R86 ;  /* 0x00000056000d7308 */ /* 0x000e220000000800 */
[----:B-1----:R-:W-:-:S07]  /*d420*/  FADD.FTZ R4, R21, R4 ;  /* 0x0000000415047221 */ /* 0x002fce0000010000 */
[----:B------:R-:W1:Y:S01]  /*d430*/  MUFU.EX2 R72, R72 ;  /* 0x0000004800487308 */ /* 0x000e620000000800 */
[C---:B---3--:R-:W-:Y:S01]  /*d440*/  F2FP.BF16.F32.PACK_AB R9, R83.reuse, R21 ;  /* 0x000000155309723e */ /* 0x048fe200000010ff */
[----:B------:R-:W-:-:S04]  /*d450*/  FADD.FTZ R4, R83, R4 ;  /* 0x0000000453047221 */ /* 0x000fc80000010000 */
[----:B0-----:R-:W-:Y:S01]  /*d460*/  FADD.FTZ R3, R13, R4 ;  /* 0x000000040d037221 */ /* 0x001fe20000010000 */
[----:B------:R-:W-:Y:S01]  /*d470*/  FADD.FTZ R4, R6, R65 ;  /* 0x0000004106047221 */ /* 0x000fe20000010000 */
[----:B------:R-:W-:Y:S01]  /*d480*/  IMAD.MOV.U32 R6, RZ, RZ, R0 ;  /* 0x000000ffff067224 */ /* 0x000fe200078e0000 */
[C---:B-1----:R-:W-:Y:S01]  /*d490*/  F2FP.BF16.F32.PACK_AB R11, R72.reuse, R13 ;  /* 0x0000000d480b723e */ /* 0x042fe200000010ff */
[----:B------:R-:W-:-:S04]  /*d4a0*/  FADD.FTZ R3, R72, R3 ;  /* 0x0000000348037221 */ /* 0x000fc80000010000 */
[----:B------:R2:W-:Y:S01]  /*d4b0*/  STSM.16.M88.4 [R18+0x6000], R8 ;  /* 0x0060000812007844 */ /* 0x0005e20000000200 */
[----:B------:R0:W-:Y:S06]  /*d4c0*/  MEMBAR.ALL.CTA ;  /* 0x0000000000007992 */ /* 0x0001ec0000008000 */
[----:B0-----:R-:W0:Y:S02]  /*d4d0*/  FENCE.VIEW.ASYNC.S ;  /* 0x00000000000073c6 */ /* 0x001e240000000000 */
[----:B0-----:R-:W-:Y:S01]  /*d4e0*/  NOP ;  /* 0x0000000000007918 */ /* 0x001fe20000000000 */
[----:B------:R-:W-:Y:S05]  /*d4f0*/  @P2 BRA `(.L_x_893) ;  /* 0xffffffcc00d42947 */ /* 0x000fea000383ffff */
.L_x_876:
[----:B------:R-:W-:Y:S06]  /*d500*/  BAR.ARV 0x8, 0x200 ;  /* 0x0208000000007b1d */ /* 0x000fec0000002000 */
[----:B------:R-:W-:Y:S05]  /*d510*/  @!P0 BRA `(.L_x_894) ;  /* 0x0000000000048947 */ /* 0x000fea0003800000 */
[----:B------:R-:W-:Y:S01]  /*d520*/  BPT.TRAP 0x1 ;  /* 0x000000040000795c */ /* 0x000fe20000300000 */
.L_x_894:
[----:B------:R-:W-:Y:S01]  /*d530*/  ULEA UR9, UR45, UR42, 0x3 ;  /* 0x0000002a2d097291 */ /* 0x000fe2000f8e183f */
[----:B------:R-:W-:-:S05]  /*d540*/  IMAD.U32 R2, RZ, RZ, UR50 ;  /* 0x00000032ff027e24 */ /* 0x000fca000f8e00ff */
[----:B------:R-:W-:-:S04]  /*d550*/  SHF.L.U32 R2, R2, 0x1f, RZ ;  /* 0x0000001f02027819 */ /* 0x000fc800000006ff */
[----:B------:R0:W1:Y:S01]  /*d560*/  SYNCS.PHASECHK.TRANS64.TRYWAIT P2, [UR9+0x2d850], R2 ;  /* 0x02d85002ff0075a7 */ /* 0x0000620008040149 */
[----:B------:R-:W-:Y:S05]  /*d570*/  @!P0 BRA `(.L_x_895) ;  /* 0x0000000000048947 */ /* 0x000fea0003800000 */
[----:B------:R-:W-:Y:S01]  /*d580*/  BPT.TRAP 0x1 ;  /* 0x000000040000795c */ /* 0x000fe20000300000 */
.L_x_895:
[----:B-1----:R-:W-:Y:S05]  /*d590*/  @P2 BRA `(.L_x_896) ;  /* 0x0000000000082947 */ /* 0x002fea0003800000 */
[----:B------:R-:W1:Y:S02]  /*d5a0*/  SYNCS.PHASECHK.TRANS64.TRYWAIT P0, [UR9+0x2d850], R2 ;  /* 0x02d85002ff0075a7 */ /* 0x000e640008000149 */
[----:B-1----:R-:W-:Y:S05]  /*d5b0*/  @!P0 BRA `(.L_x_897) ;  /* 0x0000007000708947 */ /* 0x002fea0003800000 */
.L_x_896:
[----:B------:R-:W-:Y:S01]  /*d5c0*/  UIADD3 UR42, UR42, 0x400, URZ ;  /* 0x000004002a2a7890 */ /* 0x000fe2000fffe03f */
[----:B------:R-:W-:Y:S01]  /*d5d0*/  WARPGROUP.ARRIVE ;  /* 0x00000000000079c5 */ /* 0x000fe20000000000 */
[----:B------:R-:W-:Y:S01]  /*d5e0*/  ULOP3.LUT UR36, UR36, 0x10000, URZ, 0xfc, !UPT ;  /* 0x0001000024247892 */ /* 0x000fe2000f8efc3f */
[----:B-1----:R-:W1:Y:S01]  /*d5f0*/  SHFL.BFLY PT, R7, R4, 0x2, 0x1f ;  /* 0x0c401f0004077f89 */ /* 0x002e6200000e0000 */
[----:B------:R-:W-:Y:S01]  /*d600*/  USHF.R.U32.HI UR42, URZ, 0x4, UR42 ;  /* 0x000000043f2a7899 */ /* 0x000fe2000801162a */
[----:B------:R-:W-:Y:S01]  /*d610*/  IMAD.MOV.U32 R36, RZ, RZ, -0x800000 ;  /* 0xff800000ff247424 */ /* 0x000fe200078e00ff */
[----:B------:R-:W-:Y:S01]  /*d620*/  UMOV UR5, 0x40000040 ;  /* 0x4000004000057882 */ /* 0x000fe20000000000 */
[----:B------:R-:W-:Y:S01]  /*d630*/  UMOV UR7, 0x80000020 ;  /* 0x8000002000077882 */ /* 0x000fe20000000000 */
[----:B------:R-:W-:Y:S01]  /*d640*/  ULOP3.LUT UR42, UR42, 0x3fff, URZ, 0xc0, !UPT ;  /* 0x00003fff2a2a7892 */ /* 0x000fe2000f8ec03f */
[----:B0-----:R-:W0:Y:S01]  /*d650*/  SHFL.BFLY PT, R2, R3, 0x2, 0x1f ;  /* 0x0c401f0003027f89 */ /* 0x001e2200000e0000 */
[----:B------:R-:W-:Y:S01]  /*d660*/  UMOV UR4, UR36 ;  /* 0x0000002400047c82 */ /* 0x000fe20008000000 */
[----:B--2---:R-:W-:Y:S01]  /*d670*/  IMAD.MOV.U32 R48, RZ, RZ, RZ ;  /* 0x000000ffff307224 */ /* 0x004fe200078e00ff */
[----:B------:R-:W-:Y:S01]  /*d680*/  ULOP3.LUT UR8, UR42, 0x2000000, URZ, 0xfc, !UPT ;  /* 0x020000002a087892 */ /* 0x000fe2000f8efc3f */
[----:B------:R-:W-:Y:S01]  /*d690*/  IMAD.MOV.U32 R37, RZ, RZ, -0x800000 ;  /* 0xff800000ff257424 */ /* 0x000fe200078e00ff */
[----:B------:R-:W-:-:S02]  /*d6a0*/  UIADD3 UR46, UR46, 0x1, URZ ;  /* 0x000000012e2e7890 */ /* 0x000fc4000fffe03f */
[----:B------:R-:W-:Y:S02]  /*d6b0*/  UIMAD UR8, UR45, 0x600, UR8 ;  /* 0x000006002d0878a4 */ /* 0x000fe4000f8e0208 */
[----:B------:R-:W-:-:S04]  /*d6c0*/  UIADD3 UR45, UR45, 0x1, URZ ;  /* 0x000000012d2d7890 */ /* 0x000fc8000fffe03f */
[----:B------:R-:W-:Y:S01]  /*d6d0*/  UISETP.NE.AND UP0, UPT, UR45, 0x2, UPT ;  /* 0x000000022d00788c */ /* 0x000fe2000bf05270 */
[----:B------:R-:W-:Y:S02]  /*d6e0*/  UMOV UR6, UR8 ;  /* 0x0000000800067c82 */ /* 0x000fe40008000000 */
[----:B------:R-:W-:Y:S01]  /*d6f0*/  HGMMA.64x96x16.F32.BF16 R88, gdesc[UR4].tnspB, R88, gsb0 ;  /* 0x41600000045879f0 */ /* 0x000fe20008001858 */
[----:B------:R-:W-:Y:S01]  /*d700*/  UIADD3 UR4, UR36, 0x2, URZ ;  /* 0x0000000224047890 */ /* 0x000fe2000fffe03f */
[----:B-1----:R-:W-:Y:S01]  /*d710*/  FADD.FTZ R7, R7, R4 ;  /* 0x0000000407077221 */ /* 0x002fe20000010000 */
[----:B------:R-:W-:Y:S01]  /*d720*/  UIADD3 UR6, UR8, 0x40, URZ ;  /* 0x0000004008067890 */ /* 0x000fe2000fffe03f */
[----:B------:R-:W-:Y:S01]  /*d730*/  UMOV UR5, 0x40000040 ;  /* 0x4000004000057882 */ /* 0x000fe20000000000 */
[----:B------:R-:W-:Y:S01]  /*d740*/  UMOV UR7, 0x80000020 ;  /* 0x8000002000077882 */ /* 0x000fe20000000000 */
[----:B0-----:R-:W-:Y:S01]  /*d750*/  FADD.FTZ R6, R2, R3 ;  /* 0x0000000302067221 */ /* 0x001fe20000010000 */
[----:B------:R-:W-:Y:S01]  /*d760*/  IMAD.U32 R3, RZ, RZ, UR33 ;  /* 0x00000021ff037e24 */ /* 0x000fe2000f8e00ff */
[----:B------:R-:W0:Y:S01]  /*d770*/  SHFL.BFLY PT, R2, R7, 0x1, 0x1f ;  /* 0x0c201f0007027f89 */ /* 0x000e2200000e0000 */
[----:B------:R-:W-:-:S03]  /*d780*/  USEL UR45, UR45, URZ, UP0 ;  /* 0x0000003f2d2d7287 */ /* 0x000fc60008000000 */
[----:B------:R-:W1:Y:S01]  /*d790*/  SHFL.BFLY PT, R9, R6, 0x1, 0x1f ;  /* 0x0c201f0006097f89 */ /* 0x000e6200000e0000 */
[----:B0-----:R-:W-:Y:S01]  /*d7a0*/  FADD.FTZ R10, R7, R2 ;  /* 0x00000002070a7221 */ /* 0x001fe20000010000 */
[----:B------:R-:W-:Y:S02]  /*d7b0*/  IMAD.MOV.U32 R2, RZ, RZ, RZ ;  /* 0x000000ffff027224 */ /* 0x000fe400078e00ff */
[----:B------:R-:W-:Y:S02]  /*d7c0*/  IMAD.U32 R7, RZ, RZ, UR33 ;  /* 0x00000021ff077e24 */ /* 0x000fe4000f8e00ff */
[----:B-1----:R-:W-:Y:S01]  /*d7d0*/  FADD.FTZ R9, R6, R9 ;  /* 0x0000000906097221 */ /* 0x002fe20000010000 */
[----:B------:R-:W-:Y:S01]  /*d7e0*/  FSETP.NE.FTZ.AND P0, PT, R10, RZ, PT ;  /* 0x000000ff0a00720b */ /* 0x000fe20003f15000 */
[----:B------:R-:W-:-:S03]  /*d7f0*/  IMAD.U32 R6, RZ, RZ, UR9 ;  /* 0x00000009ff067e24 */ /* 0x000fc6000f8e00ff */
[----:B------:R-:W-:Y:S01]  /*d800*/  FSETP.NE.FTZ.AND P2, PT, R9, RZ, PT ;  /* 0x000000ff0900720b */ /* 0x000fe20003f55000 */
[----:B------:R-:W-:-:S08]  /*d810*/  @!P1 VIADD R6, R6, 0x2d860 ;  /* 0x0002d86006069836 */ /* 0x000fd00000000000 */
[----:B------:R-:W0:Y:S01]  /*d820*/  @P0 MUFU.LG2 R4, R10 ;  /* 0x0000000a00040308 */ /* 0x000e220000000c00 */
[----:B------:R-:W-:-:S03]  /*d830*/  @P0 FMUL.FTZ R3, R3, 0.69314718246459960938 ;  /* 0x3f31721803030820 */ /* 0x000fc60000410000 */
[----:B------:R-:W-:-:S04]  /*d840*/  @P2 FMUL.FTZ R7, R7, 0.69314718246459960938 ;  /* 0x3f31721807072820 */ /* 0x000fc80000410000 */
[----:B------:R-:W1:Y:S08]  /*d850*/  @P2 MUFU.LG2 R8, R9 ;  /* 0x0000000900082308 */ /* 0x000e700000000c00 */
[----:B------:R-:W2:Y:S01]  /*d860*/  @P2 MUFU.RCP R48, R9 ;  /* 0x0000000900302308 */ /* 0x000ea20000001000 */
[----:B0-----:R-:W-:-:S04]  /*d870*/  @P0 FMUL.FTZ R4, R4, 0.69314718246459960938 ;  /* 0x3f31721804040820 */ /* 0x001fc80000410000 */
[----:B------:R-:W-:Y:S01]  /*d880*/  @P0 FFMA.FTZ R36, R3, R0, R4 ;  /* 0x0000000003240223 */ /* 0x000fe20000010004 */
[----:B------:R-:W-:Y:S02]  /*d890*/  @!P1 PRMT R0, RZ, 0x654, R6 ;  /* 0x00000654ff009816 */ /* 0x000fe40000000006 */
[----:B------:R-:W0:Y:S01]  /*d8a0*/  @P0 MUFU.RCP R2, R10 ;  /* 0x0000000a00020308 */ /* 0x000e220000001000 */
[----:B-1----:R-:W-:Y:S01]  /*d8b0*/  @P2 FMUL.FTZ R8, R8, 0.69314718246459960938 ;  /* 0x3f31721808082820 */ /* 0x002fe20000410000 */
        /* <DEDUP_REMOVED lines=47> */
[----:B------:R-:W-:-:S04]  /*dbb0*/  USEL UR4, URZ, 0x1, UP0 ;  /* 0x000000013f047887 */ /* 0x000fc80008000000 */
[----:B------:R-:W-:Y:S01]  /*dbc0*/  ULOP3.LUT UR50, UR50, UR4, URZ, 0x3c, !UPT ;  /* 0x0000000432327292 */ /* 0x000fe2000f8e3c3f */
[----:B------:R-:W-:Y:S02]  /*dbd0*/  WARPGROUP.DEPBAR.LE gsb0, 0x0 ;  /* 0x00008000000079c5 */ /* 0x000fe40000010000 */
[----:B------:R1:W-:Y:S01]  /*dbe0*/  @!P1 SYNCS.ARRIVE.TRANS64.RED.A1T0 RZ, [R0+URZ], RZ ;  /* 0x000000ff00ff99a7 */ /* 0x0003e2000810043f */
[-C--:B--2---:R-:W-:Y:S01]  /*dbf0*/  FMUL.FTZ R90, R90, R48.reuse ;  /* 0x000000305a5a7220 */ /* 0x084fe20000410000 */
        /* <DEDUP_REMOVED lines=46> */
[----:B-1----:R-:W-:-:S07]  /*dee0*/  FMUL.FTZ R48, R135, R48 ;  /* 0x0000003087307220 */ /* 0x002fce0000410000 */
.L_x_827:
[----:B------:R-:W0:Y:S08]  /*def0*/  S2UR UR4, SR_CgaCtaId ;  /* 0x00000000000479c3 */ /* 0x000e300000008800 */
[----:B------:R-:W-:Y:S06]  /*df00*/  BAR.SYNC.DEFER_BLOCKING 0x5, 0x200 ;  /* 0x0148000000007b1d */ /* 0x000fec0000010000 */
[----:B------:R-:W-:Y:S01]  /*df10*/  UMOV UR42, 0x400 ;  /* 0x00000400002a7882 */ /* 0x000fe20000000000 */
[----:B------:R-:W-:Y:S01]  /*df20*/  BSSY B0, `(.L_x_898) ;  /* 0x0000170000007945 */ /* 0x000fe20003800000 */
[----:B0-----:R-:W-:-:S09]  /*df30*/  ULEA UR42, UR4, UR42, 0x18 ;  /* 0x0000002a042a7291 */ /* 0x001fd2000f8ec03f */
[----:B------:R-:W0:Y:S02]  /*df40*/  LDS R0, [UR42+0x2d8d0] ;  /* 0x02d8d02aff007984 */ /* 0x000e240008000800 */
[----:B0-----:R-:W-:Y:S01]  /*df50*/  R2UR UR4, R0 ;  /* 0x00000000000472ca */ /* 0x001fe200000e0000 */
[----:B------:R-:W-:Y:S06]  /*df60*/  BAR.ARV 0x4, 0x200 ;  /* 0x0108000000007b1d */ /* 0x000fec0000002000 */
[----:B------:R-:W-:Y:S08]  /*df70*/  @P0 BRA `(.L_x_899) ;  /* 0x0000000c00bc0947 */ /* 0x000ff00003800000 */
[----:B------:R-:W0:Y:S01]  /*df80*/  S2UR UR5, SR_SWINHI ;  /* 0x00000000000579c3 */ /* 0x000e220000002f00 */
[----:B------:R-:W-:-:S07]  /*df90*/  IMAD R3, R142, 0x20, R138 ;  /* 0x000000208e037824 */ /* 0x000fce00078e028a */
[----:B------:R-:W-:Y:S01]  /*dfa0*/  BAR.SYNC.DEFER_BLOCKING 0x1, 0x180 ;  /* 0x0046000000007b1d */ /* 0x000fe20000010000 */
[----:B------:R-:W-:Y:S01]  /*dfb0*/  USHF.R.S32.HI UR10, URZ, 0x1f, UR40 ;  /* 0x0000001f3f0a7899 */ /* 0x000fe20008011428 */
[----:B------:R-:W-:Y:S01]  /*dfc0*/  VIADD R52, R137, UR41 ;  /* 0x0000002989347c36 */ /* 0x000fe20008000000 */
[----:B------:R-:W-:Y:S01]  /*dfd0*/  USHF.R.S32.HI UR12, URZ, 0x1f, UR44 ;  /* 0x0000001f3f0c7899 */ /* 0x000fe2000801142c */
[----:B------:R-:W-:-:S04]  /*dfe0*/  F2FP.BF16.F32.PACK_AB R6, R93, R6 ;  /* 0x000000065d06723e */ /* 0x000fc800000010ff */
[----:B------:R-:W1:Y:S01]  /*dff0*/  LDC R0, c[0x0][0xbe8] ;  /* 0x0002fa00ff007b82 */ /* 0x000e620000000800 */
[----:B------:R-:W-:Y:S01]  /*e000*/  ULDC.64 UR8, c[0x0][0xb90] ;  /* 0x0002e40000087ab9 */ /* 0x000fe20000000a00 */
[----:B------:R-:W-:Y:S02]  /*e010*/  F2FP.BF16.F32.PACK_AB R26, R125, R26 ;  /* 0x0000001a7d1a723e */ /* 0x000fe400000010ff */
[----:B------:R-:W-:Y:S02]  /*e020*/  F2FP.BF16.F32.PACK_AB R27, R46, R27 ;  /* 0x0000001b2e1b723e */ /* 0x000fe400000010ff */
[----:B------:R-:W-:Y:S02]  /*e030*/  F2FP.BF16.F32.PACK_AB R28, R129, R28 ;  /* 0x0000001c811c723e */ /* 0x000fe400000010ff */
[----:B------:R-:W-:Y:S02]  /*e040*/  F2FP.BF16.F32.PACK_AB R29, R44, R29 ;  /* 0x0000001d2c1d723e */ /* 0x000fe400000010ff */
[----:B------:R-:W-:-:S02]  /*e050*/  F2FP.BF16.F32.PACK_AB R30, R133, R30 ;  /* 0x0000001e851e723e */ /* 0x000fc400000010ff */
[----:B------:R-:W-:Y:S01]  /*e060*/  F2FP.BF16.F32.PACK_AB R31, R48, R31 ;  /* 0x0000001f301f723e */ /* 0x000fe200000010ff */
[----:B------:R-:W-:Y:S01]  /*e070*/  UMOV UR6, UR42 ;  /* 0x0000002a00067c82 */ /* 0x000fe20008000000 */
[----:B0-----:R-:W-:Y:S01]  /*e080*/  UMOV UR7, UR5 ;  /* 0x0000000500077c82 */ /* 0x001fe20008000000 */
[----:B------:R-:W-:Y:S01]  /*e090*/  UIMAD UR5, UR10, UR8, URZ ;  /* 0x000000080a0572a4 */ /* 0x000fe2000f8e023f */
[----:B------:R-:W-:Y:S02]  /*e0a0*/  IMAD.U32 R40, RZ, RZ, UR6 ;  /* 0x00000006ff287e24 */ /* 0x000fe4000f8e00ff */
[----:B------:R-:W-:Y:S01]  /*e0b0*/  IMAD.U32 R41, RZ, RZ, UR7 ;  /* 0x00000007ff297e24 */ /* 0x000fe2000f8e00ff */
[----:B------:R-:W-:Y:S02]  /*e0c0*/  UIMAD.WIDE.U32 UR6, UR40, UR8, URZ ;  /* 0x00000008280672a5 */ /* 0x000fe4000f8e003f */
[----:B------:R-:W-:Y:S01]  /*e0d0*/  UIMAD UR5, UR40, UR9, UR5 ;  /* 0x00000009280572a4 */ /* 0x000fe2000f8e0205 */
[----:B------:R-:W-:-:S02]  /*e0e0*/  IMAD.WIDE R4, R147, 0x2, R40 ;  /* 0x0000000293047825 */ /* 0x000fc400078e0228 */
[----:B------:R-:W-:Y:S01]  /*e0f0*/  ULDC.64 UR8, c[0x0][0xb98] ;  /* 0x0002e60000087ab9 */ /* 0x000fe20000000a00 */
[----:B------:R-:W-:Y:S01]  /*e100*/  UIADD3 UR7, UR7, UR5, URZ ;  /* 0x0000000507077290 */ /* 0x000fe2000fffe03f */
[----:B------:R-:W-:Y:S01]  /*e110*/  IMAD.WIDE R40, R3, 0x2, R40 ;  /* 0x0000000203287825 */ /* 0x000fe200078e0228 */
[C---:B------:R-:W-:Y:S01]  /*e120*/  IADD3 R35, P1, R4.reuse, 0x6000, RZ ;  /* 0x0000600004237810 */ /* 0x040fe20007f3e0ff */
[----:B------:R-:W-:Y:S01]  /*e130*/  UIMAD UR5, UR12, UR8, URZ ;  /* 0x000000080c0572a4 */ /* 0x000fe2000f8e023f */
[C---:B------:R-:W-:Y:S01]  /*e140*/  LOP3.LUT R3, R4.reuse, 0x180, RZ, 0xc0, !PT ;  /* 0x0000018004037812 */ /* 0x040fe200078ec0ff */
[----:B------:R-:W-:Y:S01]  /*e150*/  UIMAD.WIDE.U32 UR6, UR44, UR8, UR6 ;  /* 0x000000082c0672a5 */ /* 0x000fe2000f8e0006 */
[----:B------:R-:W-:Y:S01]  /*e160*/  IADD3 R8, P3, R4, 0x3000, RZ ;  /* 0x0000300004087810 */ /* 0x000fe20007f7e0ff */
[--C-:B------:R-:W-:Y:S01]  /*e170*/  IMAD.X R25, RZ, RZ, R5.reuse, P1 ;  /* 0x000000ffff197224 */ /* 0x100fe200008e0605 */
[----:B-1----:R-:W-:Y:S01]  /*e180*/  ISETP.NE.AND P1, PT, R0, 0x1, PT ;  /* 0x000000010000780c */ /* 0x002fe20003f25270 */
[----:B------:R-:W-:Y:S01]  /*e190*/  UIMAD UR5, UR44, UR9, UR5 ;  /* 0x000000092c0572a4 */ /* 0x000fe2000f8e0205 */
[----:B------:R-:W-:Y:S01]  /*e1a0*/  SHF.R.U64 R3, R3, 0x3, RZ ;  /* 0x0000000303037819 */ /* 0x000fe200000012ff */
[----:B------:R-:W-:Y:S01]  /*e1b0*/  IMAD.X R13, RZ, RZ, R5, P3 ;  /* 0x000000ffff0d7224 */ /* 0x000fe200018e0605 */
[C---:B------:R-:W-:Y:S01]  /*e1c0*/  IADD3 R21, P4, R4.reuse, 0x20, RZ ;  /* 0x0000002004157810 */ /* 0x040fe20007f9e0ff */
[----:B------:R-:W-:Y:S01]  /*e1d0*/  ULDC.64 UR8, c[0x0][0xae8] ;  /* 0x0002ba0000087ab9 */ /* 0x000fe20000000a00 */
[----:B------:R-:W-:-:S02]  /*e1e0*/  IADD3 R15, P0, R4, 0x6020, RZ ;  /* 0x00006020040f7810 */ /* 0x000fc40007f1e0ff */
[----:B------:R-:W-:Y:S01]  /*e1f0*/  IADD3 R33, P2, R4, 0x3020, RZ ;  /* 0x0000302004217810 */ /* 0x000fe20007f5e0ff */
[--C-:B------:R-:W-:Y:S01]  /*e200*/  IMAD.X R9, RZ, RZ, R5.reuse, P4 ;  /* 0x000000ffff097224 */ /* 0x100fe200020e0605 */
[----:B------:R-:W-:Y:S02]  /*e210*/  LOP3.LUT R4, R3, R4, RZ, 0x3c, !PT ;  /* 0x0000000403047212 */ /* 0x000fe400078e3cff */
[----:B------:R-:W-:Y:S01]  /*e220*/  LOP3.LUT R12, R35, 0x180, RZ, 0xc0, !PT ;  /* 0x00000180230c7812 */ /* 0x000fe200078ec0ff */
[----:B------:R-:W0:Y:S01]  /*e230*/  @P1 LDC R45, c[0x0][0xbec] ;  /* 0x0002fb00ff2d1b82 */ /* 0x000e220000000800 */
[----:B------:R-:W-:Y:S01]  /*e240*/  LOP3.LUT R3, R8, 0x180, RZ, 0xc0, !PT ;  /* 0x0000018008037812 */ /* 0x000fe200078ec0ff */
[----:B------:R-:W-:Y:S01]  /*e250*/  IMAD.X R11, RZ, RZ, R5, P2 ;  /* 0x000000ffff0b7224 */ /* 0x000fe200010e0605 */
[----:B------:R-:W-:Y:S02]  /*e260*/  LOP3.LUT R2, R21, 0x180, RZ, 0xc0, !PT ;  /* 0x0000018015027812 */ /* 0x000fe400078ec0ff */
[----:B------:R-:W-:-:S02]  /*e270*/  SHF.R.U64 R12, R12, 0x3, RZ ;  /* 0x000000030c0c7819 */ /* 0x000fc400000012ff */
[----:B------:R-:W-:Y:S01]  /*e280*/  SHF.R.U64 R3, R3, 0x3, RZ ;  /* 0x0000000303037819 */ /* 0x000fe200000012ff */
[----:B------:R-:W1:Y:S01]  /*e290*/  @P1 LDC R50, c[0x0][0xbf0] ;  /* 0x0002fc00ff321b82 */ /* 0x000e620000000800 */
[----:B------:R-:W-:Y:S02]  /*e2a0*/  SHF.R.U64 R2, R2, 0x3, RZ ;  /* 0x0000000302027819 */ /* 0x000fe400000012ff */
[----:B------:R-:W-:Y:S02]  /*e2b0*/  IADD3 R43, P5, R40, 0x7800, RZ ;  /* 0x00007800282b7810 */ /* 0x000fe40007fbe0ff */
[----:B------:R-:W-:Y:S02]  /*e2c0*/  LOP3.LUT R24, R12, R35, RZ, 0x3c, !PT ;  /* 0x000000230c187212 */ /* 0x000fe400078e3cff */
[----:B------:R-:W-:Y:S02]  /*e2d0*/  LOP3.LUT R14, R15, 0x180, RZ, 0xc0, !PT ;  /* 0x000001800f0e7812 */ /* 0x000fe400078ec0ff */
[----:B------:R-:W-:-:S02]  /*e2e0*/  LOP3.LUT R12, R3, R8, RZ, 0x3c, !PT ;  /* 0x00000008030c7212 */ /* 0x000fc400078e3cff */
[----:B------:R-:W-:Y:S02]  /*e2f0*/  LOP3.LUT R8, R2, R21, RZ, 0x3c, !PT ;  /* 0x0000001502087212 */ /* 0x000fe400078e3cff */
[----:B------:R-:W-:Y:S02]  /*e300*/  LOP3.LUT R2, R43, 0x180, RZ, 0xc0, !PT ;  /* 0x000001802b027812 */ /* 0x000fe400078ec0ff */
[----:B------:R-:W-:Y:S01]  /*e310*/  SHF.R.U64 R14, R14, 0x3, RZ ;  /* 0x000000030e0e7819 */ /* 0x000fe200000012ff */
[----:B0-----:R-:W-:Y:S01]  /*e320*/  @P1 IMAD.HI.U32 R45, R52, R45, RZ ;  /* 0x0000002d342d1227 */ /* 0x001fe200078e00ff */
[----:B------:R-:W-:Y:S02]  /*e330*/  SHF.R.U64 R2, R2, 0x3, RZ ;  /* 0x0000000302027819 */ /* 0x000fe400000012ff */
[----:B------:R-:W-:Y:S01]  /*e340*/  LOP3.LUT R14, R14, R15, RZ, 0x3c, !PT ;  /* 0x0000000f0e0e7212 */ /* 0x000fe200078e3cff */
[----:B------:R-:W-:Y:S01]  /*e350*/  IMAD.X R15, RZ, RZ, R5, P0 ;  /* 0x000000ffff0f7224 */ /* 0x000fe200000e0605 */
[----:B------:R-:W-:-:S02]  /*e360*/  IADD3 R39, P0, R40, 0x1800, RZ ;  /* 0x0000180028277810 */ /* 0x000fc40007f1e0ff */
[----:B------:R-:W-:Y:S01]  /*e370*/  LOP3.LUT R2, R2, R43, RZ, 0x3c, !PT ;  /* 0x0000002b02027212 */ /* 0x000fe200078e3cff */
[----:B------:R-:W-:Y:S01]  /*e380*/  IMAD.MOV.U32 R43, RZ, RZ, R52 ;  /* 0x000000ffff2b7224 */ /* 0x000fe200078e0034 */
[----:B-1----:R-:W-:Y:S02]  /*e390*/  @P1 SHF.R.U32.HI R43, RZ, R50, R45 ;  /* 0x00000032ff2b1219 */ /* 0x002fe4000001162d */
[----:B------:R-:W-:Y:S02]  /*e3a0*/  LOP3.LUT R38, R39, 0x180, RZ, 0xc0, !PT ;  /* 0x0000018027267812 */ /* 0x000fe400078ec0ff */
[----:B------:R-:W-:Y:S01]  /*e3b0*/  MOV R47, R4 ;  /* 0x00000004002f7202 */ /* 0x000fe20000000f00 */
[----:B------:R-:W-:Y:S01]  /*e3c0*/  IMAD.MOV R45, RZ, RZ, -R43 ;  /* 0x000000ffff2d7224 */ /* 0x000fe200078e0a2b */
[----:B------:R-:W-:Y:S02]  /*e3d0*/  LOP3.LUT R10, R33, 0x180, RZ, 0xc0, !PT ;  /* 0x00000180210a7812 */ /* 0x000fe400078ec0ff */
[----:B------:R-:W-:-:S02]  /*e3e0*/  F2FP.BF16.F32.PACK_AB R4, R42, R7 ;  /* 0x000000072a04723e */ /* 0x000fc400000010ff */
[----:B------:R-:W-:Y:S02]  /*e3f0*/  SHF.R.U64 R38, R38, 0x3, RZ ;  /* 0x0000000326267819 */ /* 0x000fe400000012ff */
[----:B------:R-:W-:Y:S02]  /*e400*/  F2FP.BF16.F32.PACK_AB R5, R91, R90 ;  /* 0x0000005a5b05723e */ /* 0x000fe400000010ff */
[----:B------:R-:W-:Y:S02]  /*e410*/  F2FP.BF16.F32.PACK_AB R7, R95, R94 ;  /* 0x0000005e5f07723e */ /* 0x000fe400000010ff */
[----:B------:R-:W-:Y:S01]  /*e420*/  MOV R57, R14 ;  /* 0x0000000e00397202 */ /* 0x000fe20000000f00 */
[----:B------:R-:W-:Y:S01]  /*e430*/  IMAD R15, R0, R45, R52 ;  /* 0x0000002d000f7224 */ /* 0x000fe200078e0234 */
[----:B------:R-:W-:Y:S01]  /*e440*/  SHF.R.U64 R10, R10, 0x3, RZ ;  /* 0x000000030a0a7819 */ /* 0x000fe200000012ff */
[----:B------:R0:W-:Y:S01]  /*e450*/  STSM.16.M88.4 [R47], R4 ;  /* 0x000000042f007844 */ /* 0x0001e20000000200 */
[----:B------:R-:W-:Y:S01]  /*e460*/  LOP3.LUT R38, R38, R39, RZ, 0x3c, !PT ;  /* 0x0000002726267212 */ /* 0x000fe200078e3cff */
[----:B------:R-:W-:Y:S01]  /*e470*/  IMAD.X R39, RZ, RZ, R41, P0 ;  /* 0x000000ffff277224 */ /* 0x000fe200000e0629 */
[----:B------:R-:W-:Y:S01]  /*e480*/  MOV R62, R24 ;  /* 0x00000018003e7202 */ /* 0x000fe20000000f00 */
[----:B------:R-:W-:Y:S01]  /*e490*/  IMAD.U32 R25, RZ, RZ, UR5 ;  /* 0x00000005ff197e24 */ /* 0x000fe2000f8e00ff */
[----:B------:R-:W-:Y:S01]  /*e4a0*/  SHF.R.S32.HI R14, RZ, 0x1f, R43 ;  /* 0x0000001fff0e7819 */ /* 0x000fe2000001142b */
[----:B------:R-:W-:Y:S01]  /*e4b0*/  ULDC UR5, c[0x0][0xa88] ;  /* 0x0002a20000057ab9 */ /* 0x000fe20000000800 */
[----:B------:R-:W-:Y:S01]  /*e4c0*/  LOP3.LUT R10, R10, R33, RZ, 0x3c, !PT ;  /* 0x000000210a0a7212 */ /* 0x000fe200078e3cff */
[----:B------:R-:W-:Y:S01]  /*e4d0*/  IMAD R56, R0, UR5, RZ ;  /* 0x0000000500387c24 */ /* 0x000fe2000f8e02ff */
[----:B------:R-:W-:-:S02]  /*e4e0*/  IADD3 R33, P3, R40, 0x4800, RZ ;  /* 0x0000480028217810 */ /* 0x000fc40007f7e0ff */
[----:B------:R-:W-:Y:S02]  /*e4f0*/  IADD3 R35, P2, R40, 0x3000, RZ ;  /* 0x0000300028237810 */ /* 0x000fe40007f5e0ff */
[----:B------:R-:W-:Y:S02]  /*e500*/  LOP3.LUT R32, R33, 0x180, RZ, 0xc0, !PT ;  /* 0x0000018021207812 */ /* 0x000fe400078ec0ff */
[----:B------:R-:W-:Y:S02]  /*e510*/  LOP3.LUT R34, R35, 0x180, RZ, 0xc0, !PT ;  /* 0x0000018023227812 */ /* 0x000fe400078ec0ff */
[----:B0-----:R-:W-:Y:S02]  /*e520*/  IADD3 R4, P0, R43, UR6, RZ ;  /* 0x000000062b047c10 */ /* 0x001fe4000ff1e0ff */
[----:B------:R-:W-:Y:S02]  /*e530*/  SHF.R.S32.HI R6, RZ, 0x1f, R15 ;  /* 0x0000001fff067819 */ /* 0x000fe4000001140f */
[----:B------:R-:W-:Y:S01]  /*e540*/  IADD3.X R5, R14, UR7, R25, P0, !PT ;  /* 0x000000070e057c10 */ /* 0x000fe200087fe419 */
[----:B------:R-:W-:Y:S01]  /*e550*/  ULDC.64 UR6, c[0x0][0xb88] ;  /* 0x0002e20000067ab9 */ /* 0x000fe20000000a00 */
[----:B------:R-:W-:Y:S01]  /*e560*/  SHF.R.U64 R32, R32, 0x3, RZ ;  /* 0x0000000320207819 */ /* 0x000fe200000012ff */
[----:B------:R-:W-:Y:S01]  /*e570*/  IMAD R6, R6, UR6, RZ ;  /* 0x0000000606067c24 */ /* 0x000fe2000f8e02ff */
[----:B------:R-:W-:Y:S01]  /*e580*/  MOV R63, R10 ;  /* 0x0000000a003f7202 */ /* 0x000fe20000000f00 */
[----:B------:R-:W-:Y:S01]  /*e590*/  IMAD.WIDE.U32 R4, R15, UR6, R4 ;  /* 0x000000060f047c25 */ /* 0x000fe2000f8e0004 */
[----:B------:R-:W-:-:S02]  /*e5a0*/  SHF.R.U64 R34, R34, 0x3, RZ ;  /* 0x0000000322227819 */ /* 0x000fc400000012ff */
[----:B------:R-:W-:Y:S01]  /*e5b0*/  LOP3.LUT R32, R32, R33, RZ, 0x3c, !PT ;  /* 0x0000002120207212 */ /* 0x000fe200078e3cff */
[----:B------:R-:W-:Y:S01]  /*e5c0*/  IMAD R15, R15, UR7, R6 ;  /* 0x000000070f0f7c24 */ /* 0x000fe2000f8e0206 */
[----:B------:R-:W-:Y:S01]  /*e5d0*/  ULDC.64 UR6, c[0x0][0xb50] ;  /* 0x0002d40000067ab9 */ /* 0x000fe20000000a00 */
[----:B------:R-:W-:Y:S01]  /*e5e0*/  VIADD R11, R146, UR41 ;  /* 0x00000029920b7c36 */ /* 0x000fe20008000000 */
[----:B------:R-:W-:Y:S01]  /*e5f0*/  LOP3.LUT P0, RZ, R144, 0x3, RZ, 0xc0, !PT ;  /* 0x0000000390ff7812 */ /* 0x000fe2000780c0ff */
[----:B------:R-:W-:Y:S01]  /*e600*/  IMAD.X R33, RZ, RZ, R41, P3 ;  /* 0x000000ffff217224 */ /* 0x000fe200018e0629 */
[----:B------:R-:W-:Y:S01]  /*e610*/  LEA R42, P3, R4, UR6, 0x2 ;  /* 0x00000006042a7c11 */ /* 0x000fe2000f8610ff */
[----:B------:R-:W-:Y:S01]  /*e620*/  VIADD R7, R11, 0x8 ;  /* 0x000000080b077836 */ /* 0x000fe20000000000 */
[----:B------:R-:W-:Y:S01]  /*e630*/  LOP3.LUT R34, R34, R35, RZ, 0x3c, !PT ;  /* 0x0000002322227212 */ /* 0x000fe200078e3cff */
[----:B------:R-:W-:Y:S01]  /*e640*/  IMAD.IADD R5, R5, 0x1, R15 ;  /* 0x0000000105057824 */ /* 0x000fe200078e020f */
[----:B------:R-:W-:Y:S01]  /*e650*/  MOV R53, R8 ;  /* 0x0000000800357202 */ /* 0x000fe20000000f00 */
[----:B------:R-:W-:Y:S01]  /*e660*/  IMAD.X R35, RZ, RZ, R41, P2 ;  /* 0x000000ffff237224 */ /* 0x000fe200010e0629 */
[-C--:B------:R-:W-:Y:S01]  /*e670*/  ISETP.GE.OR P2, PT, R11, R56.reuse, P0 ;  /* 0x000000380b00720c */ /* 0x080fe20000746670 */
[----:B------:R-:W-:Y:S01]  /*e680*/  SHFL.IDX PT, R58, R42, RZ, 0x1c1f ;  /* 0x001c1fff2a3a7589 */ /* 0x000fe200000e0000 */
[----:B------:R-:W-:-:S02]  /*e690*/  ISETP.GE.OR P0, PT, R7, R56, P0 ;  /* 0x000000380700720c */ /* 0x000fc40000706670 */
[----:B------:R-:W-:Y:S01]  /*e6a0*/  LEA.HI.X R43, R4, UR7, R5, 0x2, P3 ;  /* 0x00000007042b7c11 */ /* 0x000fe200098f1405 */
[----:B------:R-:W-:Y:S01]  /*e6b0*/  SHFL.IDX PT, R60, R42, 0x1, 0x1c1f ;  /* 0x003c1f002a3c7f89 */ /* 0x000fe200000e0000 */
[----:B------:R-:W-:Y:S02]  /*e6c0*/  F2FP.BF16.F32.PACK_AB R4, R97, R96 ;  /* 0x000000606104723e */ /* 0x000fe400000010ff */
[----:B------:R-:W-:Y:S01]  /*e6d0*/  F2FP.BF16.F32.PACK_AB R5, R99, R98 ;  /* 0x000000626305723e */ /* 0x000fe200000010ff */
[----:B------:R-:W0:Y:S01]  /*e6e0*/  SHFL.IDX PT, R59, R43, RZ, 0x1c1f ;  /* 0x001c1fff2b3b7589 */ /* 0x000e2200000e0000 */
[----:B------:R-:W-:Y:S02]  /*e6f0*/  F2FP.BF16.F32.PACK_AB R6, R101, R100 ;  /* 0x000000646506723e */ /* 0x000fe400000010ff */
[----:B------:R-:W-:Y:S01]  /*e700*/  F2FP.BF16.F32.PACK_AB R7, R103, R102 ;  /* 0x000000666707723e */ /* 0x000fe200000010ff */
[----:B------:R-:W1:Y:S01]  /*e710*/  SHFL.IDX PT, R61, R43, 0x1, 0x1c1f ;  /* 0x003c1f002b3d7f89 */ /* 0x000e6200000e0000 */
[----:B------:R-:W-:-:S02]  /*e720*/  MOV R52, R12 ;  /* 0x0000000c00347202 */ /* 0x000fc40000000f00 */
[----:B------:R-:W-:Y:S01]  /*e730*/  F2FP.BF16.F32.PACK_AB R8, R105, R104 ;  /* 0x000000686908723e */ /* 0x000fe200000010ff */
[----:B------:R-:W-:Y:S01]  /*e740*/  STSM.16.M88.4 [R53], R4 ;  /* 0x0000000435007844 */ /* 0x000fe20000000200 */
[----:B------:R-:W-:Y:S02]  /*e750*/  F2FP.BF16.F32.PACK_AB R9, R107, R106 ;  /* 0x0000006a6b09723e */ /* 0x000fe400000010ff */
[----:B------:R-:W-:Y:S02]  /*e760*/  F2FP.BF16.F32.PACK_AB R10, R109, R108 ;  /* 0x0000006c6d0a723e */ /* 0x000fe400000010ff */
[----:B------:R-:W-:Y:S02]  /*e770*/  F2FP.BF16.F32.PACK_AB R11, R111, R110 ;  /* 0x0000006e6f0b723e */ /* 0x000fe400000010ff */
[----:B------:R-:W-:Y:S02]  /*e780*/  F2FP.BF16.F32.PACK_AB R12, R113, R112 ;  /* 0x00000070710c723e */ /* 0x000fe400000010ff */
[----:B------:R-:W-:Y:S01]  /*e790*/  F2FP.BF16.F32.PACK_AB R13, R115, R114 ;  /* 0x00000072730d723e */ /* 0x000fe200000010ff */
[----:B------:R-:W-:Y:S01]  /*e7a0*/  STSM.16.M88.4 [R52], R8 ;  /* 0x0000000834007844 */ /* 0x000fe20000000200 */
[----:B------:R-:W-:-:S02]  /*e7b0*/  F2FP.BF16.F32.PACK_AB R14, R117, R116 ;  /* 0x00000074750e723e */ /* 0x000fc400000010ff */
[----:B------:R-:W-:Y:S02]  /*e7c0*/  F2FP.BF16.F32.PACK_AB R15, R119, R118 ;  /* 0x00000076770f723e */ /* 0x000fe400000010ff */
[----:B------:R-:W-:Y:S02]  /*e7d0*/  F2FP.BF16.F32.PACK_AB R24, R121, R120 ;  /* 0x000000787918723e */ /* 0x000fe400000010ff */
[----:B------:R-:W-:Y:S01]  /*e7e0*/  F2FP.BF16.F32.PACK_AB R25, R123, R122 ;  /* 0x0000007a7b19723e */ /* 0x000fe200000010ff */
[----:B------:R2:W-:Y:S01]  /*e7f0*/  STSM.16.M88.4 [R63], R12 ;  /* 0x0000000c3f007844 */ /* 0x0005e20000000200 */
[C---:B------:R-:W-:Y:S02]  /*e800*/  LOP3.LUT R3, R40.reuse, 0x180, RZ, 0xc0, !PT ;  /* 0x0000018028037812 */ /* 0x040fe400078ec0ff */
[----:B------:R-:W-:Y:S01]  /*e810*/  IADD3 R21, P4, R40, 0x6000, RZ ;  /* 0x0000600028157810 */ /* 0x000fe20007f9e0ff */
[----:B------:R3:W-:Y:S01]  /*e820*/  STSM.16.M88.4 [R62], R24 ;  /* 0x000000183e007844 */ /* 0x0007e20000000200 */
[----:B------:R-:W-:Y:S01]  /*e830*/  SHF.R.U64 R3, R3, 0x3, RZ ;  /* 0x0000000303037819 */ /* 0x000fe200000012ff */
[----:B------:R-:W-:Y:S01]  /*e840*/  UIMAD UR5, UR10, UR8, URZ ;  /* 0x000000080a0572a4 */ /* 0x000fe2000f8e023f */
[----:B------:R-:W-:Y:S01]  /*e850*/  LOP3.LUT R20, R21, 0x180, RZ, 0xc0, !PT ;  /* 0x0000018015147812 */ /* 0x000fe200078ec0ff */
[----:B------:R4:W-:Y:S01]  /*e860*/  STSM.16.M88.4 [R57], R28 ;  /* 0x0000001c39007844 */ /* 0x0009e20000000200 */
[----:B------:R-:W-:Y:S01]  /*e870*/  LOP3.LUT R40, R3, R40, RZ, 0x3c, !PT ;  /* 0x0000002803287212 */ /* 0x000fe200078e3cff */
[--C-:B------:R-:W-:Y:S01]  /*e880*/  IMAD.X R3, RZ, RZ, R41.reuse, P5 ;  /* 0x000000ffff037224 */ /* 0x100fe200028e0629 */
[----:B--2---:R-:W2:Y:S08]  /*e890*/  @P1 LDC R15, c[0x0][0xbec] ;  /* 0x0002fb00ff0f1b82 */ /* 0x004eb00000000800 */
[----:B------:R-:W-:Y:S08]  /*e8a0*/  BAR.SYNC.DEFER_BLOCKING 0x1, 0x180 ;  /* 0x0046000000007b1d */ /* 0x000ff00000010000 */
[----:B---3--:R-:W3:Y:S01]  /*e8b0*/  @P1 LDC R25, c[0x0][0xbf0] ;  /* 0x0002fc00ff191b82 */ /* 0x008ee20000000800 */
[----:B------:R-:W-:Y:S01]  /*e8c0*/  IMAD R12, R141, 0x60, R142 ;  /* 0x000000608d0c7824 */ /* 0x000fe200078e028e */
[----:B------:R-:W-:Y:S01]  /*e8d0*/  UIMAD.WIDE.U32 UR6, UR40, UR8, URZ ;  /* 0x00000008280672a5 */ /* 0x000fe2000f8e003f */
[----:B------:R-:W-:Y:S01]  /*e8e0*/  SHF.R.U64 R20, R20, 0x3, RZ ;  /* 0x0000000314147819 */ /* 0x000fe200000012ff */
[----:B------:R-:W-:Y:S01]  /*e8f0*/  ULDC.64 UR10, c[0x0][0xaf0] ;  /* 0x0002bc00000a7ab9 */ /* 0x000fe20000000a00 */
[----:B------:R-:W-:Y:S01]  /*e900*/  VIADD R14, R12, UR41 ;  /* 0x000000290c0e7c36 */ /* 0x000fe20008000000 */
[----:B------:R-:W-:Y:S01]  /*e910*/  UIMAD UR5, UR40, UR9, UR5 ;  /* 0x00000009280572a4 */ /* 0x000fe2000f8e0205 */
[----:B------:R-:W-:Y:S01]  /*e920*/  LOP3.LUT R20, R20, R21, RZ, 0x3c, !PT ;  /* 0x0000001514147212 */ /* 0x000fe200078e3cff */
[----:B------:R-:W-:Y:S01]  /*e930*/  UIMAD UR8, UR12, UR10, URZ ;  /* 0x0000000a0c0872a4 */ /* 0x000fe2000f8e023f */
[----:B------:R-:W-:Y:S01]  /*e940*/  IMAD.MOV.U32 R13, RZ, RZ, R14 ;  /* 0x000000ffff0d7224 */ /* 0x000fe200078e000e */
[----:B------:R-:W-:Y:S01]  /*e950*/  UIADD3 UR7, UR7, UR5, URZ ;  /* 0x0000000507077290 */ /* 0x000fe2000fffe03f */
[----:B------:R-:W-:Y:S01]  /*e960*/  IMAD.X R21, RZ, RZ, R41, P4 ;  /* 0x000000ffff157224 */ /* 0x000fe200020e0629 */
[----:B0-----:R4:W-:Y:S04]  /*e970*/  @!P2 ST.E desc[UR48][R58.64], R36 ;  /* 0x000000243a00a985 */ /* 0x0019e8000c101930 */
[----:B-1----:R4:W-:Y:S04]  /*e980*/  @!P0 ST.E desc[UR48][R60.64], R37 ;  /* 0x000000253c008985 */ /* 0x0029e8000c101930 */
[----:B------:R2:W5:Y:S01]  /*e990*/  LD.E.128 R8, desc[UR48][R2.64] ;  /* 0x0000003002087980 */ /* 0x000562000c101d00 */
[----:B------:R-:W-:-:S02]  /*e9a0*/  UIMAD UR5, UR44, UR11, UR8 ;  /* 0x0000000b2c0572a4 */ /* 0x000fc4000f8e0208 */
[----:B------:R-:W-:Y:S01]  /*e9b0*/  UIMAD.WIDE.U32 UR6, UR44, UR10, UR6 ;  /* 0x0000000a2c0672a5 */ /* 0x000fe2000f8e0006 */
[----:B------:R-:W5:Y:S01]  /*e9c0*/  LD.E.128 R40, desc[UR48][R40.64] ;  /* 0x0000003028287980 */ /* 0x000f62000c101d00 */
[----:B------:R-:W-:-:S03]  /*e9d0*/  ULDC.64 UR8, c[0x0][0xae0] ;  /* 0x0002b80000087ab9 */ /* 0x000fc60000000a00 */
[----:B------:R-:W5:Y:S01]  /*e9e0*/  LD.E.128 R44, desc[UR48][R38.64] ;  /* 0x00000030262c7980 */ /* 0x000f62000c101d00 */
[----:B--2---:R-:W-:-:S03]  /*e9f0*/  @P1 IMAD.HI.U32 R2, R14, R15, RZ ;  /* 0x0000000f0e021227 */ /* 0x004fc600078e00ff */
[----:B------:R-:W5:Y:S02]  /*ea00*/  LD.E.128 R48, desc[UR48][R34.64] ;  /* 0x0000003022307980 */ /* 0x000f64000c101d00 */
[----:B---3--:R-:W-:Y:S01]  /*ea10*/  @P1 SHF.R.U32.HI R13, RZ, R25, R2 ;  /* 0x00000019ff0d1219 */ /* 0x008fe20000011602 */
[----:B------:R-:W-:Y:S01]  /*ea20*/  UIADD3 UR5, UR7, UR5, URZ ;  /* 0x0000000507057290 */ /* 0x000fe2000fffe03f */
[----:B------:R-:W5:Y:S02]  /*ea30*/  LD.E.128 R4, desc[UR48][R32.64] ;  /* 0x0000003020047980 */ /* 0x000f64000c101d00 */
[--C-:B------:R-:W-:Y:S01]  /*ea40*/  SHF.R.S32.HI R12, RZ, 0x1f, R13.reuse ;  /* 0x0000001fff0c7819 */ /* 0x100fe2000001140d */
[----:B------:R-:W-:Y:S01]  /*ea50*/  IMAD.MOV R15, RZ, RZ, -R13 ;  /* 0x000000ffff0f7224 */ /* 0x000fe200078e0a0d */
[----:B------:R0:W5:Y:S01]  /*ea60*/  LD.E.128 R52, desc[UR48][R20.64] ;  /* 0x0000003014347980 */ /* 0x000162000c101d00 */
[----:B------:R-:W-:Y:S02]  /*ea70*/  IMAD.U32 R3, RZ, RZ, UR7 ;  /* 0x00000007ff037e24 */ /* 0x000fe4000f8e00ff */
[----:B------:R-:W-:Y:S01]  /*ea80*/  IMAD R15, R0, R15, R14 ;  /* 0x0000000f000f7224 */ /* 0x000fe200078e020e */
[----:B------:R-:W-:Y:S01]  /*ea90*/  @!PT LDS RZ, [RZ] ;  /* 0x00000000fffff984 */ /* 0x000fe20000000800 */
[----:B------:R-:W-:Y:S01]  /*eaa0*/  @!PT LDS RZ, [RZ] ;  /* 0x00000000fffff984 */ /* 0x000fe20000000800 */
[----:B------:R-:W-:Y:S01]  /*eab0*/  @!PT LDS RZ, [RZ] ;  /* 0x00000000fffff984 */ /* 0x000fe20000000800 */
[----:B------:R-:W-:Y:S01]  /*eac0*/  @!PT LDS RZ, [RZ] ;  /* 0x00000000fffff984 */ /* 0x000fe20000000800 */
[----:B------:R1:W-:Y:S06]  /*ead0*/  MEMBAR.ALL.CTA ;  /* 0x0000000000007992 */ /* 0x0003ec0000008000 */
[----:B-1----:R-:W1:Y:S01]  /*eae0*/  FENCE.VIEW.ASYNC.S ;  /* 0x00000000000073c6 */ /* 0x002e620000000000 */
[----:B------:R-:W-:Y:S01]  /*eaf0*/  IMAD.U32 R2, RZ, RZ, UR6 ;  /* 0x00000006ff027e24 */ /* 0x000fe2000f8e00ff */
[----:B------:R-:W-:Y:S01]  /*eb00*/  ULDC.64 UR6, c[0x0][0xad8] ;  /* 0x0002b60000067ab9 */ /* 0x000fe20000000a00 */
[----:B------:R-:W-:-:S02]  /*eb10*/  IMAD.U32 R3, RZ, RZ, UR5 ;  /* 0x00000005ff037e24 */ /* 0x000fc4000f8e00ff */
[----:B------:R-:W-:Y:S01]  /*eb20*/  IMAD R12, R12, UR8, RZ ;  /* 0x000000080c0c7c24 */ /* 0x000fe2000f8e02ff */
[----:B------:R-:W-:Y:S01]  /*eb30*/  SHF.R.S32.HI R0, RZ, 0x1f, R15 ;  /* 0x0000001fff007819 */ /* 0x000fe2000001140f */
[----:B------:R-:W-:-:S04]  /*eb40*/  IMAD.WIDE.U32 R2, R13, UR8, R2 ;  /* 0x000000080d027c25 */ /* 0x000fc8000f8e0002 */
[----:B0-----:R-:W-:Y:S02]  /*eb50*/  IMAD R21, R13, UR9, R12 ;  /* 0x000000090d157c24 */ /* 0x001fe4000f8e020c */
[----:B------:R-:W-:Y:S02]  /*eb60*/  IMAD R0, R0, UR6, RZ ;  /* 0x0000000600007c24 */ /* 0x000fe4000f8e02ff */
[----:B------:R-:W-:Y:S02]  /*eb70*/  IMAD.IADD R3, R3, 0x1, R21 ;  /* 0x0000000103037824 */ /* 0x000fe400078e0215 */
[----:B------:R-:W-:Y:S01]  /*eb80*/  VIADD R25, R142, UR41 ;  /* 0x000000298e197c36 */ /* 0x000fe20008000000 */
[----:B------:R-:W-:Y:S01]  /*eb90*/  UIADD3 UR5, UR42, 0x2d820, URZ ;  /* 0x0002d8202a057890 */ /* 0x000fe2000fffe03f */
[C---:B------:R-:W-:Y:S02]  /*eba0*/  IMAD R13, R15.reuse, UR7, R0 ;  /* 0x000000070f0d7c24 */ /* 0x040fe4000f8e0200 */
[----:B------:R-:W-:Y:S01]  /*ebb0*/  IMAD.WIDE.U32 R2, R15, UR6, R2 ;  /* 0x000000060f027c25 */ /* 0x000fe2000f8e0002 */
[----:B------:R-:W-:Y:S01]  /*ebc0*/  ISETP.GE.AND P0, PT, R25, R56, PT ;  /* 0x000000381900720c */ /* 0x000fe20003f06270 */
[----:B------:R-:W-:Y:S01]  /*ebd0*/  ULDC.64 UR6, c[0x0][0xa80] ;  /* 0x0002a00000067ab9 */ /* 0x000fe20000000a00 */
[----:B------:R-:W-:Y:S01]  /*ebe0*/  UPRMT UR5, URZ, 0x654, UR5 ;  /* 0x000006543f057896 */ /* 0x000fe20008000005 */
[----:B------:R-:W-:Y:S01]  /*ebf0*/  IMAD.IADD R3, R3, 0x1, R13 ;  /* 0x0000000103037824 */ /* 0x000fe200078e020d */
[----:B------:R-:W-:-:S04]  /*ec00*/  LEA R0, P1, R2, UR6, 0x1 ;  /* 0x0000000602007c11 */ /* 0x000fc8000f8208ff */
[----:B------:R-:W-:Y:S01]  /*ec10*/  LEA.HI.X R24, R2, UR7, R3, 0x1, P1 ;  /* 0x0000000702187c11 */ /* 0x000fe200088f0c03 */
[----:B-1----:R4:W0:Y:S01]  /*ec20*/  SHFL.IDX PT, R12, R0, RZ, 0x1c1f ;  /* 0x001c1fff000c7589 */ /* 0x00282200000e0000 */
[----:B------:R-:W-:Y:S01]  /*ec30*/  BSSY B1, `(.L_x_900) ;  /* 0x0000010000017945 */ /* 0x000fe20003800000 */
[----:B------:R-:W-:Y:S02]  /*ec40*/  SYNCS.ARRIVE.TRANS64.RED.A1T0 RZ, [UR5], RZ ;  /* 0x000000ffffff79a7 */ /* 0x000fe40008100405 */
[----:B------:R4:W1:Y:S01]  /*ec50*/  SHFL.IDX PT, R13, R24, RZ, 0x1c1f ;  /* 0x001c1fff180d7589 */ /* 0x00086200000e0000 */
[----:B------:R-:W-:Y:S05]  /*ec60*/  @P0 BRA `(.L_x_901) ;  /* 0x0000000000300947 */ /* 0x000fea0003800000 */
        /* <DEDUP_REMOVED lines=12> */
.L_x_901:
[----:B------:R-:W-:Y:S05]  /*ed30*/  BSYNC B1 ;  /* 0x0000000000017941 */ /* 0x000fea0003800000 */
.L_x_900:
[----:B--2---:R-:W-:Y:S01]  /*ed40*/  VIADD R3, R25, 0x60 ;  /* 0x0000006019037836 */ /* 0x004fe20000000000 */
[----:B-1----:R1:W2:Y:S04]  /*ed50*/  SHFL.IDX PT, R13, R24, 0x1, 0x1c1f ;  /* 0x003c1f00180d7f89 */ /* 0x0022a800000e0000 */
[----:B------:R-:W-:Y:S01]  /*ed60*/  ISETP.GE.AND P0, PT, R3, R56, PT ;  /* 0x000000380300720c */ /* 0x000fe20003f06270 */
[----:B0-----:R1:W0:-:S12]  /*ed70*/  SHFL.IDX PT, R12, R0, 0x1, 0x1c1f ;  /* 0x003c1f00000c7f89 */ /* 0x00121800000e0000 */
[----:B-1----:R-:W-:Y:S05]  /*ed80*/  @P0 BRA `(.L_x_902) ;  /* 0x0000000800240947 */ /* 0x002fea0003800000 */
[----:B------:R-:W-:Y:S02]  /*ed90*/  ULDC UR5, c[0x0][0xac8] ;  /* 0x0002b20000057ab9 */ /* 0x000fe40000000800 */
[----:B------:R-:W-:Y:S02]  /*eda0*/  ISETP.GE.AND P2, PT, R139, UR5, PT ;  /* 0x000000058b007c0c */ /* 0x000fe4000bf46270 */
[----:B------:R-:W-:-:S11]  /*edb0*/  ISETP.GE.AND P1, PT, R138, UR5, PT ;  /* 0x000000058a007c0c */ /* 0x000fd6000bf26270 */
[C---:B0-----:R-:W-:Y:S02]  /*edc0*/  @!P2 LEA R14, P0, R139.reuse, R12, 0x1 ;  /* 0x0000000c8b0ea211 */ /* 0x041fe400078008ff */
[----:B--2---:R-:W-:Y:S02]  /*edd0*/  @!P1 IMAD.WIDE R2, R138, 0x2, R12 ;  /* 0x000000028a029825 */ /* 0x004fe400078e020c */
[----:B------:R-:W-:Y:S02]  /*ede0*/  @!P2 LEA.HI.X R15, R139, R13, R149, 0x1, P0 ;  /* 0x0000000d8b0fa211 */ /* 0x000fe400000f0c95 */
[----:B------:R-:W-:Y:S01]  /*edf0*/  ISETP.GE.AND P0, PT, R140, UR5, PT ;  /* 0x000000058c007c0c */ /* 0x000fe2000bf06270 */
[----:B-----5:R0:W-:Y:S04]  /*ee00*/  @!P1 ST.E.128 desc[UR48][R2.64], R44 ;  /* 0x0000002c02009985 */ /* 0x0201e8000c101d30 */
[----:B------:R0:W-:Y:S08]  /*ee10*/  @!P2 ST.E.128 desc[UR48][R14.64], R4 ;  /* 0x000000040e00a985 */ /* 0x0001f0000c101d30 */
[----:B------:R-:W-:Y:S05]  /*ee20*/  @P0 BRA `(.L_x_902) ;  /* 0x0000000400fc0947 */ /* 0x000fea0003800000 */
[----:B0-----:R-:W-:-:S04]  /*ee30*/  LEA R2, P0, R140, R12, 0x1 ;  /* 0x0000000c8c027211 */ /* 0x001fc800078008ff */
[----:B------:R-:W-:-:S05]  /*ee40*/  LEA.HI.X R3, R140, R13, R148, 0x1, P0 ;  /* 0x0000000d8c037211 */ /* 0x000fca00000f0c94 */
[----:B------:R0:W-:Y:S01]  /*ee50*/  ST.E.128 desc[UR48][R2.64], R8 ;  /* 0x0000000802007985 */ /* 0x0001e2000c101d30 */
[----:B------:R-:W-:Y:S05]  /*ee60*/  BRA `(.L_x_902) ;  /* 0x0000000400ec7947 */ /* 0x000fea0003800000 */
.L_x_899:
[----:B------:R-:W0:Y:S01]  /*ee70*/  LDC R8, c[0x0][0xbe8] ;  /* 0x0002fa00ff087b82 */ /* 0x000e220000000800 */
[----:B------:R-:W-:Y:S01]  /*ee80*/  ISETP.GE.AND P0, PT, R150, 0xc0, PT ;  /* 0x000000c09600780c */ /* 0x000fe20003f06270 */
[----:B------:R-:W-:Y:S01]  /*ee90*/  USHF.R.S32.HI UR8, URZ, 0x1f, UR40 ;  /* 0x0000001f3f087899 */ /* 0x000fe20008011428 */
[----:B------:R-:W-:Y:S01]  /*eea0*/  BSSY B1, `(.L_x_903) ;  /* 0x000002f000017945 */ /* 0x000fe20003800000 */
[----:B------:R-:W-:Y:S01]  /*eeb0*/  USHF.R.S32.HI UR9, URZ, 0x1f, UR44 ;  /* 0x0000001f3f097899 */ /* 0x000fe2000801142c */
[----:B------:R-:W-:Y:S01]  /*eec0*/  IMAD R6, R141, 0x60, R142 ;  /* 0x000000608d067824 */ /* 0x000fe200078e028e */
[----:B0-----:R-:W-:-:S13]  /*eed0*/  ISETP.NE.AND P1, PT, R8, 0x1, PT ;  /* 0x000000010800780c */ /* 0x001fda0003f25270 */
[----:B------:R-:W0:Y:S08]  /*eee0*/  @P1 LDC R9, c[0x0][0xbec] ;  /* 0x0002fb00ff091b82 */ /* 0x000e300000000800 */
[----:B------:R-:W1:Y:S01]  /*eef0*/  @P1 LDC R11, c[0x0][0xbf0] ;  /* 0x0002fc00ff0b1b82 */ /* 0x000e620000000800 */
[----:B------:R-:W-:Y:S05]  /*ef00*/  @P0 BRA `(.L_x_904) ;  /* 0x0000000000a00947 */ /* 0x000fea0003800000 */
[----:B------:R-:W2:Y:S01]  /*ef10*/  S2R R0, SR_TID.X ;  /* 0x0000000000007919 */ /* 0x000ea20000002100 */
[----:B------:R-:W3:Y:S01]  /*ef20*/  LDC R3, c[0x0][0xbe8] ;  /* 0x0002fa00ff037b82 */ /* 0x000ee20000000800 */
[----:B------:R-:W-:Y:S01]  /*ef30*/  IMAD.U32 R4, RZ, RZ, UR41 ;  /* 0x00000029ff047e24 */ /* 0x000fe2000f8e00ff */
[----:B------:R-:W-:Y:S02]  /*ef40*/  ULDC UR5, c[0x0][0xa88] ;  /* 0x0002a20000057ab9 */ /* 0x000fe40000000800 */
[----:B---3--:R-:W-:Y:S02]  /*ef50*/  IMAD R5, R3, UR5, RZ ;  /* 0x0000000503057c24 */ /* 0x008fe4000f8e02ff */
[----:B--2---:R-:W-:-:S04]  /*ef60*/  IADD3 R4, R4, -0x80, R0 ;  /* 0xffffff8004047810 */ /* 0x004fc80007ffe000 */
[----:B------:R-:W-:-:S13]  /*ef70*/  ISETP.GE.AND P0, PT, R4, R5, PT ;  /* 0x000000050400720c */ /* 0x000fda0003f06270 */
[----:B------:R-:W-:Y:S05]  /*ef80*/  @P0 BRA `(.L_x_904) ;  /* 0x0000000000800947 */ /* 0x000fea0003800000 */
[----:B------:R-:W-:Y:S01]  /*ef90*/  ISETP.NE.AND P0, PT, R3, 0x1, PT ;  /* 0x000000010300780c */ /* 0x000fe20003f05270 */
[----:B------:R-:W-:Y:S01]  /*efa0*/  ULDC.64 UR10, c[0x0][0xb90] ;  /* 0x0002e400000a7ab9 */ /* 0x000fe20000000a00 */
[----:B------:R-:W-:Y:S01]  /*efb0*/  IMAD.MOV.U32 R2, RZ, RZ, R4 ;  /* 0x000000ffff027224 */ /* 0x000fe200078e0004 */
[----:B------:R-:W-:Y:S02]  /*efc0*/  UIMAD UR5, UR8, UR10, URZ ;  /* 0x0000000a080572a4 */ /* 0x000fe4000f8e023f */
[----:B------:R-:W-:Y:S02]  /*efd0*/  UIMAD.WIDE.U32 UR6, UR40, UR10, URZ ;  /* 0x0000000a280672a5 */ /* 0x000fe4000f8e003f */
[----:B------:R-:W-:-:S03]  /*efe0*/  UIMAD UR5, UR40, UR11, UR5 ;  /* 0x0000000b280572a4 */ /* 0x000fc6000f8e0205 */
[----:B------:R-:W-:Y:S01]  /*eff0*/  ULDC.64 UR10, c[0x0][0xb98] ;  /* 0x0002e600000a7ab9 */ /* 0x000fe20000000a00 */
[----:B------:R-:W-:Y:S02]  /*f000*/  UIADD3 UR7, UR7, UR5, URZ ;  /* 0x0000000507077290 */ /* 0x000fe4000fffe03f */
[----:B------:R-:W2:Y:S01]  /*f010*/  @P0 LDC R5, c[0x0][0xbec] ;  /* 0x0002fb00ff050b82 */ /* 0x000ea20000000800 */
[----:B------:R-:W-:Y:S02]  /*f020*/  UIMAD UR5, UR9, UR10, URZ ;  /* 0x0000000a090572a4 */ /* 0x000fe4000f8e023f */
[----:B------:R-:W-:Y:S02]  /*f030*/  UIMAD.WIDE.U32 UR6, UR44, UR10, UR6 ;  /* 0x0000000a2c0672a5 */ /* 0x000fe4000f8e0006 */
[----:B------:R-:W-:-:S03]  /*f040*/  UIMAD UR5, UR44, UR11, UR5 ;  /* 0x0000000b2c0572a4 */ /* 0x000fc6000f8e0205 */
[----:B------:R-:W3:Y:S01]  /*f050*/  @P0 LDC R7, c[0x0][0xbf0] ;  /* 0x0002fc00ff070b82 */ /* 0x000ee20000000800 */
[----:B------:R-:W-:Y:S01]  /*f060*/  ULDC.64 UR10, c[0x0][0xb88] ;  /* 0x0002e200000a7ab9 */ /* 0x000fe20000000a00 */
[----:B--2---:R-:W-:-:S05]  /*f070*/  @P0 IMAD.HI.U32 R0, R4, R5, RZ ;  /* 0x0000000504000227 */ /* 0x004fca00078e00ff */
[----:B---3--:R-:W-:-:S05]  /*f080*/  @P0 SHF.R.U32.HI R2, RZ, R7, R0 ;  /* 0x00000007ff020219 */ /* 0x008fca0000011600 */
[----:B------:R-:W-:-:S04]  /*f090*/  IMAD.MOV R5, RZ, RZ, -R2 ;  /* 0x000000ffff057224 */ /* 0x000fc800078e0a02 */
[----:B------:R-:W-:Y:S01]  /*f0a0*/  IMAD R5, R3, R5, R4 ;  /* 0x0000000503057224 */ /* 0x000fe200078e0204 */
[----:B------:R-:W-:Y:S01]  /*f0b0*/  SHF.R.S32.HI R3, RZ, 0x1f, R2 ;  /* 0x0000001fff037819 */ /* 0x000fe20000011402 */
[----:B------:R-:W-:Y:S01]  /*f0c0*/  IMAD.U32 R4, RZ, RZ, UR5 ;  /* 0x00000005ff047e24 */ /* 0x000fe2000f8e00ff */
[----:B------:R-:W-:Y:S02]  /*f0d0*/  IADD3 R2, P0, R2, UR6, RZ ;  /* 0x0000000602027c10 */ /* 0x000fe4000ff1e0ff */
[----:B------:R-:W-:Y:S02]  /*f0e0*/  SHF.R.S32.HI R0, RZ, 0x1f, R5 ;  /* 0x0000001fff007819 */ /* 0x000fe40000011405 */
[----:B------:R-:W-:Y:S01]  /*f0f0*/  IADD3.X R3, R3, UR7, R4, P0, !PT ;  /* 0x0000000703037c10 */ /* 0x000fe200087fe404 */
[----:B------:R-:W-:Y:S02]  /*f100*/  ULDC.64 UR6, c[0x0][0xb50] ;  /* 0x0002d40000067ab9 */ /* 0x000fe40000000a00 */
[----:B------:R-:W-:-:S02]  /*f110*/  IMAD R0, R0, UR10, RZ ;  /* 0x0000000a00007c24 */ /* 0x000fc4000f8e02ff */
[----:B------:R-:W-:-:S04]  /*f120*/  IMAD.WIDE.U32 R2, R5, UR10, R2 ;  /* 0x0000000a05027c25 */ /* 0x000fc8000f8e0002 */
[----:B------:R-:W-:Y:S01]  /*f130*/  IMAD R7, R5, UR11, R0 ;  /* 0x0000000b05077c24 */ /* 0x000fe2000f8e0200 */
[----:B------:R-:W-:-:S03]  /*f140*/  LEA R4, P0, R2, UR6, 0x2 ;  /* 0x0000000602047c11 */ /* 0x000fc6000f8010ff */
[----:B------:R-:W-:-:S05]  /*f150*/  IMAD.IADD R3, R3, 0x1, R7 ;  /* 0x0000000103037824 */ /* 0x000fca00078e0207 */
[----:B------:R-:W-:Y:S01]  /*f160*/  LEA.HI.X R5, R2, UR7, R3, 0x2, P0 ;  /* 0x0000000702057c11 */ /* 0x000fe200080f1403 */
[----:B------:R-:W-:-:S05]  /*f170*/  IMAD.MOV.U32 R3, RZ, RZ, -0x800000 ;  /* 0xff800000ff037424 */ /* 0x000fca00078e00ff */
[----:B------:R2:W-:Y:S02]  /*f180*/  STG.E desc[UR48][R4.64], R3 ;  /* 0x0000000304007986 */ /* 0x0005e4000c101930 */
.L_x_904:
[----:B------:R-:W-:Y:S05]  /*f190*/  BSYNC B1 ;  /* 0x0000000000017941 */ /* 0x000fea0003800000 */
.L_x_903:
[----:B------:R-:W-:Y:S01]  /*f1a0*/  ULDC.64 UR10, c[0x0][0xae8] ;  /* 0x0002ba00000a7ab9 */ /* 0x000fe20000000a00 */
[----:B------:R-:W-:Y:S01]  /*f1b0*/  VIADD R6, R6, UR41 ;  /* 0x0000002906067c36 */ /* 0x000fe20008000000 */
[----:B------:R-:W-:Y:S01]  /*f1c0*/  UIMAD UR5, UR8, UR10, URZ ;  /* 0x0000000a080572a4 */ /* 0x000fe2000f8e023f */
[----:B------:R-:W-:Y:S01]  /*f1d0*/  BSSY B1, `(.L_x_905) ;  /* 0x0000033000017945 */ /* 0x000fe20003800000 */
[----:B------:R-:W-:Y:S01]  /*f1e0*/  UIMAD.WIDE.U32 UR6, UR40, UR10, URZ ;  /* 0x0000000a280672a5 */ /* 0x000fe2000f8e003f */
[----:B0-----:R-:W-:Y:S01]  /*f1f0*/  @P1 IMAD.HI.U32 R0, R6, R9, RZ ;  /* 0x0000000906001227 */ /* 0x001fe200078e00ff */
[----:B------:R-:W-:-:S03]  /*f200*/  UIMAD UR5, UR40, UR11, UR5 ;  /* 0x0000000b280572a4 */ /* 0x000fc6000f8e0205 */
[----:B------:R-:W-:Y:S01]  /*f210*/  ULDC.64 UR10, c[0x0][0xaf0] ;  /* 0x0002bc00000a7ab9 */ /* 0x000fe20000000a00 */
[----:B------:R-:W-:Y:S01]  /*f220*/  UIADD3 UR7, UR7, UR5, URZ ;  /* 0x0000000507077290 */ /* 0x000fe2000fffe03f */
[----:B--2---:R-:W-:Y:S01]  /*f230*/  IMAD.MOV.U32 R5, RZ, RZ, R6 ;  /* 0x000000ffff057224 */ /* 0x004fe200078e0006 */
[----:B------:R-:W-:Y:S01]  /*f240*/  UIMAD UR5, UR9, UR10, URZ ;  /* 0x0000000a090572a4 */ /* 0x000fe2000f8e023f */
[----:B-1----:R-:W-:Y:S01]  /*f250*/  @P1 SHF.R.U32.HI R5, RZ, R11, R0 ;  /* 0x0000000bff051219 */ /* 0x002fe20000011600 */
[----:B------:R-:W-:Y:S02]  /*f260*/  UIMAD.WIDE.U32 UR6, UR44, UR10, UR6 ;  /* 0x0000000a2c0672a5 */ /* 0x000fe4000f8e0006 */
[----:B------:R-:W-:Y:S01]  /*f270*/  UIMAD UR5, UR44, UR11, UR5 ;  /* 0x0000000b2c0572a4 */ /* 0x000fe2000f8e0205 */
[--C-:B------:R-:W-:Y:S01]  /*f280*/  SHF.R.S32.HI R0, RZ, 0x1f, R5.reuse ;  /* 0x0000001fff007819 */ /* 0x100fe20000011405 */
[----:B------:R-:W-:Y:S01]  /*f290*/  IMAD.MOV R7, RZ, RZ, -R5 ;  /* 0x000000ffff077224 */ /* 0x000fe200078e0a05 */
[----:B------:R-:W-:Y:S01]  /*f2a0*/  ULDC.64 UR8, c[0x0][0xae0] ;  /* 0x0002b80000087ab9 */ /* 0x000fe20000000a00 */
[----:B------:R-:W-:-:S02]  /*f2b0*/  UIADD3 UR5, UR7, UR5, URZ ;  /* 0x0000000507057290 */ /* 0x000fc4000fffe03f */
[----:B------:R-:W-:Y:S02]  /*f2c0*/  IMAD.U32 R3, RZ, RZ, UR7 ;  /* 0x00000007ff037e24 */ /* 0x000fe4000f8e00ff */
[----:B------:R-:W-:Y:S02]  /*f2d0*/  IMAD R7, R8, R7, R6 ;  /* 0x0000000708077224 */ /* 0x000fe400078e0206 */
[----:B------:R-:W-:Y:S02]  /*f2e0*/  IMAD R0, R0, UR8, RZ ;  /* 0x0000000800007c24 */ /* 0x000fe4000f8e02ff */
[----:B------:R-:W-:Y:S01]  /*f2f0*/  IMAD.U32 R2, RZ, RZ, UR6 ;  /* 0x00000006ff027e24 */ /* 0x000fe2000f8e00ff */
[----:B------:R-:W-:Y:S01]  /*f300*/  ULDC.64 UR6, c[0x0][0xad8] ;  /* 0x0002b60000067ab9 */ /* 0x000fe20000000a00 */
[----:B------:R-:W-:Y:S01]  /*f310*/  IMAD.U32 R3, RZ, RZ, UR5 ;  /* 0x00000005ff037e24 */ /* 0x000fe2000f8e00ff */
[----:B------:R-:W-:Y:S01]  /*f320*/  ULDC UR5, c[0x0][0xa88] ;  /* 0x0002a20000057ab9 */ /* 0x000fe20000000800 */
[C---:B------:R-:W-:Y:S01]  /*f330*/  IMAD R9, R5.reuse, UR9, R0 ;  /* 0x0000000905097c24 */ /* 0x040fe2000f8e0200 */
[----:B------:R-:W-:Y:S01]  /*f340*/  SHF.R.S32.HI R0, RZ, 0x1f, R7 ;  /* 0x0000001fff007819 */ /* 0x000fe20000011407 */
[----:B------:R-:W-:-:S04]  /*f350*/  IMAD.WIDE.U32 R2, R5, UR8, R2 ;  /* 0x0000000805027c25 */ /* 0x000fc8000f8e0002 */
[----:B------:R-:W-:Y:S02]  /*f360*/  IMAD R0, R0, UR6, RZ ;  /* 0x0000000600007c24 */ /* 0x000fe4000f8e02ff */
[----:B------:R-:W-:Y:S02]  /*f370*/  IMAD.IADD R3, R3, 0x1, R9 ;  /* 0x0000000103037824 */ /* 0x000fe400078e0209 */
[C---:B------:R-:W-:Y:S02]  /*f380*/  IMAD R5, R7.reuse, UR7, R0 ;  /* 0x0000000707057c24 */ /* 0x040fe4000f8e0200 */
[----:B------:R-:W-:Y:S01]  /*f390*/  IMAD.WIDE.U32 R2, R7, UR6, R2 ;  /* 0x0000000607027c25 */ /* 0x000fe2000f8e0002 */
[----:B------:R-:W-:-:S03]  /*f3a0*/  ULDC.64 UR6, c[0x0][0xa80] ;  /* 0x0002a00000067ab9 */ /* 0x000fc60000000a00 */
[----:B------:R-:W-:Y:S01]  /*f3b0*/  IMAD R7, R8, UR5, RZ ;  /* 0x0000000508077c24 */ /* 0x000fe2000f8e02ff */
[----:B------:R-:W-:Y:S01]  /*f3c0*/  LEA R4, P1, R2, UR6, 0x1 ;  /* 0x0000000602047c11 */ /* 0x000fe2000f8208ff */
[----:B------:R-:W-:Y:S02]  /*f3d0*/  VIADD R0, R142, UR41 ;  /* 0x000000298e007c36 */ /* 0x000fe40008000000 */
[----:B------:R-:W-:-:S03]  /*f3e0*/  IMAD.IADD R3, R3, 0x1, R5 ;  /* 0x0000000103037824 */ /* 0x000fc600078e0205 */
[----:B------:R-:W-:Y:S02]  /*f3f0*/  ISETP.GE.AND P0, PT, R0, R7, PT ;  /* 0x000000070000720c */ /* 0x000fe40003f06270 */
[----:B------:R-:W-:Y:S02]  /*f400*/  LEA.HI.X R5, R2, UR7, R3, 0x1, P1 ;  /* 0x0000000702057c11 */ /* 0x000fe400088f0c03 */
[----:B------:R0:W1:Y:S04]  /*f410*/  SHFL.IDX PT, R2, R4, RZ, 0x1c1f ;  /* 0x001c1fff04027589 */ /* 0x00006800000e0000 */
[----:B------:R0:W2:Y:S05]  /*f420*/  SHFL.IDX PT, R3, R5, RZ, 0x1c1f ;  /* 0x001c1fff05037589 */ /* 0x0000aa00000e0000 */
[----:B------:R-:W-:Y:S05]  /*f430*/  @P0 BRA `(.L_x_906) ;  /* 0x0000000000300947 */ /* 0x000fea0003800000 */
[----:B------:R-:W-:Y:S02]  /*f440*/  ULDC UR5, c[0x0][0xac8] ;  /* 0x0002b20000057ab9 */ /* 0x000fe40000000800 */
[----:B------:R-:W-:Y:S02]  /*f450*/  ISETP.GE.AND P3, PT, R139, UR5, PT ;  /* 0x000000058b007c0c */ /* 0x000fe4000bf66270 */
[----:B------:R-:W-:Y:S02]  /*f460*/  ISETP.GE.AND P4, PT, R140, UR5, PT ;  /* 0x000000058c007c0c */ /* 0x000fe4000bf86270 */
[----:B------:R-:W-:-:S09]  /*f470*/  ISETP.GE.AND P2, PT, R138, UR5, PT ;  /* 0x000000058a007c0c */ /* 0x000fd2000bf46270 */
[CC--:B-1----:R-:W-:Y:S02]  /*f480*/  @!P3 LEA R10, P0, R139.reuse, R2.reuse, 0x1 ;  /* 0x000000028b0ab211 */ /* 0x0c2fe400078008ff */
[----:B------:R-:W-:Y:S02]  /*f490*/  @!P4 LEA R12, P1, R140, R2, 0x1 ;  /* 0x000000028c0cc211 */ /* 0x000fe400078208ff */
[----:B--2---:R-:W-:Y:S01]  /*f4a0*/  @!P2 IMAD.WIDE R8, R138, 0x2, R2 ;  /* 0x000000028a08a825 */ /* 0x004fe200078e0202 */
[-C--:B------:R-:W-:Y:S02]  /*f4b0*/  @!P3 LEA.HI.X R11, R139, R3.reuse, R149, 0x1, P0 ;  /* 0x000000038b0bb211 */ /* 0x080fe400000f0c95 */
[----:B------:R-:W-:Y:S02]  /*f4c0*/  @!P4 LEA.HI.X R13, R140, R3, R148, 0x1, P1 ;  /* 0x000000038c0dc211 */ /* 0x000fe400008f0c94 */
[----:B------:R3:W-:Y:S04]  /*f4d0*/  @!P2 ST.E.128 desc[UR48][R8.64], RZ ;  /* 0x000000ff0800a985 */ /* 0x0007e8000c101d30 */
[----:B------:R3:W-:Y:S04]  /*f4e0*/  @!P3 ST.E.128 desc[UR48][R10.64], RZ ;  /* 0x000000ff0a00b985 */ /* 0x0007e8000c101d30 */
[----:B------:R3:W-:Y:S02]  /*f4f0*/  @!P4 ST.E.128 desc[UR48][R12.64], RZ ;  /* 0x000000ff0c00c985 */ /* 0x0007e4000c101d30 */
.L_x_906:
[----:B------:R-:W-:Y:S05]  /*f500*/  BSYNC B1 ;  /* 0x0000000000017941 */ /* 0x000fea0003800000 */
.L_x_905:
[----:B------:R-:W-:Y:S01]  /*f510*/  VIADD R0, R0, 0x60 ;  /* 0x0000006000007836 */ /* 0x000fe20000000000 */
[----:B--2---:R2:W4:Y:S04]  /*f520*/  SHFL.IDX PT, R3, R5, 0x1, 0x1c1f ;  /* 0x003c1f0005037f89 */ /* 0x00452800000e0000 */
[----:B------:R-:W-:Y:S01]  /*f530*/  ISETP.GE.AND P0, PT, R0, R7, PT ;  /* 0x000000070000720c */ /* 0x000fe20003f06270 */
[----:B-1----:R2:W1:-:S12]  /*f540*/  SHFL.IDX PT, R2, R4, 0x1, 0x1c1f ;  /* 0x003c1f0004027f89 */ /* 0x00245800000e0000 */
[----:B--2---:R-:W-:Y:S05]  /*f550*/  @P0 BRA `(.L_x_902) ;  /* 0x0000000000300947 */ /* 0x004fea0003800000 */
[----:B------:R-:W-:Y:S02]  /*f560*/  ULDC UR5, c[0x0][0xac8] ;  /* 0x0002b20000057ab9 */ /* 0x000fe40000000800 */
[----:B------:R-:W-:Y:S02]  /*f570*/  ISETP.GE.AND P3, PT, R139, UR5, PT ;  /* 0x000000058b007c0c */ /* 0x000fe4000bf66270 */
[----:B------:R-:W-:Y:S02]  /*f580*/  ISETP.GE.AND P4, PT, R140, UR5, PT ;  /* 0x000000058c007c0c */ /* 0x000fe4000bf86270 */
[----:B------:R-:W-:-:S09]  /*f590*/  ISETP.GE.AND P2, PT, R138, UR5, PT ;  /* 0x000000058a007c0c */ /* 0x000fd2000bf46270 */
[CC--:B-1----:R-:W-:Y:S02]  /*f5a0*/  @!P3 LEA R6, P0, R139.reuse, R2.reuse, 0x1 ;  /* 0x000000028b06b211 */ /* 0x0c2fe400078008ff */
[----:B---3--:R-:W-:Y:S02]  /*f5b0*/  @!P4 LEA R8, P1, R140, R2, 0x1 ;  /* 0x000000028c08c211 */ /* 0x008fe400078208ff */
[----:B0---4-:R-:W-:Y:S01]  /*f5c0*/  @!P2 IMAD.WIDE R4, R138, 0x2, R2 ;  /* 0x000000028a04a825 */ /* 0x011fe200078e0202 */
[-C--:B------:R-:W-:Y:S02]  /*f5d0*/  @!P3 LEA.HI.X R7, R139, R3.reuse, R149, 0x1, P0 ;  /* 0x000000038b07b211 */ /* 0x080fe400000f0c95 */
[----:B------:R-:W-:Y:S02]  /*f5e0*/  @!P4 LEA.HI.X R9, R140, R3, R148, 0x1, P1 ;  /* 0x000000038c09c211 */ /* 0x000fe400008f0c94 */
[----:B------:R2:W-:Y:S04]  /*f5f0*/  @!P2 ST.E.128 desc[UR48][R4.64], RZ ;  /* 0x000000ff0400a985 */ /* 0x0005e8000c101d30 */
[----:B------:R2:W-:Y:S04]  /*f600*/  @!P3 ST.E.128 desc[UR48][R6.64], RZ ;  /* 0x000000ff0600b985 */ /* 0x0005e8000c101d30 */
[----:B------:R2:W-:Y:S02]  /*f610*/  @!P4 ST.E.128 desc[UR48][R8.64], RZ ;  /* 0x000000ff0800c985 */ /* 0x0005e4000c101d30 */
.L_x_902:
[----:B------:R-:W-:Y:S05]  /*f620*/  BSYNC B0 ;  /* 0x0000000000007941 */ /* 0x000fea0003800000 */
.L_x_898:
[----:B------:R-:W-:Y:S02]  /*f630*/  ULDC UR5, c[0x0][0xc38] ;  /* 0x00030e0000057ab9 */ /* 0x000fe40000000800 */
[----:B------:R-:W-:-:S06]  /*f640*/  UISETP.GE.AND UP0, UPT, UR4, UR5, UPT ;  /* 0x000000050400728c */ /* 0x000fcc000bf06270 */
[----:B------:R-:W-:-:S13]  /*f650*/  PLOP3.LUT P0, PT, PT, PT, UP0, 0x80, 0x0 ;  /* 0x000000000000781c */ /* 0x000fda0003f0f008 */
[----:B------:R-:W-:Y:S05]  /*f660*/  @!P0 BRA `(.L_x_907) ;  /* 0xffffff1800288947 */ /* 0x000fea000383ffff */
[----:B------:R-:W-:Y:S05]  /*f670*/  EXIT ;  /* 0x000000000000794d */ /* 0x000fea0003800000 */
.L_x_817:
[----:B------:R-:W-:-:S08]  /*f680*/  NOP ;  /* 0x0000000000007918 */ /* 0x000fd00000000000 */
[----:B------:R-:W0:-:S00]  /*f690*/  USETMAXREG.DEALLOC.CTAPOOL 0x20 ;  /* 0x00000020000079c8 */ /* 0x000e0000080e0500 */
[----:B0-----:R-:W-:-:S06]  /*f6a0*/  LOP3.LUT R0, R0, 0x3, RZ, 0xc0, !PT ;  /* 0x0000000300007812 */ /* 0x001fcc00078ec0ff */
[----:B------:R-:W0:Y:S01]  /*f6b0*/  S2UR UR6, SR_CTAID.X ;  /* 0x00000000000679c3 */ /* 0x000e220000002500 */
[----:B------:R-:W-:Y:S01]  /*f6c0*/  LOP3.LUT R19, R19, 0xfffffffb, RZ, 0xc0, !PT ;  /* 0xfffffffb13137812 */ /* 0x000fe200078ec0ff */
[----:B------:R-:W-:Y:S01]  /*f6d0*/  IMAD.MOV.U32 R16, RZ, RZ, RZ ;  /* 0x000000ffff107224 */ /* 0x000fe200078e00ff */
[----:B------:R1:W2:Y:S01]  /*f6e0*/  SHFL.IDX PT, R2, R0, RZ, 0x1f ;  /* 0x00001fff00027589 */ /* 0x0002a200000e0000 */
[----:B------:R-:W-:Y:S02]  /*f6f0*/  IMAD.MOV.U32 R24, RZ, RZ, 0x1 ;  /* 0x00000001ff187424 */ /* 0x000fe400078e00ff */
[----:B------:R-:W-:Y:S02]  /*f700*/  IMAD.MOV.U32 R29, RZ, RZ, RZ ;  /* 0x000000ffff1d7224 */ /* 0x000fe400078e00ff */
[----:B-1----:R-:W0:Y:S01]  /*f710*/  LDC R0, c[0x0][0xc38] ;  /* 0x00030e00ff007b82 */ /* 0x002e220000000800 */
[----:B--2---:R-:W-:-:S13]  /*f720*/  ISETP.NE.AND P0, PT, R2, RZ, PT ;  /* 0x000000ff0200720c */ /* 0x004fda0003f05270 */
[----:B------:R-:W-:Y:S01]  /*f730*/  @P0 LOP3.LUT R19, R19, 0x4, RZ, 0xfc, !PT ;  /* 0x0000000413130812 */ /* 0x000fe200078efcff */
[----:B------:R-:W-:Y:S06]  /*f740*/  @P0 BAR.ARV 0x4, 0x200 ;  /* 0x0108000000000b1d */ /* 0x000fec0000002000 */
[----:B0-----:R-:W-:-:S13]  /*f750*/  ISETP.LE.AND P0, PT, R0, UR6, PT ;  /* 0x0000000600007c0c */ /* 0x001fda000bf03270 */
[----:B------:R-:W-:Y:S05]  /*f760*/  @P0 BRA `(.L_x_908) ;  /* 0x0000004800640947 */ /* 0x000fea0003800000 */
[----:B------:R-:W0:Y:S01]  /*f770*/  S2R R6, SR_TID.X ;  /* 0x0000000000067919 */ /* 0x000e220000002100 */
[----:B------:R-:W1:Y:S01]  /*f780*/  S2UR UR5, SR_CgaCtaId ;  /* 0x00000000000579c3 */ /* 0x000e620000008800 */
[----:B------:R-:W-:Y:S01]  /*f790*/  UMOV UR4, 0x400 ;  /* 0x0000040000047882 */ /* 0x000fe20000000000 */
[----:B------:R-:W-:Y:S01]  /*f7a0*/  IMAD.U32 R27, RZ, RZ, UR6 ;  /* 0x00000006ff1b7e24 */ /* 0x000fe2000f8e00ff */
[----:B------:R-:W-:Y:S01]  /*f7b0*/  ULDC UR42, c[0x0][0xc] ;  /* 0x00000300002a7ab9 */ /* 0x000fe20000000800 */
[----:B------:R-:W-:Y:S01]  /*f7c0*/  IMAD.MOV.U32 R24, RZ, RZ, 0x1 ;  /* 0x00000001ff187424 */ /* 0x000fe200078e00ff */
[----:B------:R-:W-:Y:S01]  /*f7d0*/  ULDC.64 UR46, c[0x0][0x198] ;  /* 0x00006600002e7ab9 */ /* 0x000fe20000000a00 */
[----:B------:R-:W-:Y:S02]  /*f7e0*/  IMAD.MOV.U32 R29, RZ, RZ, RZ ;  /* 0x000000ffff1d7224 */ /* 0x000fe400078e00ff */
[----:B------:R-:W-:Y:S01]  /*f7f0*/  IMAD.MOV.U32 R16, RZ, RZ, RZ ;  /* 0x000000ffff107224 */ /* 0x000fe200078e00ff */
[----:B-1----:R-:W-:-:S06]  /*f800*/  ULEA UR4, UR5, UR4, 0x18 ;  /* 0x0000000405047291 */ /* 0x002fcc000f8ec03f */
[----:B------:R-:W-:Y:S01]  /*f810*/  IMAD.U32 R17, RZ, RZ, UR4 ;  /* 0x00000004ff117e24 */ /* 0x000fe2000f8e00ff */
[C---:B0-----:R-:W-:Y:S01]  /*f820*/  LOP3.LUT R5, R6.reuse, 0x7f, RZ, 0xc0, !PT ;  /* 0x0000007f06057812 */ /* 0x041fe200078ec0ff */
[C---:B------:R-:W-:Y:S01]  /*f830*/  IMAD.SHL.U32 R0, R6.reuse, 0x8, RZ ;  /* 0x0000000806007824 */ /* 0x040fe200078e00ff */
[----:B------:R-:W-:-:S03]  /*f840*/  LOP3.LUT R28, R6, 0x1f, RZ, 0xc0, !PT ;  /* 0x0000001f061c7812 */ /* 0x000fc600078ec0ff */
[----:B------:R-:W-:Y:S01]  /*f850*/  IMAD.SHL.U32 R4, R5, 0x8, RZ ;  /* 0x0000000805047824 */ /* 0x000fe200078e00ff */
[C---:B------:R-:W-:Y:S02]  /*f860*/  LOP3.LUT R3, R0.reuse, 0x20, RZ, 0xc0, !PT ;  /* 0x0000002000037812 */ /* 0x040fe400078ec0ff */
[----:B------:R-:W-:Y:S02]  /*f870*/  LOP3.LUT R2, R0, 0xd8, RZ, 0xc0, !PT ;  /* 0x000000d800027812 */ /* 0x000fe400078ec0ff */
[----:B------:R-:W-:Y:S02]  /*f880*/  LOP3.LUT R3, R3, 0x300, R4, 0xf8, !PT ;  /* 0x0000030003037812 */ /* 0x000fe400078ef804 */
[----:B------:R-:W-:Y:S02]  /*f890*/  LOP3.LUT R2, R2, 0x18, R6, 0x78, !PT ;  /* 0x0000001802027812 */ /* 0x000fe400078e7806 */
[----:B------:R-:W-:Y:S02]  /*f8a0*/  LOP3.LUT R0, R0, 0x18, RZ, 0xc0, !PT ;  /* 0x0000001800007812 */ /* 0x000fe400078ec0ff */
[----:B------:R-:W-:Y:S01]  /*f8b0*/  LOP3.LUT R26, R3, R2, RZ, 0xfc, !PT ;  /* 0x00000002031a7212 */ /* 0x000fe200078efcff */
[----:B------:R-:W-:Y:S01]  /*f8c0*/  IMAD.SHL.U32 R2, R6, 0x20, RZ ;  /* 0x0000002006027824 */ /* 0x000fe200078e00ff */
[----:B------:R-:W-:-:S03]  /*f8d0*/  SHF.R.U32.HI R3, RZ, 0x2, R5 ;  /* 0x00000002ff037819 */ /* 0x000fc60000011605 */
[----:B------:R-:W-:Y:S01]  /*f8e0*/  IMAD R26, R26, 0x2, R17 ;  /* 0x000000021a1a7824 */ /* 0x000fe200078e0211 */
[----:B------:R-:W-:Y:S02]  /*f8f0*/  LOP3.LUT R3, R3, 0x60, R2, 0xf8, !PT ;  /* 0x0000006003037812 */ /* 0x000fe400078ef802 */
[C---:B------:R-:W-:Y:S02]  /*f900*/  LOP3.LUT R2, R0.reuse, 0x20, RZ, 0xfc, !PT ;  /* 0x0000002000027812 */ /* 0x040fe400078efcff */
[----:B------:R-:W-:-:S07]  /*f910*/  LOP3.LUT R0, R0, 0x40, RZ, 0xfc, !PT ;  /* 0x0000004000007812 */ /* 0x000fce00078efcff */
.L_x_1006:
[----:B------:R-:W-:Y:S01]  /*f920*/  ULDC UR8, c[0x0][0xc60] ;  /* 0x0003180000087ab9 */ /* 0x000fe20000000800 */
[C---:B------:R-:W-:Y:S01]  /*f930*/  R2UR UR7, R27.reuse ;  /* 0x000000001b0772ca */ /* 0x040fe200000e0000 */
[----:B------:R-:W-:Y:S01]  /*f940*/  UISETP.NE.AND UP0, UPT, UR8, 0x1, UPT ;  /* 0x000000010800788c */ /* 0x000fe2000bf05270 */
[----:B------:R-:W-:-:S10]  /*f950*/  R2UR UR6, R27 ;  /* 0x000000001b0672ca */ /* 0x000fd400000e0000 */
        /* <DEDUP_REMOVED lines=9> */
[----:B0-----:R-:W-:Y:S05]  /*f9f0*/  @!P0 BRA `(.L_x_909) ;  /* 0x0000000000208947 */ /* 0x001fea0003800000 */
        /* <DEDUP_REMOVED lines=8> */
.L_x_909:
[----:B------:R-:W-:Y:S01]  /*fa80*/  ULDC UR9, c[0x0][0xc54] ;  /* 0x0003150000097ab9 */ /* 0x000fe20000000800 */
[----:B------:R-:W-:Y:S01]  /*fa90*/  UMOV UR6, UR8 ;  /* 0x0000000800067c82 */ /* 0x000fe20008000000 */
[----:B------:R-:W-:-:S11]  /*faa0*/  UISETP.NE.AND UP0, UPT, UR9, 0x1, UPT ;  /* 0x000000010900788c */ /* 0x000fd6000bf05270 */
[----:B------:R-:W-:Y:S02]  /*fab0*/  @UP0 ULDC.64 UR10, c[0x0][0xc58] ;  /* 0x00031600000a0ab9 */ /* 0x000fe40000000a00 */
[----:B------:R-:W-:-:S04]  /*fac0*/  UIMAD.WIDE.U32 UR4, UR8, UR10, URZ ;  /* 0x0000000a080472a5 */ /* 0x000fc8000f8e003f */
[----:B------:R-:W-:-:S04]  /*fad0*/  @UP0 USHF.R.U32.HI UR6, URZ, UR11, UR5 ;  /* 0x0000000b3f060299 */ /* 0x000fc80008011605 */
[----:B------:R-:W-:-:S12]  /*fae0*/  UIMAD UR4, UR6, UR9, URZ ;  /* 0x00000009060472a4 */ /* 0x000fd8000f8e023f */
.L_x_910:
[----:B------:R-:W-:Y:S02]  /*faf0*/  ULOP3.LUT UR5, URZ, UR6, URZ, 0x33, !UPT ;  /* 0x000000063f057292 */ /* 0x000fe4000f8e333f */
[----:B------:R-:W-:Y:S01]  /*fb00*/  UIADD3 UR4, UR8, -UR4, URZ ;  /* 0x8000000408047290 */ /* 0x000fe2000fffe03f */
[----:B------:R-:W-:Y:S01]  /*fb10*/  ULDC UR15, c[0x0][0xc48] ;  /* 0x00031200000f7ab9 */ /* 0x000fe20000000800 */
[----:B------:R-:W-:Y:S01]  /*fb20*/  ULDC UR9, c[0x0][0x448] ;  /* 0x0001120000097ab9 */ /* 0x000fe20000000800 */
[----:B------:R-:W-:Y:S01]  /*fb30*/  ULDC UR41, c[0x0][0xc3c] ;  /* 0x00030f0000297ab9 */ /* 0x000fe20000000800 */
[----:B------:R-:W-:Y:S02]  /*fb40*/  UISETP.NE.AND UP2, UPT, UR15, 0x1, UPT ;  /* 0x000000010f00788c */ /* 0x000fe4000bf45270 */
[----:B------:R-:W-:Y:S02]  /*fb50*/  UISETP.NE.AND UP1, UPT, UR9, 0x1, UPT ;  /* 0x000000010900788c */ /* 0x000fe4000bf25270 */
[----:B------:R-:W-:Y:S01]  /*fb60*/  UIADD3 UR41, UR5, UR41, URZ ;  /* 0x0000002905297290 */ /* 0x000fe2000fffe03f */
[----:B------:R-:W-:Y:S01]  /*fb70*/  ULDC UR14, c[0x0][0xc54] ;  /* 0x00031500000e7ab9 */ /* 0x000fe20000000800 */
[----:B------:R-:W-:Y:S01]  /*fb80*/  ULDC.64 UR10, c[0x0][0x418] ;  /* 0x00010600000a7ab9 */ /* 0x000fe20000000a00 */
[----:B------:R-:W-:-:S02]  /*fb90*/  UIMAD UR14, UR7, UR14, UR4 ;  /* 0x0000000e070e72a4 */ /* 0x000fc4000f8e0204 */
[----:B------:R-:W-:Y:S01]  /*fba0*/  UISETP.NE.U32.AND UP0, UPT, UR10, URZ, UPT ;  /* 0x0000003f0a00728c */ /* 0x000fe2000bf05070 */
[----:B------:R-:W-:Y:S01]  /*fbb0*/  ULDC.64 UR4, c[0x0][0x9e0] ;  /* 0x0002780000047ab9 */ /* 0x000fe20000000a00 */
[----:B------:R-:W-:Y:S02]  /*fbc0*/  UIMAD UR41, UR41, 0xc0, URZ ;  /* 0x000000c0292978a4 */ /* 0x000fe4000f8e023f */
[----:B------:R-:W-:Y:S02]  /*fbd0*/  UISETP.GE.AND UP3, UPT, UR5, 0x1, UPT ;  /* 0x000000010500788c */ /* 0x000fe4000bf66270 */
[----:B------:R-:W-:Y:S02]  /*fbe0*/  UISETP.NE.AND.EX UP0, UPT, UR11, URZ, UPT, UP0 ;  /* 0x0000003f0b00728c */ /* 0x000fe4000bf05300 */
[----:B------:R-:W-:Y:S01]  /*fbf0*/  UIADD3 UR9, UR41, 0xbf, URZ ;  /* 0x000000bf29097890 */ /* 0x000fe2000fffe03f */
[----:B------:R-:W-:Y:S01]  /*fc00*/  ULDC UR8, c[0x0][0x424] ;  /* 0x0001090000087ab9 */ /* 0x000fe20000000800 */
[----:B------:R-:W-:Y:S01]  /*fc10*/  ULDC UR6, c[0x0][0x288] ;  /* 0x0000a20000067ab9 */ /* 0x000fe20000000800 */
[----:B------:R-:W-:Y:S01]  /*fc20*/  @UP2 ULDC UR10, c[0x0][0xc4c] ;  /* 0x00031300000a2ab9 */ /* 0x000fe20000000800 */
[----:B------:R-:W-:Y:S01]  /*fc30*/  @UP1 ULDC UR12, c[0x0][0x44c] ;  /* 0x00011300000c1ab9 */ /* 0x000fe20000000800 */
[----:B------:R-:W-:Y:S01]  /*fc40*/  UIADD3 UR16, -UR6, 0x1, URZ ;  /* 0x0000000106107890 */ /* 0x000fe2000fffe13f */
[----:B------:R-:W-:Y:S01]  /*fc50*/  PLOP3.LUT P1, PT, PT, PT, UP3, 0x80, 0x0 ;  /* 0x000000000000781c */ /* 0x000fe20003f2f038 */
[----:B------:R-:W-:-:S02]  /*fc60*/  UIMAD.WIDE.U32 UR10, UR14, UR10, URZ ;  /* 0x0000000a0e0a72a5 */ /* 0x000fc4000f8e003f */
[----:B------:R-:W-:Y:S02]  /*fc70*/  USEL UR8, UR8, 0x1, UP0 ;  /* 0x0000000108087887 */ /* 0x000fe40008000000 */
[----:B------:R-:W-:Y:S01]  /*fc80*/  UIMAD.WIDE.U32 UR12, UR9, UR12, URZ ;  /* 0x0000000c090c72a5 */ /* 0x000fe2000f8e003f */
[----:B------:R-:W-:Y:S01]  /*fc90*/  ULDC UR7, c[0x0][0x2f0] ;  /* 0x0000bc0000077ab9 */ /* 0x000fe20000000800 */
[----:B------:R-:W-:Y:S01]  /*fca0*/  @UP2 ULDC UR17, c[0x0][0xc50] ;  /* 0x0003140000112ab9 */ /* 0x000fe20000000800 */
[----:B------:R-:W-:Y:S01]  /*fcb0*/  @UP1 ULDC UR18, c[0x0][0x450] ;  /* 0x0001140000121ab9 */ /* 0x000fe20000000800 */
[----:B------:R-:W-:Y:S01]  /*fcc0*/  UMOV UR43, UR14 ;  /* 0x0000000e002b7c82 */ /* 0x000fe20008000000 */
[----:B------:R-:W-:Y:S02]  /*fcd0*/  UIMAD UR16, UR8, UR7, UR16 ;  /* 0x00000007081072a4 */ /* 0x000fe4000f8e0210 */
[----:B------:R-:W-:Y:S02]  /*fce0*/  @UP2 USHF.R.U32.HI UR43, URZ, UR17, UR11 ;  /* 0x000000113f2b2299 */ /* 0x000fe4000801160b */
[----:B------:R-:W-:-:S02]  /*fcf0*/  @UP1 USHF.R.U32.HI UR9, URZ, UR18, UR13 ;  /* 0x000000123f091299 */ /* 0x000fc4000801160d */
[----:B------:R-:W-:Y:S02]  /*fd00*/  UIADD3 UR36, -UR43, URZ, URZ ;  /* 0x0000003f2b247290 */ /* 0x000fe4000fffe13f */
[----:B------:R-:W-:Y:S02]  /*fd10*/  UIADD3 UR10, UR16, UR9, URZ ;  /* 0x00000009100a7290 */ /* 0x000fe4000fffe03f */
[----:B------:R-:W-:Y:S02]  /*fd20*/  UIMAD UR36, UR15, UR36, UR14 ;  /* 0x000000240f2472a4 */ /* 0x000fe4000f8e020e */
[----:B------:R-:W-:Y:S01]  /*fd30*/  UIADD3 UR4, UR10, UR4, URZ ;  /* 0x000000040a047290 */ /* 0x000fe2000fffe03f */
[----:B------:R-:W-:Y:S11]  /*fd40*/  @!P1 BRA `(.L_x_911) ;  /* 0x0000000000449947 */ /* 0x000ff60003800000 */
        /* <DEDUP_REMOVED lines=10> */
.L_x_912:
[----:B------:R-:W-:-:S11]  /*fdf0*/  UISETP.NE.AND UP0, UPT, UR5, 0x1, UPT ;  /* 0x000000010500788c */ /* 0x000fd6000bf05270 */
[----:B------:R-:W-:Y:S02]  /*fe00*/  @UP0 ULDC.64 UR12, c[0x0][0x9e8] ;  /* 0x00027a00000c0ab9 */ /* 0x000fe40000000a00 */
[----:B------:R-:W-:-:S04]  /*fe10*/  UIMAD.WIDE.U32 UR10, UR9, UR12, URZ ;  /* 0x0000000c090a72a5 */ /* 0x000fc8000f8e003f */
[----:B------:R-:W-:-:S12]  /*fe20*/  @UP0 USHF.R.U32.HI UR9, URZ, UR13, UR11 ;  /* 0x0000000d3f090299 */ /* 0x000fd8000801160b */
.L_x_913:
[----:B------:R-:W-:-:S04]  /*fe30*/  UIMAD UR9, UR9, UR5, UR5 ;  /* 0x00000005090972a4 */ /* 0x000fc8000f8e0205 */
[----:B------:R-:W-:-:S04]  /*fe40*/  UISETP.LT.AND UP0, UPT, UR4, UR9, UPT ;  /* 0x000000090400728c */ /* 0x000fc8000bf01270 */
[----:B------:R-:W-:-:S12]  /*fe50*/  USEL UR4, UR4, UR9, UP0 ;  /* 0x0000000904047287 */ /* 0x000fd80008000000 */
.L_x_911:
[----:B------:R-:W-:Y:S02]  /*fe60*/  UIMAD UR13, UR8, UR7, 0x7f ;  /* 0x0000007f080d74a4 */ /* 0x000fe4000f8e0207 */
[----:B------:R-:W-:Y:S02]  /*fe70*/  UIADD3 UR4, UR4, 0x7f, URZ ;  /* 0x0000007f04047890 */ /* 0x000fe4000fffe03f */
[----:B------:R-:W-:Y:S02]  /*fe80*/  USHF.R.S32.HI UR14, URZ, 0x1f, UR13 ;  /* 0x0000001f3f0e7899 */ /* 0x000fe4000801140d */
[----:B------:R-:W-:Y:S01]  /*fe90*/  USHF.R.S32.HI UR9, URZ, 0x1f, UR4 ;  /* 0x0000001f3f097899 */ /* 0x000fe20008011404 */
[----:B------:R-:W-:Y:S01]  /*fea0*/  @UP1 ULDC UR10, c[0x0][0x44c] ;  /* 0x00011300000a1ab9 */ /* 0x000fe20000000800 */
[----:B------:R-:W-:Y:S02]  /*feb0*/  ULEA.HI UR14, UR14, UR13, URZ, 0x7 ;  /* 0x0000000d0e0e7291 */ /* 0x000fe4000f8f383f */
[----:B------:R-:W-:-:S02]  /*fec0*/  UIMAD.WIDE.U32 UR10, UR41, UR10, URZ ;  /* 0x0000000a290a72a5 */ /* 0x000fc4000f8e003f */
[----:B------:R-:W-:Y:S01]  /*fed0*/  ULEA.HI UR9, UR9, UR4, URZ, 0x7 ;  /* 0x0000000409097291 */ /* 0x000fe2000f8f383f */
[----:B------:R-:W-:Y:S01]  /*fee0*/  @UP1 ULDC UR15, c[0x0][0x450] ;  /* 0x00011400000f1ab9 */ /* 0x000fe20000000800 */
[----:B------:R-:W-:Y:S01]  /*fef0*/  UMOV UR12, UR41 ;  /* 0x00000029000c7c82 */ /* 0x000fe20008000000 */
[----:B------:R-:W-:Y:S02]  /*ff00*/  UIMAD UR4, UR8, UR7, -UR6 ;  /* 0x00000007080472a4 */ /* 0x000fe4000f8e0a06 */
[----:B------:R-:W-:Y:S02]  /*ff10*/  USHF.R.S32.HI UR14, URZ, 0x7, UR14 ;  /* 0x000000073f0e7899 */ /* 0x000fe4000801140e */
[----:B------:R-:W-:Y:S02]  /*ff20*/  USHF.R.S32.HI UR9, URZ, 0x7, UR9 ;  /* 0x000000073f097899 */ /* 0x000fe40008011409 */
[----:B------:R-:W-:Y:S02]  /*ff30*/  @UP1 USHF.R.U32.HI UR12, URZ, UR15, UR11 ;  /* 0x0000000f3f0c1299 */ /* 0x000fe4000801160b */
[----:B------:R-:W-:-:S02]  /*ff40*/  UISETP.LT.AND UP0, UPT, UR14, UR9, UPT ;  /* 0x000000090e00728c */ /* 0x000fc4000bf01270 */
[----:B------:R-:W-:Y:S01]  /*ff50*/  UIADD3 UR4, UR4, UR12, URZ ;  /* 0x0000000c04047290 */ /* 0x000fe2000fffe03f */
[----:B------:R-:W-:Y:S01]  /*ff60*/  ULDC UR8, c[0x0][0x9dc] ;  /* 0x0002770000087ab9 */ /* 0x000fe20000000800 */
[----:B------:R-:W-:Y:S02]  /*ff70*/  USEL UR40, UR14, UR9, UP0 ;  /* 0x000000090e287287 */ /* 0x000fe40008000000 */
        /* <DEDUP_REMOVED lines=12> */
.L_x_915:
[----:B------:R-:W-:-:S11]  /*10040*/  UISETP.NE.AND UP0, UPT, UR5, 0x1, UPT ;  /* 0x000000010500788c */ /* 0x000fd6000bf05270 */
[----:B------:R-:W-:Y:S02]  /*10050*/  @UP0 ULDC.64 UR10, c[0x0][0x9e8] ;  /* 0x00027a00000a0ab9 */ /* 0x000fe40000000a00 */
[----:B------:R-:W-:-:S04]  /*10060*/  UIMAD.WIDE.U32 UR6, UR4, UR10, URZ ;  /* 0x0000000a040672a5 */ /* 0x000fc8000f8e003f */
[----:B------:R-:W-:-:S12]  /*10070*/  @UP0 USHF.R.U32.HI UR4, URZ, UR11, UR7 ;  /* 0x0000000b3f040299 */ /* 0x000fd80008011607 */
.L_x_916:
[----:B------:R-:W-:-:S04]  /*10080*/  UIMAD UR4, UR4, UR5, URZ ;  /* 0x00000005040472a4 */ /* 0x000fc8000f8e023f */
[----:B------:R-:W-:-:S04]  /*10090*/  UISETP.LT.AND UP0, UPT, UR8, UR4, UPT ;  /* 0x000000040800728c */ /* 0x000fc8000bf01270 */
[----:B------:R-:W-:-:S12]  /*100a0*/  USEL UR8, UR8, UR4, !UP0 ;  /* 0x0000000408087287 */ /* 0x000fd8000c000000 */
.L_x_914:
[----:B------:R-:W-:Y:S01]  /*100b0*/  USHF.R.S32.HI UR4, URZ, 0x1f, UR8 ;  /* 0x0000001f3f047899 */ /* 0x000fe20008011408 */
[----:B------:R-:W-:Y:S03]  /*100c0*/  BSSY B7, `(.L_x_917) ;  /* 0x00003ea000077945 */ /* 0x000fe60003800000 */
[----:B------:R-:W-:-:S04]  /*100d0*/  ULEA.HI UR4, UR4, UR8, URZ, 0x7 ;  /* 0x0000000804047291 */ /* 0x000fc8000f8f383f */
[----:B------:R-:W-:-:S04]  /*100e0*/  USHF.R.S32.HI UR4, URZ, 0x7, UR4 ;  /* 0x000000073f047899 */ /* 0x000fc80008011404 */
[----:B------:R-:W-:-:S04]  /*100f0*/  UISETP.LT.AND UP0, UPT, URZ, UR4, UPT ;  /* 0x000000043f00728c */ /* 0x000fc8000bf01270 */
[----:B------:R-:W-:-:S04]  /*10100*/  USEL UR39, URZ, UR4, !UP0 ;  /* 0x000000043f277287 */ /* 0x000fc8000c000000 */
[----:B------:R-:W-:-:S06]  /*10110*/  UISETP.GT.AND UP0, UPT, UR40, UR39, UPT ;  /* 0x000000272800728c */ /* 0x000fcc000bf04270 */
[----:B------:R-:W-:-:S13]  /*10120*/  PLOP3.LUT P0, PT, PT, PT, UP0, 0x80, 0x0 ;  /* 0x000000000000781c */ /* 0x000fda0003f0f008 */
[----:B------:R-:W-:Y:S05]  /*10130*/  @P0 BRA `(.L_x_918) ;  /* 0x0000000000440947 */ /* 0x000fea0003800000 */
[----:B------:R-:W0:Y:S02]  /*10140*/  S2R R0, SR_TID.X ;  /* 0x0000000000007919 */ /* 0x000e240000002100 */
[----:B0-----:R-:W-:-:S04]  /*10150*/  LOP3.LUT R0, R0, 0x7f, RZ, 0xc0, !PT ;  /* 0x0000007f00007812 */ /* 0x001fc800078ec0ff */
[----:B------:R-:W-:-:S13]  /*10160*/  ISETP.NE.AND P1, PT, R0, RZ, PT ;  /* 0x000000ff0000720c */ /* 0x000fda0003f25270 */
[----:B------:R-:W-:Y:S05]  /*10170*/  @P1 BRA `(.L_x_919) ;  /* 0x0000003c00781947 */ /* 0x000fea0003800000 */
[----:B------:R-:W0:Y:S01]  /*10180*/  S2R R5, SR_LANEID ;  /* 0x0000000000057919 */ /* 0x000e220000000000 */
[----:B------:R-:W-:Y:S01]  /*10190*/  VOTEU.ANY UR4, UPT, PT ;  /* 0x0000000000047886 */ /* 0x000fe200038e0100 */
[----:B------:R-:W1:Y:S01]  /*101a0*/  LDC.64 R2, c[0x0][0xc80] ;  /* 0x00032000ff027b82 */ /* 0x000e620000000a00 */
[----:B------:R-:W0:Y:S02]  /*101b0*/  FLO.U32 R0, UR4 ;  /* 0x0000000400007d00 */ /* 0x000e2400080e0000 */
[----:B0-----:R-:W-:-:S06]  /*101c0*/  ISETP.EQ.U32.AND P0, PT, R0, R5, PT ;  /* 0x000000050000720c */ /* 0x001fcc0003f02070 */
[----:B------:R-:W1:Y:S07]  /*101d0*/  POPC R5, UR4 ;  /* 0x0000000400057d09 */ /* 0x000e6e0008000000 */
[----:B-1----:R-:W2:Y:S01]  /*101e0*/  @P0 ATOMG.E.ADD.STRONG.GPU PT, R3, desc[UR48][R2.64], R5 ;  /* 0x00000005020309a8 */ /* 0x002ea200081ee1f0 */
[----:B------:R-:W0:Y:S02]  /*101f0*/  S2R R4, SR_LTMASK ;  /* 0x0000000000047919 */ /* 0x000e240000003900 */
[----:B0-----:R-:W-:-:S04]  /*10200*/  LOP3.LUT R4, R4, UR4, RZ, 0xc0, !PT ;  /* 0x0000000404047c12 */ /* 0x001fc8000f8ec0ff */
[----:B------:R-:W0:Y:S01]  /*10210*/  POPC R27, R4 ;  /* 0x00000004001b7309 */ /* 0x000e220000000000 */
[----:B--2---:R-:W0:Y:S02]  /*10220*/  SHFL.IDX PT, R0, R3, R0, 0x1f ;  /* 0x00001f0003007589 */ /* 0x004e2400000e0000 */
[----:B0-----:R-:W-:Y:S01]  /*10230*/  IADD3 R27, R0, UR42, R27 ;  /* 0x0000002a001b7c10 */ /* 0x001fe2000fffe01b */
[----:B------:R-:W-:Y:S06]  /*10240*/  BRA `(.L_x_919) ;  /* 0x0000003c00447947 */ /* 0x000fec0003800000 */
.L_x_918:
        /* <DEDUP_REMOVED lines=20> */
.L_x_921:
[----:B------:R-:W-:Y:S05]  /*10390*/  BSYNC B6 ;  /* 0x0000000000067941 */ /* 0x000fea0003800000 */
.L_x_920:
        /* <DEDUP_REMOVED lines=8> */
[----:B------:R0:W1:Y:S01]  /*10420*/  LDC.64 R2, c[0x4][R18] ;  /* 0x0100000012027b82 */ /* 0x0000620000000a00 */
        /* <DEDUP_REMOVED lines=11> */
.L_x_924:
        /* <DEDUP_REMOVED lines=15> */
.L_x_923:
[----:B------:R-:W-:Y:S05]  /*105d0*/  BSYNC B6 ;  /* 0x0000000000067941 */ /* 0x000fea0003800000 */
.L_x_922:
[----:B------:R-:W-:Y:S01]  /*105e0*/  ULDC.64 UR4, c[0x0][0x9f8] ;  /* 0x00027e0000047ab9 */ /* 0x000fe20000000a00 */
[----:B------:R-:W-:Y:S01]  /*105f0*/  IMAD.U32 R23, RZ, RZ, UR43 ;  /* 0x0000002bff177e24 */ /* 0x000fe2000f8e00ff */
[----:B------:R-:W-:-:S04]  /*10600*/  UISETP.NE.U32.AND UP0, UPT, UR4, URZ, UPT ;  /* 0x0000003f0400728c */ /* 0x000fc8000bf05070 */
[----:B------:R-:W-:-:S06]  /*10610*/  UISETP.NE.AND.EX UP0, UPT, UR5, URZ, UPT, UP0 ;  /* 0x0000003f0500728c */ /* 0x000fcc000bf05300 */
[----:B------:R-:W-:-:S05]  /*10620*/  PLOP3.LUT P0, PT, PT, PT, UP0, 0x80, 0x0 ;  /* 0x000000000000781c */ /* 0x000fca0003f0f008 */
[----:B------:R-:W-:Y:S02]  /*10630*/  @UP0 ULDC.64 UR4, c[0x0][0x9f8] ;  /* 0x00027e0000040ab9 */ /* 0x000fe40000000a00 */
[----:B------:R-:W-:-:S06]  /*10640*/  @UP0 UIMAD.WIDE UR4, UR43, 0x4, UR4 ;  /* 0x000000042b0408a5 */ /* 0x000fcc000f8e0204 */
[----:B------:R-:W-:Y:S02]  /*10650*/  IMAD.U32 R2, RZ, RZ, UR4 ;  /* 0x00000004ff027e24 */ /* 0x000fe4000f8e00ff */
[----:B------:R-:W-:-:S05]  /*10660*/  IMAD.U32 R3, RZ, RZ, UR5 ;  /* 0x00000005ff037e24 */ /* 0x000fca000f8e00ff */
[----:B------:R0:W2:Y:S01]  /*10670*/  @P0 LDG.E R23, desc[UR48][R2.64] ;  /* 0x0000003002170981 */ /* 0x0000a2000c1e1900 */
[----:B------:R-:W-:Y:S01]  /*10680*/  UMOV UR4, 0xffffffff ;  /* 0xffffffff00047882 */ /* 0x000fe20000000000 */
[----:B------:R-:W-:Y:S01]  /*10690*/  IMAD.U32 R22, RZ, RZ, UR40 ;  /* 0x00000028ff167e24 */ /* 0x000fe2000f8e00ff */
[----:B------:R-:W-:Y:S01]  /*106a0*/  LOP3.LUT R19, R19, 0xfffffffe, RZ, 0xc0, !PT ;  /* 0xfffffffe13137812 */ /* 0x000fe200078ec0ff */
[----:B------:R-:W1:Y:S02]  /*106b0*/  S2R R18, SR_TID.X ;  /* 0x0000000000127919 */ /* 0x000e640000002100 */
[----:B------:R-:W-:Y:S01]  /*106c0*/  VIADD R22, R22, 0xffffffff ;  /* 0xffffffff16167836 */ /* 0x000fe20000000000 */
[----:B0-----:R-:W0:Y:S02]  /*106d0*/  LDC.64 R2, c[0x0][0x418] ;  /* 0x00010600ff027b82 */ /* 0x001e240000000a00 */
[----:B0-----:R-:W-:Y:S02]  /*106e0*/  ISETP.NE.U32.AND P0, PT, R2, RZ, PT ;  /* 0x000000ff0200720c */ /* 0x001fe40003f05070 */
[----:B-1----:R-:W-:-:S02]  /*106f0*/  SHF.R.U32.HI R20, RZ, 0x5, R18 ;  /* 0x00000005ff147819 */ /* 0x002fc40000011612 */
[----:B------:R-:W-:Y:S02]  /*10700*/  ISETP.NE.AND.EX P1, PT, R3, RZ, PT, P0 ;  /* 0x000000ff0300720c */ /* 0x000fe40003f25300 */
[----:B------:R-:W-:-:S11]  /*10710*/  LOP3.LUT R20, R20, 0x3, RZ, 0xc0, !PT ;  /* 0x0000000314147812 */ /* 0x000fd600078ec0ff */
[----:B------:R-:W-:Y:S02]  /*10720*/  @P1 LOP3.LUT R19, R19, 0x1, RZ, 0xfc, !PT ;  /* 0x0000000113131812 */ /* 0x000fe400078efcff */
[----:B--2---:R-:W-:Y:S02]  /*10730*/  SHF.R.S32.HI R25, RZ, 0x1f, R23 ;  /* 0x0000001fff197819 */ /* 0x004fe40000011417 */
[----:B------:R-:W-:Y:S01]  /*10740*/  SEL R18, R23, RZ, !P1 ;  /* 0x000000ff17127207 */ /* 0x000fe20004800000 */
[----:B------:R-:W-:Y:S06]  /*10750*/  BRA.DIV UR4, `(.L_x_925) ;  /* 0x0000004204207947 */ /* 0x000fec000b800000 */
[----:B------:R0:W1:Y:S02]  /*10760*/  SHFL.IDX PT, R14, R20, RZ, 0x1f ;  /* 0x00001fff140e7589 */ /* 0x00006400000e0000 */
.L_x_1021:
        /* <DEDUP_REMOVED lines=8> */
.L_x_1024:
[----:B------:R-:W-:Y:S05]  /*107f0*/  @!P6 BRA `(.L_x_926) ;  /* 0x000000040004e947 */ /* 0x000fea0003800000 */
[----:B------:R-:W-:Y:S01]  /*10800*/  IMAD.MOV.U32 R18, RZ, RZ, R23 ;  /* 0x000000ffff127224 */ /* 0x000fe200078e0017 */
[----:B------:R-:W-:Y:S06]  /*10810*/  @!P1 BRA `(.L_x_928) ;  /* 0x0000000000489947 */ /* 0x000fec0003800000 */
[----:B------:R-:W1:Y:S01]  /*10820*/  LDC R0, c[0x0][0x43c] ;  /* 0x00010f00ff007b82 */ /* 0x000e620000000800 */
[----:B------:R-:W-:Y:S01]  /*10830*/  IMAD.MOV.U32 R6, RZ, RZ, R22 ;  /* 0x000000ffff067224 */ /* 0x000fe200078e0016 */
[----:B------:R-:W-:Y:S02]  /*10840*/  ULDC.64 UR4, c[0x0][0x428] ;  /* 0x00010a0000047ab9 */ /* 0x000fe40000000a00 */
[----:B------:R-:W-:-:S04]  /*10850*/  IMAD R8, R25, UR4, RZ ;  /* 0x0000000419087c24 */ /* 0x000fc8000f8e02ff */
[----:B------:R-:W-:Y:S01]  /*10860*/  IMAD R7, R23, UR5, R8 ;  /* 0x0000000517077c24 */ /* 0x000fe2000f8e0208 */
[----:B-1----:R-:W-:-:S13]  /*10870*/  ISETP.NE.AND P0, PT, R0, 0x1, PT ;  /* 0x000000010000780c */ /* 0x002fda0003f05270 */
[----:B------:R-:W1:Y:S02]  /*10880*/  @P0 LDC.64 R4, c[0x0][0x440] ;  /* 0x00011000ff040b82 */ /* 0x000e640000000a00 */
[----:B-1----:R-:W-:-:S05]  /*10890*/  @P0 IMAD.HI.U32 R4, R22, R4, RZ ;  /* 0x0000000416040227 */ /* 0x002fca00078e00ff */
[----:B------:R-:W-:-:S04]  /*108a0*/  @P0 SHF.R.U32.HI R6, RZ, R5, R4 ;  /* 0x00000005ff060219 */ /* 0x000fc80000011604 */
[--C-:B------:R-:W-:Y:S01]  /*108b0*/  SHF.R.S32.HI R5, RZ, 0x1f, R6.reuse ;  /* 0x0000001fff057819 */ /* 0x100fe20000011406 */
[----:B------:R-:W-:-:S04]  /*108c0*/  IMAD.MOV.U32 R4, RZ, RZ, R6 ;  /* 0x000000ffff047224 */ /* 0x000fc800078e0006 */
[----:B------:R-:W-:-:S04]  /*108d0*/  IMAD.WIDE.U32 R4, R23, UR4, R4 ;  /* 0x0000000417047c25 */ /* 0x000fc8000f8e0004 */
[----:B------:R-:W-:Y:S01]  /*108e0*/  IMAD.IADD R5, R5, 0x1, R7 ;  /* 0x0000000105057824 */ /* 0x000fe200078e0207 */
[----:B------:R-:W-:-:S04]  /*108f0*/  LEA R2, P0, R4, R2, 0x2 ;  /* 0x0000000204027211 */ /* 0x000fc800078010ff */
[----:B------:R-:W-:-:S05]  /*10900*/  LEA.HI.X R3, R4, R3, R5, 0x2, P0 ;  /* 0x0000000304037211 */ /* 0x000fca00000f1405 */
[----:B------:R1:W5:Y:S01]  /*10910*/  LDG.E R18, desc[UR48][R2.64] ;  /* 0x0000003002127981 */ /* 0x000362000c1e1900 */
[----:B------:R-:W-:-:S04]  /*10920*/  IMAD.MOV R5, RZ, RZ, -R6 ;  /* 0x000000ffff057224 */ /* 0x000fc800078e0a06 */
[----:B------:R-:W-:-:S07]  /*10930*/  IMAD R22, R0, R5, R22 ;  /* 0x0000000500167224 */ /* 0x000fce00078e0216 */
.L_x_928:
[----:B------:R-:W2:Y:S01]  /*10940*/  S2R R0, SR_TID.X ;  /* 0x0000000000007919 */ /* 0x000ea20000002100 */
[----:B-1----:R-:W-:Y:S01]  /*10950*/  IMAD R3, R16, 0x8, R17 ;  /* 0x0000000810037824 */ /* 0x002fe200078e0211 */
[----:B--2---:R-:W-:Y:S02]  /*10960*/  LOP3.LUT R2, R0, 0x7f, RZ, 0xc0, !PT ;  /* 0x0000007f00027812 */ /* 0x004fe400078ec0ff */
[----:B------:R-:W-:Y:S02]  /*10970*/  SHF.L.U32 R0, R24, 0x1f, RZ ;  /* 0x0000001f18007819 */ /* 0x000fe400000006ff */
[----:B------:R-:W-:Y:S02]  /*10980*/  ISETP.NE.AND P1, PT, R2, RZ, PT ;  /* 0x000000ff0200720c */ /* 0x000fe40003f25270 */
[----:B------:R-:W1:Y:S02]  /*10990*/  SYNCS.PHASECHK.TRANS64.TRYWAIT P0, [R3+URZ+0x2d840], R0 ;  /* 0x02d84000030075a7 */ /* 0x000e64000800017f */
[----:B-1----:R-:W-:Y:S09]  /*109a0*/  @!P0 BRA `(.L_x_929) ;  /* 0x0000003c00cc8947 */ /* 0x002ff20003800000 */
.L_x_1025:
[----:B------:R-:W-:Y:S05]  /*109b0*/  @P1 BRA `(.L_x_930) ;  /* 0x0000000000141947 */ /* 0x000fea0003800000 */
[----:B------:R-:W-:Y:S01]  /*109c0*/  ISETP.NE.AND P0, PT, R28, RZ, PT ;  /* 0x000000ff1c00720c */ /* 0x000fe20003f05270 */
[----:B-1----:R-:W-:-:S04]  /*109d0*/  IMAD.MOV.U32 R0, RZ, RZ, 0x6000 ;  /* 0x00006000ff007424 */ /* 0x002fc800078e00ff */
[----:B------:R2:W-:Y:S08]  /*109e0*/  SYNCS.ARRIVE.TRANS64 RZ, [R3+URZ+0x2d830], R0 ;  /* 0x02d8300003ff79a7 */ /* 0x0005f0000800003f */
[----:B------:R-:W-:Y:S05]  /*109f0*/  @!P0 BRA `(.L_x_930) ;  /* 0x0000000000048947 */ /* 0x000fea0003800000 */
[----:B------:R-:W-:Y:S01]  /*10a00*/  BPT.TRAP 0x1 ;  /* 0x000000040000795c */ /* 0x000fe20000300000 */
.L_x_930:
[----:B-12---:R-:W-:Y:S01]  /*10a10*/  IMAD R0, R16, 0x6000, R17 ;  /* 0x0000600010007824 */ /* 0x006fe200078e0211 */
[----:B------:R-:W-:Y:S01]  /*10a20*/  R2UR UR33, R3 ;  /* 0x00000000032172ca */ /* 0x000fe200000e0000 */
[----:B------:R-:W-:Y:S01]  /*10a30*/  UIADD3 UR4, UP0, UR46, 0x370, URZ ;  /* 0x000003702e047890 */ /* 0x000fe2000ff1e03f */
[----:B------:R-:W-:Y:S01]  /*10a40*/  R2UR UR35, R22 ;  /* 0x00000000162372ca */ /* 0x000fe200000e0000 */
[----:B------:R-:W-:Y:S01]  /*10a50*/  UMOV UR6, 0x0 ;  /* 0x0000000000067882 */ /* 0x000fe20000000000 */
[----:B------:R-:W-:Y:S01]  /*10a60*/  R2UR UR8, R0 ;  /* 0x00000000000872ca */ /* 0x000fe200000e0000 */
[----:B------:R-:W-:Y:S01]  /*10a70*/  UIADD3.X UR5, URZ, UR47, URZ, UP0, !UPT ;  /* 0x0000002f3f057290 */ /* 0x000fe200087fe43f */
[----:B-----5:R-:W-:Y:S01]  /*10a80*/  R2UR UR37, R18 ;  /* 0x00000000122572ca */ /* 0x020fe200000e0000 */
[----:B------:R-:W-:Y:S01]  /*10a90*/  UMOV UR7, 0x14f00000 ;  /* 0x14f0000000077882 */ /* 0x000fe20000000000 */
[----:B------:R-:W-:Y:S01]  /*10aa0*/  UMOV UR34, URZ ;  /* 0x0000003f00227c82 */ /* 0x000fe20008000000 */
[----:B------:R-:W-:Y:S01]  /*10ab0*/  UMOV UR18, 0x20 ;  /* 0x0000002000127882 */ /* 0x000fe20000000000 */
[----:B------:R-:W-:Y:S01]  /*10ac0*/  UMOV UR20, UR36 ;  /* 0x0000002400147c82 */ /* 0x000fe20008000000 */
[----:B------:R-:W-:Y:S01]  /*10ad0*/  UMOV UR10, 0x40 ;  /* 0x00000040000a7882 */ /* 0x000fe20000000000 */
[----:B------:R-:W-:Y:S01]  /*10ae0*/  UMOV UR12, UR36 ;  /* 0x00000024000c7c82 */ /* 0x000fe20008000000 */
[----:B------:R-:W-:Y:S01]  /*10af0*/  UIADD3 UR33, UR33, 0x2d830, URZ ;  /* 0x0002d83021217890 */ /* 0x000fe2000fffe03f */
[----:B------:R-:W-:Y:S01]  /*10b00*/  PLOP3.LUT P0, PT, PT, PT, PT, 0x80, 0x0 ;  /* 0x000000000000781c */ /* 0x000fe20003f0f070 */
[----:B------:R-:W-:Y:S01]  /*10b10*/  USHF.L.U32 UR35, UR35, 0x7, URZ ;  /* 0x0000000723237899 */ /* 0x000fe2000800063f */
[----:B------:R-:W-:Y:S01]  /*10b20*/  LOP3.LUT R19, R19, 0xfffffffd, RZ, 0xc0, !PT ;  /* 0xfffffffd13137812 */ /* 0x000fe200078ec0ff */
[----:B------:R-:W-:-:S02]  /*10b30*/  UIADD3 UR32, UR8, 0x15400, URZ ;  /* 0x0001540008207890 */ /* 0x000fc4000fffe03f */
[----:B------:R-:W-:Y:S02]  /*10b40*/  UIADD3 UR16, UR8, 0x17400, URZ ;  /* 0x0001740008107890 */ /* 0x000fe4000fffe03f */
[----:B------:R-:W-:Y:S01]  /*10b50*/  UIADD3 UR8, UR8, 0x19400, URZ ;  /* 0x0001940008087890 */ /* 0x000fe2000fffe03f */
[----:B------:R-:W-:Y:S01]  /*10b60*/  UMOV UR21, UR37 ;  /* 0x0000002500157c82 */ /* 0x000fe20008000000 */
[----:B------:R-:W-:Y:S01]  /*10b70*/  UMOV UR17, UR33 ;  /* 0x0000002100117c82 */ /* 0x000fe20008000000 */
[----:B------:R-:W-:Y:S01]  /*10b80*/  UMOV UR19, UR35 ;  /* 0x0000002300137c82 */ /* 0x000fe20008000000 */
[----:B------:R-:W-:Y:S01]  /*10b90*/  UMOV UR13, UR37 ;  /* 0x00000025000d7c82 */ /* 0x000fe20008000000 */
[----:B------:R-:W-:Y:S01]  /*10ba0*/  UMOV UR9, UR33 ;  /* 0x0000002100097c82 */ /* 0x000fe20008000000 */
[----:B------:R-:W-:Y:S01]  /*10bb0*/  UMOV UR11, UR35 ;  /* 0x00000023000b7c82 */ /* 0x000fe20008000000 */
[----:B------:R1:W-:Y:S01]  /*10bc0*/  UTMALDG.4D [UR32], [UR4], desc[UR6] ;  /* 0x00000620040075b4 */ /* 0x0003e20008019000 */
[----:B------:R-:W-:Y:S01]  /*10bd0*/  @P0 LOP3.LUT R19, R19, 0x2, RZ, 0xfc, !PT ;  /* 0x0000000213130812 */ /* 0x000fe200078efcff */
[----:B------:R1:W-:Y:S01]  /*10be0*/  UTMALDG.4D [UR16], [UR4], desc[UR6] ;  /* 0x00000610040075b4 */ /* 0x0003e20008019000 */
[----:B------:R1:W-:Y:S02]  /*10bf0*/  UTMALDG.4D [UR8], [UR4], desc[UR6] ;  /* 0x00000608040075b4 */ /* 0x0003e40008019000 */
[----:B-1----:R-:W-:-:S03]  /*10c00*/  NOP ;  /* 0x0000000000007918 */ /* 0x002fc60000000000 */
.L_x_926:
[----:B------:R-:W-:Y:S05]  /*10c10*/  WARPSYNC.ALL ;  /* 0x0000000000007948 */ /* 0x000fea0003800000 */
[----:B------:R-:W-:Y:S01]  /*10c20*/  VIADD R0, R17, 0xc400 ;  /* 0x0000c40011007836 */ /* 0x000fe20000000000 */
[----:B------:R-:W-:Y:S01]  /*10c30*/  USHF.R.S32.HI UR4, URZ, 0x1f, UR36 ;  /* 0x0000001f3f047899 */ /* 0x000fe20008011424 */
[----:B------:R-:W-:Y:S01]  /*10c40*/  BAR.SYNC.DEFER_BLOCKING 0x8, 0x200 ;  /* 0x0208000000007b1d */ /* 0x000fe20000010000 */
[----:B------:R-:W-:Y:S02]  /*10c50*/  USHF.R.S32.HI UR37, URZ, 0x1f, UR43 ;  /* 0x0000001f3f257899 */ /* 0x000fe4000801142b */
[----:B------:R-:W-:-:S03]  /*10c60*/  LOP3.LUT P0, RZ, R0, 0x1bf, RZ, 0xc0, !PT ;  /* 0x000001bf00ff7812 */ /* 0x000fc6000780c0ff */
[----:B------:R-:W-:Y:S01]  /*10c70*/  ULDC.64 UR6, c[0x0][0x2d8] ;  /* 0x0000b60000067ab9 */ /* 0x000fe20000000a00 */
[----:B------:R-:W-:Y:S01]  /*10c80*/  BSSY B6, `(.L_x_931) ;  /* 0x0000016000067945 */ /* 0x000fe20003800000 */
[----:B------:R-:W-:Y:S02]  /*10c90*/  UIMAD UR4, UR4, UR6, URZ ;  /* 0x00000006040472a4 */ /* 0x000fe4000f8e023f */
[----:B------:R-:W-:Y:S02]  /*10ca0*/  UIMAD.WIDE.U32 UR50, UR36, UR6, URZ ;  /* 0x00000006243272a5 */ /* 0x000fe4000f8e003f */
[----:B------:R-:W-:-:S04]  /*10cb0*/  UIMAD UR4, UR36, UR7, UR4 ;  /* 0x00000007240472a4 */ /* 0x000fc8000f8e0204 */
[----:B------:R-:W-:Y:S01]  /*10cc0*/  UIADD3 UR45, UR51, UR4, URZ ;  /* 0x00000004332d7290 */ /* 0x000fe2000fffe03f */
[----:B------:R-:W-:Y:S11]  /*10cd0*/  @!P0 BRA `(.L_x_932) ;  /* 0x0000000000408947 */ /* 0x000ff60003800000 */
        /* <DEDUP_REMOVED lines=14> */
[----:B0-----:R-:W-:-:S07]  /*10dc0*/  LEPC R20, `(.L_x_932) ;  /* 0x000000001014794e */ /* 0x001fce0000000000 */
[----:B-1----:R-:W-:Y:S05]  /*10dd0*/  CALL.ABS.NOINC R2 ;  /* 0x0000000002007343 */ /* 0x002fea0003c00000 */
.L_x_932:
[----:B------:R-:W-:Y:S05]  /*10de0*/  BSYNC B6 ;  /* 0x0000000000067941 */ /* 0x000fea0003800000 */
.L_x_931:
[----:B------:R-:W1:Y:S01]  /*10df0*/  LDC R9, c[0x0][0x448] ;  /* 0x00011200ff097b82 */ /* 0x000e620000000800 */
[----:B0-----:R-:W0:Y:S01]  /*10e00*/  S2R R20, SR_TID.X ;  /* 0x0000000000147919 */ /* 0x001e220000002100 */
[----:B------:R-:W-:Y:S01]  /*10e10*/  ULDC.64 UR8, c[0x0][0x2e0] ;  /* 0x0000b80000087ab9 */ /* 0x000fe20000000a00 */
[----:B------:R-:W-:Y:S01]  /*10e20*/  UMOV UR44, UR50 ;  /* 0x00000032002c7c82 */ /* 0x000fe20008000000 */
[----:B------:R-:W-:Y:S01]  /*10e30*/  UIMAD UR6, UR37, UR8, URZ ;  /* 0x00000008250672a4 */ /* 0x000fe2000f8e023f */
[----:B------:R-:W2:Y:S01]  /*10e40*/  S2R R10, SR_TID.X ;  /* 0x00000000000a7919 */ /* 0x000ea20000002100 */
[----:B------:R-:W-:Y:S02]  /*10e50*/  UIMAD.WIDE.U32 UR4, UR43, UR8, UR44 ;  /* 0x000000082b0472a5 */ /* 0x000fe4000f8e002c */
[----:B------:R-:W-:-:S03]  /*10e60*/  UIMAD UR6, UR43, UR9, UR6 ;  /* 0x000000092b0672a4 */ /* 0x000fc6000f8e0206 */
[----:B------:R-:W-:Y:S01]  /*10e70*/  ULDC.64 UR8, c[0x0][0x2d0] ;  /* 0x0000b40000087ab9 */ /* 0x000fe20000000a00 */
[----:B------:R-:W-:Y:S01]  /*10e80*/  UIADD3 UR6, UR5, UR6, URZ ;  /* 0x0000000605067290 */ /* 0x000fe2000fffe03f */
[----:B------:R-:W-:-:S04]  /*10e90*/  IMAD.U32 R4, RZ, RZ, UR4 ;  /* 0x00000004ff047e24 */ /* 0x000fc8000f8e00ff */
[----:B------:R-:W-:Y:S01]  /*10ea0*/  IMAD.MOV.U32 R2, RZ, RZ, R4 ;  /* 0x000000ffff027224 */ /* 0x000fe200078e0004 */
[----:B-1----:R-:W-:Y:S02]  /*10eb0*/  ISETP.NE.AND P1, PT, R9, 0x1, PT ;  /* 0x000000010900780c */ /* 0x002fe40003f25270 */
[C---:B0-----:R-:W-:Y:S01]  /*10ec0*/  LOP3.LUT R21, R20.reuse, 0x7f, RZ, 0xc0, !PT ;  /* 0x0000007f14157812 */ /* 0x041fe200078ec0ff */
[----:B------:R-:W-:-:S10]  /*10ed0*/  IMAD.SHL.U32 R20, R20, 0x20, RZ ;  /* 0x0000002014147824 */ /* 0x000fd400078e00ff */
[----:B------:R-:W0:Y:S01]  /*10ee0*/  @P1 LDC R3, c[0x0][0x44c] ;  /* 0x00011300ff031b82 */ /* 0x000e220000000800 */
[----:B------:R-:W-:Y:S01]  /*10ef0*/  SHF.R.U32.HI R21, RZ, 0x2, R21 ;  /* 0x00000002ff157819 */ /* 0x000fe20000011615 */
[----:B--2---:R-:W-:-:S03]  /*10f00*/  IMAD.SHL.U32 R10, R10, 0x8, RZ ;  /* 0x000000080a0a7824 */ /* 0x004fc600078e00ff */
[----:B------:R-:W-:Y:S02]  /*10f10*/  LOP3.LUT R20, R21, 0x60, R20, 0xf8, !PT ;  /* 0x0000006015147812 */ /* 0x000fe400078ef814 */
[----:B------:R-:W1:Y:S01]  /*10f20*/  S2R R21, SR_TID.X ;  /* 0x0000000000157919 */ /* 0x000e620000002100 */
[----:B------:R-:W2:Y:S01]  /*10f30*/  @P1 LDC R5, c[0x0][0x450] ;  /* 0x00011400ff051b82 */ /* 0x000ea20000000800 */
[----:B------:R-:W-:Y:S01]  /*10f40*/  LOP3.LUT R10, R10, 0x18, RZ, 0xc0, !PT ;  /* 0x000000180a0a7812 */ /* 0x000fe200078ec0ff */
[----:B------:R-:W-:-:S03]  /*10f50*/  VIADD R6, R20, UR41 ;  /* 0x0000002914067c36 */ /* 0x000fc60008000000 */
[C---:B------:R-:W-:Y:S01]  /*10f60*/  LOP3.LUT R12, R10.reuse, 0x20, RZ, 0xfc, !PT ;  /* 0x000000200a0c7812 */ /* 0x040fe200078efcff */
[----:B------:R-:W-:Y:S01]  /*10f70*/  IMAD.MOV.U32 R7, RZ, RZ, R6 ;  /* 0x000000ffff077224 */ /* 0x000fe200078e0006 */
[----:B------:R-:W-:Y:S01]  /*10f80*/  LOP3.LUT R10, R10, 0x40, RZ, 0xfc, !PT ;  /* 0x000000400a0a7812 */ /* 0x000fe200078efcff */
[----:B0-----:R-:W-:-:S04]  /*10f90*/  @P1 IMAD.HI.U32 R0, R6, R3, RZ ;  /* 0x0000000306001227 */ /* 0x001fc800078e00ff */
[----:B------:R-:W-:Y:S01]  /*10fa0*/  IMAD.U32 R3, RZ, RZ, UR6 ;  /* 0x00000006ff037e24 */ /* 0x000fe2000f8e00ff */
[----:B------:R-:W-:Y:S01]  /*10fb0*/  ULDC.64 UR6, c[0x0][0x280] ;  /* 0x0000a00000067ab9 */ /* 0x000fe20000000a00 */
[----:B--2---:R-:W-:Y:S01]  /*10fc0*/  @P1 SHF.R.U32.HI R7, RZ, R5, R0 ;  /* 0x00000005ff071219 */ /* 0x004fe20000011600 */
[----:B------:R-:W-:Y:S01]  /*10fd0*/  IMAD.U32 R5, RZ, RZ, UR5 ;  /* 0x00000005ff057e24 */ /* 0x000fe2000f8e00ff */
[----:B------:R-:W-:Y:S02]  /*10fe0*/  ULDC.64 UR4, c[0x0][0x2c8] ;  /* 0x0000b20000047ab9 */ /* 0x000fe40000000a00 */
[----:B------:R-:W-:Y:S01]  /*10ff0*/  SHF.R.S32.HI R0, RZ, 0x1f, R7 ;  /* 0x0000001fff007819 */ /* 0x000fe20000011407 */
[----:B------:R-:W-:-:S04]  /*11000*/  IMAD.WIDE.U32 R4, R7, UR8, R2 ;  /* 0x0000000807047c25 */ /* 0x000fc8000f8e0002 */
[----:B------:R-:W-:Y:S02]  /*11010*/  IMAD R0, R0, UR8, RZ ;  /* 0x0000000800007c24 */ /* 0x000fe4000f8e02ff */
[C---:B-1----:R-:W-:Y:S01]  /*11020*/  IMAD.SHL.U32 R20, R21.reuse, 0x8, RZ ;  /* 0x0000000815147824 */ /* 0x042fe200078e00ff */
[----:B------:R-:W-:Y:S01]  /*11030*/  LOP3.LUT R21, R21, 0x7f, RZ, 0xc0, !PT ;  /* 0x0000007f15157812 */ /* 0x000fe200078ec0ff */
[----:B------:R-:W-:Y:S02]  /*11040*/  IMAD R11, R7, UR9, R0 ;  /* 0x00000009070b7c24 */ /* 0x000fe4000f8e0200 */
[----:B------:R-:W-:Y:S01]  /*11050*/  IMAD.MOV R0, RZ, RZ, -R7 ;  /* 0x000000ffff007224 */ /* 0x000fe200078e0a07 */
[----:B------:R-:W-:Y:S01]  /*11060*/  LOP3.LUT R20, R20, 0x18, RZ, 0xc0, !PT ;  /* 0x0000001814147812 */ /* 0x000fe200078ec0ff */
[----:B------:R-:W-:Y:S01]  /*11070*/  IMAD.IADD R5, R5, 0x1, R11 ;  /* 0x0000000105057824 */ /* 0x000fe200078e020b */
[----:B------:R-:W-:Y:S01]  /*11080*/  SHF.R.U32.HI R21, RZ, 0x2, R21 ;  /* 0x00000002ff157819 */ /* 0x000fe20000011615 */
[----:B------:R-:W-:-:S02]  /*11090*/  IMAD R7, R9, R0, R6 ;  /* 0x0000000009077224 */ /* 0x000fc400078e0206 */
[----:B------:R-:W-:Y:S02]  /*110a0*/  VIADD R6, R6, 0x80 ;  /* 0x0000008006067836 */ /* 0x000fe40000000000 */
[----:B------:R-:W-:Y:S01]  /*110b0*/  IMAD.WIDE.U32 R4, R7, UR4, R4 ;  /* 0x0000000407047c25 */ /* 0x000fe2000f8e0004 */
[----:B------:R-:W-:-:S05]  /*110c0*/  SHF.R.S32.HI R0, RZ, 0x1f, R7 ;  /* 0x0000001fff007819 */ /* 0x000fca0000011407 */
[----:B------:R-:W-:-:S04]  /*110d0*/  IMAD R0, R0, UR4, RZ ;  /* 0x0000000400007c24 */ /* 0x000fc8000f8e02ff */
[----:B------:R-:W-:Y:S01]  /*110e0*/  IMAD R11, R7, UR5, R0 ;  /* 0x00000005070b7c24 */ /* 0x000fe2000f8e0200 */
[----:B------:R-:W-:Y:S01]  /*110f0*/  LEA R0, P0, R4, UR6, 0x1 ;  /* 0x0000000604007c11 */ /* 0x000fe2000f8008ff */
[----:B------:R-:W0:Y:S02]  /*11100*/  @P1 LDC R7, c[0x0][0x44c] ;  /* 0x00011300ff071b82 */ /* 0x000e240000000800 */
[----:B------:R-:W-:-:S05]  /*11110*/  IMAD.IADD R5, R5, 0x1, R11 ;  /* 0x0000000105057824 */ /* 0x000fca00078e020b */
[----:B------:R-:W-:Y:S02]  /*11120*/  LEA.HI.X R4, R4, UR7, R5, 0x1, P0 ;  /* 0x0000000704047c11 */ /* 0x000fe400080f0c05 */
[----:B------:R-:W1:Y:S01]  /*11130*/  @P1 LDC R5, c[0x0][0x450] ;  /* 0x00011400ff051b82 */ /* 0x000e620000000800 */
[----:B0-----:R-:W-:-:S04]  /*11140*/  @P1 IMAD.HI.U32 R8, R6, R7, RZ ;  /* 0x0000000706081227 */ /* 0x001fc800078e00ff */
[----:B------:R-:W-:Y:S01]  /*11150*/  IMAD.MOV.U32 R7, RZ, RZ, R6 ;  /* 0x000000ffff077224 */ /* 0x000fe200078e0006 */
[----:B-1----:R-:W-:-:S05]  /*11160*/  @P1 SHF.R.U32.HI R7, RZ, R5, R8 ;  /* 0x00000005ff071219 */ /* 0x002fca0000011608 */
[----:B------:R-:W-:Y:S02]  /*11170*/  IMAD.MOV R5, RZ, RZ, -R7 ;  /* 0x000000ffff057224 */ /* 0x000fe400078e0a07 */
[----:B------:R-:W-:-:S04]  /*11180*/  IMAD.WIDE.U32 R2, R7, UR8, R2 ;  /* 0x0000000807027c25 */ /* 0x000fc8000f8e0002 */
[----:B------:R-:W-:Y:S01]  /*11190*/  IMAD R5, R9, R5, R6 ;  /* 0x0000000509057224 */ /* 0x000fe200078e0206 */
[----:B------:R-:W-:-:S05]  /*111a0*/  SHF.R.S32.HI R6, RZ, 0x1f, R7 ;  /* 0x0000001fff067819 */ /* 0x000fca0000011407 */
[----:B------:R-:W-:-:S04]  /*111b0*/  IMAD R6, R6, UR8, RZ ;  /* 0x0000000806067c24 */ /* 0x000fc8000f8e02ff */
[----:B------:R-:W-:Y:S01]  /*111c0*/  IMAD R7, R7, UR9, R6 ;  /* 0x0000000907077c24 */ /* 0x000fe2000f8e0206 */
[----:B------:R-:W-:-:S03]  /*111d0*/  SHF.R.S32.HI R6, RZ, 0x1f, R5 ;  /* 0x0000001fff067819 */ /* 0x000fc60000011405 */
[----:B------:R-:W-:Y:S02]  /*111e0*/  IMAD.IADD R3, R3, 0x1, R7 ;  /* 0x0000000103037824 */ /* 0x000fe400078e0207 */
[----:B------:R-:W-:Y:S02]  /*111f0*/  IMAD R6, R6, UR4, RZ ;  /* 0x0000000406067c24 */ /* 0x000fe4000f8e02ff */
[C---:B------:R-:W-:Y:S01]  /*11200*/  IMAD.WIDE.U32 R2, R5.reuse, UR4, R2 ;  /* 0x0000000405027c25 */ /* 0x040fe2000f8e0002 */
[----:B------:R-:W-:Y:S02]  /*11210*/  ULDC UR4, c[0x0][0x2b8] ;  /* 0x0000ae0000047ab9 */ /* 0x000fe40000000800 */
[----:B------:R-:W-:Y:S01]  /*11220*/  ISETP.GE.AND P1, PT, R12, UR4, PT ;  /* 0x000000040c007c0c */ /* 0x000fe2000bf26270 */
[----:B------:R-:W-:Y:S01]  /*11230*/  IMAD R7, R5, UR5, R6 ;  /* 0x0000000505077c24 */ /* 0x000fe2000f8e0206 */
[----:B------:R-:W-:Y:S02]  /*11240*/  LEA R8, P0, R2, UR6, 0x1 ;  /* 0x0000000602087c11 */ /* 0x000fe4000f8008ff */
[----:B------:R-:W-:Y:S01]  /*11250*/  ISETP.GE.AND P2, PT, R10, UR4, PT ;  /* 0x000000040a007c0c */ /* 0x000fe2000bf46270 */
[----:B------:R-:W-:-:S05]  /*11260*/  IMAD.IADD R7, R3, 0x1, R7 ;  /* 0x0000000103077824 */ /* 0x000fca00078e0207 */
[----:B------:R-:W-:Y:S02]  /*11270*/  LEA.HI.X R7, R2, UR7, R7, 0x1, P0 ;  /* 0x0000000702077c11 */ /* 0x000fe400080f0c07 */
[----:B------:R-:W-:Y:S01]  /*11280*/  ISETP.GE.AND P0, PT, R20, UR4, PT ;  /* 0x0000000414007c0c */ /* 0x000fe2000bf06270 */
[----:B------:R-:W-:-:S03]  /*11290*/  UMOV UR4, 0xffffffff ;  /* 0xffffffff00047882 */ /* 0x000fc60000000000 */
[----:B------:R-:W-:Y:S09]  /*112a0*/  BRA.DIV UR4, `(.L_x_933) ;  /* 0x0000003604a07947 */ /* 0x000ff2000b800000 */
[----:B------:R-:W0:Y:S01]  /*112b0*/  SHFL.IDX PT, R14, R0, RZ, 0x1c1f ;  /* 0x001c1fff000e7589 */ /* 0x000e2200000e0000 */
[----:B------:R-:W-:Y:S01]  /*112c0*/  ULDC UR4, c[0x0][0x288] ;  /* 0x0000a20000047ab9 */ /* 0x000fe20000000800 */
[----:B------:R-:W-:Y:S02]  /*112d0*/  VIADD R6, R21, UR41 ;  /* 0x0000002915067c36 */ /* 0x000fe40008000000 */
[----:B------:R-:W1:Y:S01]  /*112e0*/  SHFL.IDX PT, R2, R4, RZ, 0x1c1f ;  /* 0x001c1fff04027589 */ /* 0x000e6200000e0000 */
[----:B------:R-:W-:Y:S02]  /*112f0*/  IMAD R5, R9, UR4, RZ ;  /* 0x0000000409057c24 */ /* 0x000fe4000f8e02ff */
[----:B------:R-:W-:-:S03]  /*11300*/  VIADD R10, R6, 0x20 ;  /* 0x00000020060a7836 */ /* 0x000fc60000000000 */
[----:B------:R-:W-:-:S13]  /*11310*/  ISETP.GE.AND P4, PT, R6, R5, PT ;  /* 0x000000050600720c */ /* 0x000fda0003f86270 */
[----:B0-----:R-:W-:-:S05]  /*11320*/  @!P4 LEA R14, P3, R20, R14, 0x1 ;  /* 0x0000000e140ec211 */ /* 0x001fca00078608ff */
[----:B-1----:R-:W-:Y:S02]  /*11330*/  @!P4 IMAD.X R3, RZ, RZ, R2, P3 ;  /* 0x000000ffff03c224 */ /* 0x002fe400018e0602 */
[----:B------:R-:W-:Y:S02]  /*11340*/  @!P4 IMAD.MOV.U32 R2, RZ, RZ, R14 ;  /* 0x000000ffff02c224 */ /* 0x000fe400078e000e */
[----:B------:R-:W0:Y:S04]  /*11350*/  SHFL.IDX PT, R14, R0, 0x1, 0x1c1f ;  /* 0x003c1f00000e7f89 */ /* 0x000e2800000e0000 */
[----:B------:R-:W-:Y:S04]  /*11360*/  @!P4 LDGSTS.E.BYPASS.LTC128B.128 [R26+0xc400], desc[UR48][R2.64], !P0 ;  /* 0x0c400000021acfae */ /* 0x000fe8000c101d70 */
[----:B------:R-:W-:Y:S04]  /*11370*/  @!P4 LDGSTS.E.BYPASS.LTC128B.128 [R26+0xf400], desc[UR48][R2.64+0x40], !P1 ;  /* 0x0f400040021acfae */ /* 0x000fe8000c901d70 */
[----:B------:R1:W-:Y:S01]  /*11380*/  @!P4 LDGSTS.E.BYPASS.LTC128B.128 [R26+0x12400], desc[UR48][R2.64+0x80], !P2 ;  /* 0x12400080021acfae */ /* 0x0003e2000d101d70 */
[----:B------:R-:W-:Y:S01]  /*11390*/  ISETP.GE.AND P4, PT, R10, R5, PT ;  /* 0x000000050a00720c */ /* 0x000fe20003f86270 */
[----:B------:R-:W-:-:S02]  /*113a0*/  VIADD R10, R6, 0x40 ;  /* 0x00000040060a7836 */ /* 0x000fc40000000000 */
[----:B-1----:R-:W1:Y:S10]  /*113b0*/  SHFL.IDX PT, R2, R4, 0x1, 0x1c1f ;  /* 0x003c1f0004027f89 */ /* 0x002e7400000e0000 */
[----:B0-----:R-:W-:-:S05]  /*113c0*/  @!P4 LEA R14, P3, R20, R14, 0x1 ;  /* 0x0000000e140ec211 */ /* 0x001fca00078608ff */
[----:B-1----:R-:W-:Y:S02]  /*113d0*/  @!P4 IMAD.X R9, RZ, RZ, R2, P3 ;  /* 0x000000ffff09c224 */ /* 0x002fe400018e0602 */
[----:B------:R-:W-:Y:S02]  /*113e0*/  @!P4 IMAD.MOV.U32 R2, RZ, RZ, R14 ;  /* 0x000000ffff02c224 */ /* 0x000fe400078e000e */
[----:B------:R-:W-:Y:S01]  /*113f0*/  @!P4 IMAD.MOV.U32 R3, RZ, RZ, R9 ;  /* 0x000000ffff03c224 */ /* 0x000fe200078e0009 */
[----:B------:R-:W0:Y:S04]  /*11400*/  SHFL.IDX PT, R14, R0, 0x2, 0x1c1f ;  /* 0x005c1f00000e7f89 */ /* 0x000e2800000e0000 */
[----:B------:R-:W-:Y:S04]  /*11410*/  @!P4 LDGSTS.E.BYPASS.LTC128B.128 [R26+0xcc00], desc[UR48][R2.64], !P0 ;  /* 0x0cc00000021acfae */ /* 0x000fe8000c101d70 */
[----:B------:R-:W-:Y:S04]  /*11420*/  @!P4 LDGSTS.E.BYPASS.LTC128B.128 [R26+0xfc00], desc[UR48][R2.64+0x40], !P1 ;  /* 0x0fc00040021acfae */ /* 0x000fe8000c901d70 */
[----:B------:R1:W-:Y:S01]  /*11430*/  @!P4 LDGSTS.E.BYPASS.LTC128B.128 [R26+0x12c00], desc[UR48][R2.64+0x80], !P2 ;  /* 0x12c00080021acfae */ /* 0x0003e2000d101d70 */
[----:B------:R-:W-:Y:S01]  /*11440*/  ISETP.GE.AND P4, PT, R10, R5, PT ;  /* 0x000000050a00720c */ /* 0x000fe20003f86270 */
[----:B------:R-:W-:-:S02]  /*11450*/  VIADD R10, R6, 0x60 ;  /* 0x00000060060a7836 */ /* 0x000fc40000000000 */
[----:B-1----:R-:W1:Y:S10]  /*11460*/  SHFL.IDX PT, R2, R4, 0x2, 0x1c1f ;  /* 0x005c1f0004027f89 */ /* 0x002e7400000e0000 */
[----:B0-----:R-:W-:Y:S01]  /*11470*/  @!P4 LEA R14, P3, R20, R14, 0x1 ;  /* 0x0000000e140ec211 */ /* 0x001fe200078608ff */
[----:B------:R-:W-:Y:S04]  /*11480*/  SHFL.IDX PT, R4, R4, 0x3, 0x1c1f ;  /* 0x007c1f0004047f89 */ /* 0x000fe800000e0000 */
[----:B-1----:R-:W-:-:S02]  /*11490*/  @!P4 IMAD.X R9, RZ, RZ, R2, P3 ;  /* 0x000000ffff09c224 */ /* 0x002fc400018e0602 */
[----:B------:R-:W-:Y:S02]  /*114a0*/  @!P4 IMAD.MOV.U32 R2, RZ, RZ, R14 ;  /* 0x000000ffff02c224 */ /* 0x000fe400078e000e */
[----:B------:R-:W0:Y:S01]  /*114b0*/  SHFL.IDX PT, R14, R0, 0x3, 0x1c1f ;  /* 0x007c1f00000e7f89 */ /* 0x000e2200000e0000 */
[----:B------:R-:W-:-:S03]  /*114c0*/  @!P4 IMAD.MOV.U32 R3, RZ, RZ, R9 ;  /* 0x000000ffff03c224 */ /* 0x000fc600078e0009 */
[----:B------:R-:W-:Y:S04]  /*114d0*/  SHFL.IDX PT, R0, R7, RZ, 0x1c1f ;  /* 0x001c1fff07007589 */ /* 0x000fe800000e0000 */
[----:B------:R-:W-:Y:S04]  /*114e0*/  @!P4 LDGSTS.E.BYPASS.LTC128B.128 [R26+0xd400], desc[UR48][R2.64], !P0 ;  /* 0x0d400000021acfae */ /* 0x000fe8000c101d70 */
[----:B------:R-:W-:Y:S04]  /*114f0*/  @!P4 LDGSTS.E.BYPASS.LTC128B.128 [R26+0x10400], desc[UR48][R2.64+0x40], !P1 ;  /* 0x10400040021acfae */ /* 0x000fe8000c901d70 */
[----:B------:R1:W-:Y:S01]  /*11500*/  @!P4 LDGSTS.E.BYPASS.LTC128B.128 [R26+0x13400], desc[UR48][R2.64+0x80], !P2 ;  /* 0x13400080021acfae */ /* 0x0003e2000d101d70 */
[----:B------:R-:W-:Y:S01]  /*11510*/  ISETP.GE.AND P4, PT, R10, R5, PT ;  /* 0x000000050a00720c */ /* 0x000fe20003f86270 */
[----:B------:R-:W-:-:S02]  /*11520*/  VIADD R10, R6, 0x80 ;  /* 0x00000080060a7836 */ /* 0x000fc40000000000 */
[----:B------:R-:W-:Y:S10]  /*11530*/  SHFL.IDX PT, R7, R7, 0x1, 0x1c1f ;  /* 0x003c1f0007077f89 */ /* 0x000ff400000e0000 */
[----:B0-----:R-:W-:-:S05]  /*11540*/  @!P4 LEA R14, P3, R20, R14, 0x1 ;  /* 0x0000000e140ec211 */ /* 0x001fca00078608ff */
[----:B------:R-:W-:Y:S02]  /*11550*/  @!P4 IMAD.X R9, RZ, RZ, R4, P3 ;  /* 0x000000ffff09c224 */ /* 0x000fe400018e0604 */
[----:B-1----:R-:W-:Y:S02]  /*11560*/  @!P4 IMAD.MOV.U32 R2, RZ, RZ, R14 ;  /* 0x000000ffff02c224 */ /* 0x002fe400078e000e */
[----:B------:R-:W0:Y:S01]  /*11570*/  SHFL.IDX PT, R14, R8, RZ, 0x1c1f ;  /* 0x001c1fff080e7589 */ /* 0x000e2200000e0000 */
[----:B------:R-:W-:-:S05]  /*11580*/  @!P4 IMAD.MOV.U32 R3, RZ, RZ, R9 ;  /* 0x000000ffff03c224 */ /* 0x000fca00078e0009 */
[----:B------:R-:W-:Y:S04]  /*11590*/  @!P4 LDGSTS.E.BYPASS.LTC128B.128 [R26+0xdc00], desc[UR48][R2.64], !P0 ;  /* 0x0dc00000021acfae */ /* 0x000fe8000c101d70 */
[----:B------:R-:W-:Y:S04]  /*115a0*/  @!P4 LDGSTS.E.BYPASS.LTC128B.128 [R26+0x10c00], desc[UR48][R2.64+0x40], !P1 ;  /* 0x10c00040021acfae */ /* 0x000fe8000c901d70 */
[----:B------:R1:W-:Y:S01]  /*115b0*/  @!P4 LDGSTS.E.BYPASS.LTC128B.128 [R26+0x13c00], desc[UR48][R2.64+0x80], !P2 ;  /* 0x13c00080021acfae */ /* 0x0003e2000d101d70 */
[----:B------:R-:W-:-:S13]  /*115c0*/  ISETP.GE.AND P4, PT, R10, R5, PT ;  /* 0x000000050a00720c */ /* 0x000fda0003f86270 */
[----:B0-----:R-:W-:-:S05]  /*115d0*/  @!P4 LEA R14, P3, R20, R14, 0x1 ;  /* 0x0000000e140ec211 */ /* 0x001fca00078608ff */
[----:B------:R-:W-:Y:S02]  /*115e0*/  @!P4 IMAD.X R9, RZ, RZ, R0, P3 ;  /* 0x000000ffff09c224 */ /* 0x000fe400018e0600 */
[----:B-1----:R-:W-:Y:S02]  /*115f0*/  @!P4 IMAD.MOV.U32 R2, RZ, RZ, R14 ;  /* 0x000000ffff02c224 */ /* 0x002fe400078e000e */
[----:B------:R-:W-:Y:S01]  /*11600*/  @!P4 IMAD.MOV.U32 R3, RZ, RZ, R9 ;  /* 0x000000ffff03c224 */ /* 0x000fe200078e0009 */
[----:B------:R0:W1:Y:S04]  /*11610*/  SHFL.IDX PT, R14, R8, 0x1, 0x1c1f ;  /* 0x003c1f00080e7f89 */ /* 0x00006800000e0000 */
[----:B------:R0:W-:Y:S04]  /*11620*/  @!P4 LDGSTS.E.BYPASS.LTC128B.128 [R26+0xe400], desc[UR48][R2.64], !P0 ;  /* 0x0e400000021acfae */ /* 0x0001e8000c101d70 */
[----:B------:R0:W-:Y:S04]  /*11630*/  @!P4 LDGSTS.E.BYPASS.LTC128B.128 [R26+0x11400], desc[UR48][R2.64+0x40], !P1 ;  /* 0x11400040021acfae */ /* 0x0001e8000c901d70 */
[----:B------:R0:W-:Y:S02]  /*11640*/  @!P4 LDGSTS.E.BYPASS.LTC128B.128 [R26+0x14400], desc[UR48][R2.64+0x80], !P2 ;  /* 0x14400080021acfae */ /* 0x0001e4000d101d70 */
.L_x_1038:
[----:B------:R-:W-:Y:S02]  /*11650*/  VIADD R6, R6, 0xa0 ;  /* 0x000000a006067836 */ /* 0x000fe40000000000 */
[----:B------:R-:W-:-:S03]  /*11660*/  VIADD R0, R17, 0x2d800 ;  /* 0x0002d80011007836 */ /* 0x000fc60000000000 */
[----:B------:R-:W-:-:S13]  /*11670*/  ISETP.GE.AND P3, PT, R6, R5, PT ;  /* 0x000000050600720c */ /* 0x000fda0003f66270 */
[----:B01----:R-:W-:-:S05]  /*11680*/  @!P3 LEA R2, P4, R20, R14, 0x1 ;  /* 0x0000000e1402b211 */ /* 0x003fca00078808ff */
[----:B------:R-:W-:-:S05]  /*11690*/  @!P3 IMAD.X R3, RZ, RZ, R7, P4 ;  /* 0x000000ffff03b224 */ /* 0x000fca00020e0607 */
[----:B------:R-:W-:Y:S01]  /*116a0*/  @!PT LDS RZ, [RZ] ;  /* 0x00000000fffff984 */ /* 0x000fe20000000800 */
[----:B------:R-:W-:Y:S01]  /*116b0*/  @!PT LDS RZ, [RZ] ;  /* 0x00000000fffff984 */ /* 0x000fe20000000800 */
[----:B------:R-:W-:Y:S01]  /*116c0*/  @!PT LDS RZ, [RZ] ;  /* 0x00000000fffff984 */ /* 0x000fe20000000800 */
[----:B------:R0:W-:Y:S01]  /*116d0*/  @!P3 LDGSTS.E.BYPASS.LTC128B.128 [R26+0xec00], desc[UR48][R2.64], !P0 ;  /* 0x0ec00000021abfae */ /* 0x0001e2000c101d70 */
[----:B------:R-:W-:-:S03]  /*116e0*/  PLOP3.LUT P0, PT, PT, PT, PT, 0x80, 0x0 ;  /* 0x000000000000781c */ /* 0x000fc60003f0f070 */
[----:B------:R0:W-:Y:S04]  /*116f0*/  @!P3 LDGSTS.E.BYPASS.LTC128B.128 [R26+0x11c00], desc[UR48][R2.64+0x40], !P1 ;  /* 0x11c00040021abfae */ /* 0x0001e8000c901d70 */
[----:B------:R0:W-:Y:S01]  /*11700*/  @!P3 LDGSTS.E.BYPASS.LTC128B.128 [R26+0x14c00], desc[UR48][R2.64+0x80], !P2 ;  /* 0x14c00080021abfae */ /* 0x0001e2000d101d70 */
[----:B------:R-:W-:-:S05]  /*11710*/  NOP ;  /* 0x0000000000007918 */ /* 0x000fca0000000000 */
.L_x_934:
[----:B------:R-:W-:Y:S02]  /*11720*/  PLOP3.LUT P1, PT, P1, P0, PT, 0xa2, 0x0 ;  /* 0x000000000000781c */ /* 0x000fe40000f21472 */
[----:B------:R-:W-:-:S08]  /*11730*/  @P0 R2UR P1, UR4, R17 ;  /* 0x00000000110402ca */ /* 0x000fd00000020000 */
[----:B------:R-:W-:-:S05]  /*11740*/  @P0 PLOP3.LUT P0, PT, P1, PT, PT, 0x80, 0x0 ;  /* 0x000000000000081c */ /* 0x000fca0000f0f070 */
[----:B------:R-:W-:Y:S01]  /*11750*/  @!P1 SYNCS.ARRIVE.TRANS64.RED.A0T1 RZ, [UR4+0x2d800], RZ ;  /* 0x02d800ffffff99a7 */ /* 0x000fe20008200404 */
[----:B------:R-:W-:Y:S07]  /*11760*/  @!P1 ARRIVES.LDGSTSBAR.64.TRANSCNT [UR4+0x2d800] ;  /* 0x02d80000ff0099b0 */ /* 0x000fee0008000a84 */
[----:B------:R-:W-:Y:S05]  /*11770*/  @P0 BRA.U.ANY `(.L_x_934) ;  /* 0xfffffffd00e80947 */ /* 0x000fea000393ffff */
[----:B------:R-:W-:-:S05]  /*11780*/  VIADD R29, R29, 0x1 ;  /* 0x000000011d1d7836 */ /* 0x000fca0000000000 */
[----:B0-----:R-:W-:-:S04]  /*11790*/  LEA.HI R2, R29, R29, RZ, 0x1 ;  /* 0x0000001d1d027211 */ /* 0x001fc800078f08ff */
[----:B------:R-:W-:-:S05]  /*117a0*/  LOP3.LUT R2, R2, 0xfffffffe, RZ, 0xc0, !PT ;  /* 0xfffffffe02027812 */ /* 0x000fca00078ec0ff */
[----:B------:R-:W-:-:S05]  /*117b0*/  IMAD.IADD R2, R29, 0x1, -R2 ;  /* 0x000000011d027824 */ /* 0x000fca00078e0a02 */
[----:B------:R-:W-:Y:S01]  /*117c0*/  SHF.L.U32 R2, R2, 0x1f, RZ ;  /* 0x0000001f02027819 */ /* 0x000fe200000006ff */
[----:B------:R-:W-:Y:S01]  /*117d0*/  NOP ;  /* 0x0000000000007918 */ /* 0x000fe20000000000 */
[----:B------:R0:W-:Y:S01]  /*117e0*/  SYNCS.ARRIVE.TRANS64.A1T0 RZ, [R17+URZ+0x2d800], RZ ;  /* 0x02d800ff11ff79a7 */ /* 0x0001e2000810003f */
[----:B------:R-:W-:Y:S01]  /*117f0*/  BSSY B0, `(.L_x_935) ;  /* 0x0000003000007945 */ /* 0x000fe20003800000 */
[----:B------:R-:W1:Y:S03]  /*11800*/  SYNCS.PHASECHK.TRANS64.TRYWAIT P0, [R17+URZ+0x2d820], R2 ;  /* 0x02d82002110075a7 */ /* 0x000e66000800017f */
[----:B01----:R-:W-:Y:S05]  /*11810*/  @!P0 BRA `(.L_x_936) ;  /* 0x0000003800348947 */ /* 0x003fea0003800000 */
.L_x_1039:
[----:B------:R-:W-:Y:S05]  /*11820*/  BSYNC B0 ;  /* 0x0000000000007941 */ /* 0x000fea0003800000 */
.L_x_935:
[----:B------:R-:W-:-:S04]  /*11830*/  UIADD3 UR4, UR40, -0x2, URZ ;  /* 0xfffffffe28047890 */ /* 0x000fc8000fffe03f */
[----:B------:R-:W-:-:S06]  /*11840*/  UISETP.GE.AND UP0, UPT, UR4, UR39, UPT ;  /* 0x000000270400728c */ /* 0x000fcc000bf06270 */
[----:B------:R-:W-:-:S13]  /*11850*/  PLOP3.LUT P0, PT, PT, PT, UP0, 0x80, 0x0 ;  /* 0x000000000000781c */ /* 0x000fda0003f0f008 */
[----:B------:R-:W-:Y:S05]  /*11860*/  @!P0 BRA `(.L_x_937) ;  /* 0x00000020004c8947 */ /* 0x000fea0003800000 */
[----:B0-----:R-:W-:Y:S01]  /*11870*/  IMAD R2, RZ, RZ, -UR40 ;  /* 0x80000028ff027e24 */ /* 0x001fe2000f8e02ff */
[----:B------:R-:W-:Y:S01]  /*11880*/  LOP3.LUT R7, RZ, UR39, RZ, 0x33, !PT ;  /* 0x00000027ff077c12 */ /* 0x000fe2000f8e33ff */
[----:B------:R-:W-:-:S03]  /*11890*/  IMAD.U32 R6, RZ, RZ, UR4 ;  /* 0x00000004ff067e24 */ /* 0x000fc6000f8e00ff */
[----:B------:R-:W-:-:S05]  /*118a0*/  VIADDMNMX R7, R2, 0x1, R7, !PT ;  /* 0x0000000102077846 */ /* 0x000fca0007800107 */
[----:B------:R-:W-:-:S05]  /*118b0*/  VIADD R2, R7, UR40 ;  /* 0x0000002807027c36 */ /* 0x000fca0008000000 */
        /* <DEDUP_REMOVED lines=15> */
[----:B------:R-:W-:Y:S02]  /*119b0*/  ULDC.64 UR4, c[0x0][0x428] ;  /* 0x00010a0000047ab9 */ /* 0x000fe40000000a00 */
[----:B------:R-:W-:-:S04]  /*119c0*/  IMAD R10, R25, UR4, RZ ;  /* 0x00000004190a7c24 */ /* 0x000fc8000f8e02ff */
[----:B------:R-:W-:Y:S01]  /*119d0*/  IMAD R10, R23, UR5, R10 ;  /* 0x00000005170a7c24 */ /* 0x000fe2000f8e020a */
[----:B0-----:R-:W-:-:S13]  /*119e0*/  ISETP.NE.AND P0, PT, R5, 0x1, PT ;  /* 0x000000010500780c */ /* 0x001fda0003f05270 */
[----:B------:R-:W0:Y:S02]  /*119f0*/  @P0 LDC.64 R2, c[0x0][0x440] ;  /* 0x00011000ff020b82 */ /* 0x000e240000000a00 */
[----:B0-----:R-:W-:-:S04]  /*11a00*/  @P0 IMAD.HI.U32 R4, R6, R2, RZ ;  /* 0x0000000206040227 */ /* 0x001fc800078e00ff */
[----:B------:R-:W-:Y:S01]  /*11a10*/  IMAD.MOV.U32 R2, RZ, RZ, R6 ;  /* 0x000000ffff027224 */ /* 0x000fe200078e0006 */
[----:B------:R-:W-:-:S05]  /*11a20*/  @P0 SHF.R.U32.HI R2, RZ, R3, R4 ;  /* 0x00000003ff020219 */ /* 0x000fca0000011604 */
[----:B------:R-:W-:-:S04]  /*11a30*/  IMAD.MOV R3, RZ, RZ, -R2 ;  /* 0x000000ffff037224 */ /* 0x000fc800078e0a02 */
[----:B------:R-:W-:Y:S01]  /*11a40*/  IMAD R6, R5, R3, R6 ;  /* 0x0000000305067224 */ /* 0x000fe200078e0206 */
[--C-:B------:R-:W-:Y:S01]  /*11a50*/  SHF.R.S32.HI R3, RZ, 0x1f, R2.reuse ;  /* 0x0000001fff037819 */ /* 0x100fe20000011402 */
[----:B------:R-:W0:Y:S02]  /*11a60*/  LDC.64 R4, c[0x0][0x418] ;  /* 0x00010600ff047b82 */ /* 0x000e240000000a00 */
[----:B------:R-:W-:-:S04]  /*11a70*/  IMAD.WIDE.U32 R2, R23, UR4, R2 ;  /* 0x0000000417027c25 */ /* 0x000fc8000f8e0002 */
[----:B------:R-:W-:Y:S01]  /*11a80*/  IMAD.IADD R10, R10, 0x1, R3 ;  /* 0x000000010a0a7824 */ /* 0x000fe200078e0203 */
[----:B0-----:R-:W-:-:S04]  /*11a90*/  LEA R4, P0, R2, R4, 0x2 ;  /* 0x0000000402047211 */ /* 0x001fc800078010ff */
[----:B------:R-:W-:-:S05]  /*11aa0*/  LEA.HI.X R5, R2, R5, R10, 0x2, P0 ;  /* 0x0000000502057211 */ /* 0x000fca00000f140a */
[----:B------:R0:W5:Y:S04]  /*11ab0*/  LDG.E R4, desc[UR48][R4.64] ;  /* 0x0000003004047981 */ /* 0x000168000c1e1900 */
.L_x_941:
[----:B------:R-:W0:Y:S01]  /*11ac0*/  S2R R2, SR_TID.X ;  /* 0x0000000000027919 */ /* 0x000e220000002100 */
[----:B------:R-:W-:Y:S01]  /*11ad0*/  IMAD R3, R8, 0x8, R17 ;  /* 0x0000000808037824 */ /* 0x000fe200078e0211 */
[----:B------:R-:W-:Y:S01]  /*11ae0*/  BSSY B1, `(.L_x_942) ;  /* 0x0000006000017945 */ /* 0x000fe20003800000 */
[----:B0-----:R-:W-:Y:S02]  /*11af0*/  LOP3.LUT R5, R2, 0x7f, RZ, 0xc0, !PT ;  /* 0x0000007f02057812 */ /* 0x001fe400078ec0ff */
[----:B------:R-:W-:Y:S02]  /*11b00*/  SHF.L.U32 R2, R9, 0x1f, RZ ;  /* 0x0000001f09027819 */ /* 0x000fe400000006ff */
[----:B------:R-:W-:Y:S02]  /*11b10*/  ISETP.NE.AND P1, PT, R5, RZ, PT ;  /* 0x000000ff0500720c */ /* 0x000fe40003f25270 */
[----:B------:R-:W0:Y:S02]  /*11b20*/  SYNCS.PHASECHK.TRANS64.TRYWAIT P0, [R3+URZ+0x2d840], R2 ;  /* 0x02d84002030075a7 */ /* 0x000e24000800017f */
[----:B0-----:R-:W-:Y:S09]  /*11b30*/  @!P0 BRA `(.L_x_943) ;  /* 0x0000003400808947 */ /* 0x001ff20003800000 */
.L_x_1040:
[----:B------:R-:W-:Y:S05]  /*11b40*/  BSYNC B1 ;  /* 0x0000000000017941 */ /* 0x000fea0003800000 */
.L_x_942:
[----:B------:R-:W-:Y:S04]  /*11b50*/  BSSY B1, `(.L_x_944) ;  /* 0x0000007000017945 */ /* 0x000fe80003800000 */
[----:B------:R-:W-:Y:S05]  /*11b60*/  @P1 BRA `(.L_x_945) ;  /* 0x0000000000141947 */ /* 0x000fea0003800000 */
[----:B------:R-:W-:Y:S01]  /*11b70*/  ISETP.NE.AND P0, PT, R28, RZ, PT ;  /* 0x000000ff1c00720c */ /* 0x000fe20003f05270 */
[----:B0-----:R-:W-:-:S04]  /*11b80*/  IMAD.MOV.U32 R2, RZ, RZ, 0x6000 ;  /* 0x00006000ff027424 */ /* 0x001fc800078e00ff */
[----:B------:R1:W-:Y:S08]  /*11b90*/  SYNCS.ARRIVE.TRANS64 RZ, [R3+URZ+0x2d830], R2 ;  /* 0x02d8300203ff79a7 */ /* 0x0003f0000800003f */
[----:B------:R-:W-:Y:S05]  /*11ba0*/  @!P0 BRA `(.L_x_945) ;  /* 0x0000000000048947 */ /* 0x000fea0003800000 */
[----:B------:R-:W-:Y:S01]  /*11bb0*/  BPT.TRAP 0x1 ;  /* 0x000000040000795c */ /* 0x000fe20000300000 */
.L_x_945:
[----:B------:R-:W-:Y:S05]  /*11bc0*/  BSYNC B1 ;  /* 0x0000000000017941 */ /* 0x000fea0003800000 */
.L_x_944:
[----:B------:R-:W-:Y:S01]  /*11bd0*/  IMAD.MOV.U32 R12, RZ, RZ, RZ ;  /* 0x000000ffff0c7224 */ /* 0x000fe200078e00ff */
[----:B------:R-:W-:Y:S01]  /*11be0*/  UIADD3 UR4, UP0, UR46, 0x370, URZ ;  /* 0x000003702e047890 */ /* 0x000fe2000ff1e03f */
[----:B------:R-:W-:Y:S01]  /*11bf0*/  IMAD R11, R8, 0x6000, R17 ;  /* 0x00006000080b7824 */ /* 0x000fe200078e0211 */
[----:B------:R-:W-:Y:S01]  /*11c00*/  PLOP3.LUT P0, PT, PT, PT, PT, 0x80, 0x0 ;  /* 0x000000000000781c */ /* 0x000fe20003f0f070 */
[----:B01----:R-:W-:Y:S01]  /*11c10*/  VIADD R3, R3, 0x2d830 ;  /* 0x0002d83003037836 */ /* 0x003fe20000000000 */
[----:B------:R-:W-:Y:S01]  /*11c20*/  R2UR UR10, R12 ;  /* 0x000000000c0a72ca */ /* 0x000fe200000e0000 */
[----:B------:R-:W-:Y:S01]  /*11c30*/  IMAD.SHL.U32 R2, R6, 0x80, RZ ;  /* 0x0000008006027824 */ /* 0x000fe200078e00ff */
[----:B------:R-:W-:Y:S01]  /*11c40*/  UIADD3.X UR5, URZ, UR47, URZ, UP0, !UPT ;  /* 0x0000002f3f057290 */ /* 0x000fe200087fe43f */
[----:B------:R-:W-:Y:S01]  /*11c50*/  VIADD R5, R11, 0x15400 ;  /* 0x000154000b057836 */ /* 0x000fe20000000000 */
[----:B------:R-:W-:Y:S01]  /*11c60*/  UMOV UR6, 0x0 ;  /* 0x0000000000067882 */ /* 0x000fe20000000000 */
[----:B------:R-:W-:-:S10]  /*11c70*/  UMOV UR7, 0x14f00000 ;  /* 0x14f0000000077882 */ /* 0x000fd40000000000 */
.L_x_946:
[----:B------:R-:W-:-:S13]  /*11c80*/  @P0 ELECT P2, URZ, PT ;  /* 0x00000000003f082f */ /* 0x000fda0003840000 */
[----:B-----5:R-:W-:Y:S01]  /*11c90*/  @P2 R2UR UR13, R4 ;  /* 0x00000000040d22ca */ /* 0x020fe200000e0000 */
[----:B------:R-:W-:Y:S01]  /*11ca0*/  UMOV UR12, UR36 ;  /* 0x00000024000c7c82 */ /* 0x000fe20008000000 */
[----:B------:R-:W-:Y:S02]  /*11cb0*/  @P2 R2UR UR11, R2 ;  /* 0x00000000020b22ca */ /* 0x000fe400000e0000 */
[----:B------:R-:W-:Y:S02]  /*11cc0*/  @P2 R2UR UR9, R3 ;  /* 0x00000000030922ca */ /* 0x000fe400000e0000 */
[----:B------:R-:W-:Y:S02]  /*11cd0*/  @P2 R2UR UR8, R5 ;  /* 0x00000000050822ca */ /* 0x000fe400000e0000 */
[----:B------:R-:W-:Y:S02]  /*11ce0*/  @P2 PLOP3.LUT P0, PT, P2, PT, PT, 0x8, 0x0 ;  /* 0x000000000000281c */ /* 0x000fe4000170e170 */
        /* <DEDUP_REMOVED lines=9> */
.L_x_947:
[----:B------:R-:W-:-:S13]  /*11d80*/  @P0 ELECT P2, URZ, PT ;  /* 0x00000000003f082f */ /* 0x000fda0003840000 */
[----:B------:R-:W-:Y:S01]  /*11d90*/  @P2 R2UR UR13, R4 ;  /* 0x00000000040d22ca */ /* 0x000fe200000e0000 */
        /* <DEDUP_REMOVED lines=14> */
.L_x_948:
        /* <DEDUP_REMOVED lines=15> */
.L_x_1041:
[----:B------:R-:W-:Y:S05]  /*11f70*/  BSYNC B1 ;  /* 0x0000000000017941 */ /* 0x000fea0003800000 */
.L_x_949:
[----:B------:R-:W-:Y:S01]  /*11f80*/  BSSY B1, `(.L_x_951) ;  /* 0x000000a000017945 */ /* 0x000fe20003800000 */
[----:B0-----:R-:W-:Y:S02]  /*11f90*/  IMAD.MOV.U32 R2, RZ, RZ, 0x0 ;  /* 0x00000000ff027424 */ /* 0x001fe400078e00ff */
[----:B------:R-:W-:Y:S01]  /*11fa0*/  IMAD.MOV.U32 R3, RZ, RZ, 0x14f00000 ;  /* 0x14f00000ff037424 */ /* 0x000fe200078e00ff */
[----:B------:R-:W-:Y:S06]  /*11fb0*/  @P1 BRA `(.L_x_952) ;  /* 0x0000000000181947 */ /* 0x000fec0003800000 */
[----:B------:R-:W-:Y:S01]  /*11fc0*/  ISETP.NE.AND P0, PT, R28, RZ, PT ;  /* 0x000000ff1c00720c */ /* 0x000fe20003f05270 */
[----:B------:R-:W-:Y:S02]  /*11fd0*/  IMAD R11, R16, 0x8, R17 ;  /* 0x00000008100b7824 */ /* 0x000fe400078e0211 */
[----:B------:R-:W-:-:S04]  /*11fe0*/  IMAD.MOV.U32 R14, RZ, RZ, 0x6000 ;  /* 0x00006000ff0e7424 */ /* 0x000fc800078e00ff */
[----:B------:R0:W-:Y:S06]  /*11ff0*/  SYNCS.ARRIVE.TRANS64 RZ, [R11+URZ+0x2d850], R14 ;  /* 0x02d8500e0bff79a7 */ /* 0x0001ec000800003f */
[----:B------:R-:W-:Y:S05]  /*12000*/  @!P0 BRA `(.L_x_952) ;  /* 0x0000000000048947 */ /* 0x000fea0003800000 */
[----:B------:R-:W-:Y:S01]  /*12010*/  BPT.TRAP 0x1 ;  /* 0x000000040000795c */ /* 0x000fe20000300000 */
.L_x_952:
[----:B------:R-:W-:Y:S05]  /*12020*/  BSYNC B1 ;  /* 0x0000000000017941 */ /* 0x000fea0003800000 */
.L_x_951:
[----:B------:R-:W-:Y:S01]  /*12030*/  R2UR UR6, R2 ;  /* 0x00000000020672ca */ /* 0x000fe200000e0000 */
[--C-:B0-----:R-:W-:Y:S01]  /*12040*/  IMAD R11, R16, 0x8, R17.reuse ;  /* 0x00000008100b7824 */ /* 0x101fe200078e0211 */
[----:B------:R-:W-:Y:S01]  /*12050*/  R2UR UR7, R3 ;  /* 0x00000000030772ca */ /* 0x000fe200000e0000 */
[----:B------:R-:W-:Y:S01]  /*12060*/  UIADD3 UR4, UP0, UR46, 0x470, URZ ;  /* 0x000004702e047890 */ /* 0x000fe2000ff1e03f */
[----:B------:R-:W-:Y:S01]  /*12070*/  R2UR UR10, R12 ;  /* 0x000000000c0a72ca */ /* 0x000fe200000e0000 */
[----:B------:R-:W-:Y:S01]  /*12080*/  IMAD R12, R16, 0x6000, R17 ;  /* 0x00006000100c7824 */ /* 0x000fe200078e0211 */
[----:B------:R-:W-:Y:S01]  /*12090*/  PLOP3.LUT P0, PT, PT, PT, PT, 0x80, 0x0 ;  /* 0x000000000000781c */ /* 0x000fe20003f0f070 */
[----:B------:R-:W-:Y:S01]  /*120a0*/  IMAD.SHL.U32 R13, R22, 0x80, RZ ;  /* 0x00000080160d7824 */ /* 0x000fe200078e00ff */
[----:B------:R-:W-:Y:S01]  /*120b0*/  UIADD3.X UR5, URZ, UR47, URZ, UP0, !UPT ;  /* 0x0000002f3f057290 */ /* 0x000fe200087fe43f */
[----:B------:R-:W-:Y:S02]  /*120c0*/  VIADD R11, R11, 0x2d850 ;  /* 0x0002d8500b0b7836 */ /* 0x000fe40000000000 */
[----:B------:R-:W-:-:S09]  /*120d0*/  VIADD R14, R12, 0x400 ;  /* 0x000004000c0e7836 */ /* 0x000fd20000000000 */
.L_x_953:
        /* <DEDUP_REMOVED lines=15> */
.L_x_954:
        /* <DEDUP_REMOVED lines=15> */
.L_x_955:
        /* <DEDUP_REMOVED lines=10> */
[----:B------:R-:W-:Y:S02]  /*12360*/  IMAD.MOV.U32 R18, RZ, RZ, R4 ;  /* 0x000000ffff127224 */ /* 0x000fe400078e0004 */
[----:B------:R-:W-:-:S07]  /*12370*/  IMAD.MOV.U32 R22, RZ, RZ, R6 ;  /* 0x000000ffff167224 */ /* 0x000fce00078e0006 */
.L_x_940:
[----:B------:R-:W-:Y:S05]  /*12380*/  BSYNC B0 ;  /* 0x0000000000007941 */ /* 0x000fea0003800000 */
.L_x_939:
[----:B------:R-:W-:Y:S01]  /*12390*/  UIADD3 UR4, UR40, -0x3, URZ ;  /* 0xfffffffd28047890 */ /* 0x000fe2000fffe03f */
[----:B------:R-:W-:Y:S02]  /*123a0*/  IMAD.MOV.U32 R16, RZ, RZ, R8 ;  /* 0x000000ffff107224 */ /* 0x000fe400078e0008 */
[----:B------:R-:W-:-:S03]  /*123b0*/  IMAD.MOV.U32 R24, RZ, RZ, R9 ;  /* 0x000000ffff187224 */ /* 0x000fc600078e0009 */
[----:B------:R-:W-:-:S07]  /*123c0*/  IMAD.U32 R6, RZ, RZ, UR4 ;  /* 0x00000004ff067e24 */ /* 0x000fce000f8e00ff */
.L_x_938:
[----:B------:R-:W-:Y:S01]  /*123d0*/  ULOP3.LUT UR4, URZ, UR40, URZ, 0x33, !UPT ;  /* 0x000000283f047292 */ /* 0x000fe2000f8e333f */
[----:B------:R-:W-:Y:S01]  /*123e0*/  VIADD R7, R7, 0xfffffffe ;  /* 0xfffffffe07077836 */ /* 0x000fe20000000000 */
[----:B------:R-:W-:Y:S04]  /*123f0*/  BSSY B0, `(.L_x_937) ;  /* 0x000015a000007945 */ /* 0x000fe80003800000 */
[----:B------:R-:W-:-:S13]  /*12400*/  ISETP.NE.AND P0, PT, R7, UR4, PT ;  /* 0x0000000407007c0c */ /* 0x000fda000bf05270 */
[----:B------:R-:W-:Y:S05]  /*12410*/  @!P0 BRA `(.L_x_956) ;  /* 0x00000014005c8947 */ /* 0x000fea0003800000 */
[----:B------:R-:W-:-:S07]  /*12420*/  IMAD.MOV.U32 R4, RZ, RZ, R18 ;  /* 0x000000ffff047224 */ /* 0x000fce00078e0012 */
.L_x_991:
[----:B------:R-:W-:Y:S01]  /*12430*/  LOP3.LUT P1, RZ, R19, 0x2, RZ, 0xc0, !PT ;  /* 0x0000000213ff7812 */ /* 0x000fe2000782c0ff */
[----:B------:R-:W-:Y:S01]  /*12440*/  VIADD R7, R16, 0x1 ;  /* 0x0000000110077836 */ /* 0x000fe20000000000 */
[----:B------:R-:W-:Y:S05]  /*12450*/  YIELD ;  /* 0x0000000000007946 */ /* 0x000fea0003800000 */
[----:B------:R-:W-:Y:S01]  /*12460*/  ISETP.NE.AND P0, PT, R7, 0x2, PT ;  /* 0x000000020700780c */ /* 0x000fe20003f05270 */
[----:B------:R-:W-:Y:S03]  /*12470*/  BSSY B1, `(.L_x_957) ;  /* 0x00000a4000017945 */ /* 0x000fe60003800000 */
[----:B------:R-:W-:-:S02]  /*12480*/  SEL R3, RZ, 0x1, P0 ;  /* 0x00000001ff037807 */ /* 0x000fc40000000000 */
        /* <DEDUP_REMOVED lines=15> */
[----:B------:R-:W-:-:S04]  /*12580*/  IMAD.MOV R9, RZ, RZ, -R2 ;  /* 0x000000ffff097224 */ /* 0x000fc800078e0a02 */
[----:B------:R-:W-:Y:S02]  /*12590*/  IMAD R9, R5, R9, R6 ;  /* 0x0000000905097224 */ /* 0x000fe400078e0206 */
[C---:B------:R-:W-:Y:S02]  /*125a0*/  IMAD R5, R23.reuse, UR5, R4 ;  /* 0x0000000517057c24 */ /* 0x040fe4000f8e0204 */
[----:B------:R-:W-:Y:S01]  /*125b0*/  IMAD.WIDE.U32 R2, R23, UR4, R2 ;  /* 0x0000000417027c25 */ /* 0x000fe2000f8e0002 */
[----:B------:R-:W-:-:S03]  /*125c0*/  ULDC.64 UR4, c[0x0][0x418] ;  /* 0x0001060000047ab9 */ /* 0x000fc60000000a00 */
[----:B------:R-:W-:Y:S01]  /*125d0*/  IMAD.IADD R5, R5, 0x1, R3 ;  /* 0x0000000105057824 */ /* 0x000fe200078e0203 */
[----:B------:R-:W-:-:S04]  /*125e0*/  LEA R4, P0, R2, UR4, 0x2 ;  /* 0x0000000402047c11 */ /* 0x000fc8000f8010ff */
[----:B------:R-:W-:-:S05]  /*125f0*/  LEA.HI.X R5, R2, UR5, R5, 0x2, P0 ;  /* 0x0000000502057c11 */ /* 0x000fca00080f1405 */
[----:B------:R0:W5:Y:S04]  /*12600*/  LDG.E R4, desc[UR48][R4.64] ;  /* 0x0000003004047981 */ /* 0x000168000c1e1900 */
.L_x_959:
        /* <DEDUP_REMOVED lines=8> */
.L_x_1042:
[----:B------:R-:W-:Y:S05]  /*12690*/  BSYNC B2 ;  /* 0x0000000000027941 */ /* 0x000fea0003800000 */
.L_x_960:
[----:B------:R-:W-:Y:S04]  /*126a0*/  BSSY B2, `(.L_x_962) ;  /* 0x0000007000027945 */ /* 0x000fe80003800000 */
[----:B------:R-:W-:Y:S05]  /*126b0*/  @P1 BRA `(.L_x_963) ;  /* 0x0000000000141947 */ /* 0x000fea0003800000 */
[----:B------:R-:W-:Y:S01]  /*126c0*/  ISETP.NE.AND P0, PT, R28, RZ, PT ;  /* 0x000000ff1c00720c */ /* 0x000fe20003f05270 */
[----:B0-----:R-:W-:-:S04]  /*126d0*/  IMAD.MOV.U32 R2, RZ, RZ, 0x6000 ;  /* 0x00006000ff027424 */ /* 0x001fc800078e00ff */
[----:B------:R1:W-:Y:S08]  /*126e0*/  SYNCS.ARRIVE.TRANS64 RZ, [R3+URZ+0x2d830], R2 ;  /* 0x02d8300203ff79a7 */ /* 0x0003f0000800003f */
[----:B------:R-:W-:Y:S05]  /*126f0*/  @!P0 BRA `(.L_x_963) ;  /* 0x0000000000048947 */ /* 0x000fea0003800000 */
[----:B------:R-:W-:Y:S01]  /*12700*/  BPT.TRAP 0x1 ;  /* 0x000000040000795c */ /* 0x000fe20000300000 */
.L_x_963:
[----:B------:R-:W-:Y:S05]  /*12710*/  BSYNC B2 ;  /* 0x0000000000027941 */ /* 0x000fea0003800000 */
.L_x_962:
        /* <DEDUP_REMOVED lines=11> */
.L_x_964:
        /* <DEDUP_REMOVED lines=16> */
.L_x_965:
        /* <DEDUP_REMOVED lines=16> */
.L_x_966:
        /* <DEDUP_REMOVED lines=15> */
.L_x_1043:
[----:B------:R-:W-:Y:S05]  /*12ac0*/  BSYNC B2 ;  /* 0x0000000000027941 */ /* 0x000fea0003800000 */
.L_x_967:
[----:B------:R-:W-:Y:S01]  /*12ad0*/  BSSY B2, `(.L_x_969) ;  /* 0x0000009000027945 */ /* 0x000fe20003800000 */
[----:B------:R-:W-:Y:S02]  /*12ae0*/  IMAD.MOV.U32 R2, RZ, RZ, 0x0 ;  /* 0x00000000ff027424 */ /* 0x000fe400078e00ff */
[----:B0-----:R-:W-:Y:S01]  /*12af0*/  IMAD.MOV.U32 R3, RZ, RZ, 0x14f00000 ;  /* 0x14f00000ff037424 */ /* 0x001fe200078e00ff */
[----:B------:R-:W-:Y:S06]  /*12b00*/  @P1 BRA `(.L_x_970) ;  /* 0x0000000000141947 */ /* 0x000fec0003800000 */
[----:B------:R-:W-:Y:S01]  /*12b10*/  ISETP.NE.AND P0, PT, R28, RZ, PT ;  /* 0x000000ff1c00720c */ /* 0x000fe20003f05270 */
[----:B------:R-:W-:-:S04]  /*12b20*/  IMAD.MOV.U32 R13, RZ, RZ, 0x6000 ;  /* 0x00006000ff0d7424 */ /* 0x000fc800078e00ff */
[----:B------:R0:W-:Y:S08]  /*12b30*/  SYNCS.ARRIVE.TRANS64 RZ, [R12+URZ+0x50], R13 ;  /* 0x0000500d0cff79a7 */ /* 0x0001f0000800003f */
[----:B------:R-:W-:Y:S05]  /*12b40*/  @!P0 BRA `(.L_x_970) ;  /* 0x0000000000048947 */ /* 0x000fea0003800000 */
[----:B------:R-:W-:Y:S01]  /*12b50*/  BPT.TRAP 0x1 ;  /* 0x000000040000795c */ /* 0x000fe20000300000 */
.L_x_970:
[----:B------:R-:W-:Y:S05]  /*12b60*/  BSYNC B2 ;  /* 0x0000000000027941 */ /* 0x000fea0003800000 */
.L_x_969:
[----:B------:R-:W-:Y:S01]  /*12b70*/  R2UR UR6, R2 ;  /* 0x00000000020672ca */ /* 0x000fe200000e0000 */
[----:B------:R-:W-:Y:S01]  /*12b80*/  IMAD R16, R16, 0x6000, R17 ;  /* 0x0000600010107824 */ /* 0x000fe200078e0211 */
[----:B------:R-:W-:Y:S01]  /*12b90*/  R2UR UR7, R3 ;  /* 0x00000000030772ca */ /* 0x000fe200000e0000 */
[----:B------:R-:W-:Y:S01]  /*12ba0*/  UIADD3 UR4, UP0, UR46, 0x470, URZ ;  /* 0x000004702e047890 */ /* 0x000fe2000ff1e03f */
[----:B------:R-:W-:Y:S01]  /*12bb0*/  R2UR UR10, R5 ;  /* 0x00000000050a72ca */ /* 0x000fe200000e0000 */
[----:B------:R-:W-:Y:S01]  /*12bc0*/  IMAD.SHL.U32 R5, R22, 0x80, RZ ;  /* 0x0000008016057824 */ /* 0x000fe200078e00ff */
[----:B------:R-:W-:Y:S01]  /*12bd0*/  PLOP3.LUT P0, PT, PT, PT, PT, 0x80, 0x0 ;  /* 0x000000000000781c */ /* 0x000fe20003f0f070 */
[----:B0-----:R-:W-:Y:S01]  /*12be0*/  VIADD R12, R12, 0x50 ;  /* 0x000000500c0c7836 */ /* 0x001fe20000000000 */
[----:B------:R-:W-:Y:S01]  /*12bf0*/  UIADD3.X UR5, URZ, UR47, URZ, UP0, !UPT ;  /* 0x0000002f3f057290 */ /* 0x000fe200087fe43f */
[----:B------:R-:W-:-:S11]  /*12c00*/  VIADD R13, R16, 0x400 ;  /* 0x00000400100d7836 */ /* 0x000fd60000000000 */
.L_x_971:
        /* <DEDUP_REMOVED lines=15> */
.L_x_972:
        /* <DEDUP_REMOVED lines=15> */
.L_x_973:
        /* <DEDUP_REMOVED lines=12> */
.L_x_958:
[----:B------:R-:W-:Y:S05]  /*12eb0*/  BSYNC B1 ;  /* 0x0000000000017941 */ /* 0x000fea0003800000 */
.L_x_957:
[----:B------:R-:W-:Y:S01]  /*12ec0*/  LOP3.LUT P1, RZ, R19, 0x2, RZ, 0xc0, !PT ;  /* 0x0000000213ff7812 */ /* 0x000fe2000782c0ff */
[----:B------:R-:W-:Y:S01]  /*12ed0*/  VIADD R16, R7, 0x1 ;  /* 0x0000000107107836 */ /* 0x000fe20000000000 */
[----:B------:R-:W-:Y:S01]  /*12ee0*/  BSSY B1, `(.L_x_974) ;  /* 0x00000a7000017945 */ /* 0x000fe20003800000 */
[----:B------:R-:W-:-:S03]  /*12ef0*/  VIADD R9, R6, 0xffffffff ;  /* 0xffffffff06097836 */ /* 0x000fc60000000000 */
        /* <DEDUP_REMOVED lines=24> */
[----:B------:R-:W-:-:S05]  /*13080*/  LEA.HI.X R5, R2, UR5, R3, 0x2, P0 ;  /* 0x0000000502057c11 */ /* 0x000fca00080f1403 */
[----:B------:R0:W5:Y:S04]  /*13090*/  LDG.E R4, desc[UR48][R4.64] ;  /* 0x0000003004047981 */ /* 0x000168000c1e1900 */
.L_x_976:
[----:B------:R-:W-:Y:S01]  /*130a0*/  IMAD R2, R16, 0x8, R17 ;  /* 0x0000000810027824 */ /* 0x000fe200078e0211 */
[----:B------:R-:W-:Y:S01]  /*130b0*/  SHF.L.U32 R3, R24, 0x1f, RZ ;  /* 0x0000001f18037819 */ /* 0x000fe200000006ff */
[----:B------:R-:W-:Y:S03]  /*130c0*/  BSSY B2, `(.L_x_977) ;  /* 0x0000003000027945 */ /* 0x000fe60003800000 */
[----:B------:R-:W1:Y:S02]  /*130d0*/  SYNCS.PHASECHK.TRANS64.TRYWAIT P0, [R2+URZ+0x2d840], R3 ;  /* 0x02d84003020075a7 */ /* 0x000e64000800017f */
[----:B-1----:R-:W-:Y:S05]  /*130e0*/  @!P0 BRA `(.L_x_978) ;  /* 0x0000002000648947 */ /* 0x002fea0003800000 */
.L_x_1044:
[----:B------:R-:W-:Y:S05]  /*130f0*/  BSYNC B2 ;  /* 0x0000000000027941 */ /* 0x000fea0003800000 */
.L_x_977:
[----:B0-----:R-:W0:Y:S01]  /*13100*/  S2R R5, SR_TID.X ;  /* 0x0000000000057919 */ /* 0x001e220000002100 */
[----:B------:R-:W-:Y:S01]  /*13110*/  BSSY B2, `(.L_x_979) ;  /* 0x0000009000027945 */ /* 0x000fe20003800000 */
[----:B0-----:R-:W-:-:S04]  /*13120*/  LOP3.LUT R5, R5, 0x7f, RZ, 0xc0, !PT ;  /* 0x0000007f05057812 */ /* 0x001fc800078ec0ff */
[----:B------:R-:W-:-:S13]  /*13130*/  ISETP.NE.AND P1, PT, R5, RZ, PT ;  /* 0x000000ff0500720c */ /* 0x000fda0003f25270 */
[----:B------:R-:W-:Y:S05]  /*13140*/  @P1 BRA `(.L_x_980) ;  /* 0x0000000000141947 */ /* 0x000fea0003800000 */
[----:B------:R-:W-:Y:S01]  /*13150*/  ISETP.NE.AND P0, PT, R28, RZ, PT ;  /* 0x000000ff1c00720c */ /* 0x000fe20003f05270 */
[----:B-1----:R-:W-:-:S04]  /*13160*/  IMAD.MOV.U32 R3, RZ, RZ, 0x6000 ;  /* 0x00006000ff037424 */ /* 0x002fc800078e00ff */
[----:B------:R0:W-:Y:S08]  /*13170*/  SYNCS.ARRIVE.TRANS64 RZ, [R2+URZ+0x2d830], R3 ;  /* 0x02d8300302ff79a7 */ /* 0x0001f0000800003f */
[----:B------:R-:W-:Y:S05]  /*13180*/  @!P0 BRA `(.L_x_980) ;  /* 0x0000000000048947 */ /* 0x000fea0003800000 */
[----:B------:R-:W-:Y:S01]  /*13190*/  BPT.TRAP 0x1 ;  /* 0x000000040000795c */ /* 0x000fe20000300000 */
.L_x_980:
[----:B------:R-:W-:Y:S05]  /*131a0*/  BSYNC B2 ;  /* 0x0000000000027941 */ /* 0x000fea0003800000 */
.L_x_979:
[----:B------:R-:W-:Y:S01]  /*131b0*/  IMAD.MOV.U32 R5, RZ, RZ, RZ ;  /* 0x000000ffff057224 */ /* 0x000fe200078e00ff */
[----:B------:R-:W-:Y:S01]  /*131c0*/  UIADD3 UR4, UP0, UR46, 0x370, URZ ;  /* 0x000003702e047890 */ /* 0x000fe2000ff1e03f */
[C---:B01----:R-:W-:Y:S01]  /*131d0*/  IMAD R3, R16.reuse, 0x8, R0 ;  /* 0x0000000810037824 */ /* 0x043fe200078e0200 */
[----:B------:R-:W-:Y:S01]  /*131e0*/  PLOP3.LUT P0, PT, PT, PT, PT, 0x80, 0x0 ;  /* 0x000000000000781c */ /* 0x000fe20003f0f070 */
[----:B------:R-:W-:Y:S01]  /*131f0*/  IMAD R13, R16, 0x6000, R17 ;  /* 0x00006000100d7824 */ /* 0x000fe200078e0211 */
[----:B------:R-:W-:Y:S01]  /*13200*/  R2UR UR10, R5 ;  /* 0x00000000050a72ca */ /* 0x000fe200000e0000 */
[----:B------:R-:W-:Y:S01]  /*13210*/  VIADD R3, R3, 0x30 ;  /* 0x0000003003037836 */ /* 0x000fe20000000000 */
[----:B------:R-:W-:Y:S01]  /*13220*/  UIADD3.X UR5, URZ, UR47, URZ, UP0, !UPT ;  /* 0x0000002f3f057290 */ /* 0x000fe200087fe43f */
[----:B------:R-:W-:Y:S01]  /*13230*/  IMAD.SHL.U32 R2, R10, 0x80, RZ ;  /* 0x000000800a027824 */ /* 0x000fe200078e00ff */
[----:B------:R-:W-:Y:S01]  /*13240*/  UMOV UR6, 0x0 ;  /* 0x0000000000067882 */ /* 0x000fe20000000000 */
[----:B------:R-:W-:Y:S01]  /*13250*/  VIADD R11, R13, 0x15400 ;  /* 0x000154000d0b7836 */ /* 0x000fe20000000000 */
[----:B------:R-:W-:-:S09]  /*13260*/  UMOV UR7, 0x14f00000 ;  /* 0x14f0000000077882 */ /* 0x000fd20000000000 */
.L_x_981:
        /* <DEDUP_REMOVED lines=16> */
.L_x_982:
        /* <DEDUP_REMOVED lines=16> */
.L_x_983:
        /* <DEDUP_REMOVED lines=15> */
.L_x_1045:
[----:B------:R-:W-:Y:S05]  /*13560*/  BSYNC B2 ;  /* 0x0000000000027941 */ /* 0x000fea0003800000 */
.L_x_984:
[----:B------:R-:W-:Y:S01]  /*13570*/  BSSY B2, `(.L_x_986) ;  /* 0x0000009000027945 */ /* 0x000fe20003800000 */
[----:B0-----:R-:W-:Y:S02]  /*13580*/  IMAD.MOV.U32 R2, RZ, RZ, 0x0 ;  /* 0x00000000ff027424 */ /* 0x001fe400078e00ff */
[----:B------:R-:W-:Y:S01]  /*13590*/  IMAD.MOV.U32 R3, RZ, RZ, 0x14f00000 ;  /* 0x14f00000ff037424 */ /* 0x000fe200078e00ff */
[----:B------:R-:W-:Y:S06]  /*135a0*/  @P1 BRA `(.L_x_987) ;  /* 0x0000000000141947 */ /* 0x000fec0003800000 */
[----:B------:R-:W-:Y:S01]  /*135b0*/  ISETP.NE.AND P0, PT, R28, RZ, PT ;  /* 0x000000ff1c00720c */ /* 0x000fe20003f05270 */
[----:B------:R-:W-:-:S04]  /*135c0*/  IMAD.MOV.U32 R13, RZ, RZ, 0x6000 ;  /* 0x00006000ff0d7424 */ /* 0x000fc800078e00ff */
[----:B------:R0:W-:Y:S08]  /*135d0*/  SYNCS.ARRIVE.TRANS64 RZ, [R8+URZ+0x50], R13 ;  /* 0x0000500d08ff79a7 */ /* 0x0001f0000800003f */
[----:B------:R-:W-:Y:S05]  /*135e0*/  @!P0 BRA `(.L_x_987) ;  /* 0x0000000000048947 */ /* 0x000fea0003800000 */
[----:B------:R-:W-:Y:S01]  /*135f0*/  BPT.TRAP 0x1 ;  /* 0x000000040000795c */ /* 0x000fe20000300000 */
.L_x_987:
[----:B------:R-:W-:Y:S05]  /*13600*/  BSYNC B2 ;  /* 0x0000000000027941 */ /* 0x000fea0003800000 */
.L_x_986:
        /* <DEDUP_REMOVED lines=10> */
.L_x_988:
        /* <DEDUP_REMOVED lines=15> */
.L_x_989:
        /* <DEDUP_REMOVED lines=15> */
.L_x_990:
        /* <DEDUP_REMOVED lines=12> */
.L_x_975:
[----:B------:R-:W-:Y:S05]  /*13950*/  BSYNC B1 ;  /* 0x0000000000017941 */ /* 0x000fea0003800000 */
.L_x_974:
[----:B------:R-:W-:Y:S01]  /*13960*/  ISETP.GT.AND P0, PT, R9, UR39, PT ;  /* 0x0000002709007c0c */ /* 0x000fe2000bf04270 */
[----:B------:R-:W-:-:S12]  /*13970*/  VIADD R6, R6, 0xfffffffe ;  /* 0xfffffffe06067836 */ /* 0x000fd80000000000 */
[----:B------:R-:W-:Y:S05]  /*13980*/  @P0 BRA `(.L_x_991) ;  /* 0xffffffe800a80947 */ /* 0x000fea000383ffff */
.L_x_956:
[----:B------:R-:W-:Y:S05]  /*13990*/  BSYNC B0 ;  /* 0x0000000000007941 */ /* 0x000fea0003800000 */
.L_x_937:
[----:B------:R-:W1:Y:S01]  /*139a0*/  S2R R0, SR_TID.X ;  /* 0x0000000000007919 */ /* 0x000e620000002100 */
[----:B------:R-:W-:Y:S01]  /*139b0*/  BSSY B0, `(.L_x_992) ;  /* 0x0000010000007945 */ /* 0x000fe20003800000 */
[----:B-1----:R-:W-:-:S04]  /*139c0*/  LOP3.LUT R6, R0, 0x7f, RZ, 0xc0, !PT ;  /* 0x0000007f00067812 */ /* 0x002fc800078ec0ff */
[----:B------:R-:W-:-:S13]  /*139d0*/  ISETP.NE.AND P1, PT, R6, RZ, PT ;  /* 0x000000ff0600720c */ /* 0x000fda0003f25270 */
[----:B------:R-:W-:Y:S05]  /*139e0*/  @P1 BRA `(.L_x_993) ;  /* 0x0000000000301947 */ /* 0x000fea0003800000 */
[----:B------:R-:W1:Y:S01]  /*139f0*/  S2R R5, SR_LANEID ;  /* 0x0000000000057919 */ /* 0x000e620000000000 */
[----:B------:R-:W-:Y:S01]  /*13a00*/  VOTEU.ANY UR4, UPT, PT ;  /* 0x0000000000047886 */ /* 0x000fe200038e0100 */
[----:B0-----:R-:W0:Y:S01]  /*13a10*/  LDC.64 R2, c[0x0][0xc80] ;  /* 0x00032000ff027b82 */ /* 0x001e220000000a00 */
[----:B------:R-:W1:Y:S02]  /*13a20*/  FLO.U32 R0, UR4 ;  /* 0x0000000400007d00 */ /* 0x000e6400080e0000 */
[----:B-1----:R-:W-:-:S06]  /*13a30*/  ISETP.EQ.U32.AND P0, PT, R0, R5, PT ;  /* 0x000000050000720c */ /* 0x002fcc0003f02070 */
[----:B------:R-:W0:Y:S07]  /*13a40*/  POPC R5, UR4 ;  /* 0x0000000400057d09 */ /* 0x000e2e0008000000 */
[----:B0-----:R-:W2:Y:S01]  /*13a50*/  @P0 ATOMG.E.ADD.STRONG.GPU PT, R3, desc[UR48][R2.64], R5 ;  /* 0x00000005020309a8 */ /* 0x001ea200081ee1f0 */
[----:B------:R-:W0:Y:S02]  /*13a60*/  S2R R4, SR_LTMASK ;  /* 0x0000000000047919 */ /* 0x000e240000003900 */
[----:B0-----:R-:W-:-:S04]  /*13a70*/  LOP3.LUT R4, R4, UR4, RZ, 0xc0, !PT ;  /* 0x0000000404047c12 */ /* 0x001fc8000f8ec0ff */
[----:B------:R-:W0:Y:S01]  /*13a80*/  POPC R27, R4 ;  /* 0x00000004001b7309 */ /* 0x000e220000000000 */
[----:B--2---:R-:W0:Y:S02]  /*13a90*/  SHFL.IDX PT, R0, R3, R0, 0x1f ;  /* 0x00001f0003007589 */ /* 0x004e2400000e0000 */
[----:B0-----:R-:W-:-:S07]  /*13aa0*/  IADD3 R27, R0, UR42, R27 ;  /* 0x0000002a001b7c10 */ /* 0x001fce000fffe01b */
.L_x_993:
[----:B------:R-:W-:Y:S05]  /*13ab0*/  BSYNC B0 ;  /* 0x0000000000007941 */ /* 0x000fea0003800000 */
.L_x_992:
[----:B------:R-:W-:Y:S01]  /*13ac0*/  LOP3.LUT P0, RZ, R19, 0x2, RZ, 0xc0, !PT ;  /* 0x0000000213ff7812 */ /* 0x000fe2000780c0ff */
[----:B------:R-:W-:-:S12]  /*13ad0*/  BSSY B0, `(.L_x_994) ;  /* 0x0000043000007945 */ /* 0x000fd80003800000 */
[----:B------:R-:W-:Y:S05]  /*13ae0*/  @!P0 BRA `(.L_x_995) ;  /* 0x0000000400048947 */ /* 0x000fea0003800000 */
[----:B------:R-:W-:Y:S01]  /*13af0*/  IMAD R3, R16, 0x8, R17 ;  /* 0x0000000810037824 */ /* 0x000fe200078e0211 */
[----:B------:R-:W-:Y:S01]  /*13b00*/  SHF.L.U32 R0, R24, 0x1f, RZ ;  /* 0x0000001f18007819 */ /* 0x000fe200000006ff */
[----:B------:R-:W-:Y:S01]  /*13b10*/  BSSY B1, `(.L_x_996) ;  /* 0x0000004000017945 */ /* 0x000fe20003800000 */
[----:B------:R-:W-:Y:S02]  /*13b20*/  ISETP.NE.AND P2, PT, R6, RZ, PT ;  /* 0x000000ff0600720c */ /* 0x000fe40003f45270 */
[----:B------:R-:W1:Y:S02]  /*13b30*/  SYNCS.PHASECHK.TRANS64.TRYWAIT P0, [R3+URZ+0x2d860], R0 ;  /* 0x02d86000030075a7 */ /* 0x000e64000800017f */
[----:B-1----:R-:W-:Y:S09]  /*13b40*/  @!P0 BRA `(.L_x_997) ;  /* 0x0000001400f48947 */ /* 0x002ff20003800000 */
.L_x_1046:
[----:B------:R-:W-:Y:S05]  /*13b50*/  BSYNC B1 ;  /* 0x0000000000017941 */ /* 0x000fea0003800000 */
.L_x_996:
[----:B------:R-:W-:Y:S04]  /*13b60*/  BSSY B1, `(.L_x_998) ;  /* 0x0000007000017945 */ /* 0x000fe80003800000 */
[----:B------:R-:W-:Y:S05]  /*13b70*/  @P2 BRA `(.L_x_999) ;  /* 0x0000000000142947 */ /* 0x000fea0003800000 */
[----:B------:R-:W-:Y:S01]  /*13b80*/  ISETP.NE.AND P0, PT, R28, RZ, PT ;  /* 0x000000ff1c00720c */ /* 0x000fe20003f05270 */
[----:B-1----:R-:W-:-:S04]  /*13b90*/  IMAD.MOV.U32 R0, RZ, RZ, 0x6000 ;  /* 0x00006000ff007424 */ /* 0x002fc800078e00ff */
[----:B------:R2:W-:Y:S08]  /*13ba0*/  SYNCS.ARRIVE.TRANS64 RZ, [R3+URZ+0x2d850], R0 ;  /* 0x02d8500003ff79a7 */ /* 0x0005f0000800003f */
[----:B------:R-:W-:Y:S05]  /*13bb0*/  @!P0 BRA `(.L_x_999) ;  /* 0x0000000000048947 */ /* 0x000fea0003800000 */
[----:B------:R-:W-:Y:S01]  /*13bc0*/  BPT.TRAP 0x1 ;  /* 0x000000040000795c */ /* 0x000fe20000300000 */
.L_x_999:
[----:B------:R-:W-:Y:S05]  /*13bd0*/  BSYNC B1 ;  /* 0x0000000000017941 */ /* 0x000fea0003800000 */
.L_x_998:
[----:B-12---:R-:W-:Y:S01]  /*13be0*/  IMAD R0, R16, 0x6000, R17 ;  /* 0x0000600010007824 */ /* 0x006fe200078e0211 */
[----:B------:R-:W-:Y:S01]  /*13bf0*/  UIADD3 UR4, UP0, UR46, 0x470, URZ ;  /* 0x000004702e047890 */ /* 0x000fe2000ff1e03f */
[----:B0-----:R-:W-:Y:S01]  /*13c00*/  VIADD R2, R3, 0x2d850 ;  /* 0x0002d85003027836 */ /* 0x001fe20000000000 */
[----:B------:R-:W-:Y:S01]  /*13c10*/  PLOP3.LUT P0, PT, PT, PT, PT, 0x80, 0x0 ;  /* 0x000000000000781c */ /* 0x000fe20003f0f070 */
[----:B------:R-:W-:Y:S01]  /*13c20*/  IMAD.SHL.U32 R22, R22, 0x80, RZ ;  /* 0x0000008016167824 */ /* 0x000fe200078e00ff */
[----:B------:R-:W-:Y:S01]  /*13c30*/  UIADD3.X UR5, URZ, UR47, URZ, UP0, !UPT ;  /* 0x0000002f3f057290 */ /* 0x000fe200087fe43f */
[----:B------:R-:W-:Y:S01]  /*13c40*/  VIADD R3, R0, 0x400 ;  /* 0x0000040000037836 */ /* 0x000fe20000000000 */
[----:B------:R-:W-:Y:S01]  /*13c50*/  UMOV UR6, 0x0 ;  /* 0x0000000000067882 */ /* 0x000fe20000000000 */
[----:B------:R-:W-:Y:S01]  /*13c60*/  UMOV UR7, 0x14f00000 ;  /* 0x14f0000000077882 */ /* 0x000fe20000000000 */
[----:B------:R-:W-:-:S08]  /*13c70*/  UMOV UR10, URZ ;  /* 0x0000003f000a7c82 */ /* 0x000fd00008000000 */
.L_x_1000:
        /* <DEDUP_REMOVED lines=15> */
.L_x_1001:
        /* <DEDUP_REMOVED lines=15> */
.L_x_1002:
        /* <DEDUP_REMOVED lines=9> */
[----:B-1----:R-:W-:Y:S05]  /*13ef0*/  @P0 BRA.U.ANY `(.L_x_1002) ;  /* 0xfffffffd00d80947 */ /* 0x002fea000393ffff */
.L_x_995:
[----:B------:R-:W-:Y:S05]  /*13f00*/  BSYNC B0 ;  /* 0x0000000000007941 */ /* 0x000fea0003800000 */
.L_x_994:
[----:B------:R-:W-:-:S05]  /*13f10*/  VIADD R16, R16, 0x1 ;  /* 0x0000000110107836 */ /* 0x000fca0000000000 */
[----:B------:R-:W-:-:S04]  /*13f20*/  ISETP.NE.AND P0, PT, R16, 0x2, PT ;  /* 0x000000021000780c */ /* 0x000fc80003f05270 */
[----:B------:R-:W-:Y:S02]  /*13f30*/  SEL R3, RZ, 0x1, P0 ;  /* 0x00000001ff037807 */ /* 0x000fe40000000000 */
[----:B------:R-:W-:Y:S02]  /*13f40*/  SEL R16, R16, RZ, P0 ;  /* 0x000000ff10107207 */ /* 0x000fe40000000000 */
[----:B------:R-:W-:-:S07]  /*13f50*/  LOP3.LUT R24, R24, R3, RZ, 0x3c, !PT ;  /* 0x0000000318187212 */ /* 0x000fce00078e3cff */
.L_x_919:
[----:B------:R-:W-:Y:S05]  /*13f60*/  BSYNC B7 ;  /* 0x0000000000077941 */ /* 0x000fea0003800000 */
.L_x_917:
[----:B------:R-:W-:-:S13]  /*13f70*/  LOP3.LUT P0, RZ, R19, 0x4, RZ, 0xc0, !PT ;  /* 0x0000000413ff7812 */ /* 0x000fda000780c0ff */
[----:B------:R-:W-:Y:S05]  /*13f80*/  @!P0 BRA `(.L_x_1003) ;  /* 0x0000000000248947 */ /* 0x000fea0003800000 */
[----:B------:R-:W-:Y:S05]  /*13f90*/  WARPSYNC.ALL ;  /* 0x0000000000007948 */ /* 0x000fea0003800000 */
[----:B------:R-:W1:Y:S08]  /*13fa0*/  S2UR UR5, SR_CgaCtaId ;  /* 0x00000000000579c3 */ /* 0x000e700000008800 */
[----:B------:R-:W-:Y:S06]  /*13fb0*/  BAR.SYNC.DEFER_BLOCKING 0x5, 0x200 ;  /* 0x0148000000007b1d */ /* 0x000fec0000010000 */
[----:B------:R-:W-:-:S02]  /*13fc0*/  UMOV UR4, 0x400 ;  /* 0x0000040000047882 */ /* 0x000fc40000000000 */
[----:B-1----:R-:W-:-:S06]  /*13fd0*/  ULEA UR4, UR5, UR4, 0x18 ;  /* 0x0000000405047291 */ /* 0x002fcc000f8ec03f */
[----:B0-----:R-:W-:-:S05]  /*13fe0*/  IMAD.U32 R17, RZ, RZ, UR4 ;  /* 0x00000004ff117e24 */ /* 0x001fca000f8e00ff */
[----:B------:R0:W1:Y:S01]  /*13ff0*/  LDS R27, [R17+0x2d8d0] ;  /* 0x02d8d000111b7984 */ /* 0x0000620000000800 */
[----:B------:R-:W-:Y:S06]  /*14000*/  BAR.ARV 0x4, 0x200 ;  /* 0x0108000000007b1d */ /* 0x000fec0000002000 */
[----:B------:R-:W-:Y:S05]  /*14010*/  BRA `(.L_x_1004) ;  /* 0x00000000002c7947 */ /* 0x000fea0003800000 */
.L_x_1003:
[----:B------:R-:W-:-:S03]  /*14020*/  UMOV UR4, 0xffffffff ;  /* 0xffffffff00047882 */ /* 0x000fc60000000000 */
[----:B------:R-:W-:Y:S05]  /*14030*/  BRA.DIV UR4, `(.L_x_1005) ;  /* 0x0000001204cc7947 */ /* 0x000fea000b800000 */
[----:B------:R1:W2:Y:S02]  /*14040*/  SHFL.IDX PT, R14, R27, RZ, 0x1f ;  /* 0x00001fff1b0e7589 */ /* 0x0002a400000e0000 */
.L_x_1049:
[----:B------:R-:W0:Y:S01]  /*14050*/  @!P1 S2R R3, SR_CgaCtaId ;  /* 0x0000000000039919 */ /* 0x000e220000008800 */
[----:B------:R-:W-:Y:S05]  /*14060*/  WARPSYNC.ALL ;  /* 0x0000000000007948 */ /* 0x000fea0003800000 */
[----:B------:R-:W-:Y:S01]  /*14070*/  BAR.SYNC.DEFER_BLOCKING 0x4, 0x200 ;  /* 0x0108000000007b1d */ /* 0x000fe20000010000 */
[----:B------:R-:W-:-:S04]  /*14080*/  @!P1 MOV R0, 0x400 ;  /* 0x0000040000009802 */ /* 0x000fc80000000f00 */
[----:B0-----:R-:W-:-:S05]  /*14090*/  @!P1 LEA R17, R3, R0, 0x18 ;  /* 0x0000000003119211 */ /* 0x001fca00078ec0ff */
[----:B------:R1:W-:Y:S02]  /*140a0*/  @!P1 STS [R17+0x2d8d0], R27 ;  /* 0x02d8d01b11009388 */ /* 0x0003e40000000800 */
[----:B-12---:R-:W-:Y:S01]  /*140b0*/  IMAD.MOV.U32 R27, RZ, RZ, R14 ;  /* 0x000000ffff1b7224 */ /* 0x006fe200078e000e */
[----:B------:R-:W-:Y:S06]  /*140c0*/  BAR.ARV 0x5, 0x200 ;  /* 0x0148000000007b1d */ /* 0x000fec0000002000 */
.L_x_1004:
[----:B------:R-:W-:Y:S02]  /*140d0*/  ULDC UR4, c[0x0][0xc38] ;  /* 0x00030e0000047ab9 */ /* 0x000fe40000000800 */
[----:B-1----:R-:W-:-:S13]  /*140e0*/  ISETP.GE.AND P0, PT, R27, UR4, PT ;  /* 0x000000041b007c0c */ /* 0x002fda000bf06270 */
[----:B------:R-:W-:Y:S05]  /*140f0*/  @!P0 BRA `(.L_x_1006) ;  /* 0xffffffb800088947 */ /* 0x000fea000383ffff */
.L_x_908:
[----:B------:R-:W1:Y:S01]  /*14100*/  S2R R3, SR_CgaCtaId ;  /* 0x0000000000037919 */ /* 0x000e620000008800 */
[----:B------:R-:W-:Y:S01]  /*14110*/  VIADD R29, R29, 0x1 ;  /* 0x000000011d1d7836 */ /* 0x000fe20000000000 */
[----:B------:R-:W-:Y:S01]  /*14120*/  MOV R2, 0x400 ;  /* 0x0000040000027802 */ /* 0x000fe20000000f00 */
[----:B------:R-:W-:Y:S03]  /*14130*/  BSSY B0, `(.L_x_1007) ;  /* 0x0000008000007945 */ /* 0x000fe60003800000 */
[----:B------:R-:W-:-:S04]  /*14140*/  LEA.HI R0, R29, R29, RZ, 0x1 ;  /* 0x0000001d1d007211 */ /* 0x000fc800078f08ff */
[----:B------:R-:W-:-:S05]  /*14150*/  LOP3.LUT R0, R0, 0xfffffffe, RZ, 0xc0, !PT ;  /* 0xfffffffe00007812 */ /* 0x000fca00078ec0ff */
[----:B------:R-:W-:-:S05]  /*14160*/  IMAD.IADD R0, R29, 0x1, -R0 ;  /* 0x000000011d007824 */ /* 0x000fca00078e0a00 */
[----:B------:R-:W-:Y:S02]  /*14170*/  SHF.L.U32 R0, R0, 0x1f, RZ ;  /* 0x0000001f00007819 */ /* 0x000fe400000006ff */
[----:B-1----:R-:W-:-:S04]  /*14180*/  LEA R9, R3, R2, 0x18 ;  /* 0x0000000203097211 */ /* 0x002fc800078ec0ff */
[----:B------:R-:W1:Y:S02]  /*14190*/  SYNCS.PHASECHK.TRANS64.TRYWAIT P0, [R9+URZ+0x2d820], R0 ;  /* 0x02d82000090075a7 */ /* 0x000e64000800017f */
[----:B-1----:R-:W-:Y:S05]  /*141a0*/  @!P0 BRA `(.L_x_1008) ;  /* 0x0000001000988947 */ /* 0x002fea0003800000 */
.L_x_1050:
[----:B------:R-:W-:Y:S05]  /*141b0*/  BSYNC B0 ;  /* 0x0000000000007941 */ /* 0x000fea0003800000 */
.L_x_1007:
[----:B------:R-:W-:-:S03]  /*141c0*/  UMOV UR4, 0xffffffff ;  /* 0xffffffff00047882 */ /* 0x000fc60000000000 */
[----:B------:R-:W-:Y:S05]  /*141d0*/  BRA.DIV UR4, `(.L_x_1009) ;  /* 0x0000001204a07947 */ /* 0x000fea000b800000 */
[----:B-1----:R-:W1:Y:S02]  /*141e0*/  S2R R0, SR_TID.X ;  /* 0x0000000000007919 */ /* 0x002e640000002100 */
[----:B-1----:R-:W-:-:S04]  /*141f0*/  SHF.R.U32.HI R0, RZ, 0x5, R0 ;  /* 0x00000005ff007819 */ /* 0x002fc80000011600 */
[----:B------:R-:W-:-:S05]  /*14200*/  LOP3.LUT R0, R0, 0x3, RZ, 0xc0, !PT ;  /* 0x0000000300007812 */ /* 0x000fca00078ec0ff */
[----:B------:R1:W2:Y:S02]  /*14210*/  SHFL.IDX PT, R14, R0, RZ, 0x1f ;  /* 0x00001fff000e7589 */ /* 0x0002a400000e0000 */
.L_x_1053:
[----:B--2---:R-:W-:Y:S01]  /*14220*/  ISETP.NE.AND P0, PT, R14, RZ, PT ;  /* 0x000000ff0e00720c */ /* 0x004fe20003f05270 */
[----:B------:R-:W-:-:S12]  /*14230*/  BSSY B0, `(.L_x_1010) ;  /* 0x0000024000007945 */ /* 0x000fd80003800000 */
[----:B------:R-:W-:Y:S05]  /*14240*/  @P0 BRA `(.L_x_1011) ;  /* 0x0000000000880947 */ /* 0x000fea0003800000 */
[----:B------:R-:W-:-:S03]  /*14250*/  UMOV UR4, 0xffffffff ;  /* 0xffffffff00047882 */ /* 0x000fc60000000000 */
[----:B------:R-:W-:Y:S05]  /*14260*/  BRA.DIV UR4, `(.L_x_1012) ;  /* 0x0000001204b07947 */ /* 0x000fea000b800000 */
[----:B------:R-:W-:-:S13]  /*14270*/  ELECT P6, URZ, PT ;  /* 0x00000000003f782f */ /* 0x000fda00038c0000 */
.L_x_1056:
[----:B------:R-:W-:Y:S05]  /*14280*/  @!P6 BRA `(.L_x_1011) ;  /* 0x000000000078e947 */ /* 0x000fea0003800000 */
[----:B------:R-:W-:-:S06]  /*14290*/  ULOP3.LUT UR4, UR38, 0x2, URZ, 0xfc, !UPT ;  /* 0x0000000226047892 */ /* 0x000fcc000f8efc3f */
[----:B-1----:R-:W-:-:S05]  /*142a0*/  IMAD.U32 R0, RZ, RZ, UR4 ;  /* 0x00000004ff007e24 */ /* 0x002fca000f8e00ff */
[----:B------:R-:W-:-:S13]  /*142b0*/  ISETP.NE.AND P2, PT, R0, 0x3, PT ;  /* 0x000000030000780c */ /* 0x000fda0003f45270 */
[----:B------:R-:W-:Y:S05]  /*142c0*/  @!P2 BRA `(.L_x_1013) ;  /* 0x000000000004a947 */ /* 0x000fea0003800000 */
[----:B------:R-:W-:Y:S01]  /*142d0*/  BPT.TRAP 0x1 ;  /* 0x000000040000795c */ /* 0x000fe20000300000 */
.L_x_1013:
[----:B------:R-:W-:Y:S01]  /*142e0*/  VIADD R3, R9, 0x2d840 ;  /* 0x0002d84009037836 */ /* 0x000fe20000000000 */
[----:B------:R-:W-:Y:S01]  /*142f0*/  SHF.L.U32 R2, R24, 0x1f, RZ ;  /* 0x0000001f18027819 */ /* 0x000fe200000006ff */
[C---:B------:R-:W-:Y:S02]  /*14300*/  VIADD R0, R16.reuse, 0x1 ;  /* 0x0000000110007836 */ /* 0x040fe40000000000 */
[----:B------:R-:W-:-:S03]  /*14310*/  IMAD R7, R16, 0x8, R3 ;  /* 0x0000000810077824 */ /* 0x000fc600078e0203 */
[C---:B------:R-:W-:Y:S01]  /*14320*/  ISETP.NE.AND P1, PT, R0.reuse, 0x2, PT ;  /* 0x000000020000780c */ /* 0x040fe20003f25270 */
[----:B------:R-:W1:Y:S03]  /*14330*/  SYNCS.PHASECHK.TRANS64.TRYWAIT P0, [R7+URZ], R2 ;  /* 0x00000002070075a7 */ /* 0x000e66000800017f */
[----:B------:R-:W-:Y:S02]  /*14340*/  SEL R5, RZ, 0x1, P1 ;  /* 0x00000001ff057807 */ /* 0x000fe40000800000 */
[----:B------:R-:W-:Y:S02]  /*14350*/  SEL R4, R0, RZ, P1 ;  /* 0x000000ff00047207 */ /* 0x000fe40000800000 */
[----:B------:R-:W-:-:S03]  /*14360*/  LOP3.LUT R0, R24, R5, RZ, 0x3c, !PT ;  /* 0x0000000518007212 */ /* 0x000fc600078e3cff */
[----:B------:R-:W-:Y:S01]  /*14370*/  IMAD R3, R4, 0x8, R3 ;  /* 0x0000000804037824 */ /* 0x000fe200078e0203 */
[----:B------:R-:W-:Y:S01]  /*14380*/  SHF.L.U32 R0, R0, 0x1f, RZ ;  /* 0x0000001f00007819 */ /* 0x000fe200000006ff */
[----:B-1----:R-:W-:Y:S06]  /*14390*/  @!P0 BRA `(.L_x_1014) ;  /* 0x0000001000848947 */ /* 0x002fec0003800000 */
.L_x_1057:
[----:B------:R-:W2:Y:S02]  /*143a0*/  SYNCS.PHASECHK.TRANS64.TRYWAIT P0, [R3+URZ], R0 ;  /* 0x00000000030075a7 */ /* 0x000ea4000800017f */
[----:B--2---:R-:W-:Y:S05]  /*143b0*/  @!P0 BRA `(.L_x_1015) ;  /* 0x0000001000908947 */ /* 0x004fea0003800000 */
.L_x_1058:
[----:B------:R-:W-:Y:S05]  /*143c0*/  @!P2 BRA `(.L_x_1016) ;  /* 0x000000000004a947 */ /* 0x000fea0003800000 */
[----:B------:R-:W-:Y:S01]  /*143d0*/  BPT.TRAP 0x1 ;  /* 0x000000040000795c */ /* 0x000fe20000300000 */
.L_x_1016:
[----:B--2---:R-:W-:-:S04]  /*143e0*/  VIADD R3, R9, 0x2d860 ;  /* 0x0002d86009037836 */ /* 0x004fc80000000000 */
[----:B------:R-:W-:-:S04]  /*143f0*/  IMAD R5, R16, 0x8, R3 ;  /* 0x0000000810057824 */ /* 0x000fc800078e0203 */
[----:B------:R-:W2:Y:S02]  /*14400*/  SYNCS.PHASECHK.TRANS64.TRYWAIT P0, [R5+URZ], R2 ;  /* 0x00000002050075a7 */ /* 0x000ea4000800017f */
[----:B--2---:R-:W-:Y:S05]  /*14410*/  @!P0 BRA `(.L_x_1017) ;  /* 0x00000010008c8947 */ /* 0x004fea0003800000 */
.L_x_1059:
[----:B------:R-:W-:-:S07]  /*14420*/  IMAD R3, R4, 0x8, R3 ;  /* 0x0000000804037824 */ /* 0x000fce00078e0203 */
.L_x_1018:
[----:B---3--:R3:W4:Y:S02]  /*14430*/  SYNCS.PHASECHK.TRANS64.TRYWAIT P0, [R3+URZ], R0 ;  /* 0x00000000030075a7 */ /* 0x008724000800017f */
[----:B----4-:R-:W-:Y:S05]  /*14440*/  @!P0 NANOSLEEP.SYNCS 0x989680 ;  /* 0x009896800000895d */ /* 0x010fea0003900000 */
[----:B------:R-:W4:Y:S02]  /*14450*/  @!P0 SYNCS.PHASECHK.TRANS64 P0, [R3+URZ], R0 ;  /* 0x00000000030085a7 */ /* 0x000f24000800007f */
[----:B----4-:R-:W-:Y:S05]  /*14460*/  @!P0 BRA `(.L_x_1018) ;  /* 0xfffffffc00f08947 */ /* 0x010fea000383ffff */
.L_x_1011:
[----:B------:R-:W-:Y:S05]  /*14470*/  BSYNC B0 ;  /* 0x0000000000007941 */ /* 0x000fea0003800000 */
.L_x_1010:
[----:B------:R-:W-:Y:S05]  /*14480*/  EXIT ;  /* 0x000000000000794d */ /* 0x000fea0003800000 */
.L_x_829:
[----:B0-----:R-:W-:-:S04]  /*14490*/  IMAD.U32 R3, RZ, RZ, UR42 ;  /* 0x0000002aff037e24 */ /* 0x001fc8000f8e00ff */
[----:B------:R0:W1:Y:S03]  /*144a0*/  SYNCS.PHASECHK.TRANS64.TRYWAIT P1, [R3+URZ+0x2d800], R0 ;  /* 0x02d80000030075a7 */ /* 0x000066000802017f */
[----:B-1----:R-:W-:Y:S05]  /*144b0*/  @!P1 NANOSLEEP.SYNCS 0x989680 ;  /* 0x009896800000995d */ /* 0x002fea0003900000 */
[----:B------:R-:W1:Y:S02]  /*144c0*/  @!P1 SYNCS.PHASECHK.TRANS64 P1, [R3+URZ+0x2d800], R0 ;  /* 0x02d80000030095a7 */ /* 0x000e64000802007f */
[----:B-1----:R-:W-:Y:S05]  /*144d0*/  @!P1 BRA `(.L_x_829) ;  /* 0xfffffffc00ec9947 */ /* 0x002fea000383ffff */
[----:B------:R-:W-:Y:S05]  /*144e0*/  BRA `(.L_x_1019) ;  /* 0xfffffed4009c7947 */ /* 0x000fea000383ffff */
.L_x_833:
[----:B-1----:R1:W2:Y:S02]  /*144f0*/  SYNCS.PHASECHK.TRANS64.TRYWAIT P2, [R5+URZ+0x2d830], R0 ;  /* 0x02d83000050075a7 */ /* 0x0022a4000804017f */
[----:B--2---:R-:W-:Y:S05]  /*14500*/  @!P2 NANOSLEEP.SYNCS 0x989680 ;  /* 0x009896800000a95d */ /* 0x004fea0003900000 */
[----:B------:R-:W2:Y:S02]  /*14510*/  @!P2 SYNCS.PHASECHK.TRANS64 P2, [R5+URZ+0x2d830], R0 ;  /* 0x02d830000500a5a7 */ /* 0x000ea4000804007f */
[----:B--2---:R-:W-:Y:S05]  /*14520*/  @!P2 BRA `(.L_x_833) ;  /* 0xfffffffc00f0a947 */ /* 0x004fea000383ffff */
[----:B------:R-:W-:Y:S05]  /*14530*/  BRA `(.L_x_832) ;  /* 0xfffffed400c07947 */ /* 0x000fea000383ffff */
.L_x_849:
[----:B--2---:R-:W-:-:S04]  /*14540*/  IMAD.U32 R7, RZ, RZ, UR6 ;  /* 0x00000006ff077e24 */ /* 0x004fc8000f8e00ff */
[----:B------:R2:W3:Y:S03]  /*14550*/  SYNCS.PHASECHK.TRANS64.TRYWAIT P2, [R7+URZ+0x2d830], R6 ;  /* 0x02d83006070075a7 */ /* 0x0004e6000804017f */
[----:B---3--:R-:W-:Y:S05]  /*14560*/  @!P2 NANOSLEEP.SYNCS 0x989680 ;  /* 0x009896800000a95d */ /* 0x008fea0003900000 */
[----:B------:R-:W3:Y:S02]  /*14570*/  @!P2 SYNCS.PHASECHK.TRANS64 P2, [R7+URZ+0x2d830], R6 ;  /* 0x02d830060700a5a7 */ /* 0x000ee4000804007f */
[----:B---3--:R-:W-:Y:S05]  /*14580*/  @!P2 BRA `(.L_x_849) ;  /* 0xfffffffc00eca947 */ /* 0x008fea000383ffff */
[----:B------:R-:W-:Y:S05]  /*14590*/  BRA `(.L_x_846) ;  /* 0xffffff0800b07947 */ /* 0x000fea000383ffff */
.L_x_853:
[----:B-1----:R-:W-:-:S04]  /*145a0*/  IMAD.U32 R7, RZ, RZ, UR6 ;  /* 0x00000006ff077e24 */ /* 0x002fc8000f8e00ff */
[----:B------:R1:W2:Y:S03]  /*145b0*/  SYNCS.PHASECHK.TRANS64.TRYWAIT P2, [R7+URZ+0x2d850], R6 ;  /* 0x02d85006070075a7 */ /* 0x0002a6000804017f */
[----:B--2---:R-:W-:Y:S05]  /*145c0*/  @!P2 NANOSLEEP.SYNCS 0x989680 ;  /* 0x009896800000a95d */ /* 0x004fea0003900000 */
[----:B------:R-:W2:Y:S02]  /*145d0*/  @!P2 SYNCS.PHASECHK.TRANS64 P2, [R7+URZ+0x2d850], R6 ;  /* 0x02d850060700a5a7 */ /* 0x000ea4000804007f */
[----:B--2---:R-:W-:Y:S05]  /*145e0*/  @!P2 BRA `(.L_x_853) ;  /* 0xfffffffc00eca947 */ /* 0x004fea000383ffff */
[----:B------:R-:W-:Y:S05]  /*145f0*/  BRA `(.L_x_850) ;  /* 0xffffff0c00507947 */ /* 0x000fea000383ffff */
.L_x_870:
[----:B-1----:R-:W-:-:S04]  /*14600*/  IMAD.U32 R5, RZ, RZ, UR6 ;  /* 0x00000006ff057e24 */ /* 0x002fc8000f8e00ff */
[----:B------:R1:W2:Y:S03]  /*14610*/  SYNCS.PHASECHK.TRANS64.TRYWAIT P3, [R5+URZ+0x2d830], R0 ;  /* 0x02d83000050075a7 */ /* 0x0002a6000806017f */
[----:B--2---:R-:W-:Y:S05]  /*14620*/  @!P3 NANOSLEEP.SYNCS 0x989680 ;  /* 0x009896800000b95d */ /* 0x004fea0003900000 */
[----:B------:R-:W2:Y:S02]  /*14630*/  @!P3 SYNCS.PHASECHK.TRANS64 P3, [R5+URZ+0x2d830], R0 ;  /* 0x02d830000500b5a7 */ /* 0x000ea4000806007f */
[----:B--2---:R-:W-:Y:S05]  /*14640*/  @!P3 BRA `(.L_x_870) ;  /* 0xfffffffc00ecb947 */ /* 0x004fea000383ffff */
[----:B------:R-:W-:Y:S05]  /*14650*/  BRA `(.L_x_867) ;  /* 0xffffff3c00887947 */ /* 0x000fea000383ffff */
.L_x_874:
[----:B-1----:R-:W-:-:S04]  /*14660*/  IMAD.U32 R5, RZ, RZ, UR6 ;  /* 0x00000006ff057e24 */ /* 0x002fc8000f8e00ff */
[----:B------:R1:W2:Y:S03]  /*14670*/  SYNCS.PHASECHK.TRANS64.TRYWAIT P2, [R5+URZ+0x2d850], R0 ;  /* 0x02d85000050075a7 */ /* 0x0002a6000804017f */
[----:B--2---:R-:W-:Y:S05]  /*14680*/  @!P2 NANOSLEEP.SYNCS 0x989680 ;  /* 0x009896800000a95d */ /* 0x004fea0003900000 */
[----:B------:R-:W2:Y:S02]  /*14690*/  @!P2 SYNCS.PHASECHK.TRANS64 P2, [R5+URZ+0x2d850], R0 ;  /* 0x02d850000500a5a7 */ /* 0x000ea4000804007f */
[----:B--2---:R-:W-:Y:S05]  /*146a0*/  @!P2 BRA `(.L_x_874) ;  /* 0xfffffffc00eca947 */ /* 0x004fea000383ffff */
[----:B------:R-:W-:Y:S05]  /*146b0*/  BRA `(.L_x_871) ;  /* 0xffffff4000287947 */ /* 0x000fea000383ffff */
.L_x_880:
[----:B-1----:R-:W-:-:S04]  /*146c0*/  IMAD.U32 R5, RZ, RZ, UR6 ;  /* 0x00000006ff057e24 */ /* 0x002fc8000f8e00ff */
[----:B------:R1:W2:Y:S03]  /*146d0*/  SYNCS.PHASECHK.TRANS64.TRYWAIT P3, [R5+URZ+0x2d830], R0 ;  /* 0x02d83000050075a7 */ /* 0x0002a6000806017f */
[----:B--2---:R-:W-:Y:S05]  /*146e0*/  @!P3 NANOSLEEP.SYNCS 0x989680 ;  /* 0x009896800000b95d */ /* 0x004fea0003900000 */
[----:B------:R-:W2:Y:S02]  /*146f0*/  @!P3 SYNCS.PHASECHK.TRANS64 P3, [R5+URZ+0x2d830], R0 ;  /* 0x02d830000500b5a7 */ /* 0x000ea4000806007f */
[----:B--2---:R-:W-:Y:S05]  /*14700*/  @!P3 BRA `(.L_x_880) ;  /* 0xfffffffc00ecb947 */ /* 0x004fea000383ffff */
[----:B------:R-:W-:Y:S05]  /*14710*/  BRA `(.L_x_877) ;  /* 0xffffff5c00947947 */ /* 0x000fea000383ffff */
.L_x_884:
[----:B-1----:R-:W-:-:S04]  /*14720*/  IMAD.U32 R5, RZ, RZ, UR6 ;  /* 0x00000006ff057e24 */ /* 0x002fc8000f8e00ff */
[----:B------:R1:W2:Y:S03]  /*14730*/  SYNCS.PHASECHK.TRANS64.TRYWAIT P2, [R5+URZ+0x2d850], R0 ;  /* 0x02d85000050075a7 */ /* 0x0002a6000804017f */
[----:B--2---:R-:W-:Y:S05]  /*14740*/  @!P2 NANOSLEEP.SYNCS 0x989680 ;  /* 0x009896800000a95d */ /* 0x004fea0003900000 */
[----:B------:R-:W2:Y:S02]  /*14750*/  @!P2 SYNCS.PHASECHK.TRANS64 P2, [R5+URZ+0x2d850], R0 ;  /* 0x02d850000500a5a7 */ /* 0x000ea4000804007f */
[----:B--2---:R-:W-:Y:S05]  /*14760*/  @!P2 BRA `(.L_x_884) ;  /* 0xfffffffc00eca947 */ /* 0x004fea000383ffff */
[----:B------:R-:W-:Y:S05]  /*14770*/  BRA `(.L_x_881) ;  /* 0xffffff6000347947 */ /* 0x000fea000383ffff */
.L_x_897:
[----:B-1----:R-:W-:-:S04]  /*14780*/  IMAD.U32 R7, RZ, RZ, UR9 ;  /* 0x00000009ff077e24 */ /* 0x002fc8000f8e00ff */
[----:B------:R1:W3:Y:S03]  /*14790*/  SYNCS.PHASECHK.TRANS64.TRYWAIT P0, [R7+URZ+0x2d850], R2 ;  /* 0x02d85002070075a7 */ /* 0x0002e6000800017f */
[----:B---3--:R-:W-:Y:S05]  /*147a0*/  @!P0 NANOSLEEP.SYNCS 0x989680 ;  /* 0x009896800000895d */ /* 0x008fea0003900000 */
[----:B------:R-:W3:Y:S02]  /*147b0*/  @!P0 SYNCS.PHASECHK.TRANS64 P0, [R7+URZ+0x2d850], R2 ;  /* 0x02d85002070085a7 */ /* 0x000ee4000800007f */
[----:B---3--:R-:W-:Y:S05]  /*147c0*/  @!P0 BRA `(.L_x_897) ;  /* 0xfffffffc00ec8947 */ /* 0x008fea000383ffff */
[----:B------:R-:W-:Y:S05]  /*147d0*/  BRA `(.L_x_896) ;  /* 0xffffff8c00787947 */ /* 0x000fea000383ffff */
.L_x_925:
[----:B------:R-:W-:Y:S02]  /*147e0*/  IMAD.MOV.U32 R13, RZ, RZ, R20 ;  /* 0x000000ffff0d7224 */ /* 0x000fe400078e0014 */
[----:B------:R-:W-:Y:S02]  /*147f0*/  IMAD.MOV.U32 R12, RZ, RZ, RZ ;  /* 0x000000ffff0c7224 */ /* 0x000fe400078e00ff */
[----:B------:R-:W-:Y:S02]  /*14800*/  IMAD.MOV.U32 R11, RZ, RZ, 0x1f ;  /* 0x0000001fff0b7424 */ /* 0x000fe400078e00ff */
[----:B------:R-:W-:-:S07]  /*14810*/  IMAD.MOV.U32 R15, RZ, RZ, -0x1 ;  /* 0xffffffffff0f7424 */ /* 0x000fce00078e00ff */
[----:B------:R-:W-:Y:S05]  /*14820*/  WARPSYNC.COLLECTIVE R15, `(.L_x_1020) ;  /* 0x000000000f087348 */ /* 0x000fea0003c00000 */
[----:B------:R0:W1:Y:S02]  /*14830*/  SHFL.IDX P6, R14, R13, R12, R11 ;  /* 0x0000000c0d0e7389 */ /* 0x00006400000c000b */
[----:B01----:R-:W-:Y:S01]  /*14840*/  ENDCOLLECTIVE ;  /* 0x000000000000791b */ /* 0x003fe20003800000 */
.L_x_1020:
[----:B------:R-:W-:Y:S05]  /*14850*/  BRA `(.L_x_1021) ;  /* 0xffffffbc00c47947 */ /* 0x000fea000383ffff */
.L_x_927:
[----:B------:R-:W-:Y:S01]  /*14860*/  BSSY B0, `(.L_x_1022) ;  /* 0x0000006000007945 */ /* 0x000fe20003800000 */
[----:B------:R-:W-:-:S07]  /*14870*/  IMAD.MOV.U32 R15, RZ, RZ, -0x1 ;  /* 0xffffffffff0f7424 */ /* 0x000fce00078e00ff */
[----:B0-----:R-:W-:Y:S05]  /*14880*/  WARPSYNC.COLLECTIVE R15, `(.L_x_1023) ;  /* 0x000000000f0c7348 */ /* 0x001fea0003c00000 */
[----:B------:R-:W-:Y:S02]  /*14890*/  ELECT P6, UR62, PT ;  /* 0x00000000003e782f */ /* 0x000fe400038c0000 */
[----:B------:R-:W-:Y:S01]  /*148a0*/  MOV R14, UR62 ;  /* 0x0000003e000e7c02 */ /* 0x000fe20008000f00 */
[----:B0-----:R-:W-:Y:S10]  /*148b0*/  ENDCOLLECTIVE ;  /* 0x000000000000791b */ /* 0x001ff40003800000 */
.L_x_1023:
[----:B------:R-:W-:Y:S05]  /*148c0*/  BSYNC B0 ;  /* 0x0000000000007941 */ /* 0x000fea0003800000 */
.L_x_1022:
[----:B------:R-:W-:Y:S05]  /*148d0*/  BRA `(.L_x_1024) ;  /* 0xffffffbc00c47947 */ /* 0x000fea000383ffff */
.L_x_929:
[----:B-1----:R1:W2:Y:S02]  /*148e0*/  SYNCS.PHASECHK.TRANS64.TRYWAIT P0, [R3+URZ+0x2d840], R0 ;  /* 0x02d84000030075a7 */ /* 0x0022a4000800017f */
[----:B--2---:R-:W-:Y:S05]  /*148f0*/  @!P0 NANOSLEEP.SYNCS 0x989680 ;  /* 0x009896800000895d */ /* 0x004fea0003900000 */
[----:B------:R-:W2:Y:S02]  /*14900*/  @!P0 SYNCS.PHASECHK.TRANS64 P0, [R3+URZ+0x2d840], R0 ;  /* 0x02d84000030085a7 */ /* 0x000ea4000800007f */
[----:B--2---:R-:W-:Y:S05]  /*14910*/  @!P0 BRA `(.L_x_929) ;  /* 0xfffffffc00f08947 */ /* 0x004fea000383ffff */
[----:B------:R-:W-:Y:S05]  /*14920*/  BRA `(.L_x_1025) ;  /* 0xffffffc000207947 */ /* 0x000fea000383ffff */
.L_x_933:
[----:B------:R-:W-:Y:S02]  /*14930*/  IMAD.MOV.U32 R13, RZ, RZ, R4 ;  /* 0x000000ffff0d7224 */ /* 0x000fe400078e0004 */
[----:B------:R-:W-:Y:S02]  /*14940*/  IMAD.MOV.U32 R12, RZ, RZ, RZ ;  /* 0x000000ffff0c7224 */ /* 0x000fe400078e00ff */
[----:B------:R-:W-:Y:S02]  /*14950*/  IMAD.MOV.U32 R11, RZ, RZ, 0x1c1f ;  /* 0x00001c1fff0b7424 */ /* 0x000fe400078e00ff */
[----:B------:R-:W-:Y:S02]  /*14960*/  IMAD.MOV.U32 R15, RZ, RZ, -0x1 ;  /* 0xffffffffff0f7424 */ /* 0x000fe400078e00ff */
[----:B------:R-:W-:-:S07]  /*14970*/  VIADD R6, R21, UR41 ;  /* 0x0000002915067c36 */ /* 0x000fce0008000000 */
[----:B------:R-:W-:Y:S05]  /*14980*/  WARPSYNC.COLLECTIVE R15, `(.L_x_1026) ;  /* 0x000000000f087348 */ /* 0x000fea0003c00000 */
[----:B------:R0:W1:Y:S02]  /*14990*/  SHFL.IDX P6, R14, R13, R12, R11 ;  /* 0x0000000c0d0e7389 */ /* 0x00006400000c000b */
[----:B01----:R-:W-:Y:S01]  /*149a0*/  ENDCOLLECTIVE ;  /* 0x000000000000791b */ /* 0x003fe20003800000 */
.L_x_1026:
[----:B------:R-:W-:Y:S02]  /*149b0*/  VIADD R10, R6, 0x20 ;  /* 0x00000020060a7836 */ /* 0x000fe40000000000 */
[----:B------:R-:W-:Y:S02]  /*149c0*/  IMAD.MOV.U32 R13, RZ, RZ, R0 ;  /* 0x000000ffff0d7224 */ /* 0x000fe400078e0000 */
[----:B------:R-:W-:-:S07]  /*149d0*/  IMAD.MOV.U32 R2, RZ, RZ, R14 ;  /* 0x000000ffff027224 */ /* 0x000fce00078e000e */
[----:B------:R-:W-:Y:S05]  /*149e0*/  WARPSYNC.COLLECTIVE R15, `(.L_x_1027) ;  /* 0x000000000f087348 */ /* 0x000fea0003c00000 */
[----:B------:R0:W1:Y:S02]  /*149f0*/  SHFL.IDX P6, R14, R13, R12, R11 ;  /* 0x0000000c0d0e7389 */ /* 0x00006400000c000b */
[----:B01----:R-:W-:Y:S01]  /*14a00*/  ENDCOLLECTIVE ;  /* 0x000000000000791b */ /* 0x003fe20003800000 */
.L_x_1027:
[----:B------:R-:W-:Y:S02]  /*14a10*/  ULDC UR4, c[0x0][0x288] ;  /* 0x0000a20000047ab9 */ /* 0x000fe40000000800 */
[----:B------:R-:W-:-:S05]  /*14a20*/  IMAD R5, R9, UR4, RZ ;  /* 0x0000000409057c24 */ /* 0x000fca000f8e02ff */
[----:B------:R-:W-:Y:S01]  /*14a30*/  ISETP.GE.AND P4, PT, R6, R5, PT ;  /* 0x000000050600720c */ /* 0x000fe20003f86270 */
[----:B------:R-:W-:Y:S02]  /*14a40*/  IMAD.MOV.U32 R13, RZ, RZ, R4 ;  /* 0x000000ffff0d7224 */ /* 0x000fe400078e0004 */
[----:B------:R-:W-:-:S10]  /*14a50*/  IMAD.MOV.U32 R12, RZ, RZ, 0x1 ;  /* 0x00000001ff0c7424 */ /* 0x000fd400078e00ff */
[----:B------:R-:W-:-:S05]  /*14a60*/  @!P4 LEA R14, P3, R20, R14, 0x1 ;  /* 0x0000000e140ec211 */ /* 0x000fca00078608ff */
[----:B------:R-:W-:Y:S02]  /*14a70*/  @!P4 IMAD.X R3, RZ, RZ, R2, P3 ;  /* 0x000000ffff03c224 */ /* 0x000fe400018e0602 */
[----:B------:R-:W-:-:S07]  /*14a80*/  @!P4 IMAD.MOV.U32 R2, RZ, RZ, R14 ;  /* 0x000000ffff02c224 */ /* 0x000fce00078e000e */
[----:B------:R-:W-:Y:S05]  /*14a90*/  WARPSYNC.COLLECTIVE R15, `(.L_x_1028) ;  /* 0x000000000f087348 */ /* 0x000fea0003c00000 */
[----:B------:R0:W1:Y:S02]  /*14aa0*/  SHFL.IDX P6, R14, R13, R12, R11 ;  /* 0x0000000c0d0e7389 */ /* 0x00006400000c000b */
[----:B01----:R-:W-:Y:S01]  /*14ab0*/  ENDCOLLECTIVE ;  /* 0x000000000000791b */ /* 0x003fe20003800000 */
.L_x_1028:
        /* <DEDUP_REMOVED lines=8> */
[----:B------:R-:W-:Y:S02]  /*14b40*/  VIADD R10, R6, 0x40 ;  /* 0x00000040060a7836 */ /* 0x000fe40000000000 */
[----:B0-----:R-:W-:-:S08]  /*14b50*/  IMAD.MOV.U32 R2, RZ, RZ, R14 ;  /* 0x000000ffff027224 */ /* 0x001fd000078e000e */
[----:B------:R-:W-:Y:S05]  /*14b60*/  WARPSYNC.COLLECTIVE R15, `(.L_x_1029) ;  /* 0x000000000f087348 */ /* 0x000fea0003c00000 */
[----:B------:R0:W1:Y:S02]  /*14b70*/  SHFL.IDX P6, R14, R13, R12, R11 ;  /* 0x0000000c0d0e7389 */ /* 0x00006400000c000b */
[----:B01----:R-:W-:Y:S01]  /*14b80*/  ENDCOLLECTIVE ;  /* 0x000000000000791b */ /* 0x003fe20003800000 */
.L_x_1029:
[----:B------:R-:W-:Y:S02]  /*14b90*/  IMAD.MOV.U32 R13, RZ, RZ, R4 ;  /* 0x000000ffff0d7224 */ /* 0x000fe400078e0004 */
[----:B------:R-:W-:Y:S01]  /*14ba0*/  IMAD.MOV.U32 R12, RZ, RZ, 0x2 ;  /* 0x00000002ff0c7424 */ /* 0x000fe200078e00ff */
[----:B------:R-:W-:-:S05]  /*14bb0*/  @!P4 LEA R14, P3, R20, R14, 0x1 ;  /* 0x0000000e140ec211 */ /* 0x000fca00078608ff */
[----:B------:R-:W-:Y:S02]  /*14bc0*/  @!P4 IMAD.X R9, RZ, RZ, R2, P3 ;  /* 0x000000ffff09c224 */ /* 0x000fe400018e0602 */
[----:B------:R-:W-:-:S07]  /*14bd0*/  @!P4 IMAD.MOV.U32 R2, RZ, RZ, R14 ;  /* 0x000000ffff02c224 */ /* 0x000fce00078e000e */
[----:B------:R-:W-:Y:S05]  /*14be0*/  WARPSYNC.COLLECTIVE R15, `(.L_x_1030) ;  /* 0x000000000f087348 */ /* 0x000fea0003c00000 */
[----:B------:R0:W1:Y:S02]  /*14bf0*/  SHFL.IDX P6, R14, R13, R12, R11 ;  /* 0x0000000c0d0e7389 */ /* 0x00006400000c000b */
[----:B01----:R-:W-:Y:S01]  /*14c00*/  ENDCOLLECTIVE ;  /* 0x000000000000791b */ /* 0x003fe20003800000 */
.L_x_1030:
[----:B------:R-:W-:-:S05]  /*14c10*/  @!P4 IMAD.MOV.U32 R3, RZ, RZ, R9 ;  /* 0x000000ffff03c224 */ /* 0x000fca00078e0009 */
[----:B------:R-:W-:Y:S01]  /*14c20*/  @!PT LDS RZ, [RZ] ;  /* 0x00000000fffff984 */ /* 0x000fe20000000800 */
[----:B------:R-:W-:Y:S01]  /*14c30*/  @!PT LDS RZ, [RZ] ;  /* 0x00000000fffff984 */ /* 0x000fe20000000800 */
[----:B------:R-:W-:Y:S01]  /*14c40*/  @!PT LDS RZ, [RZ] ;  /* 0x00000000fffff984 */ /* 0x000fe20000000800 */
[----:B------:R-:W-:Y:S04]  /*14c50*/  @!P4 LDGSTS.E.BYPASS.LTC128B.128 [R26+0xcc00], desc[UR48][R2.64], !P0 ;  /* 0x0cc00000021acfae */ /* 0x000fe8000c101d70 */
[----:B------:R-:W-:Y:S01]  /*14c60*/  @!P4 LDGSTS.E.BYPASS.LTC128B.128 [R26+0xfc00], desc[UR48][R2.64+0x40], !P1 ;  /* 0x0fc00040021acfae */ /* 0x000fe2000c901d70 */
[----:B------:R-:W-:-:S03]  /*14c70*/  IMAD.MOV.U32 R13, RZ, RZ, R0 ;  /* 0x000000ffff0d7224 */ /* 0x000fc600078e0000 */
[----:B------:R0:W-:Y:S01]  /*14c80*/  @!P4 LDGSTS.E.BYPASS.LTC128B.128 [R26+0x12c00], desc[UR48][R2.64+0x80], !P2 ;  /* 0x12c00080021acfae */ /* 0x0001e2000d101d70 */
[----:B------:R-:W-:Y:S01]  /*14c90*/  ISETP.GE.AND P4, PT, R10, R5, PT ;  /* 0x000000050a00720c */ /* 0x000fe20003f86270 */
[----:B0-----:R-:W-:-:S12]  /*14ca0*/  IMAD.MOV.U32 R2, RZ, RZ, R14 ;  /* 0x000000ffff027224 */ /* 0x001fd800078e000e */
[----:B------:R-:W-:Y:S05]  /*14cb0*/  WARPSYNC.COLLECTIVE R15, `(.L_x_1031) ;  /* 0x000000000f087348 */ /* 0x000fea0003c00000 */
[----:B------:R0:W1:Y:S02]  /*14cc0*/  SHFL.IDX P6, R14, R13, R12, R11 ;  /* 0x0000000c0d0e7389 */ /* 0x00006400000c000b */
[----:B01----:R-:W-:Y:S01]  /*14cd0*/  ENDCOLLECTIVE ;  /* 0x000000000000791b */ /* 0x003fe20003800000 */
.L_x_1031:
        /* <DEDUP_REMOVED lines=8> */
.L_x_1032:
[----:B------:R-:W-:-:S05]  /*14d60*/  @!P4 IMAD.MOV.U32 R3, RZ, RZ, R9 ;  /* 0x000000ffff03c224 */ /* 0x000fca00078e0009 */
[----:B------:R-:W-:Y:S01]  /*14d70*/  @!PT LDS RZ, [RZ] ;  /* 0x00000000fffff984 */ /* 0x000fe20000000800 */
[----:B------:R-:W-:Y:S01]  /*14d80*/  @!PT LDS RZ, [RZ] ;  /* 0x00000000fffff984 */ /* 0x000fe20000000800 */
[----:B------:R-:W-:Y:S01]  /*14d90*/  @!PT LDS RZ, [RZ] ;  /* 0x00000000fffff984 */ /* 0x000fe20000000800 */
[----:B------:R0:W-:Y:S04]  /*14da0*/  @!P4 LDGSTS.E.BYPASS.LTC128B.128 [R26+0xd400], desc[UR48][R2.64], !P0 ;  /* 0x0d400000021acfae */ /* 0x0001e8000c101d70 */
[----:B------:R0:W-:Y:S01]  /*14db0*/  @!P4 LDGSTS.E.BYPASS.LTC128B.128 [R26+0x10400], desc[UR48][R2.64+0x40], !P1 ;  /* 0x10400040021acfae */ /* 0x0001e2000c901d70 */
[----:B------:R-:W-:-:S03]  /*14dc0*/  IMAD.MOV.U32 R13, RZ, RZ, R0 ;  /* 0x000000ffff0d7224 */ /* 0x000fc600078e0000 */
[----:B------:R0:W-:Y:S01]  /*14dd0*/  @!P4 LDGSTS.E.BYPASS.LTC128B.128 [R26+0x13400], desc[UR48][R2.64+0x80], !P2 ;  /* 0x13400080021acfae */ /* 0x0001e2000d101d70 */
[----:B------:R-:W-:-:S05]  /*14de0*/  VIADD R0, R6, 0x60 ;  /* 0x0000006006007836 */ /* 0x000fca0000000000 */
[----:B------:R-:W-:Y:S01]  /*14df0*/  ISETP.GE.AND P4, PT, R0, R5, PT ;  /* 0x000000050000720c */ /* 0x000fe20003f86270 */
[----:B------:R-:W-:Y:S02]  /*14e00*/  VIADD R0, R6, 0x80 ;  /* 0x0000008006007836 */ /* 0x000fe40000000000 */
[----:B------:R-:W-:-:S10]  /*14e10*/  IMAD.MOV.U32 R4, RZ, RZ, R14 ;  /* 0x000000ffff047224 */ /* 0x000fd400078e000e */
[----:B0-----:R-:W-:Y:S05]  /*14e20*/  WARPSYNC.COLLECTIVE R15, `(.L_x_1033) ;  /* 0x000000000f087348 */ /* 0x001fea0003c00000 */
[----:B------:R1:W2:Y:S02]  /*14e30*/  SHFL.IDX P6, R14, R13, R12, R11 ;  /* 0x0000000c0d0e7389 */ /* 0x0002a400000c000b */
[----:B012---:R-:W-:Y:S01]  /*14e40*/  ENDCOLLECTIVE ;  /* 0x000000000000791b */ /* 0x007fe20003800000 */
.L_x_1033:
[----:B------:R-:W-:Y:S02]  /*14e50*/  IMAD.MOV.U32 R13, RZ, RZ, R7 ;  /* 0x000000ffff0d7224 */ /* 0x000fe400078e0007 */
[----:B------:R-:W-:Y:S01]  /*14e60*/  IMAD.MOV.U32 R12, RZ, RZ, RZ ;  /* 0x000000ffff0c7224 */ /* 0x000fe200078e00ff */
[----:B------:R-:W-:-:S05]  /*14e70*/  @!P4 LEA R14, P3, R20, R14, 0x1 ;  /* 0x0000000e140ec211 */ /* 0x000fca00078608ff */
[----:B------:R-:W-:-:S08]  /*14e80*/  @!P4 IMAD.MOV.U32 R2, RZ, RZ, R14 ;  /* 0x000000ffff02c224 */ /* 0x000fd000078e000e */
[----:B------:R-:W-:Y:S05]  /*14e90*/  WARPSYNC.COLLECTIVE R15, `(.L_x_1034) ;  /* 0x000000000f087348 */ /* 0x000fea0003c00000 */
[----:B------:R0:W1:Y:S02]  /*14ea0*/  SHFL.IDX P6, R14, R13, R12, R11 ;  /* 0x0000000c0d0e7389 */ /* 0x00006400000c000b */
[----:B01----:R-:W-:Y:S01]  /*14eb0*/  ENDCOLLECTIVE ;  /* 0x000000000000791b */ /* 0x003fe20003800000 */
.L_x_1034:
[----:B------:R-:W-:-:S04]  /*14ec0*/  @!P4 IMAD.X R9, RZ, RZ, R4, P3 ;  /* 0x000000ffff09c224 */ /* 0x000fc800018e0604 */
[----:B------:R-:W-:-:S05]  /*14ed0*/  @!P4 IMAD.MOV.U32 R3, RZ, RZ, R9 ;  /* 0x000000ffff03c224 */ /* 0x000fca00078e0009 */
[----:B------:R-:W-:Y:S01]  /*14ee0*/  @!PT LDS RZ, [RZ] ;  /* 0x00000000fffff984 */ /* 0x000fe20000000800 */
[----:B------:R-:W-:Y:S01]  /*14ef0*/  @!PT LDS RZ, [RZ] ;  /* 0x00000000fffff984 */ /* 0x000fe20000000800 */
[----:B------:R-:W-:Y:S01]  /*14f00*/  @!PT LDS RZ, [RZ] ;  /* 0x00000000fffff984 */ /* 0x000fe20000000800 */
[----:B------:R0:W-:Y:S01]  /*14f10*/  @!P4 LDGSTS.E.BYPASS.LTC128B.128 [R26+0xdc00], desc[UR48][R2.64], !P0 ;  /* 0x0dc00000021acfae */ /* 0x0001e2000c101d70 */
[----:B------:R-:W-:-:S03]  /*14f20*/  IMAD.MOV.U32 R13, RZ, RZ, R8 ;  /* 0x000000ffff0d7224 */ /* 0x000fc600078e0008 */
[----:B------:R0:W-:Y:S04]  /*14f30*/  @!P4 LDGSTS.E.BYPASS.LTC128B.128 [R26+0x10c00], desc[UR48][R2.64+0x40], !P1 ;  /* 0x10c00040021acfae */ /* 0x0001e8000c901d70 */
[----:B------:R0:W-:Y:S01]  /*14f40*/  @!P4 LDGSTS.E.BYPASS.LTC128B.128 [R26+0x13c00], desc[UR48][R2.64+0x80], !P2 ;  /* 0x13c00080021acfae */ /* 0x0001e2000d101d70 */
[----:B------:R-:W-:Y:S01]  /*14f50*/  ISETP.GE.AND P4, PT, R0, R5, PT ;  /* 0x000000050000720c */ /* 0x000fe20003f86270 */
[----:B------:R-:W-:-:S12]  /*14f60*/  IMAD.MOV.U32 R0, RZ, RZ, R14 ;  /* 0x000000ffff007224 */ /* 0x000fd800078e000e */
[----:B0-----:R-:W-:Y:S05]  /*14f70*/  WARPSYNC.COLLECTIVE R15, `(.L_x_1035) ;  /* 0x000000000f087348 */ /* 0x001fea0003c00000 */
[----:B------:R1:W2:Y:S02]  /*14f80*/  SHFL.IDX P6, R14, R13, R12, R11 ;  /* 0x0000000c0d0e7389 */ /* 0x0002a400000c000b */
[----:B012---:R-:W-:Y:S01]  /*14f90*/  ENDCOLLECTIVE ;  /* 0x000000000000791b */ /* 0x007fe20003800000 */
.L_x_1035:
[----:B------:R-:W-:Y:S02]  /*14fa0*/  IMAD.MOV.U32 R13, RZ, RZ, R7 ;  /* 0x000000ffff0d7224 */ /* 0x000fe400078e0007 */
[----:B------:R-:W-:Y:S01]  /*14fb0*/  IMAD.MOV.U32 R12, RZ, RZ, 0x1 ;  /* 0x00000001ff0c7424 */ /* 0x000fe200078e00ff */
[----:B------:R-:W-:-:S05]  /*14fc0*/  @!P4 LEA R14, P3, R20, R14, 0x1 ;  /* 0x0000000e140ec211 */ /* 0x000fca00078608ff */
[----:B------:R-:W-:-:S08]  /*14fd0*/  @!P4 IMAD.MOV.U32 R2, RZ, RZ, R14 ;  /* 0x000000ffff02c224 */ /* 0x000fd000078e000e */
[----:B------:R-:W-:Y:S05]  /*14fe0*/  WARPSYNC.COLLECTIVE R15, `(.L_x_1036) ;  /* 0x000000000f087348 */ /* 0x000fea0003c00000 */
[----:B------:R0:W1:Y:S02]  /*14ff0*/  SHFL.IDX P6, R14, R13, R12, R11 ;  /* 0x0000000c0d0e7389 */ /* 0x00006400000c000b */
[----:B01----:R-:W-:Y:S01]  /*15000*/  ENDCOLLECTIVE ;  /* 0x000000000000791b */ /* 0x003fe20003800000 */
.L_x_1036:
        /* <DEDUP_REMOVED lines=13> */
.L_x_1037:
[----:B------:R-:W-:Y:S05]  /*150e0*/  BRA `(.L_x_1038) ;  /* 0xffffffc400587947 */ /* 0x000fea000383ffff */
.L_x_936:
[----:B0-----:R0:W1:Y:S02]  /*150f0*/  SYNCS.PHASECHK.TRANS64.TRYWAIT P0, [R17+URZ+0x2d820], R2 ;  /* 0x02d82002110075a7 */ /* 0x001064000800017f */
[----:B-1----:R-:W-:Y:S05]  /*15100*/  @!P0 NANOSLEEP.SYNCS 0x989680 ;  /* 0x009896800000895d */ /* 0x002fea0003900000 */
[----:B------:R-:W1:Y:S02]  /*15110*/  @!P0 SYNCS.PHASECHK.TRANS64 P0, [R17+URZ+0x2d820], R2 ;  /* 0x02d82002110085a7 */ /* 0x000e64000800007f */
[----:B-1----:R-:W-:Y:S05]  /*15120*/  @!P0 BRA `(.L_x_936) ;  /* 0xfffffffc00f08947 */ /* 0x002fea000383ffff */
[----:B------:R-:W-:Y:S05]  /*15130*/  BRA `(.L_x_1039) ;  /* 0xffffffc400b87947 */ /* 0x000fea000383ffff */
.L_x_943:
[----:B0-----:R0:W1:Y:S02]  /*15140*/  SYNCS.PHASECHK.TRANS64.TRYWAIT P0, [R3+URZ+0x2d840], R2 ;  /* 0x02d84002030075a7 */ /* 0x001064000800017f */
[----:B-1----:R-:W-:Y:S05]  /*15150*/  @!P0 NANOSLEEP.SYNCS 0x989680 ;  /* 0x009896800000895d */ /* 0x002fea0003900000 */
[----:B------:R-:W1:Y:S02]  /*15160*/  @!P0 SYNCS.PHASECHK.TRANS64 P0, [R3+URZ+0x2d840], R2 ;  /* 0x02d84002030085a7 */ /* 0x000e64000800007f */
[----:B-1----:R-:W-:Y:S05]  /*15170*/  @!P0 BRA `(.L_x_943) ;  /* 0xfffffffc00f08947 */ /* 0x002fea000383ffff */
[----:B------:R-:W-:Y:S05]  /*15180*/  BRA `(.L_x_1040) ;  /* 0xffffffc8006c7947 */ /* 0x000fea000383ffff */
.L_x_950:
[----:B0-----:R0:W1:Y:S02]  /*15190*/  SYNCS.PHASECHK.TRANS64.TRYWAIT P0, [R2+URZ+0x60], R3 ;  /* 0x00006003020075a7 */ /* 0x001064000800017f */
[----:B-1----:R-:W-:Y:S05]  /*151a0*/  @!P0 NANOSLEEP.SYNCS 0x989680 ;  /* 0x009896800000895d */ /* 0x002fea0003900000 */
[----:B------:R-:W1:Y:S02]  /*151b0*/  @!P0 SYNCS.PHASECHK.TRANS64 P0, [R2+URZ+0x60], R3 ;  /* 0x00006003020085a7 */ /* 0x000e64000800007f */
[----:B-1----:R-:W-:Y:S05]  /*151c0*/  @!P0 BRA `(.L_x_950) ;  /* 0xfffffffc00f08947 */ /* 0x002fea000383ffff */
[----:B------:R-:W-:Y:S05]  /*151d0*/  BRA `(.L_x_1041) ;  /* 0xffffffcc00647947 */ /* 0x000fea000383ffff */
.L_x_961:
[----:B0-----:R0:W1:Y:S02]  /*151e0*/  SYNCS.PHASECHK.TRANS64.TRYWAIT P0, [R3+URZ+0x2d840], R2 ;  /* 0x02d84002030075a7 */ /* 0x001064000800017f */
[----:B-1----:R-:W-:Y:S05]  /*151f0*/  @!P0 NANOSLEEP.SYNCS 0x989680 ;  /* 0x009896800000895d */ /* 0x002fea0003900000 */
[----:B------:R-:W1:Y:S02]  /*15200*/  @!P0 SYNCS.PHASECHK.TRANS64 P0, [R3+URZ+0x2d840], R2 ;  /* 0x02d84002030085a7 */ /* 0x000e64000800007f */
[----:B-1----:R-:W-:Y:S05]  /*15210*/  @!P0 BRA `(.L_x_961) ;  /* 0xfffffffc00f08947 */ /* 0x002fea000383ffff */
[----:B------:R-:W-:Y:S05]  /*15220*/  BRA `(.L_x_1042) ;  /* 0xffffffd400187947 */ /* 0x000fea000383ffff */
.L_x_968:
[----:B0-----:R0:W1:Y:S02]  /*15230*/  SYNCS.PHASECHK.TRANS64.TRYWAIT P0, [R12+URZ+0x60], R3 ;  /* 0x000060030c0075a7 */ /* 0x001064000800017f */
[----:B-1----:R-:W-:Y:S05]  /*15240*/  @!P0 NANOSLEEP.SYNCS 0x989680 ;  /* 0x009896800000895d */ /* 0x002fea0003900000 */
[----:B------:R-:W1:Y:S02]  /*15250*/  @!P0 SYNCS.PHASECHK.TRANS64 P0, [R12+URZ+0x60], R3 ;  /* 0x000060030c0085a7 */ /* 0x000e64000800007f */
[----:B-1----:R-:W-:Y:S05]  /*15260*/  @!P0 BRA `(.L_x_968) ;  /* 0xfffffffc00f08947 */ /* 0x002fea000383ffff */
[----:B------:R-:W-:Y:S05]  /*15270*/  BRA `(.L_x_1043) ;  /* 0xffffffd800107947 */ /* 0x000fea000383ffff */
.L_x_978:
[----:B-1----:R1:W2:Y:S02]  /*15280*/  SYNCS.PHASECHK.TRANS64.TRYWAIT P0, [R2+URZ+0x2d840], R3 ;  /* 0x02d84003020075a7 */ /* 0x0022a4000800017f */
[----:B--2---:R-:W-:Y:S05]  /*15290*/  @!P0 NANOSLEEP.SYNCS 0x989680 ;  /* 0x009896800000895d */ /* 0x004fea0003900000 */
[----:B------:R-:W2:Y:S02]  /*152a0*/  @!P0 SYNCS.PHASECHK.TRANS64 P0, [R2+URZ+0x2d840], R3 ;  /* 0x02d84003020085a7 */ /* 0x000ea4000800007f */
[----:B--2---:R-:W-:Y:S05]  /*152b0*/  @!P0 BRA `(.L_x_978) ;  /* 0xfffffffc00f08947 */ /* 0x004fea000383ffff */
[----:B------:R-:W-:Y:S05]  /*152c0*/  BRA `(.L_x_1044) ;  /* 0xffffffdc00887947 */ /* 0x000fea000383ffff */
.L_x_985:
[----:B0-----:R0:W1:Y:S02]  /*152d0*/  SYNCS.PHASECHK.TRANS64.TRYWAIT P0, [R8+URZ+0x60], R2 ;  /* 0x00006002080075a7 */ /* 0x001064000800017f */
[----:B-1----:R-:W-:Y:S05]  /*152e0*/  @!P0 NANOSLEEP.SYNCS 0x989680 ;  /* 0x009896800000895d */ /* 0x002fea0003900000 */
[----:B------:R-:W1:Y:S02]  /*152f0*/  @!P0 SYNCS.PHASECHK.TRANS64 P0, [R8+URZ+0x60], R2 ;  /* 0x00006002080085a7 */ /* 0x000e64000800007f */
[----:B-1----:R-:W-:Y:S05]  /*15300*/  @!P0 BRA `(.L_x_985) ;  /* 0xfffffffc00f08947 */ /* 0x002fea000383ffff */
[----:B------:R-:W-:Y:S05]  /*15310*/  BRA `(.L_x_1045) ;  /* 0xffffffe000907947 */ /* 0x000fea000383ffff */
.L_x_997:
[----:B-1----:R1:W2:Y:S02]  /*15320*/  SYNCS.PHASECHK.TRANS64.TRYWAIT P0, [R3+URZ+0x2d860], R0 ;  /* 0x02d86000030075a7 */ /* 0x0022a4000800017f */
[----:B--2---:R-:W-:Y:S05]  /*15330*/  @!P0 NANOSLEEP.SYNCS 0x989680 ;  /* 0x009896800000895d */ /* 0x004fea0003900000 */
[----:B------:R-:W2:Y:S02]  /*15340*/  @!P0 SYNCS.PHASECHK.TRANS64 P0, [R3+URZ+0x2d860], R0 ;  /* 0x02d86000030085a7 */ /* 0x000ea4000800007f */
[----:B--2---:R-:W-:Y:S05]  /*15350*/  @!P0 BRA `(.L_x_997) ;  /* 0xfffffffc00f08947 */ /* 0x004fea000383ffff */
[----:B------:R-:W-:Y:S05]  /*15360*/  BRA `(.L_x_1046) ;  /* 0xffffffe400f87947 */ /* 0x000fea000383ffff */
.L_x_1005:
        /* <DEDUP_REMOVED lines=8> */
.L_x_1048:
[----:B------:R-:W-:Y:S05]  /*153f0*/  BSYNC B0 ;  /* 0x0000000000007941 */ /* 0x000fea0003800000 */
.L_x_1047:
[----:B------:R-:W-:Y:S05]  /*15400*/  BRA `(.L_x_1049) ;  /* 0xffffffec00107947 */ /* 0x000fea000383ffff */
.L_x_1008:
[----:B-1----:R1:W2:Y:S02]  /*15410*/  SYNCS.PHASECHK.TRANS64.TRYWAIT P0, [R9+URZ+0x2d820], R0 ;  /* 0x02d82000090075a7 */ /* 0x0022a4000800017f */
[----:B--2---:R-:W-:Y:S05]  /*15420*/  @!P0 NANOSLEEP.SYNCS 0x989680 ;  /* 0x009896800000895d */ /* 0x004fea0003900000 */
[----:B------:R-:W2:Y:S02]  /*15430*/  @!P0 SYNCS.PHASECHK.TRANS64 P0, [R9+URZ+0x2d820], R0 ;  /* 0x02d82000090085a7 */ /* 0x000ea4000800007f */
[----:B--2---:R-:W-:Y:S05]  /*15440*/  @!P0 BRA `(.L_x_1008) ;  /* 0xfffffffc00f08947 */ /* 0x004fea000383ffff */
[----:B------:R-:W-:Y:S05]  /*15450*/  BRA `(.L_x_1050) ;  /* 0xffffffec00547947 */ /* 0x000fea000383ffff */
.L_x_1009:
        /* <DEDUP_REMOVED lines=8> */
[----:B01----:R-:W-:Y:S05]  /*154e0*/  WARPSYNC.COLLECTIVE R15, `(.L_x_1052) ;  /* 0x000000000f087348 */ /* 0x003fea0003c00000 */
[----:B------:R2:W3:Y:S02]  /*154f0*/  SHFL.IDX P6, R14, R13, R12, R11 ;  /* 0x0000000c0d0e7389 */ /* 0x0004e400000c000b */
[----:B0123--:R-:W-:Y:S01]  /*15500*/  ENDCOLLECTIVE ;  /* 0x000000000000791b */ /* 0x00ffe20003800000 */
.L_x_1052:
[----:B------:R-:W-:Y:S05]  /*15510*/  BSYNC B0 ;  /* 0x0000000000007941 */ /* 0x000fea0003800000 */
.L_x_1051:
[----:B------:R-:W-:Y:S05]  /*15520*/  BRA `(.L_x_1053) ;  /* 0xffffffec003c7947 */ /* 0x000fea000383ffff */
.L_x_1012:
[----:B------:R-:W-:Y:S01]  /*15530*/  BSSY B1, `(.L_x_1054) ;  /* 0x0000006000017945 */ /* 0x000fe20003800000 */
[----:B------:R-:W-:-:S07]  /*15540*/  IMAD.MOV.U32 R15, RZ, RZ, -0x1 ;  /* 0xffffffffff0f7424 */ /* 0x000fce00078e00ff */
[----:B01----:R-:W-:Y:S05]  /*15550*/  WARPSYNC.COLLECTIVE R15, `(.L_x_1055) ;  /* 0x000000000f0c7348 */ /* 0x003fea0003c00000 */
[----:B------:R-:W-:Y:S02]  /*15560*/  ELECT P6, UR62, PT ;  /* 0x00000000003e782f */ /* 0x000fe400038c0000 */
[----:B------:R-:W-:Y:S01]  /*15570*/  MOV R14, UR62 ;  /* 0x0000003e000e7c02 */ /* 0x000fe20008000f00 */
[----:B01----:R-:W-:Y:S10]  /*15580*/  ENDCOLLECTIVE ;  /* 0x000000000000791b */ /* 0x003ff40003800000 */
.L_x_1055:
[----:B------:R-:W-:Y:S05]  /*15590*/  BSYNC B1 ;  /* 0x0000000000017941 */ /* 0x000fea0003800000 */
.L_x_1054:
[----:B------:R-:W-:Y:S05]  /*155a0*/  BRA `(.L_x_1056) ;  /* 0xffffffec00347947 */ /* 0x000fea000383ffff */
.L_x_1014:
[----:B-1----:R1:W2:Y:S02]  /*155b0*/  SYNCS.PHASECHK.TRANS64.TRYWAIT P0, [R7+URZ], R2 ;  /* 0x00000002070075a7 */ /* 0x0022a4000800017f */
[----:B--2---:R-:W-:Y:S05]  /*155c0*/  @!P0 NANOSLEEP.SYNCS 0x989680 ;  /* 0x009896800000895d */ /* 0x004fea0003900000 */
[----:B------:R-:W2:Y:S02]  /*155d0*/  @!P0 SYNCS.PHASECHK.TRANS64 P0, [R7+URZ], R2 ;  /* 0x00000002070085a7 */ /* 0x000ea4000800007f */
[----:B--2---:R-:W-:Y:S05]  /*155e0*/  @!P0 BRA `(.L_x_1014) ;  /* 0xfffffffc00f08947 */ /* 0x004fea000383ffff */
[----:B------:R-:W-:Y:S05]  /*155f0*/  BRA `(.L_x_1057) ;  /* 0xffffffec00687947 */ /* 0x000fea000383ffff */
.L_x_1015:
[----:B--2---:R2:W3:Y:S02]  /*15600*/  SYNCS.PHASECHK.TRANS64.TRYWAIT P0, [R3+URZ], R0 ;  /* 0x00000000030075a7 */ /* 0x0044e4000800017f */
[----:B---3--:R-:W-:Y:S05]  /*15610*/  @!P0 NANOSLEEP.SYNCS 0x989680 ;  /* 0x009896800000895d */ /* 0x008fea0003900000 */
[----:B------:R-:W3:Y:S02]  /*15620*/  @!P0 SYNCS.PHASECHK.TRANS64 P0, [R3+URZ], R0 ;  /* 0x00000000030085a7 */ /* 0x000ee4000800007f */
[----:B---3--:R-:W-:Y:S05]  /*15630*/  @!P0 BRA `(.L_x_1015) ;  /* 0xfffffffc00f08947 */ /* 0x008fea000383ffff */
[----:B------:R-:W-:Y:S05]  /*15640*/  BRA `(.L_x_1058) ;  /* 0xffffffec005c7947 */ /* 0x000fea000383ffff */
.L_x_1017:
[----:B--2---:R2:W3:Y:S02]  /*15650*/  SYNCS.PHASECHK.TRANS64.TRYWAIT P0, [R5+URZ], R2 ;  /* 0x00000002050075a7 */ /* 0x0044e4000800017f */
[----:B---3--:R-:W-:Y:S05]  /*15660*/  @!P0 NANOSLEEP.SYNCS 0x989680 ;  /* 0x009896800000895d */ /* 0x008fea0003900000 */
[----:B------:R-:W3:Y:S02]  /*15670*/  @!P0 SYNCS.PHASECHK.TRANS64 P0, [R5+URZ], R2 ;  /* 0x00000002050085a7 */ /* 0x000ee4000800007f */
[----:B---3--:R-:W-:Y:S05]  /*15680*/  @!P0 BRA `(.L_x_1017) ;  /* 0xfffffffc00f08947 */ /* 0x008fea000383ffff */
[----:B------:R-:W-:Y:S05]  /*15690*/  BRA `(.L_x_1059) ;  /* 0xffffffec00607947 */ /* 0x000fea000383ffff */
.L_x_1060:
        /* <DEDUP_REMOVED lines=14> */
.L_x_2727:


//--------------------- .text._ZN7cutlass13device_kernelIN5flash11enable_sm90INS1_16FlashAttnFwdSm90INS1_25CollectiveMainloopFwdSm90ILi2EN4cute5tupleIJNS5_1CILi1EEES8_S8_EEENS6_IJNS7_ILi192EEENS7_ILi128EEENS7_ILi96EEEEEELi96ENS_10bfloat16_tEfNS_4arch4Sm90ELb0ELb1ELb0ELb1ELb0ELb0ELb0ELb0ELb1ELb1ELb0ELb0EEENS1_21CollectiveEpilogueFwdINS6_IJSA_SC_SB_EEES9_SE_SG_Li384ELb1ELb1ELb0ELb0EEENS1_36VarlenDynamicPersistentTileSchedulerILi192ELi128ELi384ELi128ELb0ELb1ELb1ELb1ELb0ELb1EEEEEEEEEvNT_6ParamsE --------------------------
	.section	.text._ZN7cutlass13device_kernelIN5flash11enable_sm90INS1_16FlashAttnFwdSm90INS1_25CollectiveMainloopFwdSm90ILi2EN4cute5tupleIJNS5_1CILi1EEES8_S8_EEENS6_IJNS7_ILi192EEENS7_ILi128EEENS7_ILi96EEEEEELi96ENS_10bfloat16_tEfNS_4arch4Sm90ELb0ELb1ELb0ELb1ELb0ELb0ELb0ELb0ELb1ELb1ELb0ELb0EEENS1_21CollectiveEpilogueFwdINS6_IJSA_SC_SB_EEES9_SE_SG_Li384ELb1ELb1ELb0ELb0EEENS1_36VarlenDynamicPersistentTileSchedulerILi192ELi128ELi384ELi128ELb0ELb1ELb1ELb1ELb0ELb1EEEEEEEEEvNT_6ParamsE,"ax",@progbits
	.align	128
.text._ZN7cutlass13device_kernelIN5flash11enable_sm90INS1_16FlashAttnFwdSm90INS1_25CollectiveMainloopFwdSm90ILi2EN4cute5tupleIJNS5_1CILi1EEES8_S8_EEENS6_IJNS7_ILi192EEENS7_ILi128EEENS7_ILi96EEEEEELi96ENS_10bfloat16_tEfNS_4arch4Sm90ELb0ELb1ELb0ELb1ELb0ELb0ELb0ELb0ELb1ELb1ELb0ELb0EEENS1_21CollectiveEpilogueFwdINS6_IJSA_SC_SB_EEES9_SE_SG_Li384ELb1ELb1ELb0ELb0EEENS1_36VarlenDynamicPersistentTileSchedulerILi192ELi128ELi384ELi128ELb0ELb1ELb1ELb1ELb0ELb1EEEEEEEEEvNT_6ParamsE:
        .type           _ZN7cutlass13device_kernelIN5flash11enable_sm90INS1_16FlashAttnFwdSm90INS1_25CollectiveMainloopFwdSm90ILi2EN4cute5tupleIJNS5_1CILi1EEES8_S8_EEENS6_IJNS7_ILi192EEENS7_ILi128EEENS7_ILi96EEEEEELi96ENS_10bfloat16_tEfNS_4arch4Sm90ELb0ELb1ELb0ELb1ELb0ELb0ELb0ELb0ELb1ELb1ELb0ELb0EEENS1_21CollectiveEpilogueFwdINS6_IJSA_SC_SB_EEES9_SE_SG_Li384ELb1ELb1ELb0ELb0EEENS1_36VarlenDynamicPersistentTileSchedulerILi192ELi128ELi384ELi128ELb0ELb1ELb1ELb1ELb0ELb1EEEEEEEEEvNT_6ParamsE,@function
        .size           _ZN7cutlass13device_kernelIN5flash11enable_sm90INS1_16FlashAttnFwdSm90INS1_25CollectiveMainloopFwdSm90ILi2EN4cute5tupleIJNS5_1CILi1EEES8_S8_EEENS6_IJNS7_ILi192EEENS7_ILi128EEENS7_ILi96EEEEEELi96ENS_10bfloat16_tEfNS_4arch4Sm90ELb0ELb1ELb0ELb1ELb0ELb0ELb0ELb0ELb1ELb1ELb0ELb0EEENS1_21CollectiveEpilogueFwdINS6_IJSA_SC_SB_EEES9_SE_SG_Li384ELb1ELb1ELb0ELb0EEENS1_36VarlenDynamicPersistentTileSchedulerILi192ELi128ELi384ELi128ELb0ELb1ELb1ELb1ELb0ELb1EEEEEEEEEvNT_6ParamsE,(.L_x_2728 - _ZN7cutlass13device_kernelIN5flash11enable_sm90INS1_16FlashAttnFwdSm90INS1_25CollectiveMainloopFwdSm90ILi2EN4cute5tupleIJNS5_1CILi1EEES8_S8_EEENS6_IJNS7_ILi192EEENS7_ILi128EEENS7_ILi96EEEEEELi96ENS_10bfloat16_tEfNS_4arch4Sm90ELb0ELb1ELb0ELb1ELb0ELb0ELb0ELb0ELb1ELb1ELb0ELb0EEENS1_21CollectiveEpilogueFwdINS6_IJSA_SC_SB_EEES9_SE_SG_Li384ELb1ELb1ELb0ELb0EEENS1_36VarlenDynamicPersistentTileSchedulerILi192ELi128ELi384ELi128ELb0ELb1ELb1ELb1ELb0ELb1EEEEEEEEEvNT_6ParamsE)
        .other          _ZN7cutlass13device_kernelIN5flash11enable_sm90INS1_16FlashAttnFwdSm90INS1_25CollectiveMainloopFwdSm90ILi2EN4cute5tupleIJNS5_1CILi1EEES8_S8_EEENS6_IJNS7_ILi192EEENS7_ILi128EEENS7_ILi96EEEEEELi96ENS_10bfloat16_tEfNS_4arch4Sm90ELb0ELb1ELb0ELb1ELb0ELb0ELb0ELb0ELb1ELb1ELb0ELb0EEENS1_21CollectiveEpilogueFwdINS6_IJSA_SC_SB_EEES9_SE_SG_Li384ELb1ELb1ELb0ELb0EEENS1_36VarlenDynamicPersistentTileSchedulerILi192ELi128ELi384ELi128ELb0ELb1ELb1ELb1ELb0ELb1EEEEEEEEEvNT_6ParamsE,@"STO_CUDA_ENTRY STV_DEFAULT"
_ZN7cutlass13device_kernelIN5flash11enable_sm90INS1_16FlashAttnFwdSm90INS1_25CollectiveMainloopFwdSm90ILi2EN4cute5tupleIJNS5_1CILi1EEES8_S8_EEENS6_IJNS7_ILi192EEENS7_ILi128EEENS7_ILi96EEEEEELi96ENS_10bfloat16_tEfNS_4arch4Sm90ELb0ELb1ELb0ELb1ELb0ELb0ELb0ELb0ELb1ELb1ELb0ELb0EEENS1_21CollectiveEpilogueFwdINS6_IJSA_SC_SB_EEES9_SE_SG_Li384ELb1ELb1ELb0ELb0EEENS1_36VarlenDynamicPersistentTileSchedulerILi192ELi128ELi384ELi128ELb0ELb1ELb1ELb1ELb0ELb1EEEEEEEEEvNT_6ParamsE:
[----:B------:R-:W0:Y:S02]  /*0000*/  LDC R1, c[0x0][0x28] ;  /* 0x00000a00ff017b82 */ /* 0x000e240000000800 */
[----:B0-----:R-:W-:Y:S01]  /*0010*/  VIADD R1, R1, 0xffffffc8 ;  /* 0xffffffc801017836 */ /* 0x001fe20000000000 */
[----:B------:R-:W0:Y:S01]  /*0020*/  S2R R3, SR_TID.X ;  /* 0x0000000000037919 */ /* 0x000e220000002100 */
[----:B------:R-:W-:Y:S01]  /*0030*/  ELECT P0, URZ, PT ;  /* 0x00000000003f782f */ /* 0x000fe20003800000 */
[----:B------:R-:W-:Y:S01]  /*0040*/  BSSY B0, `(.L_x_1061) ;  /* 0x000000e000007945 */ /* 0x000fe20003800000 */
[--C-:B0-----:R-:W-:Y:S02]  /*0050*/  SHF.R.U32.HI R0, RZ, 0x5, R3.reuse ;  /* 0x00000005ff007819 */ /* 0x101fe40000011603 */
[----:B------:R-:W-:-:S03]  /*0060*/  SHF.R.U32.HI R3, RZ, 0x7, R3 ;  /* 0x00000007ff037819 */ /* 0x000fc60000011603 */
        /* <DEDUP_REMOVED lines=11> */
.L_x_1062:
[----:B------:R-:W-:Y:S05]  /*0120*/  BSYNC B0 ;  /* 0x0000000000007941 */ /* 0x000fea0003800000 */
.L_x_1061:
        /* <DEDUP_REMOVED lines=41> */
.L_x_1063:
        /* <DEDUP_REMOVED lines=22> */
.L_x_1064:
        /* <DEDUP_REMOVED lines=18> */
.L_x_1065:
        /* <DEDUP_REMOVED lines=22> */
.L_x_1066:
        /* <DEDUP_REMOVED lines=22> */
.L_x_1067:
[----:B------:R-:W-:Y:S01]  /*0900*/  PLOP3.LUT P0, PT, PT, PT, UP0, 0x80, 0x0 ;  /* 0x000000000000781c */ /* 0x000fe20003f0f008 */
[----:B------:R-:W-:Y:S01]  /*0910*/  UMOV UR36, 0x1 ;  /* 0x0000000100247882 */ /* 0x000fe20000000000 */
[----:B------:R-:W-:Y:S01]  /*0920*/  NOP ;  /* 0x0000000000007918 */ /* 0x000fe20000000000 */
[----:B------:R-:W-:Y:S01]  /*0930*/  USEL UR36, UR36, 0x2, !UP0 ;  /* 0x0000000224247887 */ /* 0x000fe2000c000000 */
[----:B------:R-:W-:Y:S01]  /*0940*/  ULDC.64 UR50, c[0x0][0x208] ;  /* 0x0000820000327ab9 */ /* 0x000fe20000000a00 */
[----:B012-4-:R-:W-:Y:S08]  /*0950*/  BAR.SYNC.DEFER_BLOCKING 0x0 ;  /* 0x0000000000007b1d */ /* 0x017ff00000010000 */
[----:B------:R-:W-:Y:S05]  /*0960*/  @!P0 BRA `(.L_x_1068) ;  /* 0x000000f000b88947 */ /* 0x000fea0003800000 */
.L_x_1069:
        /* <DEDUP_REMOVED lines=10> */
[----:B0-----:R-:W-:-:S04]  /*0a10*/  LOP3.LUT R0, R2, 0xffffff80, RZ, 0xc0, !PT ;  /* 0xffffff8002007812 */ /* 0x001fc800078ec0ff */
[----:B------:R-:W-:-:S13]  /*0a20*/  ISETP.NE.AND P0, PT, R0, 0x80, PT ;  /* 0x000000800000780c */ /* 0x000fda0003f05270 */
[----:B------:R-:W-:Y:S08]  /*0a30*/  @!P0 BAR.ARV 0x9, 0x100 ;  /* 0x0244000000008b1d */ /* 0x000ff00000002000 */
[----:B------:R-:W-:Y:S06]  /*0a40*/  BAR.SYNC.DEFER_BLOCKING 0x5, 0x200 ;  /* 0x0148000000007b1d */ /* 0x000fec0000010000 */
[----:B------:R-:W0:Y:S02]  /*0a50*/  LDS.128 R8, [UR42+0x2d8d0] ;  /* 0x02d8d02aff087984 */ /* 0x000e240008000c00 */
[----:B------:R-:W-:Y:S06]  /*0a60*/  BAR.ARV 0x4, 0x200 ;  /* 0x0108000000007b1d */ /* 0x000fec0000002000 */
[----:B0-----:R-:W-:-:S13]  /*0a70*/  ISETP.GE.AND P0, PT, R11, UR4, PT ;  /* 0x000000040b007c0c */ /* 0x001fda000bf06270 */
[----:B------:R-:W-:Y:S05]  /*0a80*/  @P0 EXIT ;  /* 0x000000000000094d */ /* 0x000fea0003800000 */
[----:B------:R-:W-:Y:S01]  /*0a90*/  VIADD R148, R2, 0xffffff80 ;  /* 0xffffff8002947836 */ /* 0x000fe20000000000 */
[----:B------:R-:W-:Y:S01]  /*0aa0*/  R2UR UR5, R9 ;  /* 0x00000000090572ca */ /* 0x000fe200000e0000 */
[----:B------:R-:W-:Y:S01]  /*0ab0*/  IMAD.MOV.U32 R18, RZ, RZ, 0x40 ;  /* 0x00000040ff127424 */ /* 0x000fe200078e00ff */
[----:B------:R-:W-:Y:S01]  /*0ac0*/  R2UR UR7, R10 ;  /* 0x000000000a0772ca */ /* 0x000fe200000e0000 */
[----:B------:R-:W-:Y:S01]  /*0ad0*/  ULOP3.LUT UR48, UR36, 0x1, URZ, 0xfc, !UPT ;  /* 0x0000000124307892 */ /* 0x000fe2000f8efc3f */
[----:B------:R-:W-:Y:S01]  /*0ae0*/  SHF.R.S32.HI R3, RZ, 0x1f, R148 ;  /* 0x0000001fff037819 */ /* 0x000fe20000011494 */
[----:B------:R-:W-:Y:S01]  /*0af0*/  UMOV UR47, URZ ;  /* 0x0000003f002f7c82 */ /* 0x000fe20008000000 */
[----:B------:R-:W-:Y:S01]  /*0b00*/  R2UR UR6, R11 ;  /* 0x000000000b0672ca */ /* 0x000fe200000e0000 */
[----:B------:R-:W-:Y:S01]  /*0b10*/  UMOV UR49, URZ ;  /* 0x0000003f00317c82 */ /* 0x000fe20008000000 */
[CC--:B------:R-:W-:Y:S01]  /*0b20*/  LEA.HI R143, R3.reuse, R148.reuse, RZ, 0x7 ;  /* 0x00000094038f7211 */ /* 0x0c0fe200078f38ff */
[----:B------:R-:W-:Y:S01]  /*0b30*/  UMOV UR46, URZ ;  /* 0x0000003f002e7c82 */ /* 0x000fe20008000000 */
[----:B------:R-:W-:-:S02]  /*0b40*/  LEA.HI R0, R3, R148, RZ, 0x4 ;  /* 0x0000009403007211 */ /* 0x000fc400078f20ff */
[----:B------:R-:W-:Y:S02]  /*0b50*/  LOP3.LUT R7, R143, 0xffffff80, RZ, 0xc0, !PT ;  /* 0xffffff808f077812 */ /* 0x000fe400078ec0ff */
[----:B------:R-:W-:Y:S02]  /*0b60*/  LOP3.LUT R5, R0, 0xfffffff0, RZ, 0xc0, !PT ;  /* 0xfffffff000057812 */ /* 0x000fe400078ec0ff */
[----:B------:R-:W-:Y:S01]  /*0b70*/  LEA.HI R4, R3, R148, RZ, 0x5 ;  /* 0x0000009403047211 */ /* 0x000fe200078f28ff */
[C---:B------:R-:W-:Y:S01]  /*0b80*/  IMAD.IADD R142, R148.reuse, 0x1, -R7 ;  /* 0x00000001948e7824 */ /* 0x040fe200078e0a07 */
[----:B------:R-:W-:Y:S01]  /*0b90*/  SHF.R.S32.HI R7, RZ, 0x4, R0 ;  /* 0x00000004ff077819 */ /* 0x000fe20000011400 */
[----:B------:R-:W-:Y:S01]  /*0ba0*/  IMAD.IADD R5, R148, 0x1, -R5 ;  /* 0x0000000194057824 */ /* 0x000fe200078e0a05 */
[----:B------:R-:W-:Y:S02]  /*0bb0*/  SHF.R.S32.HI R6, RZ, 0x5, R4 ;  /* 0x00000005ff067819 */ /* 0x000fe40000011404 */
[----:B------:R-:W-:-:S02]  /*0bc0*/  LEA.HI R2, R0, R7, RZ, 0x1 ;  /* 0x0000000700027211 */ /* 0x000fc400078f08ff */
[--C-:B------:R-:W-:Y:S01]  /*0bd0*/  SHF.R.S32.HI R0, RZ, 0x1f, R5.reuse ;  /* 0x0000001fff007819 */ /* 0x100fe20000011405 */
[----:B------:R-:W-:Y:S01]  /*0be0*/  IMAD R12, R6, 0x10, R5 ;  /* 0x00000010060c7824 */ /* 0x000fe200078e0205 */
[----:B------:R-:W-:Y:S02]  /*0bf0*/  LOP3.LUT R2, R2, 0x1ffffffe, RZ, 0xc0, !PT ;  /* 0x1ffffffe02027812 */ /* 0x000fe400078ec0ff */
[----:B------:R-:W-:Y:S02]  /*0c00*/  LEA.HI R0, R0, R5, RZ, 0x3 ;  /* 0x0000000500007211 */ /* 0x000fe400078f18ff */
[----:B------:R-:W-:Y:S01]  /*0c10*/  SHF.R.S32.HI R143, RZ, 0x7, R143 ;  /* 0x00000007ff8f7819 */ /* 0x000fe2000001148f */
[----:B------:R-:W-:Y:S01]  /*0c20*/  IMAD.IADD R2, R7, 0x1, -R2 ;  /* 0x0000000107027824 */ /* 0x000fe200078e0a02 */
[----:B------:R-:W-:Y:S01]  /*0c30*/  LEA.HI R141, R3, R148, RZ, 0x2 ;  /* 0x00000094038d7211 */ /* 0x000fe200078f10ff */
[C---:B------:R-:W-:Y:S01]  /*0c40*/  IMAD.SHL.U32 R4, R0.reuse, 0x40, RZ ;  /* 0x0000004000047824 */ /* 0x040fe200078e00ff */
[----:B------:R-:W-:Y:S01]  /*0c50*/  LOP3.LUT R0, R0, 0xfffffff8, RZ, 0xc0, !PT ;  /* 0xfffffff800007812 */ /* 0x000fe200078ec0ff */
[----:B------:R-:W-:Y:S01]  /*0c60*/  IMAD.SHL.U32 R3, R2, 0x8, RZ ;  /* 0x0000000802037824 */ /* 0x000fe200078e00ff */
[----:B------:R-:W-:-:S02]  /*0c70*/  SHF.R.S32.HI R9, RZ, 0x1f, R142 ;  /* 0x0000001fff097819 */ /* 0x000fc4000001148e */
[----:B------:R-:W-:Y:S01]  /*0c80*/  LOP3.LUT R4, R4, 0x7ffffe00, RZ, 0xc0, !PT ;  /* 0x7ffffe0004047812 */ /* 0x000fe200078ec0ff */
[----:B------:R-:W-:Y:S01]  /*0c90*/  IMAD.IADD R0, R5, 0x1, -R0 ;  /* 0x0000000105007824 */ /* 0x000fe200078e0a00 */
[-C--:B------:R-:W-:Y:S01]  /*0ca0*/  LEA.HI R8, R9, R142.reuse, RZ, 0x2 ;  /* 0x0000008e09087211 */ /* 0x080fe200078f10ff */
[----:B------:R-:W-:Y:S01]  /*0cb0*/  IMAD.HI R5, R143, 0x55555556, RZ ;  /* 0x555555568f057827 */ /* 0x000fe200078e02ff */
[----:B------:R-:W-:Y:S02]  /*0cc0*/  LEA.HI R9, R9, R142, RZ, 0x5 ;  /* 0x0000008e09097211 */ /* 0x000fe400078f28ff */
[----:B------:R-:W-:Y:S01]  /*0cd0*/  SHF.R.S32.HI R10, RZ, 0x2, R8 ;  /* 0x00000002ff0a7819 */ /* 0x000fe20000011408 */
[----:B------:R-:W-:Y:S01]  /*0ce0*/  IMAD R6, R6, 0x400, R4 ;  /* 0x0000040006067824 */ /* 0x000fe200078e0204 */
[----:B------:R-:W-:Y:S01]  /*0cf0*/  SHF.R.S32.HI R11, RZ, 0x1f, R8 ;  /* 0x0000001fff0b7819 */ /* 0x000fe20000011408 */
[----:B------:R-:W-:Y:S01]  /*0d00*/  IMAD.SHL.U32 R4, R0, 0x40, RZ ;  /* 0x0000004000047824 */ /* 0x000fe200078e00ff */
[----:B------:R-:W-:Y:S01]  /*0d10*/  LEA.HI R2, R5, R5, RZ, 0x1 ;  /* 0x0000000505027211 */ /* 0x000fe200078f08ff */
[----:B------:R-:W-:Y:S01]  /*0d20*/  IMAD.U32 R145, R12, 0x20, R3 ;  /* 0x000000200c917824 */ /* 0x000fe200078e0003 */
[----:B------:R-:W-:-:S02]  /*0d30*/  LOP3.LUT R5, R141, 0xfffffffc, RZ, 0xc0, !PT ;  /* 0xfffffffc8d057812 */ /* 0x000fc400078ec0ff */
[----:B------:R-:W-:Y:S01]  /*0d40*/  LOP3.LUT R4, R4, 0x1c0, RZ, 0xc0, !PT ;  /* 0x000001c004047812 */ /* 0x000fe200078ec0ff */
[----:B------:R-:W-:Y:S01]  /*0d50*/  IMAD R2, R2, -0x3, R143 ;  /* 0xfffffffd02027824 */ /* 0x000fe200078e028f */
[----:B------:R-:W-:Y:S01]  /*0d60*/  LEA.HI R11, R11, R10, RZ, 0x3 ;  /* 0x0000000a0b0b7211 */ /* 0x000fe200078f18ff */
[----:B------:R-:W-:Y:S01]  /*0d70*/  IMAD.IADD R140, R148, 0x1, -R5 ;  /* 0x00000001948c7824 */ /* 0x000fe200078e0a05 */
[----:B------:R-:W-:Y:S02]  /*0d80*/  LOP3.LUT R3, R4, 0x8, R3, 0xf8, !PT ;  /* 0x0000000804037812 */ /* 0x000fe400078ef803 */
[----:B------:R-:W-:Y:S01]  /*0d90*/  SHF.R.U32.HI R4, RZ, 0x3, R4 ;  /* 0x00000003ff047819 */ /* 0x000fe20000011604 */
[----:B------:R-:W-:Y:S01]  /*0da0*/  IMAD.SHL.U32 R137, R140, 0x8, RZ ;  /* 0x000000088c897824 */ /* 0x000fe200078e00ff */
[----:B------:R-:W-:Y:S02]  /*0db0*/  LOP3.LUT R11, R11, 0xfffffff8, RZ, 0xc0, !PT ;  /* 0xfffffff80b0b7812 */ /* 0x000fe400078ec0ff */
[----:B------:R-:W-:Y:S01]  /*0dc0*/  LOP3.LUT R3, R3, R4, RZ, 0x3c, !PT ;  /* 0x0000000403037212 */ /* 0x000fe200078e3cff */
[C---:B------:R-:W-:Y:S01]  /*0dd0*/  VIADD R138, R137.reuse, 0x20 ;  /* 0x00000020898a7836 */ /* 0x040fe20000000000 */
[----:B------:R-:W-:Y:S01]  /*0de0*/  R2P PR, R0, 0x6 ;  /* 0x0000000600007804 */ /* 0x000fe20000000000 */
[----:B------:R-:W-:Y:S01]  /*0df0*/  IMAD.IADD R10, R10, 0x1, -R11 ;  /* 0x000000010a0a7824 */ /* 0x000fe200078e0a0b */
[----:B------:R-:W-:Y:S01]  /*0e00*/  SHF.R.S32.HI R9, RZ, 0x5, R9 ;  /* 0x00000005ff097819 */ /* 0x000fe20000011409 */
[----:B------:R-:W-:Y:S01]  /*0e10*/  IMAD.IADD R3, R6, 0x1, R3 ;  /* 0x0000000106037824 */ /* 0x000fe200078e0203 */
[----:B------:R-:W-:Y:S01]  /*0e20*/  LEA.HI R0, R140, R140, RZ, 0x1 ;  /* 0x0000008c8c007211 */ /* 0x000fe200078f08ff */
[----:B------:R-:W-:Y:S01]  /*0e30*/  VIADD R139, R137, 0x40 ;  /* 0x00000040898b7836 */ /* 0x000fe20000000000 */
[----:B------:R-:W-:Y:S01]  /*0e40*/  SEL R18, R18, 0xffffffc0, !P2 ;  /* 0xffffffc012127807 */ /* 0x000fe20005000000 */
[----:B------:R-:W-:Y:S01]  /*0e50*/  IMAD R9, R9, 0x10, R10 ;  /* 0x0000001009097824 */ /* 0x000fe200078e020a */
[----:B------:R-:W-:-:S02]  /*0e60*/  LEA R17, R3, UR42, 0x1 ;  /* 0x0000002a03117c11 */ /* 0x000fc4000f8e08ff */
[----:B------:R-:W-:Y:S01]  /*0e70*/  LOP3.LUT R5, R0, 0x1ffffffe, RZ, 0xc0, !PT ;  /* 0x1ffffffe00057812 */ /* 0x000fe200078ec0ff */
[----:B------:R-:W-:Y:S01]  /*0e80*/  IMAD R144, R2, 0x40, R9 ;  /* 0x0000004002907824 */ /* 0x000fe200078e0209 */
[----:B------:R-:W-:Y:S01]  /*0e90*/  LOP3.LUT R3, R8, 0x7ffffffc, RZ, 0xc0, !PT ;  /* 0x7ffffffc08037812 */ /* 0x000fe200078ec0ff */
[C---:B------:R-:W-:Y:S01]  /*0ea0*/  VIADD R19, R17.reuse, 0x21800 ;  /* 0x0002180011137836 */ /* 0x040fe20000000000 */
[----:B------:R-:W-:Y:S01]  /*0eb0*/  SHF.R.S32.HI R141, RZ, 0x2, R141 ;  /* 0x00000002ff8d7819 */ /* 0x000fe2000001148d */
[----:B------:R-:W-:Y:S01]  /*0ec0*/  VIADD R22, R17, 0x21820 ;  /* 0x0002182011167836 */ /* 0x000fe20000000000 */
[----:B------:R-:W-:Y:S01]  /*0ed0*/  SHF.R.S32.HI R147, RZ, 0x1f, R138 ;  /* 0x0000001fff937819 */ /* 0x000fe2000001148a */
[----:B------:R-:W-:Y:S01]  /*0ee0*/  IMAD.IADD R5, R140, 0x1, -R5 ;  /* 0x000000018c057824 */ /* 0x000fe200078e0a05 */
[----:B------:R-:W-:Y:S01]  /*0ef0*/  SHF.R.S32.HI R146, RZ, 0x1f, R139 ;  /* 0x0000001fff927819 */ /* 0x000fe2000001148b */
[C---:B------:R-:W-:Y:S02]  /*0f00*/  @P1 VIADD R22, R19.reuse, 0xffffffe0 ;  /* 0xffffffe013161836 */ /* 0x040fe40000000000 */
[----:B------:R-:W-:-:S02]  /*0f10*/  IMAD.IADD R19, R19, 0x1, R18 ;  /* 0x0000000113137824 */ /* 0x000fc400078e0212 */
[----:B------:R-:W-:Y:S02]  /*0f20*/  IMAD.IADD R16, R142, 0x1, -R3 ;  /* 0x000000018e107824 */ /* 0x000fe400078e0a03 */
[----:B------:R-:W-:Y:S02]  /*0f30*/  IMAD R136, R5, 0x8, R144 ;  /* 0x0000000805887824 */ /* 0x000fe400078e0290 */
[----:B------:R-:W-:Y:S02]  /*0f40*/  IMAD.IADD R18, R18, 0x1, R22 ;  /* 0x0000000112127824 */ /* 0x000fe400078e0216 */
[----:B------:R-:W-:-:S07]  /*0f50*/  VIADD R23, R22, 0x6000 ;  /* 0x0000600016177836 */ /* 0x000fce0000000000 */
.L_x_1161:
[----:B------:R-:W-:Y:S01]  /*0f60*/  ULDC.64 UR8, c[0x0][0xa28] ;  /* 0x00028a0000087ab9 */ /* 0x000fe20000000a00 */
[----:B------:R-:W-:Y:S01]  /*0f70*/  ULDC UR4, c[0x0][0x424] ;  /* 0x0001090000047ab9 */ /* 0x000fe20000000800 */
[----:B------:R-:W-:-:S04]  /*0f80*/  UISETP.NE.U32.AND UP0, UPT, UR8, URZ, UPT ;  /* 0x0000003f0800728c */ /* 0x000fc8000bf05070 */
[----:B------:R-:W-:-:S03]  /*0f90*/  UISETP.NE.AND.EX UP0, UPT, UR9, URZ, UPT, UP0 ;  /* 0x0000003f0900728c */ /* 0x000fc6000bf05300 */
[----:B------:R-:W-:Y:S02]  /*0fa0*/  ULDC.64 UR8, c[0x0][0xa18] ;  /* 0x0002860000087ab9 */ /* 0x000fe40000000a00 */
[----:B------:R-:W-:Y:S01]  /*0fb0*/  UISETP.NE.U32.AND UP1, UPT, UR8, URZ, UPT ;  /* 0x0000003f0800728c */ /* 0x000fe2000bf25070 */
[----:B------:R-:W-:-:S03]  /*0fc0*/  PLOP3.LUT P0, PT, PT, PT, UP0, 0x80, 0x0 ;  /* 0x000000000000781c */ /* 0x000fc60003f0f008 */
[----:B------:R-:W-:-:S03]  /*0fd0*/  UISETP.NE.AND.EX UP1, UPT, UR9, URZ, UPT, UP1 ;  /* 0x0000003f0900728c */ /* 0x000fc6000bf25310 */
[----:B------:R-:W-:Y:S02]  /*0fe0*/  @UP0 ULDC.64 UR8, c[0x0][0xa28] ;  /* 0x00028a0000080ab9 */ /* 0x000fe40000000a00 */
[----:B------:R-:W-:Y:S01]  /*0ff0*/  @UP0 UIMAD.WIDE UR8, UR6, 0x4, UR8 ;  /* 0x00000004060808a5 */ /* 0x000fe2000f8e0208 */
[----:B------:R-:W-:-:S05]  /*1000*/  PLOP3.LUT P2, PT, PT, PT, UP1, 0x80, 0x0 ;  /* 0x000000000000781c */ /* 0x000fca0003f4f018 */
[----:B------:R-:W-:Y:S01]  /*1010*/  @UP1 ULDC.64 UR10, c[0x0][0xa18] ;  /* 0x00028600000a1ab9 */ /* 0x000fe20000000a00 */
[----:B01-3--:R-:W-:Y:S02]  /*1020*/  IMAD.U32 R2, RZ, RZ, UR8 ;  /* 0x00000008ff027e24 */ /* 0x00bfe4000f8e00ff */
[----:B----4-:R-:W-:Y:S01]  /*1030*/  IMAD.U32 R3, RZ, RZ, UR9 ;  /* 0x00000009ff037e24 */ /* 0x010fe2000f8e00ff */
[----:B------:R-:W-:-:S04]  /*1040*/  @UP1 UIMAD.WIDE UR8, UR6, 0x4, UR10 ;  /* 0x00000004060818a5 */ /* 0x000fc8000f8e020a */
[----:B--2---:R-:W2:Y:S02]  /*1050*/  @P0 LDG.E R2, desc[UR50][R2.64] ;  /* 0x0000003202020981 */ /* 0x004ea4000c1e1900 */
[----:B------:R-:W-:Y:S02]  /*1060*/  IMAD.U32 R4, RZ, RZ, UR8 ;  /* 0x00000008ff047e24 */ /* 0x000fe4000f8e00ff */
[----:B------:R-:W-:Y:S01]  /*1070*/  IMAD.U32 R5, RZ, RZ, UR9 ;  /* 0x00000009ff057e24 */ /* 0x000fe2000f8e00ff */
[----:B------:R-:W-:-:S04]  /*1080*/  ULDC.64 UR8, c[0x0][0x418] ;  /* 0x0001060000087ab9 */ /* 0x000fc80000000a00 */
[----:B------:R-:W3:Y:S01]  /*1090*/  @P2 LDG.E R4, desc[UR50][R4.64] ;  /* 0x0000003204042981 */ /* 0x000ee2000c1e1900 */
[----:B------:R-:W-:Y:S01]  /*10a0*/  UISETP.NE.U32.AND UP0, UPT, UR8, URZ, UPT ;  /* 0x0000003f0800728c */ /* 0x000fe2000bf05070 */
[----:B------:R-:W-:Y:S01]  /*10b0*/  UMOV UR38, URZ ;  /* 0x0000003f00267c82 */ /* 0x000fe20008000000 */
[----:B------:R-:W-:Y:S02]  /*10c0*/  ULDC UR45, c[0x0][0x288] ;  /* 0x0000a200002d7ab9 */ /* 0x000fe40000000800 */
[----:B------:R-:W-:Y:S01]  /*10d0*/  UISETP.NE.AND.EX UP0, UPT, UR9, URZ, UPT, UP0 ;  /* 0x0000003f0900728c */ /* 0x000fe2000bf05300 */
[----:B------:R-:W-:Y:S02]  /*10e0*/  UMOV UR41, UR7 ;  /* 0x0000000700297c82 */ /* 0x000fe40008000000 */
[----:B------:R-:W-:Y:S01]  /*10f0*/  ULDC.64 UR8, c[0x0][0xa20] ;  /* 0x0002880000087ab9 */ /* 0x000fe20000000a00 */
[----:B------:R-:W-:Y:S01]  /*1100*/  USEL UR4, UR4, 0x1, UP0 ;  /* 0x0000000104047887 */ /* 0x000fe20008000000 */
[----:B------:R-:W-:Y:S01]  /*1110*/  ISETP.NE.U32.AND P1, PT, RZ, UR8, PT ;  /* 0x00000008ff007c0c */ /* 0x000fe2000bf25070 */
[----:B------:R-:W-:-:S02]  /*1120*/  ULDC UR8, c[0x0][0x2f0] ;  /* 0x0000bc0000087ab9 */ /* 0x000fc40000000800 */
[----:B------:R-:W-:Y:S01]  /*1130*/  UIMAD UR4, UR4, UR8, URZ ;  /* 0x00000008040472a4 */ /* 0x000fe2000f8e023f */
[----:B------:R-:W-:Y:S02]  /*1140*/  ISETP.NE.AND.EX P1, PT, RZ, UR9, PT, P1 ;  /* 0x00000009ff007c0c */ /* 0x000fe4000bf25310 */
[----:B--2---:R-:W-:Y:S02]  /*1150*/  @P0 R2UR UR38, R2 ;  /* 0x00000000022602ca */ /* 0x004fe400000e0000 */
[----:B---3--:R-:W-:Y:S01]  /*1160*/  @P2 R2UR UR45, R4 ;  /* 0x00000000042d22ca */ /* 0x008fe200000e0000 */
[----:B------:R-:W-:-:S14]  /*1170*/  @P2 BRA `(.L_x_1070) ;  /* 0x0000000000342947 */ /* 0x000fdc0003800000 */
[----:B------:R-:W-:Y:S02]  /*1180*/  ULDC.64 UR8, c[0x0][0xa00] ;  /* 0x0002800000087ab9 */ /* 0x000fe40000000a00 */
[----:B------:R-:W-:-:S04]  /*1190*/  ISETP.NE.U32.AND P0, PT, RZ, UR8, PT ;  /* 0x00000008ff007c0c */ /* 0x000fc8000bf05070 */
[----:B------:R-:W-:-:S13]  /*11a0*/  ISETP.NE.AND.EX P0, PT, RZ, UR9, PT, P0 ;  /* 0x00000009ff007c0c */ /* 0x000fda000bf05300 */
[----:B------:R-:W-:Y:S05]  /*11b0*/  @!P0 BRA `(.L_x_1070) ;  /* 0x0000000000248947 */ /* 0x000fea0003800000 */
[----:B------:R-:W-:Y:S02]  /*11c0*/  ULDC.64 UR8, c[0x0][0xa00] ;  /* 0x0002800000087ab9 */ /* 0x000fe40000000a00 */
[----:B------:R-:W-:-:S06]  /*11d0*/  UIMAD.WIDE UR8, UR6, 0x4, UR8 ;  /* 0x00000004060878a5 */ /* 0x000fcc000f8e0208 */
[----:B------:R-:W-:Y:S02]  /*11e0*/  IMAD.U32 R2, RZ, RZ, UR8 ;  /* 0x00000008ff027e24 */ /* 0x000fe4000f8e00ff */
[----:B------:R-:W-:-:S05]  /*11f0*/  IMAD.U32 R3, RZ, RZ, UR9 ;  /* 0x00000009ff037e24 */ /* 0x000fca000f8e00ff */
[----:B------:R-:W2:Y:S04]  /*1200*/  LDG.E R4, desc[UR50][R2.64] ;  /* 0x0000003202047981 */ /* 0x000ea8000c1e1900 */
[----:B------:R-:W3:Y:S01]  /*1210*/  LDG.E R0, desc[UR50][R2.64+0x4] ;  /* 0x0000043202007981 */ /* 0x000ee2000c1e1900 */
[----:B--2---:R-:W-:Y:S02]  /*1220*/  R2UR UR45, R4 ;  /* 0x00000000042d72ca */ /* 0x004fe400000e0000 */
[----:B---3--:R-:W-:-:S13]  /*1230*/  R2UR UR7, R0 ;  /* 0x00000000000772ca */ /* 0x008fda00000e0000 */
[----:B------:R-:W-:-:S12]  /*1240*/  UIADD3 UR45, -UR45, UR7, URZ ;  /* 0x000000072d2d7290 */ /* 0x000fd8000fffe13f */
.L_x_1070:
[----:B------:R-:W-:Y:S01]  /*1250*/  UMOV UR40, UR6 ;  /* 0x0000000600287c82 */ /* 0x000fe20008000000 */
[----:B------:R-:W-:Y:S05]  /*1260*/  @!P1 BRA `(.L_x_1071) ;  /* 0x00000000001c9947 */ /* 0x000fea0003800000 */
[----:B------:R-:W-:Y:S02]  /*1270*/  ULDC.64 UR8, c[0x0][0xa20] ;  /* 0x0002880000087ab9 */ /* 0x000fe40000000a00 */
[----:B------:R-:W-:-:S06]  /*1280*/  UIMAD.WIDE UR6, UR6, 0x4, UR8 ;  /* 0x00000004060678a5 */ /* 0x000fcc000f8e0208 */
[----:B------:R-:W-:Y:S02]  /*1290*/  IMAD.U32 R2, RZ, RZ, UR6 ;  /* 0x00000006ff027e24 */ /* 0x000fe4000f8e00ff */
[----:B------:R-:W-:-:S05]  /*12a0*/  IMAD.U32 R3, RZ, RZ, UR7 ;  /* 0x00000007ff037e24 */ /* 0x000fca000f8e00ff */
[----:B------:R-:W2:Y:S02]  /*12b0*/  LDG.E R2, desc[UR50][R2.64] ;  /* 0x0000003202027981 */ /* 0x000ea4000c1e1900 */
[----:B--2---:R-:W-:Y:S01]  /*12c0*/  R2UR UR4, R2 ;  /* 0x00000000020472ca */ /* 0x004fe200000e0000 */
[----:B------:R-:W-:-:S14]  /*12d0*/  BRA `(.L_x_1072) ;  /* 0x0000000000347947 */ /* 0x000fdc0003800000 */
.L_x_1071:
        /* <DEDUP_REMOVED lines=13> */
.L_x_1072:
[----:B------:R-:W-:Y:S01]  /*13b0*/  ULDC UR6, c[0x0][0x448] ;  /* 0x0001120000067ab9 */ /* 0x000fe20000000800 */
[----:B------:R-:W-:Y:S02]  /*13c0*/  UIMAD UR39, UR5, 0xc0, URZ ;  /* 0x000000c0052778a4 */ /* 0x000fe4000f8e023f */
[----:B------:R-:W-:Y:S02]  /*13d0*/  UISETP.NE.AND UP0, UPT, UR6, 0x1, UPT ;  /* 0x000000010600788c */ /* 0x000fe4000bf05270 */
[----:B------:R-:W-:Y:S02]  /*13e0*/  UIADD3 UR8, UR39, 0xbf, URZ ;  /* 0x000000bf27087890 */ /* 0x000fe4000fffe03f */
[----:B------:R-:W-:-:S03]  /*13f0*/  UIADD3 UR38, -UR38, UR4, URZ ;  /* 0x0000000426267290 */ /* 0x000fc6000fffe13f */
[----:B------:R-:W-:Y:S01]  /*1400*/  ULDC.64 UR4, c[0x0][0x9e0] ;  /* 0x0002780000047ab9 */ /* 0x000fe20000000a00 */
[----:B------:R-:W-:Y:S02]  /*1410*/  UIADD3 UR9, UR38, 0x1, -UR45 ;  /* 0x0000000126097890 */ /* 0x000fe4000fffe82d */
[----:B------:R-:W-:Y:S01]  /*1420*/  UISETP.GE.AND UP1, UPT, UR5, 0x1, UPT ;  /* 0x000000010500788c */ /* 0x000fe2000bf26270 */
[----:B------:R-:W-:Y:S01]  /*1430*/  @UP0 ULDC UR6, c[0x0][0x44c] ;  /* 0x0001130000060ab9 */ /* 0x000fe20000000800 */
[----:B------:R-:W-:Y:S01]  /*1440*/  @UP0 ULDC UR10, c[0x0][0x450] ;  /* 0x00011400000a0ab9 */ /* 0x000fe20000000800 */
[----:B------:R-:W-:-:S03]  /*1450*/  UIMAD.WIDE.U32 UR6, UR8, UR6, URZ ;  /* 0x00000006080672a5 */ /* 0x000fc6000f8e003f */
[----:B------:R-:W-:Y:S01]  /*1460*/  PLOP3.LUT P1, PT, PT, PT, UP1, 0x80, 0x0 ;  /* 0x000000000000781c */ /* 0x000fe20003f2f018 */
[----:B------:R-:W-:-:S04]  /*1470*/  @UP0 USHF.R.U32.HI UR8, URZ, UR10, UR7 ;  /* 0x0000000a3f080299 */ /* 0x000fc80008011607 */
[----:B------:R-:W-:-:S04]  /*1480*/  UIADD3 UR8, UR9, UR8, URZ ;  /* 0x0000000809087290 */ /* 0x000fc8000fffe03f */
[----:B------:R-:W-:-:S06]  /*1490*/  UIADD3 UR4, UR8, UR4, URZ ;  /* 0x0000000408047290 */ /* 0x000fcc000fffe03f */
[----:B------:R-:W-:Y:S01]  /*14a0*/  IMAD.U32 R0, RZ, RZ, UR4 ;  /* 0x00000004ff007e24 */ /* 0x000fe2000f8e00ff */
[----:B------:R-:W-:Y:S06]  /*14b0*/  @!P1 BRA `(.L_x_1073) ;  /* 0x0000000000409947 */ /* 0x000fec0003800000 */
        /* <DEDUP_REMOVED lines=10> */
.L_x_1074:
[----:B------:R-:W-:-:S11]  /*1560*/  UISETP.NE.AND UP1, UPT, UR5, 0x1, UPT ;  /* 0x000000010500788c */ /* 0x000fd6000bf25270 */
[----:B------:R-:W-:Y:S02]  /*1570*/  @UP1 ULDC.64 UR8, c[0x0][0x9e8] ;  /* 0x00027a0000081ab9 */ /* 0x000fe40000000a00 */
[----:B------:R-:W-:-:S04]  /*1580*/  UIMAD.WIDE.U32 UR6, UR4, UR8, URZ ;  /* 0x00000008040672a5 */ /* 0x000fc8000f8e003f */
[----:B------:R-:W-:-:S12]  /*1590*/  @UP1 USHF.R.U32.HI UR4, URZ, UR9, UR7 ;  /* 0x000000093f041299 */ /* 0x000fd80008011607 */
.L_x_1075:
[----:B------:R-:W-:-:S06]  /*15a0*/  UIMAD UR4, UR4, UR5, UR5 ;  /* 0x00000005040472a4 */ /* 0x000fcc000f8e0205 */
[----:B------:R-:W-:-:S07]  /*15b0*/  VIMNMX R0, R0, UR4, PT ;  /* 0x0000000400007c48 */ /* 0x000fce000bfe0100 */
.L_x_1073:
[----:B------:R-:W-:Y:S01]  /*15c0*/  UIADD3 UR4, UR38, 0x7f, URZ ;  /* 0x0000007f26047890 */ /* 0x000fe2000fffe03f */
        /* <DEDUP_REMOVED lines=10> */
[----:B------:R-:W-:-:S02]  /*1670*/  UIADD3 UR53, UR38, -UR45, URZ ;  /* 0x8000002d26357290 */ /* 0x000fc4000fffe03f */
        /* <DEDUP_REMOVED lines=17> */
.L_x_1077:
[----:B------:R-:W-:-:S11]  /*1790*/  UISETP.NE.AND UP0, UPT, UR5, 0x1, UPT ;  /* 0x000000010500788c */ /* 0x000fd6000bf05270 */
[----:B------:R-:W-:Y:S02]  /*17a0*/  @UP0 ULDC.64 UR10, c[0x0][0x9e8] ;  /* 0x00027a00000a0ab9 */ /* 0x000fe40000000a00 */
[----:B------:R-:W-:-:S04]  /*17b0*/  UIMAD.WIDE.U32 UR6, UR4, UR10, URZ ;  /* 0x0000000a040672a5 */ /* 0x000fc8000f8e003f */
[----:B------:R-:W-:-:S12]  /*17c0*/  @UP0 USHF.R.U32.HI UR4, URZ, UR11, UR7 ;  /* 0x0000000b3f040299 */ /* 0x000fd80008011607 */
.L_x_1078:
[----:B------:R-:W-:-:S04]  /*17d0*/  UIMAD UR4, UR4, UR5, URZ ;  /* 0x00000005040472a4 */ /* 0x000fc8000f8e023f */
[----:B------:R-:W-:-:S04]  /*17e0*/  UISETP.LT.AND UP0, UPT, UR9, UR4, UPT ;  /* 0x000000040900728c */ /* 0x000fc8000bf01270 */
[----:B------:R-:W-:-:S12]  /*17f0*/  USEL UR9, UR9, UR4, !UP0 ;  /* 0x0000000409097287 */ /* 0x000fd8000c000000 */
.L_x_1076:
[----:B------:R-:W-:Y:S01]  /*1800*/  USHF.R.S32.HI UR4, URZ, 0x1f, UR9 ;  /* 0x0000001f3f047899 */ /* 0x000fe20008011409 */
[----:B------:R-:W-:Y:S02]  /*1810*/  PLOP3.LUT P0, PT, PT, PT, PT, 0x80, 0x0 ;  /* 0x000000000000781c */ /* 0x000fe40003f0f070 */
[----:B------:R-:W-:Y:S02]  /*1820*/  CS2R R2, SRZ ;  /* 0x0000000000027805 */ /* 0x000fe4000001ff00 */
[----:B------:R-:W-:Y:S01]  /*1830*/  CS2R R134, SRZ ;  /* 0x0000000000867805 */ /* 0x000fe2000001ff00 */
[----:B------:R-:W-:Y:S01]  /*1840*/  ULEA.HI UR4, UR4, UR9, URZ, 0x7 ;  /* 0x0000000904047291 */ /* 0x000fe2000f8f383f */
[----:B------:R-:W-:Y:S02]  /*1850*/  CS2R R132, SRZ ;  /* 0x0000000000847805 */ /* 0x000fe4000001ff00 */
[----:B------:R-:W-:Y:S02]  /*1860*/  CS2R R130, SRZ ;  /* 0x0000000000827805 */ /* 0x000fe4000001ff00 */
[----:B------:R-:W-:Y:S01]  /*1870*/  CS2R R128, SRZ ;  /* 0x0000000000807805 */ /* 0x000fe2000001ff00 */
[----:B------:R-:W-:Y:S01]  /*1880*/  USHF.R.S32.HI UR4, URZ, 0x7, UR4 ;  /* 0x000000073f047899 */ /* 0x000fe20008011404 */
[----:B------:R-:W-:Y:S01]  /*1890*/  CS2R R26, SRZ ;  /* 0x00000000001a7805 */ /* 0x000fe2000001ff00 */
[----:B------:R-:W-:Y:S01]  /*18a0*/  IMAD.MOV.U32 R126, RZ, RZ, RZ ;  /* 0x000000ffff7e7224 */ /* 0x000fe200078e00ff */
[----:B------:R-:W-:Y:S01]  /*18b0*/  CS2R R122, SRZ ;  /* 0x00000000007a7805 */ /* 0x000fe2000001ff00 */
[----:B------:R-:W-:Y:S01]  /*18c0*/  UISETP.LT.AND UP0, UPT, URZ, UR4, UPT ;  /* 0x000000043f00728c */ /* 0x000fe2000bf01270 */
[----:B------:R-:W-:Y:S01]  /*18d0*/  IMAD.MOV.U32 R125, RZ, RZ, RZ ;  /* 0x000000ffff7d7224 */ /* 0x000fe200078e00ff */
[----:B------:R-:W-:-:S02]  /*18e0*/  CS2R R120, SRZ ;  /* 0x0000000000787805 */ /* 0x000fc4000001ff00 */
[----:B------:R-:W-:Y:S01]  /*18f0*/  CS2R R118, SRZ ;  /* 0x0000000000767805 */ /* 0x000fe2000001ff00 */
[----:B------:R-:W-:Y:S01]  /*1900*/  USEL UR37, URZ, UR4, !UP0 ;  /* 0x000000043f257287 */ /* 0x000fe2000c000000 */
[----:B------:R-:W-:Y:S02]  /*1910*/  CS2R R116, SRZ ;  /* 0x0000000000747805 */ /* 0x000fe4000001ff00 */
[----:B------:R-:W-:Y:S02]  /*1920*/  CS2R R114, SRZ ;  /* 0x0000000000727805 */ /* 0x000fe4000001ff00 */
[----:B------:R-:W-:Y:S02]  /*1930*/  CS2R R112, SRZ ;  /* 0x0000000000707805 */ /* 0x000fe4000001ff00 */
[----:B------:R-:W-:Y:S02]  /*1940*/  CS2R R110, SRZ ;  /* 0x00000000006e7805 */ /* 0x000fe4000001ff00 */
[----:B------:R-:W-:-:S02]  /*1950*/  CS2R R108, SRZ ;  /* 0x00000000006c7805 */ /* 0x000fc4000001ff00 */
[----:B------:R-:W-:Y:S02]  /*1960*/  ISETP.GT.AND P1, PT, R88, UR37, PT ;  /* 0x0000002558007c0c */ /* 0x000fe4000bf24270 */
        /* <DEDUP_REMOVED lines=44> */
.L_x_1080:
        /* <DEDUP_REMOVED lines=9> */
.L_x_1296:
[----:B------:R-:W-:Y:S05]  /*1cc0*/  @!P0 BRA `(.L_x_1082) ;  /* 0x0000000000048947 */ /* 0x000fea0003800000 */
[----:B------:R-:W-:Y:S01]  /*1cd0*/  BPT.TRAP 0x1 ;  /* 0x000000040000795c */ /* 0x000fe20000300000 */
.L_x_1082:
[----:B------:R-:W-:Y:S02]  /*1ce0*/  IMAD.U32 R5, RZ, RZ, UR46 ;  /* 0x0000002eff057e24 */ /* 0x000fe4000f8e00ff */
[----:B0-----:R-:W-:-:S03]  /*1cf0*/  IMAD.U32 R0, RZ, RZ, UR49 ;  /* 0x00000031ff007e24 */ /* 0x001fc6000f8e00ff */
[----:B------:R-:W-:Y:S02]  /*1d00*/  LEA R5, R5, UR42, 0x3 ;  /* 0x0000002a05057c11 */ /* 0x000fe4000f8e18ff */
[----:B------:R-:W-:-:S04]  /*1d10*/  SHF.L.U32 R0, R0, 0x1f, RZ ;  /* 0x0000001f00007819 */ /* 0x000fc800000006ff */
[----:B------:R0:W1:Y:S01]  /*1d20*/  SYNCS.PHASECHK.TRANS64.TRYWAIT P2, [R5+URZ+0x2d830], R0 ;  /* 0x02d83000050075a7 */ /* 0x000062000804017f */
[----:B------:R-:W-:Y:S05]  /*1d30*/  @!P0 BRA `(.L_x_1083) ;  /* 0x0000000000048947 */ /* 0x000fea0003800000 */
[----:B------:R-:W-:Y:S01]  /*1d40*/  BPT.TRAP 0x1 ;  /* 0x000000040000795c */ /* 0x000fe20000300000 */
.L_x_1083:
[----:B------:R-:W2:Y:S02]  /*1d50*/  S2R R2, SR_TID.X ;  /* 0x0000000000027919 */ /* 0x000ea40000002100 */
[----:B--2---:R-:W-:Y:S01]  /*1d60*/  LOP3.LUT P1, RZ, R2, 0x7f, RZ, 0xc0, !PT ;  /* 0x0000007f02ff7812 */ /* 0x004fe2000782c0ff */
[----:B-1----:R-:W-:-:S12]  /*1d70*/  @P2 BRA `(.L_x_1084) ;  /* 0x0000000000082947 */ /* 0x002fd80003800000 */
[----:B------:R-:W1:Y:S02]  /*1d80*/  SYNCS.PHASECHK.TRANS64.TRYWAIT P2, [R5+URZ+0x2d830], R0 ;  /* 0x02d83000050075a7 */ /* 0x000e64000804017f */
[----:B-1----:R-:W-:Y:S05]  /*1d90*/  @!P2 BRA `(.L_x_1085) ;  /* 0x000001440098a947 */ /* 0x002fea0003800000 */
.L_x_1084:
        /* <DEDUP_REMOVED lines=10> */
[----:B------:R-:W-:Y:S01]  /*1e40*/  IMAD.MOV.U32 R4, RZ, RZ, R0 ;  /* 0x000000ffff047224 */ /* 0x000fe200078e0000 */
[----:B------:R-:W-:Y:S01]  /*1e50*/  UMOV UR13, 0x80000020 ;  /* 0x80000020000d7882 */ /* 0x000fe20000000000 */
[----:B------:R-:W-:Y:S01]  /*1e60*/  UMOV UR15, 0x80000020 ;  /* 0x80000020000f7882 */ /* 0x000fe20000000000 */
[----:B------:R-:W-:Y:S01]  /*1e70*/  ULOP3.LUT UR32, UR4, 0x10000, URZ, 0xfc, !UPT ;  /* 0x0001000004207892 */ /* 0x000fe2000f8efc3f */
[----:B------:R-:W-:Y:S01]  /*1e80*/  IMAD.MOV.U32 R3, RZ, RZ, -0x80 ;  /* 0xffffff80ff037424 */ /* 0x000fe200078e00ff */
[----:B------:R-:W-:Y:S01]  /*1e90*/  ULOP3.LUT UR4, UR54, 0x10000, URZ, 0xfc, !UPT ;  /* 0x0001000036047892 */ /* 0x000fe2000f8efc3f */
[----:B------:R-:W-:Y:S01]  /*1ea0*/  IMAD.U32 R7, RZ, RZ, UR45 ;  /* 0x0000002dff077e24 */ /* 0x000fe2000f8e00ff */
[----:B------:R-:W-:Y:S01]  /*1eb0*/  UIMAD UR6, UR46, 0x600, UR32 ;  /* 0x000006002e0678a4 */ /* 0x000fe2000f8e0220 */
[----:B------:R-:W-:Y:S01]  /*1ec0*/  IMAD R6, R88, R3, 0x80 ;  /* 0x0000008058067424 */ /* 0x000fe200078e0203 */
[----:B------:R-:W-:-:S02]  /*1ed0*/  UIADD3 UR8, UR4, 0x2, URZ ;  /* 0x0000000204087890 */ /* 0x000fc4000fffe03f */
[----:B------:R-:W-:Y:S01]  /*1ee0*/  UIADD3 UR10, UR6, 0x2, URZ ;  /* 0x00000002060a7890 */ /* 0x000fe2000fffe03f */
[----:B------:R-:W-:Y:S01]  /*1ef0*/  VIADD R3, R6, 0x1 ;  /* 0x0000000106037836 */ /* 0x000fe20000000000 */
[----:B------:R-:W-:Y:S02]  /*1f00*/  UIADD3 UR12, UR4, 0x300, URZ ;  /* 0x00000300040c7890 */ /* 0x000fe4000fffe03f */
[----:B------:R-:W-:Y:S02]  /*1f10*/  UIADD3 UR14, UR6, 0x200, URZ ;  /* 0x00000200060e7890 */ /* 0x000fe4000fffe03f */
[----:B------:R-:W-:Y:S01]  /*1f20*/  HGMMA.64x128x16.F32.BF16 R24, gdesc[UR4], RZ, !UPT, gsb0 ;  /* 0x01e00000041879f0 */ /* 0x000fe2000c0018ff */
        /* <DEDUP_REMOVED lines=25> */
[----:B------:R-:W0:Y:S04]  /*20c0*/  SHFL.IDX PT, R5, R4, RZ, 0x1c1f ;  /* 0x001c1fff04057589 */ /* 0x000e2800000e0000 */
        /* <DEDUP_REMOVED lines=19> */
[----:B-1----:R-:W-:Y:S02]  /*2200*/  IMAD R0, R16, -0x2, R3 ;  /* 0xfffffffe10007824 */ /* 0x002fe400078e0203 */
[----:B------:R-:W-:-:S03]  /*2210*/  VIADD R3, R6, UR38 ;  /* 0x0000002606037c36 */ /* 0x000fc60008000000 */
[----:B------:R-:W-:Y:S01]  /*2220*/  IADD3 R0, -R7, UR38, R0 ;  /* 0x0000002607007c10 */ /* 0x000fe2000fffe100 */
[----:B------:R-:W-:Y:S01]  /*2230*/  IMAD R8, R16, -0x2, R3 ;  /* 0xfffffffe10087824 */ /* 0x000fe200078e0203 */
[----:B------:R-:W-:-:S03]  /*2240*/  LEA R7, R88, 0xffffff80, 0x7 ;  /* 0xffffff8058077811 */ /* 0x000fc600078e38ff */
[C---:B------:R-:W-:Y:S02]  /*2250*/  VIADD R9, R0.reuse, UR6 ;  /* 0x0000000600097c36 */ /* 0x040fe40008000000 */
[----:B------:R-:W-:-:S03]  /*2260*/  VIADD R10, R0, UR10 ;  /* 0x0000000a000a7c36 */ /* 0x000fc60008000000 */
[----:B0-----:R-:W-:Y:S01]  /*2270*/  VIADDMNMX R0, R5, R9, R8, PT ;  /* 0x0000000905007246 */ /* 0x001fe20003800108 */
[----:B------:R-:W-:Y:S01]  /*2280*/  IMAD.IADD R2, R10, 0x1, R5 ;  /* 0x000000010a027824 */ /* 0x000fe200078e0205 */
[----:B------:R-:W-:Y:S06]  /*2290*/  @P2 BRA `(.L_x_1086) ;  /* 0x00000000005c2947 */ /* 0x000fec0003800000 */
[----:B------:R-:W-:Y:S01]  /*22a0*/  IMAD.U32 R12, RZ, RZ, UR45 ;  /* 0x0000002dff0c7e24 */ /* 0x000fe2000f8e00ff */
[----:B------:R-:W-:Y:S04]  /*22b0*/  BSSY B0, `(.L_x_1087) ;  /* 0x0000011000007945 */ /* 0x000fe80003800000 */
[----:B------:R-:W-:-:S04]  /*22c0*/  IADD3 R3, -R12, UR38, R5 ;  /* 0x000000260c037c10 */ /* 0x000fc8000fffe105 */
        /* <DEDUP_REMOVED lines=10> */
.L_x_1088:
[----:B------:R-:W-:-:S06]  /*2370*/  UISETP.NE.AND UP2, UPT, UR7, 0x1, UPT ;  /* 0x000000010700788c */ /* 0x000fcc000bf45270 */
[----:B------:R-:W-:-:S05]  /*2380*/  PLOP3.LUT P2, PT, PT, PT, UP2, 0x80, 0x0 ;  /* 0x000000000000781c */ /* 0x000fca0003f4f028 */
[----:B------:R-:W-:-:S08]  /*2390*/  @UP2 ULDC.64 UR10, c[0x0][0x9e8] ;  /* 0x00027a00000a2ab9 */ /* 0x000fd00000000a00 */
[----:B------:R-:W-:-:S05]  /*23a0*/  @P2 IMAD.HI.U32 R5, R3, UR10, RZ ;  /* 0x0000000a03052c27 */ /* 0x000fca000f8e00ff */
[----:B------:R-:W-:-:S07]  /*23b0*/  @P2 SHF.R.U32.HI R3, RZ, UR11, R5 ;  /* 0x0000000bff032c19 */ /* 0x000fce0008011605 */
.L_x_1089:
[----:B------:R-:W-:Y:S05]  /*23c0*/  BSYNC B0 ;  /* 0x0000000000007941 */ /* 0x000fea0003800000 */
.L_x_1087:
[----:B------:R-:W-:-:S04]  /*23d0*/  IMAD R3, R3, UR7, -R7 ;  /* 0x0000000703037c24 */ /* 0x000fc8000f8e0a07 */
[----:B------:R-:W-:-:S05]  /*23e0*/  IMAD R3, R16, -0x2, R3 ;  /* 0xfffffffe10037824 */ /* 0x000fca00078e0203 */
[----:B------:R-:W-:Y:S02]  /*23f0*/  VIMNMX R2, R2, R3, !PT ;  /* 0x0000000302027248 */ /* 0x000fe40007fe0100 */
[----:B------:R-:W-:-:S07]  /*2400*/  VIADDMNMX R0, R3, UR7, R0, PT ;  /* 0x0000000703007c46 */ /* 0x000fce000b800100 */
.L_x_1086:
[----:B------:R-:W2:Y:S01]  /*2410*/  LDL.LU R12, [R1] ;  /* 0x00000000010c7983 */ /* 0x000ea20000300800 */
[C---:B------:R-:W-:Y:S02]  /*2420*/  ISETP.GE.AND P4, PT, R6.reuse, 0x9, PT ;  /* 0x000000090600780c */ /* 0x040fe40003f86270 */
[C---:B------:R-:W-:Y:S01]  /*2430*/  ISETP.GE.AND P2, PT, R6.reuse, 0x2, PT ;  /* 0x000000020600780c */ /* 0x040fe20003f46270 */
[----:B------:R-:W0:Y:S01]  /*2440*/  SHFL.IDX PT, R11, R4, 0x1, 0x1c1f ;  /* 0x003c1f00040b7f89 */ /* 0x000e2200000e0000 */
[----:B------:R-:W-:Y:S02]  /*2450*/  ISETP.GE.AND P5, PT, R6, 0xa, PT ;  /* 0x0000000a0600780c */ /* 0x000fe40003fa6270 */
[----:B------:R-:W-:-:S04]  /*2460*/  ISETP.GT.AND P3, PT, R2, 0x1, !P2 ;  /* 0x000000010200780c */ /* 0x000fc80005764270 */
[----:B------:R-:W-:-:S04]  /*2470*/  ISETP.LT.OR P3, PT, R0, 0x2, P3 ;  /* 0x000000020000780c */ /* 0x000fc80001f61670 */
[----:B------:R-:W-:Y:S02]  /*2480*/  FSEL R25, R25, -INF , !P3 ;  /* 0xff80000019197808 */ /* 0x000fe40005800000 */
[----:B------:R-:W-:-:S04]  /*2490*/  ISETP.GT.AND P3, PT, R2, 0x9, !P5 ;  /* 0x000000090200780c */ /* 0x000fc80006f64270 */
[----:B------:R-:W-:-:S04]  /*24a0*/  ISETP.LT.OR P3, PT, R0, 0xa, P3 ;  /* 0x0000000a0000780c */ /* 0x000fc80001f61670 */
[----:B------:R-:W-:Y:S01]  /*24b0*/  FSEL R29, R29, -INF , !P3 ;  /* 0xff8000001d1d7808 */ /* 0x000fe20005800000 */
[----:B0-----:R-:W-:Y:S01]  /*24c0*/  IMAD.IADD R3, R10, 0x1, R11 ;  /* 0x000000010a037824 */ /* 0x001fe200078e020b */
[----:B--2---:R-:W-:-:S04]  /*24d0*/  LOP3.LUT R12, R12, 0xfffffffd, RZ, 0xc0, !PT ;  /* 0xfffffffd0c0c7812 */ /* 0x004fc800078ec0ff */
[----:B------:R-:W-:Y:S02]  /*24e0*/  @P4 LOP3.LUT R12, R12, 0x2, RZ, 0xfc, !PT ;  /* 0x000000020c0c4812 */ /* 0x000fe400078efcff */
[----:B------:R-:W-:Y:S02]  /*24f0*/  ISETP.GT.AND P4, PT, R2, 0x8, !P4 ;  /* 0x000000080200780c */ /* 0x000fe40006784270 */
[----:B------:R-:W-:Y:S02]  /*2500*/  LOP3.LUT R12, R12, 0xfffffffb, RZ, 0xc0, !PT ;  /* 0xfffffffb0c0c7812 */ /* 0x000fe400078ec0ff */
[----:B------:R-:W-:Y:S02]  /*2510*/  ISETP.LT.OR P4, PT, R0, 0x9, P4 ;  /* 0x000000090000780c */ /* 0x000fe40002781670 */
[----:B------:R-:W-:Y:S02]  /*2520*/  @P5 LOP3.LUT R12, R12, 0x4, RZ, 0xfc, !PT ;  /* 0x000000040c0c5812 */ /* 0x000fe400078efcff */
[----:B------:R-:W-:-:S02]  /*2530*/  ISETP.GE.AND P5, PT, R6, 0x11, PT ;  /* 0x000000110600780c */ /* 0x000fc40003fa6270 */
[----:B------:R-:W-:Y:S02]  /*2540*/  FSEL R28, R28, -INF , !P4 ;  /* 0xff8000001c1c7808 */ /* 0x000fe40006000000 */
        /* <DEDUP_REMOVED lines=9> */
[----:B------:R-:W-:Y:S02]  /*25e0*/  ISETP.GE.AND P4, PT, R6, 0x19, PT ;  /* 0x000000190600780c */ /* 0x000fe40003f86270 */
[----:B------:R-:W-:Y:S02]  /*25f0*/  ISETP.LT.OR P3, PT, R0, 0x12, P3 ;  /* 0x000000120000780c */ /* 0x000fe40001f61670 */
[----:B------:R-:W-:Y:S02]  /*2600*/  LOP3.LUT R12, R12, 0xfeffffff, RZ, 0xc0, !PT ;  /* 0xfeffffff0c0c7812 */ /* 0x000fe400078ec0ff */
        /* <DEDUP_REMOVED lines=150> */
[----:B------:R-:W-:-:S13]  /*2f70*/  ISETP.GE.AND P6, PT, R6, 0x7a, PT ;  /* 0x0000007a0600780c */ /* 0x000fda0003fc6270 */
[----:B------:R-:W-:Y:S02]  /*2f80*/  @P6 LOP3.LUT R12, R12, 0x8000000, RZ, 0xfc, !PT ;  /* 0x080000000c0c6812 */ /* 0x000fe400078efcff */
[----:B------:R-:W-:Y:S02]  /*2f90*/  ISETP.GT.AND P6, PT, R2, 0x79, !P6 ;  /* 0x000000790200780c */ /* 0x000fe400077c4270 */
[----:B------:R-:W-:Y:S01]  /*2fa0*/  VIADDMNMX R2, R11, R9, R8, PT ;  /* 0x000000090b027246 */ /* 0x000fe20003800108 */
[----:B------:R0:W-:Y:S01]  /*2fb0*/  STL [R1], R12 ;  /* 0x0000000c01007387 */ /* 0x0001e20000100800 */
[----:B------:R-:W-:-:S04]  /*2fc0*/  ISETP.LT.OR P6, PT, R0, 0x7a, P6 ;  /* 0x0000007a0000780c */ /* 0x000fc800037c1670 */
[----:B------:R-:W-:Y:S02]  /*2fd0*/  FSEL R85, R85, -INF , !P6 ;  /* 0xff80000055557808 */ /* 0x000fe40007000000 */
[----:B------:R-:W-:-:S13]  /*2fe0*/  PLOP3.LUT P6, PT, PT, PT, UP1, 0x40, 0x0 ;  /* 0x000000000000781c */ /* 0x000fda0003fce818 */
[----:B0-----:R-:W-:Y:S05]  /*2ff0*/  @P6 BRA `(.L_x_1090) ;  /* 0x0000000000646947 */ /* 0x001fea0003800000 */
        /* <DEDUP_REMOVED lines=14> */
.L_x_1092:
[----:B------:R-:W-:-:S06]  /*30e0*/  UISETP.NE.AND UP2, UPT, UR7, 0x1, UPT ;  /* 0x000000010700788c */ /* 0x000fcc000bf45270 */
[----:B------:R-:W-:-:S05]  /*30f0*/  PLOP3.LUT P6, PT, PT, PT, UP2, 0x80, 0x0 ;  /* 0x000000000000781c */ /* 0x000fca0003fcf028 */
[----:B------:R-:W-:-:S08]  /*3100*/  @UP2 ULDC.64 UR10, c[0x0][0x9e8] ;  /* 0x00027a00000a2ab9 */ /* 0x000fd00000000a00 */
[----:B------:R-:W-:Y:S01]  /*3110*/  @P6 IMAD.HI.U32 R4, R0, UR10, RZ ;  /* 0x0000000a00046c27 */ /* 0x000fe2000f8e00ff */
[----:B------:R-:W-:-:S13]  /*3120*/  PLOP3.LUT P6, PT, PT, PT, UP2, 0x80, 0x0 ;  /* 0x000000000000781c */ /* 0x000fda0003fcf028 */
[----:B------:R-:W-:-:S07]  /*3130*/  @P6 SHF.R.U32.HI R0, RZ, UR11, R4 ;  /* 0x0000000bff006c19 */ /* 0x000fce0008011604 */
.L_x_1093:
[----:B------:R-:W-:Y:S05]  /*3140*/  BSYNC B0 ;  /* 0x0000000000007941 */ /* 0x000fea0003800000 */
.L_x_1091:
[----:B------:R-:W-:-:S04]  /*3150*/  IMAD R7, R0, UR7, -R7 ;  /* 0x0000000700077c24 */ /* 0x000fc8000f8e0a07 */
[----:B------:R-:W-:-:S05]  /*3160*/  IMAD R7, R16, -0x2, R7 ;  /* 0xfffffffe10077824 */ /* 0x000fca00078e0207 */
[----:B------:R-:W-:Y:S02]  /*3170*/  VIMNMX R3, R3, R7, !PT ;  /* 0x0000000703037248 */ /* 0x000fe40007fe0100 */
[----:B------:R-:W-:-:S07]  /*3180*/  VIADDMNMX R2, R7, UR7, R2, PT ;  /* 0x0000000707027c46 */ /* 0x000fce000b800102 */
.L_x_1090:
        /* <DEDUP_REMOVED lines=30> */
[----:B------:R-:W-:Y:S02]  /*3370*/  LOP3.LUT P6, RZ, R12, 0x8000, RZ, 0xc0, !PT ;  /* 0x000080000cff7812 */ /* 0x000fe400078cc0ff */
        /* <DEDUP_REMOVED lines=139> */
[--C-:B------:R-:W-:Y:S01]  /*3c30*/  FFMA.FTZ R12, R32, UR33, -R20.reuse ;  /* 0x00000021200c7c23 */ /* 0x100fe20008010814 */
[----:B------:R-:W-:Y:S01]  /*3c40*/  FMNMX.FTZ R5, R4, R27, !PT ;  /* 0x0000001b04057209 */ /* 0x000fe20007810000 */
[--C-:B------:R-:W-:Y:S01]  /*3c50*/  FFMA.FTZ R7, R25, UR33, -R20.reuse ;  /* 0x0000002119077c23 */ /* 0x100fe20008010814 */
[----:B------:R-:W-:Y:S01]  /*3c60*/  ISETP.GT.AND P2, PT, R3, 0x69, !P2 ;  /* 0x000000690300780c */ /* 0x000fe20005744270 */
        /* <DEDUP_REMOVED lines=14> */
[----:B------:R0:W-:Y:S01]  /*3d50*/  MUFU.EX2 R3, R53 ;  /* 0x0000003500037308 */ /* 0x0001e20000000800 */
        /* <DEDUP_REMOVED lines=8> */
[--C-:B0-----:R-:W-:Y:S01]  /*3de0*/  FFMA.FTZ R53, R69, UR33, -R20.reuse ;  /* 0x0000002145357c23 */ /* 0x101fe20008010814 */
[--C-:B------:R-:W-:Y:S01]  /*3df0*/  FFMA.FTZ R41, R72, UR33, -R20.reuse ;  /* 0x0000002148297c23 */ /* 0x100fe20008010814 */
[----:B------:R-:W-:Y:S01]  /*3e00*/  FMNMX.FTZ R6, R42, R5, !PT ;  /* 0x000000052a067209 */ /* 0x000fe20007810000 */
[--C-:B------:R-:W-:Y:S01]  /*3e10*/  FFMA.FTZ R57, R77, UR33, -R20.reuse ;  /* 0x000000214d397c23 */ /* 0x100fe20008010814 */
[--C-:B------:R-:W-:Y:S01]  /*3e20*/  FFMA.FTZ R49, R81, UR33, -R20.reuse ;  /* 0x0000002151317c23 */ /* 0x100fe20008010814 */
[----:B------:R-:W-:Y:S01]  /*3e30*/  FFMA.FTZ R61, R85, UR33, -R20 ;  /* 0x00000021553d7c23 */ /* 0x000fe20008010814 */
[----:B------:R-:W-:Y:S01]  /*3e40*/  FMNMX.FTZ R5, R43, R6, !PT ;  /* 0x000000062b057209 */ /* 0x000fe20007810000 */
[----:B------:R-:W-:Y:S03]  /*3e50*/  MUFU.EX2 R8, R8 ;  /* 0x0000000800087308 */ /* 0x000fe60000000800 */
[----:B------:R-:W-:-:S04]  /*3e60*/  FMNMX.FTZ R6, R46, R5, !PT ;  /* 0x000000052e067209 */ /* 0x000fc80007810000 */
[----:B------:R-:W-:Y:S01]  /*3e70*/  FMNMX.FTZ R5, R47, R6, !PT ;  /* 0x000000062f057209 */ /* 0x000fe20007810000 */
[----:B------:R-:W0:Y:S03]  /*3e80*/  MUFU.EX2 R7, R7 ;  /* 0x0000000700077308 */ /* 0x000e260000000800 */
[----:B------:R-:W-:-:S04]  /*3e90*/  FMNMX.FTZ R6, R50, R5, !PT ;  /* 0x0000000532067209 */ /* 0x000fc80007810000 */
[----:B------:R-:W-:Y:S01]  /*3ea0*/  FMNMX.FTZ R5, R51, R6, !PT ;  /* 0x0000000633057209 */ /* 0x000fe20007810000 */
[----:B------:R-:W1:Y:S03]  /*3eb0*/  MUFU.EX2 R10, R10 ;  /* 0x0000000a000a7308 */ /* 0x000e660000000800 */
[----:B------:R-:W-:-:S04]  /*3ec0*/  FMNMX.FTZ R6, R54, R5, !PT ;  /* 0x0000000536067209 */ /* 0x000fc80007810000 */
[----:B------:R-:W-:Y:S01]  /*3ed0*/  FMNMX.FTZ R5, R55, R6, !PT ;  /* 0x0000000637057209 */ /* 0x000fe20007810000 */
[----:B------:R-:W2:Y:S03]  /*3ee0*/  MUFU.EX2 R9, R9 ;  /* 0x0000000900097308 */ /* 0x000ea60000000800 */
        /* <DEDUP_REMOVED lines=30> */
[----:B------:R-:W3:Y:S06]  /*40d0*/  SHFL.BFLY PT, R40, R5, 0x2, 0x1f ;  /* 0x0c401f0005287f89 */ /* 0x000eec00000e0000 */
[----:B------:R-:W-:Y:S08]  /*40e0*/  MUFU.EX2 R6, R6 ;  /* 0x0000000600067308 */ /* 0x000ff00000000800 */
[----:B------:R-:W-:Y:S08]  /*40f0*/  MUFU.EX2 R29, R29 ;  /* 0x0000001d001d7308 */ /* 0x000ff00000000800 */
[----:B------:R-:W-:Y:S01]  /*4100*/  MUFU.EX2 R28, R28 ;  /* 0x0000001c001c7308 */ /* 0x000fe20000000800 */
[----:B---3--:R-:W-:Y:S01]  /*4110*/  FMNMX.FTZ R11, R5, R40, !PT ;  /* 0x00000028050b7209 */ /* 0x008fe20007810000 */
[----:B------:R-:W-:-:S04]  /*4120*/  FFMA.FTZ R40, R80, UR33, -R20 ;  /* 0x0000002150287c23 */ /* 0x000fc80008010814 */
[----:B------:R-:W3:Y:S02]  /*4130*/  SHFL.BFLY PT, R56, R11, 0x1, 0x1f ;  /* 0x0c201f000b387f89 */ /* 0x000ee400000e0000 */
[----:B------:R-:W-:Y:S08]  /*4140*/  MUFU.EX2 R32, R32 ;  /* 0x0000002000207308 */ /* 0x000ff00000000800 */
[----:B------:R-:W-:Y:S08]  /*4150*/  MUFU.EX2 R33, R33 ;  /* 0x0000002100217308 */ /* 0x000ff00000000800 */
[----:B------:R-:W-:Y:S01]  /*4160*/  MUFU.EX2 R2, R2 ;  /* 0x0000000200027308 */ /* 0x000fe20000000800 */
[----:B---3--:R-:W-:Y:S01]  /*4170*/  FMNMX.FTZ R5, R11, R56, !PT ;  /* 0x000000380b057209 */ /* 0x008fe20007810000 */
[----:B------:R-:W-:-:S06]  /*4180*/  FFMA.FTZ R56, R84, UR33, -R20 ;  /* 0x0000002154387c23 */ /* 0x000fcc0008010814 */
[----:B------:R-:W-:Y:S01]  /*4190*/  MUFU.EX2 R37, R37 ;  /* 0x0000002500257308 */ /* 0x000fe20000000800 */
[C---:B------:R-:W-:Y:S01]  /*41a0*/  FSETP.NEU.FTZ.AND P2, PT, R5.reuse, -INF , PT ;  /* 0xff8000000500780b */ /* 0x040fe20003f5d000 */
[----:B------:R-:W-:-:S05]  /*41b0*/  FMUL.FTZ R11, R5, UR33 ;  /* 0x00000021050b7c20 */ /* 0x000fca0008410000 */
[----:B------:R-:W-:Y:S01]  /*41c0*/  FSEL R20, R11, RZ, P2 ;  /* 0x000000ff0b147208 */ /* 0x000fe20001000000 */
[----:B------:R-:W-:Y:S01]  /*41d0*/  MUFU.EX2 R36, R36 ;  /* 0x0000002400247308 */ /* 0x000fe20000000800 */
        /* <DEDUP_REMOVED lines=17> */
[--C-:B---3--:R-:W-:Y:S01]  /*42f0*/  FFMA.FTZ R60, R46, UR33, -R20.reuse ;  /* 0x000000212e3c7c23 */ /* 0x108fe20008010814 */
[--C-:B------:R-:W-:Y:S01]  /*4300*/  FFMA.FTZ R46, R58, UR33, -R20.reuse ;  /* 0x000000213a2e7c23 */ /* 0x100fe20008010814 */
[--C-:B------:R-:W-:Y:S01]  /*4310*/  FFMA.FTZ R34, R51, UR33, -R20.reuse ;  /* 0x0000002133227c23 */ /* 0x100fe20008010814 */
[----:B--2---:R-:W-:Y:S01]  /*4320*/  F2FP.BF16.F32.PACK_AB R10, R9, R10 ;  /* 0x0000000a090a723e */ /* 0x004fe200000010ff */
[--C-:B------:R-:W-:Y:S01]  /*4330*/  FFMA.FTZ R51, R63, UR33, -R20.reuse ;  /* 0x000000213f337c23 */ /* 0x100fe20008010814 */
[----:B------:R1:W2:Y:S01]  /*4340*/  MUFU.EX2 R68, R65 ;  /* 0x0000004100447308 */ /* 0x0002a20000000800 */
[----:B------:R-:W-:Y:S01]  /*4350*/  F2FP.BF16.F32.PACK_AB R8, R7, R8 ;  /* 0x000000080708723e */ /* 0x000fe200000010ff */
[--C-:B------:R-:W-:Y:S01]  /*4360*/  FFMA.FTZ R7, R66, UR33, -R20.reuse ;  /* 0x0000002142077c23 */ /* 0x100fe20008010814 */
[--C-:B------:R-:W-:Y:S01]  /*4370*/  FFMA.FTZ R70, R70, UR33, -R20.reuse ;  /* 0x0000002146467c23 */ /* 0x100fe20008010814 */
[--C-:B------:R-:W-:Y:S01]  /*4380*/  FFMA.FTZ R71, R71, UR33, -R20.reuse ;  /* 0x0000002147477c23 */ /* 0x100fe20008010814 */
[--C-:B------:R-:W-:Y:S01]  /*4390*/  FFMA.FTZ R74, R74, UR33, -R20.reuse ;  /* 0x000000214a4a7c23 */ /* 0x100fe20008010814 */
[--C-:B------:R-:W-:Y:S01]  /*43a0*/  FFMA.FTZ R75, R75, UR33, -R20.reuse ;  /* 0x000000214b4b7c23 */ /* 0x100fe20008010814 */
[--C-:B------:R-:W-:Y:S01]  /*43b0*/  FFMA.FTZ R78, R78, UR33, -R20.reuse ;  /* 0x000000214e4e7c23 */ /* 0x100fe20008010814 */
[----:B------:R3:W4:Y:S01]  /*43c0*/  MUFU.EX2 R69, R31 ;  /* 0x0000001f00457308 */ /* 0x0007220000000800 */
[--C-:B-1----:R-:W-:Y:S01]  /*43d0*/  FFMA.FTZ R65, R47, UR33, -R20.reuse ;  /* 0x000000212f417c23 */ /* 0x102fe20008010814 */
[----:B------:R-:W-:Y:S01]  /*43e0*/  FFMA.FTZ R47, R59, UR33, -R20 ;  /* 0x000000213b2f7c23 */ /* 0x000fe20008010814 */
[----:B------:R-:W-:Y:S01]  /*43f0*/  FADD.FTZ R59, R9, R54 ;  /* 0x00000036093b7221 */ /* 0x000fe20000010000 */
[----:B0-----:R-:W-:Y:S01]  /*4400*/  FADD.FTZ R55, R11, R64 ;  /* 0x000000400b377221 */ /* 0x001fe20000010000 */
[----:B------:R-:W-:Y:S01]  /*4410*/  F2FP.BF16.F32.PACK_AB R9, R64, R11 ;  /* 0x0000000b4009723e */ /* 0x000fe200000010ff */
[--C-:B------:R-:W-:Y:S01]  /*4420*/  FFMA.FTZ R54, R67, UR33, -R20.reuse ;  /* 0x0000002143367c23 */ /* 0x100fe20008010814 */
[--C-:B------:R-:W-:Y:S01]  /*4430*/  FFMA.FTZ R79, R79, UR33, -R20.reuse ;  /* 0x000000214f4f7c23 */ /* 0x100fe20008010814 */
[----:B------:R-:W0:Y:S01]  /*4440*/  MUFU.EX2 R4, R4 ;  /* 0x0000000400047308 */ /* 0x000e220000000800 */
[--C-:B---3--:R-:W-:Y:S01]  /*4450*/  FFMA.FTZ R31, R50, UR33, -R20.reuse ;  /* 0x00000021321f7c23 */ /* 0x108fe20008010814 */
[--C-:B------:R-:W-:Y:S01]  /*4460*/  FFMA.FTZ R50, R62, UR33, -R20.reuse ;  /* 0x000000213e327c23 */ /* 0x100fe20008010814 */
[----:B------:R-:W-:Y:S01]  /*4470*/  FADD.FTZ R62, R12, R59 ;  /* 0x0000003b0c3e7221 */ /* 0x000fe20000010000 */
[----:B--2---:R-:W-:Y:S01]  /*4480*/  FADD.FTZ R58, R68, R55 ;  /* 0x00000037443a7221 */ /* 0x004fe20000010000 */
[C---:B------:R-:W-:Y:S01]  /*4490*/  F2FP.BF16.F32.PACK_AB R12, R13.reuse, R12 ;  /* 0x0000000c0d0c723e */ /* 0x040fe200000010ff */
[----:B------:R-:W-:Y:S01]  /*44a0*/  FFMA.FTZ R82, R82, UR33, -R20 ;  /* 0x0000002152527c23 */ /* 0x000fe20008010814 */
[----:B------:R-:W-:Y:S01]  /*44b0*/  FADD.FTZ R59, R13, R62 ;  /* 0x0000003e0d3b7221 */ /* 0x000fe20000010000 */
[----:B------:R-:W1:Y:S01]  /*44c0*/  MUFU.EX2 R27, R27 ;  /* 0x0000001b001b7308 */ /* 0x000e620000000800 */
[C---:B----4-:R-:W-:Y:S01]  /*44d0*/  FADD.FTZ R55, R69.reuse, R58 ;  /* 0x0000003a45377221 */ /* 0x050fe20000010000 */
[----:B------:R-:W-:Y:S01]  /*44e0*/  F2FP.BF16.F32.PACK_AB R11, R69, R68 ;  /* 0x00000044450b723e */ /* 0x000fe200000010ff */
[----:B------:R-:W-:Y:S01]  /*44f0*/  FADD.FTZ R62, R14, R59 ;  /* 0x0000003b0e3e7221 */ /* 0x000fe20000010000 */
[----:B------:R-:W-:Y:S01]  /*4500*/  F2FP.BF16.F32.PACK_AB R14, R15, R14 ;  /* 0x0000000e0f0e723e */ /* 0x000fe200000010ff */
[--C-:B------:R-:W-:Y:S01]  /*4510*/  FFMA.FTZ R83, R83, UR33, -R20.reuse ;  /* 0x0000002153537c23 */ /* 0x100fe20008010814 */
[----:B------:R-:W-:Y:S01]  /*4520*/  FFMA.FTZ R86, R86, UR33, -R20 ;  /* 0x0000002156567c23 */ /* 0x000fe20008010814 */
[----:B------:R-:W-:Y:S01]  /*4530*/  FADD.FTZ R59, R15, R62 ;  /* 0x0000003e0f3b7221 */ /* 0x000fe20000010000 */
[----:B------:R-:W2:Y:S01]  /*4540*/  MUFU.EX2 R30, R30 ;  /* 0x0000001e001e7308 */ /* 0x000ea20000000800 */
[----:B0-----:R-:W-:Y:S01]  /*4550*/  FADD.FTZ R58, R4, R55 ;  /* 0x00000037043a7221 */ /* 0x001fe20000010000 */
[----:B------:R0:W-:Y:S01]  /*4560*/  STSM.16.M88.4 [R17+0x21800], R8 ;  /* 0x0218000811007844 */ /* 0x0001e20000000200 */
[----:B------:R-:W-:Y:S01]  /*4570*/  FADD.FTZ R62, R24, R59 ;  /* 0x0000003b183e7221 */ /* 0x000fe20000010000 */
        /* <DEDUP_REMOVED lines=43> */
[----:B------:R1:W-:Y:S04]  /*4830*/  STSM.16.M88.4 [R22], R12 ;  /* 0x0000000c16007844 */ /* 0x0003e80000000200 */
[----:B------:R3:W-:Y:S02]  /*4840*/  STSM.16.M88.4 [R19], R24 ;  /* 0x0000001813007844 */ /* 0x0007e40000000200 */
[----:B------:R-:W4:Y:S01]  /*4850*/  MUFU.EX2 R47, R47 ;  /* 0x0000002f002f7308 */ /* 0x000f220000000800 */
[C---:B0-----:R-:W-:Y:S01]  /*4860*/  FADD.FTZ R9, R43.reuse, R4 ;  /* 0x000000042b097221 */ /* 0x041fe20000010000 */
[----:B------:R-:W-:-:S06]  /*4870*/  F2FP.BF16.F32.PACK_AB R11, R43, R38 ;  /* 0x000000262b0b723e */ /* 0x000fcc00000010ff */
[----:B------:R-:W0:Y:S01]  /*4880*/  MUFU.EX2 R50, R50 ;  /* 0x0000003200327308 */ /* 0x000e220000000800 */
[----:B--2---:R-:W-:-:S07]  /*4890*/  FADD.FTZ R4, R46, R9 ;  /* 0x000000092e047221 */ /* 0x004fce0000010000 */
[----:B------:R-:W2:Y:S01]  /*48a0*/  MUFU.EX2 R45, R45 ;  /* 0x0000002d002d7308 */ /* 0x000ea20000000800 */
[C---:B----4-:R-:W-:Y:S01]  /*48b0*/  FADD.FTZ R9, R47.reuse, R4 ;  /* 0x000000042f097221 */ /* 0x050fe20000010000 */
[----:B------:R-:W-:-:S06]  /*48c0*/  F2FP.BF16.F32.PACK_AB R29, R47, R46 ;  /* 0x0000002e2f1d723e */ /* 0x000fcc00000010ff */
[----:B------:R-:W4:Y:S01]  /*48d0*/  MUFU.EX2 R51, R51 ;  /* 0x0000003300337308 */ /* 0x000f220000000800 */
[----:B0-----:R-:W-:Y:S01]  /*48e0*/  FADD.FTZ R4, R50, R9 ;  /* 0x0000000932047221 */ /* 0x001fe20000010000 */
[----:B------:R-:W-:-:S05]  /*48f0*/  F2FP.BF16.F32.PACK_AB R9, R34, R31 ;  /* 0x0000001f2209723e */ /* 0x000fca00000010ff */
[----:B------:R0:W-:Y:S01]  /*4900*/  STSM.16.M88.4 [R18], R8 ;  /* 0x0000000812007844 */ /* 0x0001e20000000200 */
[----:B------:R-:W5:Y:S01]  /*4910*/  MUFU.EX2 R44, R44 ;  /* 0x0000002c002c7308 */ /* 0x000f620000000800 */
[C---:B--2---:R-:W-:Y:S01]  /*4920*/  FADD.FTZ R3, R45.reuse, R6 ;  /* 0x000000062d037221 */ /* 0x044fe20000010000 */
[----:B-1----:R-:W-:-:S06]  /*4930*/  F2FP.BF16.F32.PACK_AB R12, R45, R36 ;  /* 0x000000242d0c723e */ /* 0x002fcc00000010ff */
[----:B------:R-:W1:Y:S01]  /*4940*/  MUFU.EX2 R7, R7 ;  /* 0x0000000700077308 */ /* 0x000e620000000800 */
[C---:B----4-:R-:W-:Y:S01]  /*4950*/  FADD.FTZ R4, R51.reuse, R4 ;  /* 0x0000000433047221 */ /* 0x050fe20000010000 */
[----:B------:R-:W-:-:S05]  /*4960*/  F2FP.BF16.F32.PACK_AB R31, R51, R50 ;  /* 0x00000032331f723e */ /* 0x000fca00000010ff */
[----:B------:R2:W-:Y:S01]  /*4970*/  STSM.16.M88.4 [R17+0x27800], R28 ;  /* 0x0278001c11007844 */ /* 0x0005e20000000200 */
[----:B------:R-:W4:Y:S01]  /*4980*/  MUFU.EX2 R54, R54 ;  /* 0x0000003600367308 */ /* 0x000f220000000800 */
[----:B-----5:R-:W-:-:S07]  /*4990*/  FADD.FTZ R2, R44, R3 ;  /* 0x000000032c027221 */ /* 0x020fce0000010000 */
[----:B------:R-:W5:Y:S01]  /*49a0*/  MUFU.EX2 R53, R53 ;  /* 0x0000003500357308 */ /* 0x000f620000000800 */
[----:B-1----:R-:W-:-:S07]  /*49b0*/  FADD.FTZ R3, R7, R4 ;  /* 0x0000000407037221 */ /* 0x002fce0000010000 */
[----:B------:R-:W1:Y:S01]  /*49c0*/  MUFU.EX2 R70, R70 ;  /* 0x0000004600467308 */ /* 0x000e620000000800 */
[C---:B----4-:R-:W-:Y:S01]  /*49d0*/  FADD.FTZ R3, R54.reuse, R3 ;  /* 0x0000000336037221 */ /* 0x050fe20000010000 */
[----:B------:R-:W-:-:S06]  /*49e0*/  F2FP.BF16.F32.PACK_AB R13, R54, R7 ;  /* 0x00000007360d723e */ /* 0x000fcc00000010ff */
[----:B------:R-:W4:Y:S01]  /*49f0*/  MUFU.EX2 R71, R71 ;  /* 0x0000004700477308 */ /* 0x000f220000000800 */
[C---:B-----5:R-:W-:Y:S01]  /*4a00*/  FADD.FTZ R4, R53.reuse, R2 ;  /* 0x0000000235047221 */ /* 0x060fe20000010000 */
[----:B------:R-:W-:-:S06]  /*4a10*/  F2FP.BF16.F32.PACK_AB R14, R53, R44 ;  /* 0x0000002c350e723e */ /* 0x000fcc00000010ff */
[----:B------:R-:W5:Y:S01]  /*4a20*/  MUFU.EX2 R41, R41 ;  /* 0x0000002900297308 */ /* 0x000f620000000800 */
[----:B-1----:R-:W-:-:S07]  /*4a30*/  FADD.FTZ R2, R70, R3 ;  /* 0x0000000346027221 */ /* 0x002fce0000010000 */
[----:B------:R-:W3:Y:S01]  /*4a40*/  MUFU.EX2 R48, R48 ;  /* 0x0000003000307308 */ /* 0x000ee20000000800 */
[C---:B----4-:R-:W-:Y:S01]  /*4a50*/  F2FP.BF16.F32.PACK_AB R15, R71.reuse, R70 ;  /* 0x00000046470f723e */ /* 0x050fe200000010ff */
[----:B------:R-:W-:-:S04]  /*4a60*/  FADD.FTZ R7, R71, R2 ;  /* 0x0000000247077221 */ /* 0x000fc80000010000 */
[----:B------:R2:W-:Y:S02]  /*4a70*/  STSM.16.M88.4 [R23], R12 ;  /* 0x0000000c17007844 */ /* 0x0005e40000000200 */
[----:B------:R-:W-:Y:S01]  /*4a80*/  MUFU.EX2 R52, R52 ;  /* 0x0000003400347308 */ /* 0x000fe20000000800 */
[----:B-----5:R-:W-:-:S07]  /*4a90*/  FADD.FTZ R21, R41, R4 ;  /* 0x0000000429157221 */ /* 0x020fce0000010000 */
[----:B------:R-:W1:Y:S01]  /*4aa0*/  MUFU.EX2 R57, R57 ;  /* 0x0000003900397308 */ /* 0x000e620000000800 */
[C---:B---3--:R-:W-:Y:S01]  /*4ab0*/  F2FP.BF16.F32.PACK_AB R24, R48.reuse, R41 ;  /* 0x000000293018723e */ /* 0x048fe200000010ff */
[----:B------:R-:W-:-:S06]  /*4ac0*/  FADD.FTZ R21, R48, R21 ;  /* 0x0000001530157221 */ /* 0x000fcc0000010000 */
[----:B------:R-:W3:Y:S08]  /*4ad0*/  MUFU.EX2 R74, R74 ;  /* 0x0000004a004a7308 */ /* 0x000ef00000000800 */
[----:B------:R-:W4:Y:S01]  /*4ae0*/  MUFU.EX2 R75, R75 ;  /* 0x0000004b004b7308 */ /* 0x000f220000000800 */
[----:B-1----:R-:W-:-:S07]  /*4af0*/  F2FP.BF16.F32.PACK_AB R26, R57, R52 ;  /* 0x00000034391a723e */ /* 0x002fce00000010ff */
[----:B------:R-:W1:Y:S01]  /*4b00*/  MUFU.EX2 R78, R78 ;  /* 0x0000004e004e7308 */ /* 0x000e620000000800 */
[----:B---3--:R-:W-:-:S07]  /*4b10*/  FADD.FTZ R2, R74, R7 ;  /* 0x000000074a027221 */ /* 0x008fce0000010000 */
[----:B------:R-:W3:Y:S01]  /*4b20*/  MUFU.EX2 R79, R79 ;  /* 0x0000004f004f7308 */ /* 0x000ee20000000800 */
[C---:B----4-:R-:W-:Y:S01]  /*4b30*/  F2FP.BF16.F32.PACK_AB R25, R75.reuse, R74 ;  /* 0x0000004a4b19723e */ /* 0x050fe200000010ff */
[----:B------:R-:W-:Y:S01]  /*4b40*/  FADD.FTZ R7, R75, R2 ;  /* 0x000000024b077221 */ /* 0x000fe20000010000 */
[----:B------:R-:W-:-:S05]  /*4b50*/  FADD.FTZ R2, R52, R21 ;  /* 0x0000001534027221 */ /* 0x000fca0000010000 */
[----:B------:R-:W-:Y:S01]  /*4b60*/  MUFU.EX2 R40, R40 ;  /* 0x0000002800287308 */ /* 0x000fe20000000800 */
[----:B-1----:R-:W-:Y:S01]  /*4b70*/  FADD.FTZ R4, R78, R7 ;  /* 0x000000074e047221 */ /* 0x002fe20000010000 */
[----:B------:R-:W-:Y:S01]  /*4b80*/  FADD.FTZ R7, R57, R2 ;  /* 0x0000000239077221 */ /* 0x000fe20000010000 */
[----:B------:R-:W-:-:S05]  /*4b90*/  VIADD R2, R88, 0xfffffffe ;  /* 0xfffffffe58027836 */ /* 0x000fca0000000000 */
[----:B------:R-:W0:Y:S01]  /*4ba0*/  MUFU.EX2 R49, R49 ;  /* 0x0000003100317308 */ /* 0x000e220000000800 */
[C---:B---3--:R-:W-:Y:S01]  /*4bb0*/  F2FP.BF16.F32.PACK_AB R27, R79.reuse, R78 ;  /* 0x0000004e4f1b723e */ /* 0x048fe200000010ff */
[----:B------:R-:W-:-:S04]  /*4bc0*/  FADD.FTZ R21, R79, R4 ;  /* 0x000000044f157221 */ /* 0x000fc80000010000 */
[----:B------:R2:W-:Y:S02]  /*4bd0*/  STSM.16.M88.4 [R19+0x6000], R24 ;  /* 0x0060001813007844 */ /* 0x0005e40000000200 */
[----:B------:R-:W1:Y:S08]  /*4be0*/  MUFU.EX2 R56, R56 ;  /* 0x0000003800387308 */ /* 0x000e700000000800 */
[----:B------:R-:W3:Y:S01]  /*4bf0*/  MUFU.EX2 R61, R61 ;  /* 0x0000003d003d7308 */ /* 0x000ee20000000800 */
[----:B0-----:R-:W-:Y:S01]  /*4c00*/  F2FP.BF16.F32.PACK_AB R8, R49, R40 ;  /* 0x000000283108723e */ /* 0x001fe200000010ff */
[----:B------:R-:W-:-:S04]  /*4c10*/  FADD.FTZ R40, R40, R7 ;  /* 0x0000000728287221 */ /* 0x000fc80000010000 */
[----:B------:R-:W-:Y:S02]  /*4c20*/  FADD.FTZ R49, R49, R40 ;  /* 0x0000002831317221 */ /* 0x000fe40000010000 */
[----:B------:R-:W-:Y:S02]  /*4c30*/  MUFU.EX2 R82, R82 ;  /* 0x0000005200527308 */ /* 0x000fe40000000800 */
[----:B-1----:R-:W-:-:S06]  /*4c40*/  FADD.FTZ R4, R56, R49 ;  /* 0x0000003138047221 */ /* 0x002fcc0000010000 */
[----:B------:R-:W0:Y:S01]  /*4c50*/  MUFU.EX2 R83, R83 ;  /* 0x0000005300537308 */ /* 0x000e220000000800 */
[C---:B---3--:R-:W-:Y:S01]  /*4c60*/  F2FP.BF16.F32.PACK_AB R10, R61.reuse, R56 ;  /* 0x000000383d0a723e */ /* 0x048fe200000010ff */
[----:B------:R-:W-:-:S06]  /*4c70*/  FADD.FTZ R4, R61, R4 ;  /* 0x000000043d047221 */ /* 0x000fcc0000010000 */
[----:B------:R-:W-:Y:S08]  /*4c80*/  MUFU.EX2 R86, R86 ;  /* 0x0000005600567308 */ /* 0x000ff00000000800 */
[----:B------:R-:W1:Y:S01]  /*4c90*/  MUFU.EX2 R3, R20 ;  /* 0x0000001400037308 */ /* 0x000e620000000800 */
[----:B0-----:R-:W-:Y:S01]  /*4ca0*/  F2FP.BF16.F32.PACK_AB R9, R83, R82 ;  /* 0x000000525309723e */ /* 0x001fe200000010ff */
[----:B------:R-:W-:-:S04]  /*4cb0*/  FADD.FTZ R82, R82, R21 ;  /* 0x0000001552527221 */ /* 0x000fc80000010000 */
[----:B------:R-:W-:Y:S01]  /*4cc0*/  FADD.FTZ R83, R83, R82 ;  /* 0x0000005253537221 */ /* 0x000fe20000010000 */
[----:B-1----:R-:W-:-:S03]  /*4cd0*/  F2FP.BF16.F32.PACK_AB R11, R3, R86 ;  /* 0x00000056030b723e */ /* 0x002fc600000010ff */
        /* <DEDUP_REMOVED lines=17> */
.L_x_1095:
[----:B------:R-:W-:-:S11]  /*4df0*/  UISETP.NE.AND UP2, UPT, UR7, 0x1, UPT ;  /* 0x000000010700788c */ /* 0x000fd6000bf45270 */
[----:B------:R-:W-:Y:S02]  /*4e00*/  @UP2 ULDC.64 UR10, c[0x0][0x9e8] ;  /* 0x00027a00000a2ab9 */ /* 0x000fe40000000a00 */
[----:B------:R-:W-:-:S04]  /*4e10*/  UIMAD.WIDE.U32 UR14, UR18, UR10, URZ ;  /* 0x0000000a120e72a5 */ /* 0x000fc8000f8e003f */
[----:B------:R-:W-:-:S12]  /*4e20*/  @UP2 USHF.R.U32.HI UR18, URZ, UR11, UR15 ;  /* 0x0000000b3f122299 */ /* 0x000fd8000801160f */
.L_x_1096:
[----:B------:R-:W-:-:S04]  /*4e30*/  UIMAD UR7, UR18, UR7, UR7 ;  /* 0x00000007120772a4 */ /* 0x000fc8000f8e0207 */
[----:B------:R-:W-:-:S04]  /*4e40*/  UISETP.LT.AND UP2, UPT, UR6, UR7, UPT ;  /* 0x000000070600728c */ /* 0x000fc8000bf41270 */
[----:B------:R-:W-:-:S12]  /*4e50*/  USEL UR6, UR6, UR7, UP2 ;  /* 0x0000000706067287 */ /* 0x000fd80009000000 */
.L_x_1094:
        /* <DEDUP_REMOVED lines=36> */
.L_x_1114:
[----:B------:R-:W-:Y:S01]  /*50a0*/  UIADD3 UR55, UR46, 0x1, URZ ;  /* 0x000000012e377890 */ /* 0x000fe2000fffe03f */
[----:B------:R-:W-:-:S03]  /*50b0*/  ISETP.NE.AND P3, PT, RZ, UR44, PT ;  /* 0x0000002cff007c0c */ /* 0x000fc6000bf65270 */
[----:B------:R-:W-:-:S04]  /*50c0*/  UISETP.NE.AND UP2, UPT, UR55, 0x2, UPT ;  /* 0x000000023700788c */ /* 0x000fc8000bf45270 */
[----:B------:R-:W-:Y:S02]  /*50d0*/  USEL UR54, URZ, 0x1, UP2 ;  /* 0x000000013f367887 */ /* 0x000fe40009000000 */
[----:B------:R-:W-:Y:S02]  /*50e0*/  USEL UR55, UR55, URZ, UP2 ;  /* 0x0000003f37377287 */ /* 0x000fe40009000000 */
[----:B------:R-:W-:Y:S02]  /*50f0*/  ULOP3.LUT UR54, UR49, UR54, URZ, 0x3c, !UPT ;  /* 0x0000003631367292 */ /* 0x000fe4000f8e3c3f */
[----:B----4-:R-:W-:Y:S10]  /*5100*/  @P3 BRA `(.L_x_1098) ;  /* 0x00000000002c3947 */ /* 0x010ff40003800000 */
[----:B------:R-:W-:Y:S05]  /*5110*/  @!P0 BRA `(.L_x_1099) ;  /* 0x0000000000048947 */ /* 0x000fea0003800000 */
[----:B------:R-:W-:Y:S01]  /*5120*/  BPT.TRAP 0x1 ;  /* 0x000000040000795c */ /* 0x000fe20000300000 */
.L_x_1099:
[----:B------:R-:W-:Y:S01]  /*5130*/  ULEA UR6, UR55, UR42, 0x3 ;  /* 0x0000002a37067291 */ /* 0x000fe2000f8e183f */
[----:B------:R-:W-:-:S05]  /*5140*/  IMAD.U32 R6, RZ, RZ, UR54 ;  /* 0x00000036ff067e24 */ /* 0x000fca000f8e00ff */
[----:B------:R-:W-:-:S04]  /*5150*/  SHF.L.U32 R6, R6, 0x1f, RZ ;  /* 0x0000001f06067819 */ /* 0x000fc800000006ff */
[----:B------:R0:W1:Y:S01]  /*5160*/  SYNCS.PHASECHK.TRANS64.TRYWAIT P2, [UR6+0x2d830], R6 ;  /* 0x02d83006ff0075a7 */ /* 0x0000620008040146 */
[----:B------:R-:W-:Y:S05]  /*5170*/  @!P0 BRA `(.L_x_1100) ;  /* 0x0000000000048947 */ /* 0x000fea0003800000 */
[----:B------:R-:W-:Y:S01]  /*5180*/  BPT.TRAP 0x1 ;  /* 0x000000040000795c */ /* 0x000fe20000300000 */
.L_x_1100:
[----:B-1----:R-:W-:Y:S05]  /*5190*/  @P2 BRA `(.L_x_1098) ;  /* 0x0000000000082947 */ /* 0x002fea0003800000 */
[----:B------:R-:W1:Y:S02]  /*51a0*/  SYNCS.PHASECHK.TRANS64.TRYWAIT P2, [UR6+0x2d830], R6 ;  /* 0x02d83006ff0075a7 */ /* 0x000e640008040146 */
[----:B-1----:R-:W-:Y:S05]  /*51b0*/  @!P2 BRA `(.L_x_1101) ;  /* 0x0000011000a4a947 */ /* 0x002fea0003800000 */
.L_x_1098:
        /* <DEDUP_REMOVED lines=16> */
[----:B--2---:R-:W-:-:S06]  /*52c0*/  WARPGROUP.ARRIVE ;  /* 0x00000000000079c5 */ /* 0x004fcc0000000000 */
        /* <DEDUP_REMOVED lines=20> */
.L_x_1103:
[----:B------:R-:W-:Y:S01]  /*5410*/  ULEA UR6, UR46, UR42, 0x3 ;  /* 0x0000002a2e067291 */ /* 0x000fe2000f8e183f */
[----:B------:R-:W-:-:S05]  /*5420*/  IMAD.U32 R6, RZ, RZ, UR49 ;  /* 0x00000031ff067e24 */ /* 0x000fca000f8e00ff */
[----:B------:R-:W-:-:S04]  /*5430*/  SHF.L.U32 R6, R6, 0x1f, RZ ;  /* 0x0000001f06067819 */ /* 0x000fc800000006ff */
[----:B------:R0:W1:Y:S01]  /*5440*/  SYNCS.PHASECHK.TRANS64.TRYWAIT P2, [UR6+0x2d850], R6 ;  /* 0x02d85006ff0075a7 */ /* 0x0000620008040146 */
[----:B------:R-:W-:Y:S05]  /*5450*/  @!P0 BRA `(.L_x_1104) ;  /* 0x0000000000048947 */ /* 0x000fea0003800000 */
[----:B------:R-:W-:Y:S01]  /*5460*/  BPT.TRAP 0x1 ;  /* 0x000000040000795c */ /* 0x000fe20000300000 */
.L_x_1104:
[----:B-1----:R-:W-:Y:S05]  /*5470*/  @P2 BRA `(.L_x_1102) ;  /* 0x0000000000082947 */ /* 0x002fea0003800000 */
[----:B------:R-:W1:Y:S02]  /*5480*/  SYNCS.PHASECHK.TRANS64.TRYWAIT P2, [UR6+0x2d850], R6 ;  /* 0x02d85006ff0075a7 */ /* 0x000e640008040146 */
[----:B-1----:R-:W-:Y:S05]  /*5490*/  @!P2 BRA `(.L_x_1105) ;  /* 0x000001100004a947 */ /* 0x002fea0003800000 */
.L_x_1102:
[----:B------:R-:W-:Y:S01]  /*54a0*/  UIADD3 UR6, UR42, 0x400, URZ ;  /* 0x000004002a067890 */ /* 0x000fe2000fffe03f */
[----:B------:R-:W-:Y:S01]  /*54b0*/  WARPGROUP.ARRIVE ;  /* 0x00000000000079c5 */ /* 0x000fe20000000000 */
[----:B------:R-:W-:-:S05]  /*54c0*/  ULEA UR7, UR52, UR42, 0xd ;  /* 0x0000002a34077291 */ /* 0x000fca000f8e683f */
[----:B------:R-:W2:Y:S01]  /*54d0*/  S2R R9, SR_TID.X ;  /* 0x0000000000097919 */ /* 0x000ea20000002100 */
[----:B------:R-:W-:Y:S01]  /*54e0*/  USHF.R.U32.HI UR6, URZ, 0x4, UR6 ;  /* 0x000000043f067899 */ /* 0x000fe20008011606 */
[----:B------:R-:W-:Y:S01]  /*54f0*/  PLOP3.LUT P2, PT, PT, PT, UP0, 0x80, 0x0 ;  /* 0x000000000000781c */ /* 0x000fe20003f4f008 */
[----:B------:R-:W-:Y:S01]  /*5500*/  UIADD3 UR7, UR7, 0x21800, URZ ;  /* 0x0002180007077890 */ /* 0x000fe2000fffe03f */
[----:B------:R-:W-:Y:S01]  /*5510*/  PLOP3.LUT P3, PT, PT, PT, UP0, 0x80, 0x0 ;  /* 0x000000000000781c */ /* 0x000fe20003f6f008 */
[----:B------:R-:W-:Y:S01]  /*5520*/  ULOP3.LUT UR6, UR6, 0x3fff, URZ, 0xc0, !UPT ;  /* 0x00003fff06067892 */ /* 0x000fe2000f8ec03f */
[----:B------:R-:W-:Y:S01]  /*5530*/  VIADD R13, R136, UR39 ;  /* 0x00000027880d7c36 */ /* 0x000fe20008000000 */
[----:B------:R-:W-:Y:S01]  /*5540*/  USHF.R.U32.HI UR7, URZ, 0x4, UR7 ;  /* 0x000000043f077899 */ /* 0x000fe20008011607 */
[----:B------:R-:W-:Y:S01]  /*5550*/  IMAD.SHL.U32 R12, R2, 0x80, RZ ;  /* 0x00000080020c7824 */ /* 0x000fe200078e00ff */
[----:B------:R-:W-:Y:S01]  /*5560*/  ULOP3.LUT UR10, UR6, 0x2000000, URZ, 0xfc, !UPT ;  /* 0x02000000060a7892 */ /* 0x000fe2000f8efc3f */
[----:B-1----:R-:W-:Y:S01]  /*5570*/  IMAD.U32 R7, RZ, RZ, UR55 ;  /* 0x00000037ff077e24 */ /* 0x002fe2000f8e00ff */
[----:B------:R-:W-:-:S02]  /*5580*/  ULOP3.LUT UR6, UR7, 0x3fff, URZ, 0xc0, !UPT ;  /* 0x00003fff07067892 */ /* 0x000fc4000f8ec03f */
[----:B------:R-:W-:Y:S02]  /*5590*/  UIMAD UR7, UR46, 0x600, UR10 ;  /* 0x000006002e0778a4 */ /* 0x000fe4000f8e020a */
[----:B------:R-:W-:Y:S01]  /*55a0*/  ULOP3.LUT UR6, UR6, 0x10000, URZ, 0xfc, !UPT ;  /* 0x0001000006067892 */ /* 0x000fe2000f8efc3f */
[----:B------:R-:W-:Y:S01]  /*55b0*/  @!P1 LEA R7, R7, UR42, 0x3 ;  /* 0x0000002a07079c11 */ /* 0x000fe2000f8e18ff */
[----:B------:R-:W-:Y:S01]  /*55c0*/  UMOV UR31, 0x80000020 ;  /* 0x80000020001f7882 */ /* 0x000fe20000000000 */
[----:B------:R-:W-:Y:S02]  /*55d0*/  UMOV UR29, 0x40000040 ;  /* 0x40000040001d7882 */ /* 0x000fe40000000000 */
[----:B------:R-:W-:Y:S01]  /*55e0*/  UMOV UR30, UR7 ;  /* 0x00000007001e7c82 */ /* 0x000fe20008000000 */
[----:B------:R-:W-:Y:S01]  /*55f0*/  @!P1 VIADD R7, R7, 0x2d840 ;  /* 0x0002d84007079836 */ /* 0x000fe20000000000 */
[----:B------:R-:W-:Y:S02]  /*5600*/  UMOV UR28, UR6 ;  /* 0x00000006001c7c82 */ /* 0x000fe40008000000 */
[----:B------:R-:W-:Y:S01]  /*5610*/  HGMMA.64x96x16.F32.BF16 R88, gdesc[UR28].tnspB, R88, gsb0 ;  /* 0x416000001c5879f0 */ /* 0x000fe20008001858 */
[----:B------:R-:W-:Y:S01]  /*5620*/  UIADD3 UR30, UR7, 0x40, URZ ;  /* 0x00000040071e7890 */ /* 0x000fe2000fffe03f */
[----:B------:R-:W-:Y:S01]  /*5630*/  @!P1 PRMT R7, RZ, 0x654, R7 ;  /* 0x00000654ff079816 */ /* 0x000fe20000000007 */
[----:B------:R-:W-:Y:S01]  /*5640*/  UIADD3 UR28, UR6, 0x2, URZ ;  /* 0x00000002061c7890 */ /* 0x000fe2000fffe03f */
[----:B------:R-:W-:Y:S01]  /*5650*/  UMOV UR31, 0x80000020 ;  /* 0x80000020001f7882 */ /* 0x000fe20000000000 */
[----:B------:R-:W-:Y:S01]  /*5660*/  UMOV UR29, 0x40000040 ;  /* 0x40000040001d7882 */ /* 0x000fe20000000000 */
[----:B--2---:R-:W-:Y:S01]  /*5670*/  SHF.R.U32.HI R8, RZ, 0x7, R9 ;  /* 0x00000007ff087819 */ /* 0x004fe20000011609 */
        /* <DEDUP_REMOVED lines=48> */
[----:B------:R-:W-:Y:S01]  /*5980*/  VIADD R6, R8, 0x9 ;  /* 0x0000000908067836 */ /* 0x000fe20000000000 */
[----:B------:R-:W-:Y:S01]  /*5990*/  ULOP3.LUT UR6, URZ, UR35, URZ, 0x33, !UPT ;  /* 0x000000233f067292 */ /* 0x000fe2000f8e333f */
[----:B------:R-:W-:Y:S02]  /*59a0*/  IMAD R9, R16, -0x2, R9 ;  /* 0xfffffffe10097824 */ /* 0x000fe400078e0209 */
[----:B------:R-:W0:Y:S01]  /*59b0*/  SHFL.IDX PT, R15, R13, RZ, 0x1c1f ;  /* 0x001c1fff0d0f7589 */ /* 0x000e2200000e0000 */
[----:B------:R-:W-:Y:S01]  /*59c0*/  SEL R6, R6, 0x9, !P2 ;  /* 0x0000000906067807 */ /* 0x000fe20005000000 */
[----:B------:R-:W-:Y:S01]  /*59d0*/  IMAD.U32 R8, RZ, RZ, UR45 ;  /* 0x0000002dff087e24 */ /* 0x000fe2000f8e00ff */
[----:B------:R-:W-:-:S04]  /*59e0*/  PLOP3.LUT P2, PT, PT, PT, UP1, 0x40, 0x0 ;  /* 0x000000000000781c */ /* 0x000fc80003f4e818 */
[----:B------:R-:W-:-:S05]  /*59f0*/  IADD3 R9, -R8, UR38, R9 ;  /* 0x0000002608097c10 */ /* 0x000fca000fffe109 */
[C---:B------:R-:W-:Y:S02]  /*5a00*/  VIADD R11, R9.reuse, UR53 ;  /* 0x00000035090b7c36 */ /* 0x040fe40008000000 */
[----:B------:R-:W-:Y:S01]  /*5a10*/  VIADD R10, R9, UR6 ;  /* 0x00000006090a7c36 */ /* 0x000fe20008000000 */
[----:B------:R-:W-:Y:S02]  /*5a20*/  WARPGROUP.DEPBAR.LE gsb0, 0x0 ;  /* 0x00008000000079c5 */ /* 0x000fe40000010000 */
[----:B------:R-:W-:-:S06]  /*5a30*/  WARPGROUP.ARRIVE ;  /* 0x00000000000079c5 */ /* 0x000fcc0000000000 */
[----:B------:R-:W-:Y:S03]  /*5a40*/  HGMMA.64x96x16.F32.BF16 R88, gdesc[UR28].tnspB, R88, gsb0 ;  /* 0x416000001c5879f0 */ /* 0x000fe60008001858 */
[----:B------:R-:W-:Y:S02]  /*5a50*/  WARPGROUP.DEPBAR.LE gsb0, 0x0 ;  /* 0x00008000000079c5 */ /* 0x000fe40000010000 */
[----:B------:R0:W-:Y:S06]  /*5a60*/  BAR.ARV R6, 0x100 ;  /* 0x000400060000751d */ /* 0x0001ec0000002000 */
[----:B------:R1:W-:Y:S01]  /*5a70*/  @!P1 SYNCS.ARRIVE.TRANS64.RED.A1T0 RZ, [R7+URZ], RZ ;  /* 0x000000ff07ff99a7 */ /* 0x0003e2000810043f */
[----:B0-----:R-:W-:-:S02]  /*5a80*/  IMAD.IADD R6, R15, 0x1, R10 ;  /* 0x000000010f067824 */ /* 0x001fc400078e020a */
[----:B-1----:R-:W-:Y:S01]  /*5a90*/  IMAD.IADD R7, R15, 0x1, R11 ;  /* 0x000000010f077824 */ /* 0x002fe200078e020b */
[----:B------:R-:W-:Y:S06]  /*5aa0*/  @P2 BRA `(.L_x_1106) ;  /* 0x00000000005c2947 */ /* 0x000fec0003800000 */
[----:B------:R-:W-:Y:S01]  /*5ab0*/  IMAD.U32 R8, RZ, RZ, UR45 ;  /* 0x0000002dff087e24 */ /* 0x000fe2000f8e00ff */
[----:B------:R-:W-:Y:S04]  /*5ac0*/  BSSY B0, `(.L_x_1107) ;  /* 0x0000011000007945 */ /* 0x000fe80003800000 */
[----:B------:R-:W-:-:S04]  /*5ad0*/  IADD3 R15, -R8, UR38, R15 ;  /* 0x00000026080f7c10 */ /* 0x000fc8000fffe10f */
        /* <DEDUP_REMOVED lines=10> */
.L_x_1108:
[----:B------:R-:W-:-:S05]  /*5b80*/  IMAD.U32 R14, RZ, RZ, UR34 ;  /* 0x00000022ff0e7e24 */ /* 0x000fca000f8e00ff */
[----:B------:R-:W-:-:S13]  /*5b90*/  ISETP.NE.AND P2, PT, R14, 0x1, PT ;  /* 0x000000010e00780c */ /* 0x000fda0003f45270 */
[----:B------:R-:W0:Y:S02]  /*5ba0*/  @P2 LDC.64 R8, c[0x0][0x9e8] ;  /* 0x00027a00ff082b82 */ /* 0x000e240000000a00 */
[----:B0-----:R-:W-:-:S05]  /*5bb0*/  @P2 IMAD.HI.U32 R8, R15, R8, RZ ;  /* 0x000000080f082227 */ /* 0x001fca00078e00ff */
[----:B------:R-:W-:-:S07]  /*5bc0*/  @P2 SHF.R.U32.HI R15, RZ, R9, R8 ;  /* 0x00000009ff0f2219 */ /* 0x000fce0000011608 */
.L_x_1109:
[----:B------:R-:W-:Y:S05]  /*5bd0*/  BSYNC B0 ;  /* 0x0000000000007941 */ /* 0x000fea0003800000 */
.L_x_1107:
[----:B------:R-:W-:-:S04]  /*5be0*/  IMAD R15, R15, R14, -R12 ;  /* 0x0000000e0f0f7224 */ /* 0x000fc800078e0a0c */
[----:B------:R-:W-:-:S05]  /*5bf0*/  IMAD R15, R16, -0x2, R15 ;  /* 0xfffffffe100f7824 */ /* 0x000fca00078e020f */
[----:B------:R-:W-:Y:S02]  /*5c00*/  VIADDMNMX R7, R15, R14, R7, PT ;  /* 0x0000000e0f077246 */ /* 0x000fe40003800107 */
[----:B------:R-:W-:-:S07]  /*5c10*/  VIMNMX R6, R6, R15, !PT ;  /* 0x0000000f06067248 */ /* 0x000fce0007fe0100 */
.L_x_1106:
        /* <DEDUP_REMOVED lines=115> */
.L_x_1112:
[----:B------:R-:W-:-:S05]  /*6350*/  IMAD.U32 R8, RZ, RZ, UR34 ;  /* 0x00000022ff087e24 */ /* 0x000fca000f8e00ff */
[----:B------:R-:W-:-:S13]  /*6360*/  ISETP.NE.AND P3, PT, R8, 0x1, PT ;  /* 0x000000010800780c */ /* 0x000fda0003f65270 */
[----:B------:R-:W0:Y:S02]  /*6370*/  @P3 LDC.64 R6, c[0x0][0x9e8] ;  /* 0x00027a00ff063b82 */ /* 0x000e240000000a00 */
[----:B0-----:R-:W-:-:S05]  /*6380*/  @P3 IMAD.HI.U32 R6, R9, R6, RZ ;  /* 0x0000000609063227 */ /* 0x001fca00078e00ff */
[----:B------:R-:W-:-:S07]  /*6390*/  @P3 SHF.R.U32.HI R9, RZ, R7, R6 ;  /* 0x00000007ff093219 */ /* 0x000fce0000011606 */
.L_x_1113:
[----:B------:R-:W-:Y:S05]  /*63a0*/  BSYNC B0 ;  /* 0x0000000000007941 */ /* 0x000fea0003800000 */
.L_x_1111:
[----:B------:R-:W-:-:S04]  /*63b0*/  IMAD R9, R9, R8, -R12 ;  /* 0x0000000809097224 */ /* 0x000fc800078e0a0c */
[----:B------:R-:W-:-:S05]  /*63c0*/  IMAD R9, R16, -0x2, R9 ;  /* 0xfffffffe10097824 */ /* 0x000fca00078e0209 */
[----:B------:R-:W-:Y:S02]  /*63d0*/  VIADDMNMX R11, R9, R8, R11, PT ;  /* 0x00000008090b7246 */ /* 0x000fe4000380010b */
[----:B------:R-:W-:-:S07]  /*63e0*/  VIMNMX R10, R10, R9, !PT ;  /* 0x000000090a0a7248 */ /* 0x000fce0007fe0100 */
.L_x_1110:
        /* <DEDUP_REMOVED lines=20> */
[----:B------:R-:W-:Y:S02]  /*6530*/  ISETP.GT.AND P5, PT, R10, RZ, P2 ;  /* 0x000000ff0a00720c */ /* 0x000fe400017a4270 */
        /* <DEDUP_REMOVED lines=9> */
[----:B------:R-:W-:-:S02]  /*65d0*/  ISETP.GT.AND P3, PT, R10, 0x9, P2 ;  /* 0x000000090a00780c */ /* 0x000fc40001764270 */
[----:B------:R-:W-:Y:S02]  /*65e0*/  FMNMX.FTZ R7, R53, R6, !PT ;  /* 0x0000000635077209 */ /* 0x000fe40007810000 */
[----:B------:R-:W-:Y:S02]  /*65f0*/  FSEL R27, R27, -INF , !P4 ;  /* 0xff8000001b1b7808 */ /* 0x000fe40006000000 */
[----:B------:R-:W-:Y:S02]  /*6600*/  FMNMX.FTZ R6, R56, R7, !PT ;  /* 0x0000000738067209 */ /* 0x000fe40007810000 */
[----:B------:R-:W-:Y:S02]  /*6610*/  FMNMX.FTZ R20, R26, R5, !PT ;  /* 0x000000051a147209 */ /* 0x000fe40007810000 */
[----:B------:R-:W-:Y:S02]  /*6620*/  FMNMX.FTZ R7, R57, R6, !PT ;  /* 0x0000000639077209 */ /* 0x000fe40007810000 */
[----:B------:R-:W-:-:S02]  /*6630*/  ISETP.GT.AND P4, PT, R10, 0x10, P2 ;  /* 0x000000100a00780c */ /* 0x000fc40001784270 */
[----:B------:R-:W-:Y:S02]  /*6640*/  FMNMX.FTZ R6, R60, R7, !PT ;  /* 0x000000073c067209 */ /* 0x000fe40007810000 */
[----:B------:R-:W-:Y:S02]  /*6650*/  ISETP.LT.OR P3, PT, R11, 0xa, P3 ;  /* 0x0000000a0b00780c */ /* 0x000fe40001f61670 */
[----:B------:R-:W-:Y:S02]  /*6660*/  FMNMX.FTZ R7, R61, R6, !PT ;  /* 0x000000063d077209 */ /* 0x000fe40007810000 */
[----:B------:R-:W-:Y:S02]  /*6670*/  FMNMX.FTZ R21, R27, R20, !PT ;  /* 0x000000141b157209 */ /* 0x000fe40007810000 */
[----:B------:R-:W-:Y:S02]  /*6680*/  FMNMX.FTZ R6, R64, R7, !PT ;  /* 0x0000000740067209 */ /* 0x000fe40007810000 */
[----:B------:R-:W-:-:S02]  /*6690*/  ISETP.LT.OR P4, PT, R11, 0x11, P4 ;  /* 0x000000110b00780c */ /* 0x000fc40002781670 */
[----:B------:R-:W-:Y:S02]  /*66a0*/  FMNMX.FTZ R7, R65, R6, !PT ;  /* 0x0000000641077209 */ /* 0x000fe40007810000 */
[----:B------:R-:W-:Y:S02]  /*66b0*/  FSEL R31, R31, -INF , !P3 ;  /* 0xff8000001f1f7808 */ /* 0x000fe40005800000 */
[----:B------:R-:W-:Y:S02]  /*66c0*/  FMNMX.FTZ R6, R68, R7, !PT ;  /* 0x0000000744067209 */ /* 0x000fe40007810000 */
[----:B------:R-:W-:Y:S02]  /*66d0*/  FMNMX.FTZ R20, R30, R21, !PT ;  /* 0x000000151e147209 */ /* 0x000fe40007810000 */
        /* <DEDUP_REMOVED lines=9> */
[C---:B------:R-:W-:Y:S02]  /*6770*/  ISETP.LT.OR P3, PT, R11.reuse, 0x19, P3 ;  /* 0x000000190b00780c */ /* 0x040fe40001f61670 */
[----:B------:R-:W-:Y:S02]  /*6780*/  FMNMX.FTZ R6, R80, R7, !PT ;  /* 0x0000000750067209 */ /* 0x000fe40007810000 */
[----:B------:R-:W-:Y:S02]  /*6790*/  ISETP.LT.OR P4, PT, R11, 0x1a, P4 ;  /* 0x0000001a0b00780c */ /* 0x000fe40002781670 */
[----:B------:R-:W-:Y:S02]  /*67a0*/  FMNMX.FTZ R7, R81, R6, !PT ;  /* 0x0000000651077209 */ /* 0x000fe40007810000 */
[----:B------:R-:W-:-:S02]  /*67b0*/  FSEL R38, R38, -INF , !P3 ;  /* 0xff80000026267808 */ /* 0x000fc40005800000 */
[----:B------:R-:W-:Y:S02]  /*67c0*/  FMNMX.FTZ R6, R84, R7, !PT ;  /* 0x0000000754067209 */ /* 0x000fe40007810000 */
[C---:B------:R-:W-:Y:S02]  /*67d0*/  ISETP.GT.AND P3, PT, R10.reuse, 0x21, P2 ;  /* 0x000000210a00780c */ /* 0x040fe40001764270 */
[----:B------:R-:W-:Y:S02]  /*67e0*/  FMNMX.FTZ R7, R85, R6, !PT ;  /* 0x0000000655077209 */ /* 0x000fe40007810000 */
[----:B------:R-:W-:Y:S02]  /*67f0*/  FSEL R39, R39, -INF , !P4 ;  /* 0xff80000027277808 */ /* 0x000fe40006000000 */
[----:B------:R-:W-:Y:S01]  /*6800*/  ISETP.GT.AND P4, PT, R10, 0x28, P2 ;  /* 0x000000280a00780c */ /* 0x000fe20001784270 */
[----:B------:R-:W0:Y:S01]  /*6810*/  SHFL.BFLY PT, R6, R7, 0x2, 0x1f ;  /* 0x0c401f0007067f89 */ /* 0x000e2200000e0000 */
[----:B------:R-:W-:-:S02]  /*6820*/  ISETP.LT.OR P3, PT, R11, 0x22, P3 ;  /* 0x000000220b00780c */ /* 0x000fc40001f61670 */
[----:B------:R-:W-:Y:S02]  /*6830*/  ISETP.LT.OR P4, PT, R11, 0x29, P4 ;  /* 0x000000290b00780c */ /* 0x000fe40002781670 */
[----:B------:R-:W-:Y:S02]  /*6840*/  FSEL R43, R43, -INF , !P3 ;  /* 0xff8000002b2b7808 */ /* 0x000fe40005800000 */
[----:B------:R-:W-:Y:S02]  /*6850*/  ISETP.GT.AND P3, PT, R10, 0x29, P2 ;  /* 0x000000290a00780c */ /* 0x000fe40001764270 */
[----:B------:R-:W-:Y:S02]  /*6860*/  FSEL R46, R46, -INF , !P4 ;  /* 0xff8000002e2e7808 */ /* 0x000fe40006000000 */
[----:B------:R-:W-:Y:S02]  /*6870*/  ISETP.GT.AND P4, PT, R10, 0x30, P2 ;  /* 0x000000300a00780c */ /* 0x000fe40001784270 */
[----:B------:R-:W-:-:S02]  /*6880*/  ISETP.LT.OR P5, PT, R11, 0x2a, P3 ;  /* 0x0000002a0b00780c */ /* 0x000fc40001fa1670 */
[C---:B------:R-:W-:Y:S02]  /*6890*/  ISETP.GT.AND P3, PT, R10.reuse, 0x31, P2 ;  /* 0x000000310a00780c */ /* 0x040fe40001764270 */
[----:B------:R-:W-:Y:S02]  /*68a0*/  FSEL R47, R47, -INF , !P5 ;  /* 0xff8000002f2f7808 */ /* 0x000fe40006800000 */
[C---:B------:R-:W-:Y:S02]  /*68b0*/  ISETP.LT.OR P4, PT, R11.reuse, 0x31, P4 ;  /* 0x000000310b00780c */ /* 0x040fe40002781670 */
[----:B------:R-:W-:Y:S02]  /*68c0*/  ISETP.GT.AND P5, PT, R10, 0x38, P2 ;  /* 0x000000380a00780c */ /* 0x000fe400017a4270 */
[----:B------:R-:W-:Y:S02]  /*68d0*/  ISETP.LT.OR P3, PT, R11, 0x32, P3 ;  /* 0x000000320b00780c */ /* 0x000fe40001f61670 */
[----:B0-----:R-:W-:-:S02]  /*68e0*/  FMNMX.FTZ R8, R7, R6, !PT ;  /* 0x0000000607087209 */ /* 0x001fc40007810000 */
[----:B------:R-:W-:Y:S02]  /*68f0*/  FSEL R50, R50, -INF , !P4 ;  /* 0xff80000032327808 */ /* 0x000fe40006000000 */
[C---:B------:R-:W-:Y:S01]  /*6900*/  ISETP.GT.AND P4, PT, R10.reuse, 0x39, P2 ;  /* 0x000000390a00780c */ /* 0x040fe20001784270 */
[----:B------:R-:W0:Y:S01]  /*6910*/  SHFL.BFLY PT, R9, R8, 0x1, 0x1f ;  /* 0x0c201f0008097f89 */ /* 0x000e2200000e0000 */
[----:B------:R-:W-:Y:S02]  /*6920*/  FSEL R51, R51, -INF , !P3 ;  /* 0xff80000033337808 */ /* 0x000fe40005800000 */
[C---:B------:R-:W-:Y:S02]  /*6930*/  ISETP.LT.OR P5, PT, R11.reuse, 0x39, P5 ;  /* 0x000000390b00780c */ /* 0x040fe40002fa1670 */
[----:B------:R-:W-:Y:S02]  /*6940*/  ISETP.GT.AND P3, PT, R10, 0x40, P2 ;  /* 0x000000400a00780c */ /* 0x000fe40001764270 */
[----:B------:R-:W-:-:S02]  /*6950*/  ISETP.LT.OR P4, PT, R11, 0x3a, P4 ;  /* 0x0000003a0b00780c */ /* 0x000fc40002781670 */
[----:B------:R-:W-:Y:S02]  /*6960*/  FSEL R54, R54, -INF , !P5 ;  /* 0xff80000036367808 */ /* 0x000fe40006800000 */
[C---:B------:R-:W-:Y:S02]  /*6970*/  ISETP.GT.AND P5, PT, R10.reuse, 0x41, P2 ;  /* 0x000000410a00780c */ /* 0x040fe400017a4270 */
[----:B------:R-:W-:Y:S02]  /*6980*/  FSEL R55, R55, -INF , !P4 ;  /* 0xff80000037377808 */ /* 0x000fe40006000000 */
[C---:B------:R-:W-:Y:S02]  /*6990*/  ISETP.LT.OR P3, PT, R11.reuse, 0x41, P3 ;  /* 0x000000410b00780c */ /* 0x040fe40001f61670 */
[----:B------:R-:W-:Y:S02]  /*69a0*/  ISETP.GT.AND P4, PT, R10, 0x48, P2 ;  /* 0x000000480a00780c */ /* 0x000fe40001784270 */
[----:B------:R-:W-:-:S02]  /*69b0*/  ISETP.LT.OR P5, PT, R11, 0x42, P5 ;  /* 0x000000420b00780c */ /* 0x000fc40002fa1670 */
[----:B------:R-:W-:Y:S02]  /*69c0*/  FSEL R58, R58, -INF , !P3 ;  /* 0xff8000003a3a7808 */ /* 0x000fe40005800000 */
[----:B------:R-:W-:Y:S02]  /*69d0*/  ISETP.GT.AND P3, PT, R10, 0x49, P2 ;  /* 0x000000490a00780c */ /* 0x000fe40001764270 */
[----:B0-----:R-:W-:Y:S02]  /*69e0*/  FMNMX.FTZ R6, R8, R9, !PT ;  /* 0x0000000908067209 */ /* 0x001fe40007810000 */
[----:B------:R-:W-:Y:S02]  /*69f0*/  FSEL R59, R59, -INF , !P5 ;  /* 0xff8000003b3b7808 */ /* 0x000fe40006800000 */
[C---:B------:R-:W-:Y:S01]  /*6a00*/  FSETP.NEU.FTZ.AND P6, PT, R6.reuse, -INF , PT ;  /* 0xff8000000600780b */ /* 0x040fe20003fdd000 */
[----:B------:R-:W-:Y:S01]  /*6a10*/  FMUL.FTZ R9, R6, UR33 ;  /* 0x0000002106097c20 */ /* 0x000fe20008410000 */
[----:B------:R-:W-:-:S02]  /*6a20*/  ISETP.LT.OR P4, PT, R11, 0x49, P4 ;  /* 0x000000490b00780c */ /* 0x000fc40002781670 */
[----:B------:R-:W-:Y:S02]  /*6a30*/  ISETP.GT.AND P5, PT, R10, 0x50, P2 ;  /* 0x000000500a00780c */ /* 0x000fe400017a4270 */
[----:B------:R-:W-:Y:S02]  /*6a40*/  FSEL R7, R9, RZ, P6 ;  /* 0x000000ff09077208 */ /* 0x000fe40003000000 */
[----:B------:R-:W-:Y:S02]  /*6a50*/  ISETP.LT.OR P3, PT, R11, 0x4a, P3 ;  /* 0x0000004a0b00780c */ /* 0x000fe40001f61670 */
        /* <DEDUP_REMOVED lines=12> */
[----:B------:R-:W-:Y:S01]  /*6b20*/  ISETP.GT.AND P4, PT, R10, 0x51, P2 ;  /* 0x000000510a00780c */ /* 0x000fe20001784270 */
[----:B------:R0:W-:Y:S01]  /*6b30*/  MUFU.EX2 R20, R36 ;  /* 0x0000002400147308 */ /* 0x0001e20000000800 */
[----:B------:R-:W-:Y:S01]  /*6b40*/  FMNMX.FTZ R25, R39, R24, !PT ;  /* 0x0000001827197209 */ /* 0x000fe20007810000 */
[--C-:B------:R-:W-:Y:S01]  /*6b50*/  FFMA.FTZ R40, R40, UR33, -R7.reuse ;  /* 0x0000002128287c23 */ /* 0x100fe20008010807 */
[----:B------:R-:W-:Y:S01]  /*6b60*/  FSEL R63, R63, -INF , !P3 ;  /* 0xff8000003f3f7808 */ /* 0x000fe20005800000 */
[--C-:B------:R-:W-:Y:S01]  /*6b70*/  FFMA.FTZ R44, R44, UR33, -R7.reuse ;  /* 0x000000212c2c7c23 */ /* 0x100fe20008010807 */
[----:B------:R-:W-:Y:S01]  /*6b80*/  FMNMX.FTZ R28, R42, R25, !PT ;  /* 0x000000192a1c7209 */ /* 0x000fe20007810000 */
[--C-:B------:R-:W-:Y:S01]  /*6b90*/  FFMA.FTZ R25, R41, UR33, -R7.reuse ;  /* 0x0000002129197c23 */ /* 0x100fe20008010807 */
[----:B------:R-:W-:Y:S01]  /*6ba0*/  ISETP.LT.OR P5, PT, R11, 0x51, P5 ;  /* 0x000000510b00780c */ /* 0x000fe20002fa1670 */
[----:B------:R-:W-:Y:S01]  /*6bb0*/  MUFU.EX2 R24, R40 ;  /* 0x0000002800187308 */ /* 0x000fe20000000800 */
[----:B------:R-:W-:Y:S01]  /*6bc0*/  FMNMX.FTZ R29, R43, R28, !PT ;  /* 0x0000001c2b1d7209 */ /* 0x000fe20007810000 */
[--C-:B------:R-:W-:Y:S01]  /*6bd0*/  FFMA.FTZ R48, R48, UR33, -R7.reuse ;  /* 0x0000002130307c23 */ /* 0x100fe20008010807 */
[----:B------:R-:W-:Y:S01]  /*6be0*/  ISETP.GT.AND P3, PT, R10, 0x58, P2 ;  /* 0x000000580a00780c */ /* 0x000fe20001764270 */
[--C-:B------:R-:W-:Y:S01]  /*6bf0*/  FFMA.FTZ R52, R52, UR33, -R7.reuse ;  /* 0x0000002134347c23 */ /* 0x100fe20008010807 */
[----:B------:R-:W-:Y:S01]  /*6c00*/  FMNMX.FTZ R28, R46, R29, !PT ;  /* 0x0000001d2e1c7209 */ /* 0x000fe20007810000 */
[--C-:B------:R-:W-:Y:S01]  /*6c10*/  FFMA.FTZ R56, R56, UR33, -R7.reuse ;  /* 0x0000002138387c23 */ /* 0x100fe20008010807 */
[----:B------:R-:W-:Y:S01]  /*6c20*/  ISETP.LT.OR P4, PT, R11, 0x52, P4 ;  /* 0x000000520b00780c */ /* 0x000fe20002781670 */
[----:B------:R-:W-:Y:S01]  /*6c30*/  FFMA.FTZ R85, R85, UR33, -R7 ;  /* 0x0000002155557c23 */ /* 0x000fe20008010807 */
[----:B------:R-:W-:Y:S01]  /*6c40*/  FMNMX.FTZ R29, R47, R28, !PT ;  /* 0x0000001c2f1d7209 */ /* 0x000fe20007810000 */
[----:B------:R-:W-:Y:S01]  /*6c50*/  MUFU.EX2 R8, R8 ;  /* 0x0000000800087308 */ /* 0x000fe20000000800 */
[----:B------:R-:W-:-:S02]  /*6c60*/  FSEL R66, R66, -INF , !P5 ;  /* 0xff80000042427808 */ /* 0x000fc40006800000 */
[----:B------:R-:W-:Y:S01]  /*6c70*/  FMNMX.FTZ R32, R50, R29, !PT ;  /* 0x0000001d32207209 */ /* 0x000fe20007810000 */
[----:B------:R-:W-:Y:S01]  /*6c80*/  FFMA.FTZ R29, R45, UR33, -R7 ;  /* 0x000000212d1d7c23 */ /* 0x000fe20008010807 */
[----:B------:R-:W-:Y:S02]  /*6c90*/  ISETP.GT.AND P5, PT, R10, 0x59, P2 ;  /* 0x000000590a00780c */ /* 0x000fe400017a4270 */
[----:B------:R-:W-:Y:S01]  /*6ca0*/  FMNMX.FTZ R33, R51, R32, !PT ;  /* 0x0000002033217209 */ /* 0x000fe20007810000 */
[----:B------:R-:W-:Y:S01]  /*6cb0*/  MUFU.EX2 R28, R44 ;  /* 0x0000002c001c7308 */ /* 0x000fe20000000800 */
[----:B------:R-:W-:Y:S02]  /*6cc0*/  FSEL R67, R67, -INF , !P4 ;  /* 0xff80000043437808 */ /* 0x000fe40006000000 */
[----:B------:R-:W-:Y:S02]  /*6cd0*/  FMNMX.FTZ R32, R54, R33, !PT ;  /* 0x0000002136207209 */ /* 0x000fe40007810000 */
[----:B------:R-:W-:-:S02]  /*6ce0*/  ISETP.LT.OR P3, PT, R11, 0x59, P3 ;  /* 0x000000590b00780c */ /* 0x000fc40001f61670 */
[----:B------:R-:W-:Y:S01]  /*6cf0*/  FMNMX.FTZ R33, R55, R32, !PT ;  /* 0x0000002037217209 */ /* 0x000fe20007810000 */
[----:B------:R-:W-:Y:S01]  /*6d00*/  MUFU.EX2 R9, R9 ;  /* 0x0000000900097308 */ /* 0x000fe20000000800 */
[----:B------:R-:W-:Y:S02]  /*6d10*/  ISETP.GT.AND P4, PT, R10, 0x60, P2 ;  /* 0x000000600a00780c */ /* 0x000fe40001784270 */
[----:B0-----:R-:W-:Y:S01]  /*6d20*/  FMNMX.FTZ R36, R58, R33, !PT ;  /* 0x000000213a247209 */ /* 0x001fe20007810000 */
[--C-:B------:R-:W-:Y:S01]  /*6d30*/  FFMA.FTZ R33, R49, UR33, -R7.reuse ;  /* 0x0000002131217c23 */ /* 0x100fe20008010807 */
[----:B------:R-:W-:Y:S01]  /*6d40*/  ISETP.LT.OR P5, PT, R11, 0x5a, P5 ;  /* 0x0000005a0b00780c */ /* 0x000fe20002fa1670 */
[--C-:B------:R-:W-:Y:S01]  /*6d50*/  FFMA.FTZ R49, R65, UR33, -R7.reuse ;  /* 0x0000002141317c23 */ /* 0x100fe20008010807 */
[----:B------:R-:W-:Y:S01]  /*6d60*/  FMNMX.FTZ R37, R59, R36, !PT ;  /* 0x000000243b257209 */ /* 0x000fe20007810000 */
[----:B------:R0:W-:Y:S01]  /*6d70*/  MUFU.EX2 R32, R48 ;  /* 0x0000003000207308 */ /* 0x0001e20000000800 */
[----:B------:R-:W-:Y:S01]  /*6d80*/  FSEL R70, R70, -INF , !P3 ;  /* 0xff80000046467808 */ /* 0x000fe20005800000 */
[----:B------:R-:W-:Y:S01]  /*6d90*/  FFMA.FTZ R65, R84, UR33, -R7 ;  /* 0x0000002154417c23 */ /* 0x000fe20008010807 */
[----:B------:R-:W-:-:S02]  /*6da0*/  FMNMX.FTZ R36, R62, R37, !PT ;  /* 0x000000253e247209 */ /* 0x000fc40007810000 */
[----:B------:R-:W-:Y:S02]  /*6db0*/  ISETP.GT.AND P3, PT, R10, 0x61, P2 ;  /* 0x000000610a00780c */ /* 0x000fe40001764270 */
[----:B------:R-:W-:Y:S01]  /*6dc0*/  FMNMX.FTZ R37, R63, R36, !PT ;  /* 0x000000243f257209 */ /* 0x000fe20007810000 */
[----:B------:R-:W-:Y:S01]  /*6dd0*/  MUFU.EX2 R12, R12 ;  /* 0x0000000c000c7308 */ /* 0x000fe20000000800 */
[----:B------:R-:W-:Y:S01]  /*6de0*/  FSEL R71, R71, -INF , !P5 ;  /* 0xff80000047477808 */ /* 0x000fe20006800000 */
[--C-:B0-----:R-:W-:Y:S01]  /*6df0*/  FFMA.FTZ R48, R64, UR33, -R7.reuse ;  /* 0x0000002140307c23 */ /* 0x101fe20008010807 */
[----:B------:R-:W-:Y:S01]  /*6e00*/  FMNMX.FTZ R40, R66, R37, !PT ;  /* 0x0000002542287209 */ /* 0x000fe20007810000 */
[--C-:B------:R-:W-:Y:S01]  /*6e10*/  FFMA.FTZ R37, R53, UR33, -R7.reuse ;  /* 0x0000002135257c23 */ /* 0x100fe20008010807 */
[----:B------:R-:W-:Y:S01]  /*6e20*/  ISETP.LT.OR P4, PT, R11, 0x61, P4 ;  /* 0x000000610b00780c */ /* 0x000fe20002781670 */
[--C-:B------:R-:W-:Y:S01]  /*6e30*/  FFMA.FTZ R53, R69, UR33, -R7.reuse ;  /* 0x0000002145357c23 */ /* 0x100fe20008010807 */
[----:B------:R-:W-:Y:S01]  /*6e40*/  FMNMX.FTZ R41, R67, R40, !PT ;  /* 0x0000002843297209 */ /* 0x000fe20007810000 */
[----:B------:R0:W-:Y:S01]  /*6e50*/  MUFU.EX2 R36, R52 ;  /* 0x0000003400247308 */ /* 0x0001e20000000800 */
[----:B------:R-:W-:Y:S01]  /*6e60*/  ISETP.GT.AND P5, PT, R10, 0x68, P2 ;  /* 0x000000680a00780c */ /* 0x000fe200017a4270 */
[----:B------:R-:W-:Y:S01]  /*6e70*/  FFMA.FTZ R64, R80, UR33, -R7 ;  /* 0x0000002150407c23 */ /* 0x000fe20008010807 */
[----:B------:R-:W-:-:S02]  /*6e80*/  FMNMX.FTZ R40, R70, R41, !PT ;  /* 0x0000002946287209 */ /* 0x000fc40007810000 */
[----:B------:R-:W-:Y:S02]  /*6e90*/  ISETP.LT.OR P3, PT, R11, 0x62, P3 ;  /* 0x000000620b00780c */ /* 0x000fe40001f61670 */
[----:B------:R-:W-:Y:S01]  /*6ea0*/  FSEL R74, R74, -INF , !P4 ;  /* 0xff8000004a4a7808 */ /* 0x000fe20006000000 */
[----:B------:R-:W-:Y:S01]  /*6eb0*/  MUFU.EX2 R13, R13 ;  /* 0x0000000d000d7308 */ /* 0x000fe20000000800 */
[----:B------:R-:W-:Y:S01]  /*6ec0*/  FMNMX.FTZ R41, R71, R40, !PT ;  /* 0x0000002847297209 */ /* 0x000fe20007810000 */
[--C-:B0-----:R-:W-:Y:S01]  /*6ed0*/  FFMA.FTZ R52, R68, UR33, -R7.reuse ;  /* 0x0000002144347c23 */ /* 0x101fe20008010807 */
[----:B------:R-:W-:Y:S01]  /*6ee0*/  ISETP.GT.AND P4, PT, R10, 0x69, P2 ;  /* 0x000000690a00780c */ /* 0x000fe20001784270 */
[--C-:B------:R-:W-:Y:S01]  /*6ef0*/  FFMA.FTZ R68, R81, UR33, -R7.reuse ;  /* 0x0000002151447c23 */ /* 0x100fe20008010807 */
[----:B------:R-:W-:Y:S02]  /*6f00*/  FSEL R75, R75, -INF , !P3 ;  /* 0xff8000004b4b7808 */ /* 0x000fe40005800000 */
[----:B------:R-:W-:Y:S01]  /*6f10*/  ISETP.LT.OR P5, PT, R11, 0x69, P5 ;  /* 0x000000690b00780c */ /* 0x000fe20002fa1670 */
[----:B------:R0:W-:Y:S01]  /*6f20*/  MUFU.EX2 R40, R56 ;  /* 0x0000003800287308 */ /* 0x0001e20000000800 */
[----:B------:R-:W-:Y:S01]  /*6f30*/  FMNMX.FTZ R44, R74, R41, !PT ;  /* 0x000000294a2c7209 */ /* 0x000fe20007810000 */
[--C-:B------:R-:W-:Y:S01]  /*6f40*/  FFMA.FTZ R41, R57, UR33, -R7.reuse ;  /* 0x0000002139297c23 */ /* 0x100fe20008010807 */
[----:B------:R-:W-:Y:S01]  /*6f50*/  ISETP.LT.OR P4, PT, R11, 0x6a, P4 ;  /* 0x0000006a0b00780c */ /* 0x000fe20002781670 */
[----:B------:R-:W-:Y:S01]  /*6f60*/  FFMA.FTZ R57, R73, UR33, -R7 ;  /* 0x0000002149397c23 */ /* 0x000fe20008010807 */
[----:B------:R-:W-:-:S02]  /*6f70*/  ISETP.GT.AND P3, PT, R10, 0x70, P2 ;  /* 0x000000700a00780c */ /* 0x000fc40001764270 */
[----:B------:R-:W-:Y:S01]  /*6f80*/  FSEL R78, R78, -INF , !P5 ;  /* 0xff8000004e4e7808 */ /* 0x000fe20006800000 */
[----:B------:R-:W-:Y:S01]  /*6f90*/  MUFU.EX2 R14, R14 ;  /* 0x0000000e000e7308 */ /* 0x000fe20000000800 */
[----:B------:R-:W-:Y:S01]  /*6fa0*/  FMNMX.FTZ R45, R75, R44, !PT ;  /* 0x0000002c4b2d7209 */ /* 0x000fe20007810000 */
[--C-:B------:R-:W-:Y:S01]  /*6fb0*/  FFMA.FTZ R44, R60, UR33, -R7.reuse ;  /* 0x000000213c2c7c23 */ /* 0x100fe20008010807 */
[----:B------:R-:W-:Y:S01]  /*6fc0*/  FSEL R79, R79, -INF , !P4 ;  /* 0xff8000004f4f7808 */ /* 0x000fe20006000000 */
[--C-:B0-----:R-:W-:Y:S01]  /*6fd0*/  FFMA.FTZ R56, R72, UR33, -R7.reuse ;  /* 0x0000002148387c23 */ /* 0x101fe20008010807 */
[----:B------:R-:W-:Y:S01]  /*6fe0*/  ISETP.GT.AND P5, PT, R10, 0x71, P2 ;  /* 0x000000710a00780c */ /* 0x000fe200017a4270 */
[----:B------:R-:W-:Y:S01]  /*6ff0*/  FFMA.FTZ R60, R76, UR33, -R7 ;  /* 0x000000214c3c7c23 */ /* 0x000fe20008010807 */
[C---:B------:R-:W-:Y:S01]  /*7000*/  ISETP.GT.AND P4, PT, R10.reuse, 0x78, P2 ;  /* 0x000000780a00780c */ /* 0x040fe20001784270 */
[----:B------:R-:W-:Y:S01]  /*7010*/  MUFU.EX2 R15, R15 ;  /* 0x0000000f000f7308 */ /* 0x000fe20000000800 */
[----:B------:R-:W-:-:S02]  /*7020*/  ISETP.GT.AND P2, PT, R10, 0x79, P2 ;  /* 0x000000790a00780c */ /* 0x000fc40001744270 */
[C---:B------:R-:W-:Y:S02]  /*7030*/  ISETP.LT.OR P3, PT, R11.reuse, 0x71, P3 ;  /* 0x000000710b00780c */ /* 0x040fe40001f61670 */
[----:B------:R-:W-:Y:S02]  /*7040*/  FMNMX.FTZ R10, R78, R45, !PT ;  /* 0x0000002d4e0a7209 */ /* 0x000fe40007810000 */
[----:B------:R-:W-:Y:S01]  /*7050*/  ISETP.LT.OR P5, PT, R11, 0x72, P5 ;  /* 0x000000720b00780c */ /* 0x000fe20002fa1670 */
[----:B------:R-:W-:Y:S01]  /*7060*/  MUFU.EX2 R21, R21 ;  /* 0x0000001500157308 */ /* 0x000fe20000000800 */
[----:B------:R-:W-:Y:S02]  /*7070*/  FSEL R82, R82, -INF , !P3 ;  /* 0xff80000052527808 */ /* 0x000fe40005800000 */
[----:B------:R-:W-:Y:S02]  /*7080*/  FMNMX.FTZ R45, R79, R10, !PT ;  /* 0x0000000a4f2d7209 */ /* 0x000fe40007810000 */
[----:B------:R-:W-:-:S02]  /*7090*/  ISETP.LT.OR P4, PT, R11, 0x79, P4 ;  /* 0x000000790b00780c */ /* 0x000fc40002781670 */
[----:B------:R-:W-:Y:S01]  /*70a0*/  FSEL R83, R83, -INF , !P5 ;  /* 0xff80000053537808 */ /* 0x000fe20006800000 */
[----:B------:R-:W-:Y:S01]  /*70b0*/  MUFU.EX2 R25, R25 ;  /* 0x0000001900197308 */ /* 0x000fe20000000800 */
[----:B------:R-:W-:Y:S01]  /*70c0*/  FMNMX.FTZ R10, R82, R45, !PT ;  /* 0x0000002d520a7209 */ /* 0x000fe20007810000 */
[--C-:B------:R-:W-:Y:S01]  /*70d0*/  FFMA.FTZ R45, R61, UR33, -R7.reuse ;  /* 0x000000213d2d7c23 */ /* 0x100fe20008010807 */
[----:B------:R-:W-:Y:S01]  /*70e0*/  ISETP.LT.OR P2, PT, R11, 0x7a, P2 ;  /* 0x0000007a0b00780c */ /* 0x000fe20001741670 */
[----:B------:R-:W-:Y:S01]  /*70f0*/  FFMA.FTZ R61, R77, UR33, -R7 ;  /* 0x000000214d3d7c23 */ /* 0x000fe20008010807 */
[----:B------:R-:W-:Y:S02]  /*7100*/  FSEL R86, R86, -INF , !P4 ;  /* 0xff80000056567808 */ /* 0x000fe40006000000 */
[----:B------:R-:W-:Y:S01]  /*7110*/  FMNMX.FTZ R11, R83, R10, !PT ;  /* 0x0000000a530b7209 */ /* 0x000fe20007810000 */
[----:B------:R-:W-:Y:S01]  /*7120*/  MUFU.EX2 R29, R29 ;  /* 0x0000001d001d7308 */ /* 0x000fe20000000800 */
[----:B------:R-:W-:-:S02]  /*7130*/  FSEL R87, R87, -INF , !P2 ;  /* 0xff80000057577808 */ /* 0x000fc40005000000 */
[----:B------:R-:W-:Y:S02]  /*7140*/  FMNMX.FTZ R10, R86, R11, !PT ;  /* 0x0000000b560a7209 */ /* 0x000fe40007810000 */
[----:B------:R-:W-:Y:S02]  /*7150*/  FSEL R69, R6, RZ, P6 ;  /* 0x000000ff06457208 */ /* 0x000fe40003000000 */
[----:B------:R-:W-:Y:S01]  /*7160*/  FMNMX.FTZ R10, R87, R10, !PT ;  /* 0x0000000a570a7209 */ /* 0x000fe20007810000 */
[----:B------:R-:W-:Y:S02]  /*7170*/  MUFU.EX2 R33, R33 ;  /* 0x0000002100217308 */ /* 0x000fe40000000800 */
[----:B------:R-:W-:Y:S02]  /*7180*/  FADD.FTZ R69, -R69, R0 ;  /* 0x0000000045457221 */ /* 0x000fe40000010100 */
[----:B------:R-:W0:Y:S02]  /*7190*/  SHFL.BFLY PT, R11, R10, 0x2, 0x1f ;  /* 0x0c401f000a0b7f89 */ /* 0x000e2400000e0000 */
[----:B------:R-:W-:-:S02]  /*71a0*/  FMUL.FTZ R69, R69, UR33 ;  /* 0x0000002145457c20 */ /* 0x000fc40008410000 */
        /* <DEDUP_REMOVED lines=173> */
[----:B------:R-:W2:Y:S01]  /*7c80*/  MUFU.EX2 R47, R47 ;  /* 0x0000002f002f7308 */ /* 0x000ea20000000800 */
        /* <DEDUP_REMOVED lines=9> */
[C---:B--2---:R-:W-:Y:S01]  /*7d20*/  FADD.FTZ R15, R47.reuse, R20 ;  /* 0x000000142f0f7221 */ /* 0x044fe20000010000 */
[----:B------:R-:W-:-:S05]  /*7d30*/  F2FP.BF16.F32.PACK_AB R35, R47, R35 ;  /* 0x000000232f23723e */ /* 0x000fca00000010ff */
[----:B------:R4:W-:Y:S01]  /*7d40*/  STSM.16.M88.4 [R18], R32 ;  /* 0x0000002012007844 */ /* 0x0009e20000000200 */
[----:B------:R-:W2:Y:S01]  /*7d50*/  MUFU.EX2 R4, R4 ;  /* 0x0000000400047308 */ /* 0x000ea20000000800 */
[----:B---3--:R-:W-:-:S07]  /*7d60*/  FADD.FTZ R20, R50, R15 ;  /* 0x0000000f32147221 */ /* 0x008fce0000010000 */
[----:B------:R-:W3:Y:S01]  /*7d70*/  MUFU.EX2 R53, R53 ;  /* 0x0000003500357308 */ /* 0x000ee20000000800 */
[C---:B0-----:R-:W-:Y:S01]  /*7d80*/  FADD.FTZ R15, R51.reuse, R20 ;  /* 0x00000014330f7221 */ /* 0x041fe20000010000 */
[----:B------:R-:W-:-:S06]  /*7d90*/  F2FP.BF16.F32.PACK_AB R41, R51, R50 ;  /* 0x000000323329723e */ /* 0x000fcc00000010ff */
[----:B------:R-:W0:Y:S01]  /*7da0*/  MUFU.EX2 R3, R3 ;  /* 0x0000000300037308 */ /* 0x000e220000000800 */
[----:B--2---:R-:W-:Y:S01]  /*7db0*/  FADD.FTZ R20, R4, R15 ;  /* 0x0000000f04147221 */ /* 0x004fe20000010000 */
[----:B------:R-:W-:Y:S01]  /*7dc0*/  FADD.FTZ R15, R49, R28 ;  /* 0x0000001c310f7221 */ /* 0x000fe20000010000 */
[C---:B------:R-:W-:Y:S02]  /*7dd0*/  F2FP.BF16.F32.PACK_AB R43, R13.reuse, R4 ;  /* 0x000000040d2b723e */ /* 0x040fe400000010ff */
[----:B------:R-:W-:Y:S01]  /*7de0*/  FADD.FTZ R20, R13, R20 ;  /* 0x000000140d147221 */ /* 0x000fe20000010000 */
[----:B-1----:R-:W-:Y:S02]  /*7df0*/  FADD.FTZ R8, R52, R15 ;  /* 0x0000000f34087221 */ /* 0x002fe40000010000 */
[----:B------:R-:W1:Y:S01]  /*7e00*/  MUFU.EX2 R56, R56 ;  /* 0x0000003800387308 */ /* 0x000e620000000800 */
[C---:B---3--:R-:W-:Y:S01]  /*7e10*/  F2FP.BF16.F32.PACK_AB R50, R53.reuse, R52 ;  /* 0x000000343532723e */ /* 0x048fe200000010ff */
[----:B------:R-:W-:Y:S01]  /*7e20*/  FADD.FTZ R11, R53, R8 ;  /* 0x00000008350b7221 */ /* 0x000fe20000010000 */
[----:B------:R4:W-:Y:S05]  /*7e30*/  STSM.16.M88.4 [R17+0x27800], R40 ;  /* 0x0278002811007844 */ /* 0x0009ea0000000200 */
[----:B------:R-:W2:Y:S01]  /*7e40*/  MUFU.EX2 R12, R12 ;  /* 0x0000000c000c7308 */ /* 0x000ea20000000800 */
[----:B0-----:R-:W-:-:S07]  /*7e50*/  FADD.FTZ R9, R3, R20 ;  /* 0x0000001403097221 */ /* 0x001fce0000010000 */
[----:B------:R-:W0:Y:S01]  /*7e60*/  MUFU.EX2 R57, R57 ;  /* 0x0000003900397308 */ /* 0x000e220000000800 */
[----:B-1----:R-:W-:-:S07]  /*7e70*/  FADD.FTZ R10, R56, R11 ;  /* 0x0000000b380a7221 */ /* 0x002fce0000010000 */
[----:B------:R-:W1:Y:S01]  /*7e80*/  MUFU.EX2 R54, R54 ;  /* 0x0000003600367308 */ /* 0x000e620000000800 */
[C---:B--2---:R-:W-:Y:S01]  /*7e90*/  FADD.FTZ R9, R12.reuse, R9 ;  /* 0x000000090c097221 */ /* 0x044fe20000010000 */
[----:B------:R-:W-:-:S06]  /*7ea0*/  F2FP.BF16.F32.PACK_AB R49, R12, R3 ;  /* 0x000000030c31723e */ /* 0x000fcc00000010ff */
[----:B------:R-:W2:Y:S01]  /*7eb0*/  MUFU.EX2 R60, R60 ;  /* 0x0000003c003c7308 */ /* 0x000ea20000000800 */
[C---:B0-----:R-:W-:Y:S01]  /*7ec0*/  FADD.FTZ R11, R57.reuse, R10 ;  /* 0x0000000a390b7221 */ /* 0x041fe20000010000 */
[----:B------:R-:W-:-:S06]  /*7ed0*/  F2FP.BF16.F32.PACK_AB R56, R57, R56 ;  /* 0x000000383938723e */ /* 0x000fcc00000010ff */
[----:B------:R-:W0:Y:S01]  /*7ee0*/  MUFU.EX2 R55, R55 ;  /* 0x0000003700377308 */ /* 0x000e220000000800 */
[----:B-1----:R-:W-:-:S07]  /*7ef0*/  FADD.FTZ R8, R54, R9 ;  /* 0x0000000936087221 */ /* 0x002fce0000010000 */
[----:B------:R-:W1:Y:S01]  /*7f00*/  MUFU.EX2 R61, R61 ;  /* 0x0000003d003d7308 */ /* 0x000e620000000800 */
[----:B--2---:R-:W-:-:S07]  /*7f10*/  FADD.FTZ R4, R60, R11 ;  /* 0x0000000b3c047221 */ /* 0x004fce0000010000 */
[----:B------:R-:W2:Y:S01]  /*7f20*/  MUFU.EX2 R59, R59 ;  /* 0x0000003b003b7308 */ /* 0x000ea20000000800 */
[C---:B0-----:R-:W-:Y:S01]  /*7f30*/  FADD.FTZ R8, R55.reuse, R8 ;  /* 0x0000000837087221 */ /* 0x041fe20000010000 */
[----:B------:R-:W-:-:S05]  /*7f40*/  F2FP.BF16.F32.PACK_AB R51, R55, R54 ;  /* 0x000000363733723e */ /* 0x000fca00000010ff */
[----:B------:R4:W-:Y:S01]  /*7f50*/  STSM.16.M88.4 [R23], R48 ;  /* 0x0000003017007844 */ /* 0x0009e20000000200 */
[----:B------:R-:W0:Y:S01]  /*7f60*/  MUFU.EX2 R64, R64 ;  /* 0x0000004000407308 */ /* 0x000e220000000800 */
[C---:B-1----:R-:W-:Y:S01]  /*7f70*/  FADD.FTZ R11, R61.reuse, R4 ;  /* 0x000000043d0b7221 */ /* 0x042fe20000010000 */
[----:B------:R-:W-:-:S06]  /*7f80*/  F2FP.BF16.F32.PACK_AB R58, R61, R60 ;  /* 0x0000003c3d3a723e */ /* 0x000fcc00000010ff */
[----:B------:R-:W1:Y:S01]  /*7f90*/  MUFU.EX2 R14, R75 ;  /* 0x0000004b000e7308 */ /* 0x000e620000000800 */
[----:B--2---:R-:W-:-:S07]  /*7fa0*/  FADD.FTZ R9, R59, R8 ;  /* 0x000000083b097221 */ /* 0x004fce0000010000 */
[----:B------:R-:W2:Y:S01]  /*7fb0*/  MUFU.EX2 R68, R68 ;  /* 0x0000004400447308 */ /* 0x000ea20000000800 */
[----:B0-----:R-:W-:-:S07]  /*7fc0*/  FADD.FTZ R11, R64, R11 ;  /* 0x0000000b400b7221 */ /* 0x001fce0000010000 */
[----:B------:R-:W0:Y:S01]  /*7fd0*/  MUFU.EX2 R78, R78 ;  /* 0x0000004e004e7308 */ /* 0x000e220000000800 */
[C---:B-1----:R-:W-:Y:S01]  /*7fe0*/  FADD.FTZ R9, R14.reuse, R9 ;  /* 0x000000090e097221 */ /* 0x042fe20000010000 */
[----:B------:R-:W-:-:S06]  /*7ff0*/  F2FP.BF16.F32.PACK_AB R57, R14, R59 ;  /* 0x0000003b0e39723e */ /* 0x000fcc00000010ff */
[----:B------:R-:W1:Y:S01]  /*8000*/  MUFU.EX2 R79, R79 ;  /* 0x0000004f004f7308 */ /* 0x000e620000000800 */
[C---:B--2---:R-:W-:Y:S01]  /*8010*/  FADD.FTZ R20, R68.reuse, R11 ;  /* 0x0000000b44147221 */ /* 0x044fe20000010000 */
[----:B------:R-:W-:-:S06]  /*8020*/  F2FP.BF16.F32.PACK_AB R8, R68, R64 ;  /* 0x000000404408723e */ /* 0x000fcc00000010ff */
[----:B------:R-:W-:Y:S01]  /*8030*/  MUFU.EX2 R65, R65 ;  /* 0x0000004100417308 */ /* 0x000fe20000000800 */
[----:B0-----:R-:W-:-:S07]  /*8040*/  FADD.FTZ R4, R78, R9 ;  /* 0x000000094e047221 */ /* 0x001fce0000010000 */
[----:B------:R-:W0:Y:S01]  /*8050*/  MUFU.EX2 R0, R85 ;  /* 0x0000005500007308 */ /* 0x000e220000000800 */
[C---:B-1----:R-:W-:Y:S01]  /*8060*/  F2FP.BF16.F32.PACK_AB R59, R79.reuse, R78 ;  /* 0x0000004e4f3b723e */ /* 0x042fe200000010ff */
[----:B------:R-:W-:-:S04]  /*8070*/  FADD.FTZ R4, R79, R4 ;  /* 0x000000044f047221 */ /* 0x000fc80000010000 */
[----:B------:R4:W-:Y:S02]  /*8080*/  STSM.16.M88.4 [R19+0x6000], R56 ;  /* 0x0060003813007844 */ /* 0x0009e40000000200 */
[----:B------:R-:W1:Y:S08]  /*8090*/  MUFU.EX2 R21, R82 ;  /* 0x0000005200157308 */ /* 0x000e700000000800 */
[----:B------:R-:W2:Y:S01]  /*80a0*/  MUFU.EX2 R83, R83 ;  /* 0x0000005300537308 */ /* 0x000ea20000000800 */
[----:B0-----:R-:W-:Y:S01]  /*80b0*/  F2FP.BF16.F32.PACK_AB R10, R0, R65 ;  /* 0x00000041000a723e */ /* 0x001fe200000010ff */
[----:B------:R-:W-:-:S06]  /*80c0*/  FADD.FTZ R65, R65, R20 ;  /* 0x0000001441417221 */ /* 0x000fcc0000010000 */
[----:B------:R-:W0:Y:S01]  /*80d0*/  MUFU.EX2 R13, R86 ;  /* 0x00000056000d7308 */ /* 0x000e220000000800 */
[----:B-1----:R-:W-:-:S07]  /*80e0*/  FADD.FTZ R4, R21, R4 ;  /* 0x0000000415047221 */ /* 0x002fce0000010000 */
[----:B------:R-:W1:Y:S01]  /*80f0*/  MUFU.EX2 R72, R72 ;  /* 0x0000004800487308 */ /* 0x000e620000000800 */
[C---:B--2---:R-:W-:Y:S01]  /*8100*/  F2FP.BF16.F32.PACK_AB R9, R83.reuse, R21 ;  /* 0x000000155309723e */ /* 0x044fe200000010ff */
        /* <DEDUP_REMOVED lines=11> */
[----:B------:R-:W-:Y:S01]  /*81c0*/  IMAD.MOV.U32 R5, RZ, RZ, R7 ;  /* 0x000000ffff057224 */ /* 0x000fe200078e0007 */
[----:B------:R-:W-:Y:S01]  /*81d0*/  UMOV UR46, UR55 ;  /* 0x00000037002e7c82 */ /* 0x000fe20008000000 */
[----:B------:R-:W-:Y:S01]  /*81e0*/  IMAD.MOV.U32 R0, RZ, RZ, R6 ;  /* 0x000000ffff007224 */ /* 0x000fe200078e0006 */
[----:B------:R-:W-:-:S06]  /*81f0*/  UMOV UR49, UR54 ;  /* 0x0000003600317c82 */ /* 0x000fcc0008000000 */
.L_x_1097:
[----:B------:R-:W-:Y:S01]  /*8200*/  ULDC UR6, c[0x0][0x448] ;  /* 0x0001120000067ab9 */ /* 0x000fe20000000800 */
[----:B------:R-:W-:Y:S01]  /*8210*/  ULDC UR14, c[0x0][0x9e4] ;  /* 0x00027900000e7ab9 */ /* 0x000fe20000000800 */
[----:B------:R-:W-:Y:S02]  /*8220*/  UISETP.NE.AND UP0, UPT, UR6, 0x1, UPT ;  /* 0x000000010600788c */ /* 0x000fe4000bf05270 */
[----:B------:R-:W-:Y:S02]  /*8230*/  UISETP.GE.AND UP1, UPT, UR14, 0x1, UPT ;  /* 0x000000010e00788c */ /* 0x000fe4000bf26270 */
[----:B------:R-:W-:Y:S02]  /*8240*/  UIADD3 UR10, UR39, 0xbf, URZ ;  /* 0x000000bf270a7890 */ /* 0x000fe4000fffe03f */
[----:B------:R-:W-:Y:S02]  /*8250*/  UIADD3 UR11, UR38, 0x1, -UR45 ;  /* 0x00000001260b7890 */ /* 0x000fe4000fffe82d */
[----:B------:R-:W-:-:S03]  /*8260*/  PLOP3.LUT P5, PT, PT, PT, UP1, 0x80, 0x0 ;  /* 0x000000000000781c */ /* 0x000fc60003faf018 */
[----:B------:R-:W-:Y:S01]  /*8270*/  @UP0 ULDC UR6, c[0x0][0x44c] ;  /* 0x0001130000060ab9 */ /* 0x000fe20000000800 */
[----:B------:R-:W-:Y:S01]  /*8280*/  @UP0 ULDC UR15, c[0x0][0x450] ;  /* 0x00011400000f0ab9 */ /* 0x000fe20000000800 */
[----:B------:R-:W-:-:S04]  /*8290*/  UIMAD.WIDE.U32 UR6, UR10, UR6, URZ ;  /* 0x000000060a0672a5 */ /* 0x000fc8000f8e003f */
[----:B------:R-:W-:-:S04]  /*82a0*/  @UP0 USHF.R.U32.HI UR10, URZ, UR15, UR7 ;  /* 0x0000000f3f0a0299 */ /* 0x000fc80008011607 */
[----:B------:R-:W-:-:S04]  /*82b0*/  UIADD3 UR10, UR11, UR10, URZ ;  /* 0x0000000a0b0a7290 */ /* 0x000fc8000fffe03f */
        /* <DEDUP_REMOVED lines=12> */
.L_x_1116:
[----:B------:R-:W-:-:S11]  /*8380*/  UISETP.NE.AND UP1, UPT, UR14, 0x1, UPT ;  /* 0x000000010e00788c */ /* 0x000fd6000bf25270 */
[----:B------:R-:W-:Y:S02]  /*8390*/  @UP1 ULDC.64 UR18, c[0x0][0x9e8] ;  /* 0x00027a0000121ab9 */ /* 0x000fe40000000a00 */
[----:B------:R-:W-:-:S04]  /*83a0*/  UIMAD.WIDE.U32 UR6, UR10, UR18, URZ ;  /* 0x000000120a0672a5 */ /* 0x000fc8000f8e003f */
[----:B------:R-:W-:-:S12]  /*83b0*/  @UP1 USHF.R.U32.HI UR10, URZ, UR19, UR7 ;  /* 0x000000133f0a1299 */ /* 0x000fd80008011607 */
.L_x_1117:
[----:B------:R-:W-:-:S04]  /*83c0*/  UIMAD UR10, UR10, UR14, URZ ;  /* 0x0000000e0a0a72a4 */ /* 0x000fc8000f8e023f */
[----:B------:R-:W-:-:S04]  /*83d0*/  UISETP.LT.AND UP1, UPT, UR35, UR10, UPT ;  /* 0x0000000a2300728c */ /* 0x000fc8000bf21270 */
[----:B------:R-:W-:-:S12]  /*83e0*/  USEL UR35, UR35, UR10, !UP1 ;  /* 0x0000000a23237287 */ /* 0x000fd8000c800000 */
.L_x_1115:
[----:B------:R-:W-:-:S04]  /*83f0*/  UIADD3 UR35, UR35, 0x7f, URZ ;  /* 0x0000007f23237890 */ /* 0x000fc8000fffe03f */
[----:B------:R-:W-:-:S04]  /*8400*/  USHF.R.S32.HI UR6, URZ, 0x1f, UR35 ;  /* 0x0000001f3f067899 */ /* 0x000fc80008011423 */
[----:B------:R-:W-:-:S04]  /*8410*/  ULEA.HI UR6, UR6, UR35, URZ, 0x7 ;  /* 0x0000002306067291 */ /* 0x000fc8000f8f383f */
[----:B------:R-:W-:-:S04]  /*8420*/  USHF.R.S32.HI UR6, URZ, 0x7, UR6 ;  /* 0x000000073f067899 */ /* 0x000fc80008011406 */
[----:B------:R-:W-:-:S04]  /*8430*/  UISETP.LT.AND UP1, UPT, UR37, UR6, UPT ;  /* 0x000000062500728c */ /* 0x000fc8000bf21270 */
[----:B------:R-:W-:-:S06]  /*8440*/  USEL UR34, UR37, UR6, !UP1 ;  /* 0x0000000625227287 */ /* 0x000fcc000c800000 */
[----:B------:R-:W-:-:S13]  /*8450*/  ISETP.GE.AND P2, PT, R2, UR34, PT ;  /* 0x0000002202007c0c */ /* 0x000fda000bf46270 */
[----:B------:R-:W-:Y:S05]  /*8460*/  @!P2 BRA `(.L_x_1118) ;  /* 0x000000200024a947 */ /* 0x000fea0003800000 */
[----:B------:R-:W-:Y:S01]  /*8470*/  IMAD.MOV.U32 R6, RZ, RZ, R5 ;  /* 0x000000ffff067224 */ /* 0x000fe200078e0005 */
[----:B------:R-:W-:Y:S01]  /*8480*/  UMOV UR28, UR49 ;  /* 0x00000031001c7c82 */ /* 0x000fe20008000000 */
[----:B------:R-:W-:Y:S01]  /*8490*/  IMAD.MOV.U32 R7, RZ, RZ, R0 ;  /* 0x000000ffff077224 */ /* 0x000fe200078e0000 */
[----:B------:R-:W-:Y:S01]  /*84a0*/  UMOV UR35, UR46 ;  /* 0x0000002e00237c82 */ /* 0x000fe20008000000 */
[----:B------:R-:W-:-:S05]  /*84b0*/  ULDC UR33, c[0x0][0x988] ;  /* 0x0002620000217ab9 */ /* 0x000fca0000000800 */
.L_x_1127:
        /* <DEDUP_REMOVED lines=9> */
.L_x_1120:
[----:B------:R-:W-:Y:S01]  /*8550*/  ULEA UR6, UR46, UR42, 0x3 ;  /* 0x0000002a2e067291 */ /* 0x000fe2000f8e183f */
[----:B------:R-:W-:-:S05]  /*8560*/  IMAD.U32 R0, RZ, RZ, UR49 ;  /* 0x00000031ff007e24 */ /* 0x000fca000f8e00ff */
[----:B------:R-:W-:-:S04]  /*8570*/  SHF.L.U32 R0, R0, 0x1f, RZ ;  /* 0x0000001f00007819 */ /* 0x000fc800000006ff */
[----:B------:R0:W1:Y:S01]  /*8580*/  SYNCS.PHASECHK.TRANS64.TRYWAIT P2, [UR6+0x2d830], R0 ;  /* 0x02d83000ff0075a7 */ /* 0x0000620008040146 */
[----:B------:R-:W-:Y:S05]  /*8590*/  @!P0 BRA `(.L_x_1121) ;  /* 0x0000000000048947 */ /* 0x000fea0003800000 */
[----:B------:R-:W-:Y:S01]  /*85a0*/  BPT.TRAP 0x1 ;  /* 0x000000040000795c */ /* 0x000fe20000300000 */
.L_x_1121:
[----:B-1----:R-:W-:Y:S05]  /*85b0*/  @P2 BRA `(.L_x_1119) ;  /* 0x0000000000082947 */ /* 0x002fea0003800000 */
[----:B------:R-:W1:Y:S02]  /*85c0*/  SYNCS.PHASECHK.TRANS64.TRYWAIT P2, [UR6+0x2d830], R0 ;  /* 0x02d83000ff0075a7 */ /* 0x000e640008040146 */
[----:B-1----:R-:W-:Y:S05]  /*85d0*/  @!P2 BRA `(.L_x_1122) ;  /* 0x000000dc00cca947 */ /* 0x002fea0003800000 */
.L_x_1119:
        /* <DEDUP_REMOVED lines=16> */
[----:B--2-4-:R-:W-:-:S06]  /*86e0*/  WARPGROUP.ARRIVE ;  /* 0x00000000000079c5 */ /* 0x014fcc0000000000 */
        /* <DEDUP_REMOVED lines=20> */
.L_x_1124:
[----:B------:R-:W-:Y:S01]  /*8830*/  ULEA UR6, UR35, UR42, 0x3 ;  /* 0x0000002a23067291 */ /* 0x000fe2000f8e183f */
[----:B------:R-:W-:-:S05]  /*8840*/  IMAD.U32 R0, RZ, RZ, UR28 ;  /* 0x0000001cff007e24 */ /* 0x000fca000f8e00ff */
[----:B------:R-:W-:-:S04]  /*8850*/  SHF.L.U32 R0, R0, 0x1f, RZ ;  /* 0x0000001f00007819 */ /* 0x000fc800000006ff */
[----:B------:R0:W1:Y:S01]  /*8860*/  SYNCS.PHASECHK.TRANS64.TRYWAIT P2, [UR6+0x2d850], R0 ;  /* 0x02d85000ff0075a7 */ /* 0x0000620008040146 */
[----:B------:R-:W-:Y:S05]  /*8870*/  @!P0 BRA `(.L_x_1125) ;  /* 0x0000000000048947 */ /* 0x000fea0003800000 */
[----:B------:R-:W-:Y:S01]  /*8880*/  BPT.TRAP 0x1 ;  /* 0x000000040000795c */ /* 0x000fe20000300000 */
.L_x_1125:
[----:B-1----:R-:W-:Y:S05]  /*8890*/  @P2 BRA `(.L_x_1123) ;  /* 0x0000000000082947 */ /* 0x002fea0003800000 */
[----:B------:R-:W1:Y:S02]  /*88a0*/  SYNCS.PHASECHK.TRANS64.TRYWAIT P2, [UR6+0x2d850], R0 ;  /* 0x02d85000ff0075a7 */ /* 0x000e640008040146 */
[----:B-1----:R-:W-:Y:S05]  /*88b0*/  @!P2 BRA `(.L_x_1126) ;  /* 0x000000dc002ca947 */ /* 0x002fea0003800000 */
.L_x_1123:
        /* <DEDUP_REMOVED lines=64> */
[----:B------:R-:W-:-:S04]  /*8cc0*/  FMNMX.FTZ R5, R31, R14, !PT ;  /* 0x0000000e1f057209 */ /* 0x000fc80007810000 */
[----:B------:R-:W-:-:S04]  /*8cd0*/  FMNMX.FTZ R20, R34, R5, !PT ;  /* 0x0000000522147209 */ /* 0x000fc80007810000 */
[----:B------:R-:W-:-:S04]  /*8ce0*/  FMNMX.FTZ R5, R35, R20, !PT ;  /* 0x0000001423057209 */ /* 0x000fc80007810000 */
[----:B------:R-:W-:-:S04]  /*8cf0*/  FMNMX.FTZ R20, R38, R5, !PT ;  /* 0x0000000526147209 */ /* 0x000fc80007810000 */
[----:B------:R-:W-:Y:S02]  /*8d00*/  FMNMX.FTZ R5, R39, R20, !PT ;  /* 0x0000001427057209 */ /* 0x000fe40007810000 */
[----:B0-----:R-:W-:-:S05]  /*8d10*/  FMNMX.FTZ R0, R11, R0, !PT ;  /* 0x000000000b007209 */ /* 0x001fca0007810000 */
[C---:B------:R-:W-:Y:S01]  /*8d20*/  FMUL.FTZ R8, R0.reuse, UR33 ;  /* 0x0000002100087c20 */ /* 0x040fe20008410000 */
[----:B------:R-:W-:-:S03]  /*8d30*/  FADD.FTZ R7, -R0, R7 ;  /* 0x0000000700077221 */ /* 0x000fc60000010100 */
        /* <DEDUP_REMOVED lines=15> */
[----:B------:R-:W-:Y:S01]  /*8e30*/  MUFU.EX2 R24, R41 ;  /* 0x0000002900187308 */ /* 0x000fe20000000800 */
        /* <DEDUP_REMOVED lines=11> */
[--C-:B------:R-:W-:Y:S01]  /*8ef0*/  FFMA.FTZ R61, R76, UR33, -R8.reuse ;  /* 0x000000214c3d7c23 */ /* 0x100fe20008010808 */
[--C-:B------:R-:W-:Y:S01]  /*8f00*/  FFMA.FTZ R72, R85, UR33, -R8.reuse ;  /* 0x0000002155487c23 */ /* 0x100fe20008010808 */
[----:B------:R-:W-:Y:S01]  /*8f10*/  FMNMX.FTZ R5, R55, R28, !PT ;  /* 0x0000001c37057209 */ /* 0x000fe20007810000 */
[----:B------:R-:W-:Y:S01]  /*8f20*/  FMUL.FTZ R7, R7, UR33 ;  /* 0x0000002107077c20 */ /* 0x000fe20008410000 */
[----:B------:R1:W-:Y:S01]  /*8f30*/  MUFU.EX2 R20, R37 ;  /* 0x0000002500147308 */ /* 0x0003e20000000800 */
[--C-:B0-----:R-:W-:Y:S01]  /*8f40*/  FFMA.FTZ R33, R52, UR33, -R8.reuse ;  /* 0x0000002134217c23 */ /* 0x101fe20008010808 */
[----:B------:R-:W-:Y:S01]  /*8f50*/  FMNMX.FTZ R32, R58, R5, !PT ;  /* 0x000000053a207209 */ /* 0x000fe20007810000 */
[--C-:B------:R-:W-:Y:S01]  /*8f60*/  FFMA.FTZ R52, R65, UR33, -R8.reuse ;  /* 0x0000002141347c23 */ /* 0x100fe20008010808 */
[----:B------:R-:W-:Y:S01]  /*8f70*/  FFMA.FTZ R65, R80, UR33, -R8 ;  /* 0x0000002150417c23 */ /* 0x000fe20008010808 */
[----:B------:R-:W-:-:S02]  /*8f80*/  WARPGROUP.DEPBAR.LE gsb0, 0x0 ;  /* 0x00008000000079c5 */ /* 0x000fc40000010000 */
[----:B------:R-:W-:Y:S01]  /*8f90*/  WARPGROUP.ARRIVE ;  /* 0x00000000000079c5 */ /* 0x000fe20000000000 */
[----:B------:R-:W-:Y:S01]  /*8fa0*/  FMNMX.FTZ R5, R59, R32, !PT ;  /* 0x000000203b057209 */ /* 0x000fe20007810000 */
[----:B------:R0:W-:Y:S01]  /*8fb0*/  MUFU.EX2 R28, R45 ;  /* 0x0000002d001c7308 */ /* 0x0001e20000000800 */
[--C-:B-1----:R-:W-:Y:S01]  /*8fc0*/  FFMA.FTZ R37, R56, UR33, -R8.reuse ;  /* 0x0000002138257c23 */ /* 0x102fe20008010808 */
[--C-:B------:R-:W-:Y:S01]  /*8fd0*/  FFMA.FTZ R56, R69, UR33, -R8.reuse ;  /* 0x0000002145387c23 */ /* 0x100fe20008010808 */
        /* <DEDUP_REMOVED lines=8> */
[----:B------:R1:W-:Y:S01]  /*9060*/  MUFU.EX2 R32, R49 ;  /* 0x0000003100207308 */ /* 0x0003e20000000800 */
[----:B------:R-:W-:Y:S01]  /*9070*/  FMNMX.FTZ R36, R66, R5, !PT ;  /* 0x0000000542247209 */ /* 0x000fe20007810000 */
[--C-:B0-----:R-:W-:Y:S01]  /*9080*/  FFMA.FTZ R45, R60, UR33, -R8.reuse ;  /* 0x000000213c2d7c23 */ /* 0x101fe20008010808 */
[----:B------:R-:W-:-:S02]  /*9090*/  FFMA.FTZ R60, R73, UR33, -R8 ;  /* 0x00000021493c7c23 */ /* 0x000fc40008010808 */
[----:B------:R-:W-:-:S03]  /*90a0*/  FMNMX.FTZ R5, R67, R36, !PT ;  /* 0x0000002443057209 */ /* 0x000fc60007810000 */
[----:B------:R-:W-:Y:S01]  /*90b0*/  MUFU.EX2 R7, R7 ;  /* 0x0000000700077308 */ /* 0x000fe20000000800 */
[----:B------:R-:W-:Y:S01]  /*90c0*/  FMNMX.FTZ R36, R70, R5, !PT ;  /* 0x0000000546247209 */ /* 0x000fe20007810000 */
[--C-:B-1----:R-:W-:Y:S01]  /*90d0*/  FFMA.FTZ R49, R64, UR33, -R8.reuse ;  /* 0x0000002140317c23 */ /* 0x102fe20008010808 */
[----:B------:R-:W-:Y:S02]  /*90e0*/  FFMA.FTZ R64, R77, UR33, -R8 ;  /* 0x000000214d407c23 */ /* 0x000fe40008010808 */
[----:B------:R-:W-:-:S03]  /*90f0*/  FMNMX.FTZ R5, R71, R36, !PT ;  /* 0x0000002447057209 */ /* 0x000fc60007810000 */
[----:B------:R0:W-:Y:S01]  /*9100*/  MUFU.EX2 R36, R53 ;  /* 0x0000003500247308 */ /* 0x0001e20000000800 */
[----:B------:R-:W-:-:S04]  /*9110*/  FMNMX.FTZ R40, R74, R5, !PT ;  /* 0x000000054a287209 */ /* 0x000fc80007810000 */
[----:B------:R-:W-:-:S03]  /*9120*/  FMNMX.FTZ R5, R75, R40, !PT ;  /* 0x000000284b057209 */ /* 0x000fc60007810000 */
[----:B------:R-:W1:Y:S01]  /*9130*/  MUFU.EX2 R9, R9 ;  /* 0x0000000900097308 */ /* 0x000e620000000800 */
[----:B------:R-:W-:Y:S01]  /*9140*/  FMNMX.FTZ R40, R78, R5, !PT ;  /* 0x000000054e287209 */ /* 0x000fe20007810000 */
[--C-:B0-----:R-:W-:Y:S01]  /*9150*/  FFMA.FTZ R53, R68, UR33, -R8.reuse ;  /* 0x0000002144357c23 */ /* 0x101fe20008010808 */
[----:B------:R-:W-:Y:S02]  /*9160*/  FFMA.FTZ R68, R81, UR33, -R8 ;  /* 0x0000002151447c23 */ /* 0x000fe40008010808 */
[----:B------:R-:W-:-:S03]  /*9170*/  FMNMX.FTZ R5, R79, R40, !PT ;  /* 0x000000284f057209 */ /* 0x000fc60007810000 */
[----:B------:R-:W0:Y:S01]  /*9180*/  MUFU.EX2 R10, R10 ;  /* 0x0000000a000a7308 */ /* 0x000e220000000800 */
[----:B------:R-:W-:-:S04]  /*9190*/  FMNMX.FTZ R40, R82, R5, !PT ;  /* 0x0000000552287209 */ /* 0x000fc80007810000 */
[----:B------:R-:W-:-:S03]  /*91a0*/  FMNMX.FTZ R5, R83, R40, !PT ;  /* 0x0000002853057209 */ /* 0x000fc60007810000 */
[----:B------:R-:W2:Y:S01]  /*91b0*/  MUFU.EX2 R11, R11 ;  /* 0x0000000b000b7308 */ /* 0x000ea20000000800 */
[----:B------:R-:W-:-:S04]  /*91c0*/  FMNMX.FTZ R40, R86, R5, !PT ;  /* 0x0000000556287209 */ /* 0x000fc80007810000 */
[----:B------:R-:W-:-:S03]  /*91d0*/  FMNMX.FTZ R40, R87, R40, !PT ;  /* 0x0000002857287209 */ /* 0x000fc60007810000 */
[----:B------:R-:W-:Y:S02]  /*91e0*/  MUFU.EX2 R12, R12 ;  /* 0x0000000c000c7308 */ /* 0x000fe40000000800 */
[----:B------:R-:W3:Y:S06]  /*91f0*/  SHFL.BFLY PT, R5, R40, 0x2, 0x1f ;  /* 0x0c401f0028057f89 */ /* 0x000eec00000e0000 */
[----:B------:R-:W-:Y:S08]  /*9200*/  MUFU.EX2 R13, R13 ;  /* 0x0000000d000d7308 */ /* 0x000ff00000000800 */
[----:B------:R-:W-:Y:S08]  /*9210*/  MUFU.EX2 R15, R15 ;  /* 0x0000000f000f7308 */ /* 0x000ff00000000800 */
[----:B------:R-:W-:Y:S01]  /*9220*/  MUFU.EX2 R21, R21 ;  /* 0x0000001500157308 */ /* 0x000fe20000000800 */
[----:B---3--:R-:W-:-:S05]  /*9230*/  FMNMX.FTZ R41, R40, R5, !PT ;  /* 0x0000000528297209 */ /* 0x008fca0007810000 */
[----:B------:R-:W3:Y:S02]  /*9240*/  SHFL.BFLY PT, R40, R41, 0x1, 0x1f ;  /* 0x0c201f0029287f89 */ /* 0x000ee400000e0000 */
[----:B------:R-:W-:Y:S08]  /*9250*/  MUFU.EX2 R25, R25 ;  /* 0x0000001900197308 */ /* 0x000ff00000000800 */
[----:B------:R-:W-:Y:S01]  /*9260*/  MUFU.EX2 R29, R29 ;  /* 0x0000001d001d7308 */ /* 0x000fe20000000800 */
[----:B------:R-:W-:-:S02]  /*9270*/  WARPGROUP.DEPBAR.LE gsb0, 0x0 ;  /* 0x00008000000079c5 */ /* 0x000fc40000010000 */
[----:B------:R-:W-:-:S05]  /*9280*/  WARPGROUP.ARRIVE ;  /* 0x00000000000079c5 */ /* 0x000fca0000000000 */
[----:B------:R-:W-:Y:S01]  /*9290*/  MUFU.EX2 R33, R33 ;  /* 0x0000002100217308 */ /* 0x000fe20000000800 */
[----:B------:R-:W-:Y:S01]  /*92a0*/  HGMMA.64x96x16.F32.BF16 R88, gdesc[UR28].tnspB, R88, gsb0 ;  /* 0x416000001c5879f0 */ /* 0x000fe20008001858 */
[----:B------:R-:W-:Y:S01]  /*92b0*/  UIADD3 UR28, UR6, 0x600, URZ ;  /* 0x00000600061c7890 */ /* 0x000fe2000fffe03f */
[----:B---3--:R-:W-:Y:S01]  /*92c0*/  FMNMX.FTZ R5, R41, R40, !PT ;  /* 0x0000002829057209 */ /* 0x008fe20007810000 */
[----:B------:R-:W-:-:S04]  /*92d0*/  UIADD3 UR30, UR7, 0x100, URZ ;  /* 0x00000100071e7890 */ /* 0x000fc8000fffe03f */
[----:B------:R-:W-:Y:S01]  /*92e0*/  MUFU.EX2 R37, R37 ;  /* 0x0000002500257308 */ /* 0x000fe20000000800 */
[----:B------:R-:W-:Y:S01]  /*92f0*/  UMOV UR29, 0x40000040 ;  /* 0x40000040001d7882 */ /* 0x000fe20000000000 */
[----:B------:R-:W-:Y:S01]  /*9300*/  UMOV UR31, 0x80000020 ;  /* 0x80000020001f7882 */ /* 0x000fe20000000000 */
[C---:B------:R-:W-:Y:S01]  /*9310*/  FADD.FTZ R6, -R5.reuse, R6 ;  /* 0x0000000605067221 */ /* 0x040fe20000010100 */
[----:B------:R-:W-:-:S03]  /*9320*/  FMUL.FTZ R8, R5, UR33 ;  /* 0x0000002105087c20 */ /* 0x000fc60008410000 */
[----:B------:R-:W-:Y:S01]  /*9330*/  FMUL.FTZ R6, R6, UR33 ;  /* 0x0000002106067c20 */ /* 0x000fe20008410000 */
[--C-:B------:R-:W-:Y:S01]  /*9340*/  FFMA.FTZ R26, R26, UR33, -R8.reuse ;  /* 0x000000211a1a7c23 */ /* 0x100fe20008010808 */
[--C-:B------:R-:W-:Y:S01]  /*9350*/  FFMA.FTZ R41, R42, UR33, -R8.reuse ;  /* 0x000000212a297c23 */ /* 0x100fe20008010808 */
[----:B------:R-:W-:Y:S02]  /*9360*/  IMAD.U32 R42, RZ, RZ, UR46 ;  /* 0x0000002eff2a7e24 */ /* 0x000fe4000f8e00ff */
[--C-:B------:R-:W-:Y:S01]  /*9370*/  FFMA.FTZ R27, R27, UR33, -R8.reuse ;  /* 0x000000211b1b7c23 */ /* 0x100fe20008010808 */
[--C-:B------:R-:W-:Y:S01]  /*9380*/  FFMA.FTZ R76, R31, UR33, -R8.reuse ;  /* 0x000000211f4c7c23 */ /* 0x100fe20008010808 */
[----:B------:R-:W-:Y:S01]  /*9390*/  MUFU.EX2 R6, R6 ;  /* 0x0000000600067308 */ /* 0x000fe20000000800 */
[--C-:B------:R-:W-:Y:S01]  /*93a0*/  FFMA.FTZ R31, R54, UR33, -R8.reuse ;  /* 0x00000021361f7c23 */ /* 0x100fe20008010808 */
[----:B------:R-:W-:Y:S02]  /*93b0*/  IMAD.U32 R54, RZ, RZ, UR35 ;  /* 0x00000023ff367e24 */ /* 0x000fe4000f8e00ff */
[----:B------:R-:W-:Y:S01]  /*93c0*/  FFMA.FTZ R73, R30, UR33, -R8 ;  /* 0x000000211e497c23 */ /* 0x000fe20008010808 */
[----:B------:R-:W-:Y:S01]  /*93d0*/  @!P1 LEA R42, R42, UR42, 0x3 ;  /* 0x0000002a2a2a9c11 */ /* 0x000fe2000f8e18ff */
[----:B------:R-:W-:-:S02]  /*93e0*/  VIADD R30, R149, 0x9 ;  /* 0x00000009951e7836 */ /* 0x000fc40000000000 */
[--C-:B------:R-:W-:Y:S01]  /*93f0*/  FFMA.FTZ R77, R35, UR33, -R8.reuse ;  /* 0x00000021234d7c23 */ /* 0x100fe20008010808 */
[----:B------:R-:W-:Y:S01]  /*9400*/  @!P1 LEA R54, R54, UR42, 0x3 ;  /* 0x0000002a36369c11 */ /* 0x000fe2000f8e18ff */
[----:B------:R-:W3:Y:S01]  /*9410*/  MUFU.EX2 R26, R26 ;  /* 0x0000001a001a7308 */ /* 0x000ee20000000800 */
[--C-:B------:R-:W-:Y:S01]  /*9420*/  FFMA.FTZ R35, R38, UR33, -R8.reuse ;  /* 0x0000002126237c23 */ /* 0x100fe20008010808 */
[----:B------:R-:W-:Y:S02]  /*9430*/  @!P1 VIADD R42, R42, 0x2d840 ;  /* 0x0002d8402a2a9836 */ /* 0x000fe40000000000 */
[--C-:B------:R-:W-:Y:S01]  /*9440*/  FFMA.FTZ R38, R39, UR33, -R8.reuse ;  /* 0x0000002127267c23 */ /* 0x100fe20008010808 */
[--C-:B------:R-:W-:Y:S01]  /*9450*/  FFMA.FTZ R39, R43, UR33, -R8.reuse ;  /* 0x000000212b277c23 */ /* 0x100fe20008010808 */
[--C-:B------:R-:W-:Y:S01]  /*9460*/  FFMA.FTZ R40, R34, UR33, -R8.reuse ;  /* 0x0000002122287c23 */ /* 0x100fe20008010808 */
[--C-:B------:R-:W-:Y:S01]  /*9470*/  FFMA.FTZ R43, R46, UR33, -R8.reuse ;  /* 0x000000212e2b7c23 */ /* 0x100fe20008010808 */
[----:B------:R-:W-:Y:S01]  /*9480*/  SEL R80, R30, 0x9, !P2 ;  /* 0x000000091e507807 */ /* 0x000fe20005000000 */
[----:B------:R-:W4:Y:S01]  /*9490*/  MUFU.EX2 R27, R27 ;  /* 0x0000001b001b7308 */ /* 0x000f220000000800 */
[----:B------:R-:W-:Y:S01]  /*94a0*/  FFMA.FTZ R46, R47, UR33, -R8 ;  /* 0x000000212f2e7c23 */ /* 0x000fe20008010808 */
[----:B------:R-:W-:-:S02]  /*94b0*/  @!P1 VIADD R54, R54, 0x2d860 ;  /* 0x0002d86036369836 */ /* 0x000fc40000000000 */
[----:B------:R-:W-:Y:S01]  /*94c0*/  FFMA.FTZ R47, R51, UR33, -R8 ;  /* 0x00000021332f7c23 */ /* 0x000fe20008010808 */
[----:B------:R-:W-:Y:S01]  /*94d0*/  @!P1 PRMT R42, RZ, 0x654, R42 ;  /* 0x00000654ff2a9816 */ /* 0x000fe2000000002a */
[--C-:B------:R-:W-:Y:S01]  /*94e0*/  FFMA.FTZ R51, R59, UR33, -R8.reuse ;  /* 0x000000213b337c23 */ /* 0x100fe20008010808 */
[--C-:B------:R-:W-:Y:S01]  /*94f0*/  FFMA.FTZ R34, R50, UR33, -R8.reuse ;  /* 0x0000002132227c23 */ /* 0x100fe20008010808 */
[----:B-1----:R-:W-:Y:S01]  /*9500*/  FFMA.FTZ R59, R7, R4, R9 ;  /* 0x00000004073b7223 */ /* 0x002fe20000010009 */
[----:B------:R-:W1:Y:S01]  /*9510*/  MUFU.EX2 R73, R73 ;  /* 0x0000004900497308 */ /* 0x000e620000000800 */
[----:B------:R-:W-:Y:S01]  /*9520*/  FFMA.FTZ R50, R55, UR33, -R8 ;  /* 0x0000002137327c23 */ /* 0x000fe20008010808 */
[----:B------:R-:W-:Y:S01]  /*9530*/  @!P1 PRMT R55, RZ, 0x654, R54 ;  /* 0x00000654ff379816 */ /* 0x000fe20000000036 */
[--C-:B------:R-:W-:Y:S01]  /*9540*/  FFMA.FTZ R54, R62, UR33, -R8.reuse ;  /* 0x000000213e367c23 */ /* 0x100fe20008010808 */
[----:B0-----:R-:W-:Y:S01]  /*9550*/  FADD.FTZ R62, R10, R59 ;  /* 0x0000003b0a3e7221 */ /* 0x001fe20000010000 */
[--C-:B------:R-:W-:Y:S01]  /*9560*/  FFMA.FTZ R63, R63, UR33, -R8.reuse ;  /* 0x000000213f3f7c23 */ /* 0x100fe20008010808 */
[--C-:B------:R-:W-:Y:S01]  /*9570*/  FFMA.FTZ R30, R58, UR33, -R8.reuse ;  /* 0x000000213a1e7c23 */ /* 0x100fe20008010808 */
[----:B------:R-:W-:Y:S01]  /*9580*/  FFMA.FTZ R4, R66, UR33, -R8 ;  /* 0x0000002142047c23 */ /* 0x000fe20008010808 */
[----:B------:R-:W0:Y:S01]  /*9590*/  MUFU.EX2 R76, R76 ;  /* 0x0000004c004c7308 */ /* 0x000e220000000800 */
[----:B--2---:R-:W-:Y:S01]  /*95a0*/  FADD.FTZ R59, R11, R62 ;  /* 0x0000003e0b3b7221 */ /* 0x004fe20000010000 */
[--C-:B------:R-:W-:Y:S01]  /*95b0*/  FFMA.FTZ R58, R70, UR33, -R8.reuse ;  /* 0x00000021463a7c23 */ /* 0x100fe20008010808 */
[--C-:B------:R-:W-:Y:S01]  /*95c0*/  FFMA.FTZ R71, R71, UR33, -R8.reuse ;  /* 0x0000002147477c23 */ /* 0x100fe20008010808 */
[--C-:B------:R-:W-:Y:S01]  /*95d0*/  FFMA.FTZ R74, R74, UR33, -R8.reuse ;  /* 0x000000214a4a7c23 */ /* 0x100fe20008010808 */
[--C-:B------:R-:W-:Y:S01]  /*95e0*/  FFMA.FTZ R75, R75, UR33, -R8.reuse ;  /* 0x000000214b4b7c23 */ /* 0x100fe20008010808 */
[--C-:B------:R-:W-:Y:S01]  /*95f0*/  FFMA.FTZ R78, R78, UR33, -R8.reuse ;  /* 0x000000214e4e7c23 */ /* 0x100fe20008010808 */
[--C-:B------:R-:W-:Y:S01]  /*9600*/  FFMA.FTZ R79, R79, UR33, -R8.reuse ;  /* 0x000000214f4f7c23 */ /* 0x100fe20008010808 */
[----:B------:R-:W2:Y:S01]  /*9610*/  MUFU.EX2 R40, R40 ;  /* 0x0000002800287308 */ /* 0x000ea20000000800 */
[--C-:B------:R-:W-:Y:S01]  /*9620*/  FFMA.FTZ R82, R82, UR33, -R8.reuse ;  /* 0x0000002152527c23 */ /* 0x100fe20008010808 */
[--C-:B------:R-:W-:Y:S01]  /*9630*/  FFMA.FTZ R83, R83, UR33, -R8.reuse ;  /* 0x0000002153537c23 */ /* 0x100fe20008010808 */
[--C-:B------:R-:W-:Y:S01]  /*9640*/  FFMA.FTZ R86, R86, UR33, -R8.reuse ;  /* 0x0000002156567c23 */ /* 0x100fe20008010808 */
[----:B------:R-:W-:Y:S01]  /*9650*/  FFMA.FTZ R87, R87, UR33, -R8 ;  /* 0x0000002157577c23 */ /* 0x000fe20008010808 */
[C---:B------:R-:W-:Y:S01]  /*9660*/  ISETP.GT.AND P2, PT, R2.reuse, UR34, PT ;  /* 0x0000002202007c0c */ /* 0x040fe2000bf44270 */
[----:B------:R-:W-:Y:S01]  /*9670*/  UMOV UR35, UR46 ;  /* 0x0000002e00237c82 */ /* 0x000fe20008000000 */
[----:B------:R-:W-:Y:S01]  /*9680*/  VIADD R2, R2, 0xffffffff ;  /* 0xffffffff02027836 */ /* 0x000fe20000000000 */
        /* <DEDUP_REMOVED lines=10> */
[----:B------:R-:W-:-:S04]  /*9730*/  UIADD3 UR30, UR7, 0x140, URZ ;  /* 0x00000140071e7890 */ /* 0x000fc8000fffe03f */
[----:B------:R-:W5:Y:S01]  /*9740*/  MUFU.EX2 R46, R46 ;  /* 0x0000002e002e7308 */ /* 0x000f620000000800 */
[----:B------:R-:W-:Y:S01]  /*9750*/  UMOV UR29, 0x40000040 ;  /* 0x40000040001d7882 */ /* 0x000fe20000000000 */
[----:B------:R-:W-:-:S06]  /*9760*/  UMOV UR31, 0x80000020 ;  /* 0x80000020001f7882 */ /* 0x000fcc0000000000 */
[----:B------:R-:W5:Y:S08]  /*9770*/  MUFU.EX2 R34, R34 ;  /* 0x0000002200227308 */ /* 0x000f700000000800 */
[----:B------:R-:W5:Y:S08]  /*9780*/  MUFU.EX2 R47, R47 ;  /* 0x0000002f002f7308 */ /* 0x000f700000000800 */
[----:B------:R-:W5:Y:S08]  /*9790*/  MUFU.EX2 R31, R31 ;  /* 0x0000001f001f7308 */ /* 0x000f700000000800 */
[----:B------:R-:W5:Y:S08]  /*97a0*/  MUFU.EX2 R50, R50 ;  /* 0x0000003200327308 */ /* 0x000f700000000800 */
[----:B------:R-:W-:Y:S08]  /*97b0*/  MUFU.EX2 R44, R44 ;  /* 0x0000002c002c7308 */ /* 0x000ff00000000800 */
[----:B------:R-:W5:Y:S08]  /*97c0*/  MUFU.EX2 R30, R30 ;  /* 0x0000001e001e7308 */ /* 0x000f700000000800 */
[----:B------:R-:W-:Y:S08]  /*97d0*/  MUFU.EX2 R45, R45 ;  /* 0x0000002d002d7308 */ /* 0x000ff00000000800 */
[----:B------:R-:W5:Y:S08]  /*97e0*/  MUFU.EX2 R51, R51 ;  /* 0x0000003300337308 */ /* 0x000f700000000800 */
[----:B------:R-:W-:Y:S08]  /*97f0*/  MUFU.EX2 R48, R48 ;  /* 0x0000003000307308 */ /* 0x000ff00000000800 */
[----:B------:R-:W5:Y:S08]  /*9800*/  MUFU.EX2 R54, R54 ;  /* 0x0000003600367308 */ /* 0x000f700000000800 */
        /* <DEDUP_REMOVED lines=47> */
[----:B---3--:R-:W-:Y:S01]  /*9b00*/  FFMA.FTZ R42, R6, R3, R26 ;  /* 0x00000003062a7223 */ /* 0x008fe2000001001a */
[----:B------:R3:W-:Y:S01]  /*9b10*/  @!P1 SYNCS.ARRIVE.TRANS64.RED.A1T0 RZ, [R55+URZ], RZ ;  /* 0x000000ff37ff99a7 */ /* 0x0007e2000810043f */
[----:B------:R5:W5:Y:S01]  /*9b20*/  MUFU.EX2 R3, R63 ;  /* 0x0000003f00037308 */ /* 0x000b620000000800 */
[-C--:B------:R-:W-:Y:S01]  /*9b30*/  FMUL.FTZ R101, R101, R7.reuse ;  /* 0x0000000765657220 */ /* 0x080fe20000410000 */
[----:B----4-:R-:W-:Y:S01]  /*9b40*/  FADD.FTZ R42, R27, R42 ;  /* 0x0000002a1b2a7221 */ /* 0x010fe20000010000 */
[-C--:B------:R-:W-:Y:S01]  /*9b50*/  FMUL.FTZ R104, R104, R7.reuse ;  /* 0x0000000768687220 */ /* 0x080fe20000410000 */
[-C--:B------:R-:W-:Y:S01]  /*9b60*/  FMUL.FTZ R105, R105, R7.reuse ;  /* 0x0000000769697220 */ /* 0x080fe20000410000 */
[-C--:B------:R-:W-:Y:S01]  /*9b70*/  FMUL.FTZ R108, R108, R7.reuse ;  /* 0x000000076c6c7220 */ /* 0x080fe20000410000 */
[----:B------:R-:W-:Y:S01]  /*9b80*/  FMUL.FTZ R109, R109, R7 ;  /* 0x000000076d6d7220 */ /* 0x000fe20000410000 */
[----:B---3--:R-:W-:Y:S01]  /*9b90*/  FFMA.FTZ R55, R67, UR33, -R8 ;  /* 0x0000002143377c23 */ /* 0x008fe20008010808 */
[----:B-1----:R-:W-:Y:S01]  /*9ba0*/  FADD.FTZ R67, R73, R42 ;  /* 0x0000002a49437221 */ /* 0x002fe20000010000 */
[----:B------:R-:W-:Y:S01]  /*9bb0*/  FADD.FTZ R42, R12, R59 ;  /* 0x0000003b0c2a7221 */ /* 0x000fe20000010000 */
[----:B------:R-:W-:Y:S01]  /*9bc0*/  F2FP.BF16.F32.PACK_AB R8, R10, R9 ;  /* 0x000000090a08723e */ /* 0x000fe200000010ff */
[----:B------:R-:W-:Y:S01]  /*9bd0*/  FMUL.FTZ R112, R112, R7 ;  /* 0x0000000770707220 */ /* 0x000fe20000410000 */
[----:B0-----:R-:W-:Y:S01]  /*9be0*/  FADD.FTZ R67, R76, R67 ;  /* 0x000000434c437221 */ /* 0x001fe20000010000 */
[----:B------:R-:W-:Y:S01]  /*9bf0*/  FADD.FTZ R59, R13, R42 ;  /* 0x0000002a0d3b7221 */ /* 0x000fe20000010000 */
[----:B------:R-:W-:Y:S01]  /*9c00*/  F2FP.BF16.F32.PACK_AB R10, R12, R11 ;  /* 0x0000000b0c0a723e */ /* 0x000fe200000010ff */
[----:B------:R-:W0:Y:S01]  /*9c10*/  MUFU.EX2 R55, R55 ;  /* 0x0000003700377308 */ /* 0x000e220000000800 */
[----:B--2---:R-:W-:Y:S01]  /*9c20*/  FADD.FTZ R42, R40, R67 ;  /* 0x00000043282a7221 */ /* 0x004fe20000010000 */
[----:B------:R-:W-:Y:S01]  /*9c30*/  FADD.FTZ R62, R14, R59 ;  /* 0x0000003b0e3e7221 */ /* 0x000fe20000010000 */
[----:B------:R-:W-:Y:S01]  /*9c40*/  F2FP.BF16.F32.PACK_AB R9, R27, R26 ;  /* 0x0000001a1b09723e */ /* 0x000fe200000010ff */
[----:B------:R-:W-:Y:S01]  /*9c50*/  FMUL.FTZ R113, R113, R7 ;  /* 0x0000000771717220 */ /* 0x000fe20000410000 */
[----:B-----5:R-:W-:Y:S01]  /*9c60*/  FADD.FTZ R42, R77, R42 ;  /* 0x0000002a4d2a7221 */ /* 0x020fe20000010000 */
[----:B------:R-:W-:Y:S01]  /*9c70*/  FADD.FTZ R59, R15, R62 ;  /* 0x0000003e0f3b7221 */ /* 0x000fe20000010000 */
[----:B------:R-:W-:Y:S01]  /*9c80*/  F2FP.BF16.F32.PACK_AB R11, R76, R73 ;  /* 0x000000494c0b723e */ /* 0x000fe200000010ff */
[----:B------:R-:W1:Y:S01]  /*9c90*/  MUFU.EX2 R27, R71 ;  /* 0x00000047001b7308 */ /* 0x000e620000000800 */
[----:B------:R-:W-:Y:S01]  /*9ca0*/  FADD.FTZ R63, R35, R42 ;  /* 0x0000002a233f7221 */ /* 0x000fe20000010000 */
[----:B------:R-:W-:Y:S01]  /*9cb0*/  FADD.FTZ R42, R20, R59 ;  /* 0x0000003b142a7221 */ /* 0x000fe20000010000 */
[----:B------:R-:W-:Y:S01]  /*9cc0*/  FMUL.FTZ R116, R116, R7 ;  /* 0x0000000774747220 */ /* 0x000fe20000410000 */
[----:B------:R2:W-:Y:S01]  /*9cd0*/  STSM.16.M88.4 [R17+0x21800], R8 ;  /* 0x0218000811007844 */ /* 0x0005e20000000200 */
[----:B------:R-:W-:Y:S01]  /*9ce0*/  FADD.FTZ R62, R38, R63 ;  /* 0x0000003f263e7221 */ /* 0x000fe20000010000 */
[----:B------:R-:W-:Y:S01]  /*9cf0*/  FADD.FTZ R59, R21, R42 ;  /* 0x0000002a153b7221 */ /* 0x000fe20000010000 */
[----:B------:R-:W-:Y:S01]  /*9d00*/  F2FP.BF16.F32.PACK_AB R42, R28, R25 ;  /* 0x000000191c2a723e */ /* 0x000fe200000010ff */
[----:B------:R-:W-:Y:S01]  /*9d10*/  FMUL.FTZ R117, R117, R7 ;  /* 0x0000000775757220 */ /* 0x000fe20000410000 */
[----:B------:R-:W-:Y:S01]  /*9d20*/  FADD.FTZ R62, R41, R62 ;  /* 0x0000003e293e7221 */ /* 0x000fe20000010000 */
[----:B------:R-:W-:Y:S01]  /*9d30*/  FADD.FTZ R12, R24, R59 ;  /* 0x0000003b180c7221 */ /* 0x000fe20000010000 */
[C---:B------:R-:W-:Y:S01]  /*9d40*/  F2FP.BF16.F32.PACK_AB R41, R39.reuse, R41 ;  /* 0x000000292729723e */ /* 0x040fe200000010ff */
[----:B------:R-:W-:Y:S01]  /*9d50*/  FMUL.FTZ R120, R120, R7 ;  /* 0x0000000778787220 */ /* 0x000fe20000410000 */
[----:B------:R-:W-:Y:S01]  /*9d60*/  FADD.FTZ R62, R39, R62 ;  /* 0x0000003e273e7221 */ /* 0x000fe20000010000 */
[----:B------:R-:W-:Y:S01]  /*9d70*/  FADD.FTZ R59, R25, R12 ;  /* 0x0000000c193b7221 */ /* 0x000fe20000010000 */
[----:B------:R-:W-:Y:S01]  /*9d80*/  F2FP.BF16.F32.PACK_AB R12, R14, R13 ;  /* 0x0000000d0e0c723e */ /* 0x000fe200000010ff */
[----:B------:R-:W-:Y:S01]  /*9d90*/  FMUL.FTZ R121, R121, R7 ;  /* 0x0000000779797220 */ /* 0x000fe20000410000 */
[----:B------:R-:W-:Y:S01]  /*9da0*/  FADD.FTZ R63, R43, R62 ;  /* 0x0000003e2b3f7221 */ /* 0x000fe20000010000 */
[----:B------:R-:W-:Y:S01]  /*9db0*/  FADD.FTZ R14, R28, R59 ;  /* 0x0000003b1c0e7221 */ /* 0x000fe20000010000 */
[----:B------:R-:W-:Y:S01]  /*9dc0*/  F2FP.BF16.F32.PACK_AB R13, R77, R40 ;  /* 0x000000284d0d723e */ /* 0x000fe200000010ff */
[----:B------:R-:W-:Y:S01]  /*9dd0*/  MUFU.EX2 R28, R87 ;  /* 0x00000057001c7308 */ /* 0x000fe20000000800 */
        /* <DEDUP_REMOVED lines=14> */
[----:B--2---:R-:W-:Y:S01]  /*9ec0*/  F2FP.BF16.F32.PACK_AB R8, R32, R29 ;  /* 0x0000001d2008723e */ /* 0x004fe200000010ff */
[----:B------:R2:W-:Y:S01]  /*9ed0*/  STSM.16.M88.4 [R22], R12 ;  /* 0x0000000c16007844 */ /* 0x0005e20000000200 */
[C---:B------:R-:W-:Y:S01]  /*9ee0*/  FADD.FTZ R35, R50.reuse, R35 ;  /* 0x0000002332237221 */ /* 0x040fe20000010000 */
[----:B------:R-:W-:Y:S01]  /*9ef0*/  FADD.FTZ R21, R37, R20 ;  /* 0x0000001425157221 */ /* 0x000fe20000010000 */
[----:B------:R-:W-:Y:S01]  /*9f00*/  F2FP.BF16.F32.PACK_AB R11, R50, R31 ;  /* 0x0000001f320b723e */ /* 0x000fe200000010ff */
[----:B------:R-:W3:Y:S01]  /*9f10*/  MUFU.EX2 R29, R82 ;  /* 0x00000052001d7308 */ /* 0x000ee20000000800 */
[----:B------:R-:W-:Y:S01]  /*9f20*/  FADD.FTZ R20, R30, R35 ;  /* 0x000000231e147221 */ /* 0x000fe20000010000 */
[----:B------:R-:W-:Y:S01]  /*9f30*/  FADD.FTZ R24, R44, R21 ;  /* 0x000000152c187221 */ /* 0x000fe20000010000 */
[----:B------:R-:W-:Y:S01]  /*9f40*/  F2FP.BF16.F32.PACK_AB R43, R46, R43 ;  /* 0x0000002b2e2b723e */ /* 0x000fe200000010ff */
[----:B------:R-:W-:Y:S01]  /*9f50*/  FMUL.FTZ R129, R129, R7 ;  /* 0x0000000781817220 */ /* 0x000fe20000410000 */
[----:B------:R-:W-:Y:S01]  /*9f60*/  FADD.FTZ R21, R51, R20 ;  /* 0x0000001433157221 */ /* 0x000fe20000010000 */
[----:B------:R-:W-:Y:S01]  /*9f70*/  FADD.FTZ R25, R45, R24 ;  /* 0x000000182d197221 */ /* 0x000fe20000010000 */
[----:B------:R-:W-:Y:S01]  /*9f80*/  F2FP.BF16.F32.PACK_AB R9, R47, R34 ;  /* 0x000000222f09723e */ /* 0x000fe200000010ff */
[----:B------:R-:W4:Y:S01]  /*9f90*/  MUFU.EX2 R31, R86 ;  /* 0x00000056001f7308 */ /* 0x000f220000000800 */
[----:B------:R-:W-:Y:S01]  /*9fa0*/  FADD.FTZ R20, R54, R21 ;  /* 0x0000001536147221 */ /* 0x000fe20000010000 */
[----:B------:R-:W-:Y:S01]  /*9fb0*/  FADD.FTZ R24, R48, R25 ;  /* 0x0000001930187221 */ /* 0x000fe20000010000 */
[----:B------:R-:W-:Y:S01]  /*9fc0*/  F2FP.BF16.F32.PACK_AB R10, R36, R33 ;  /* 0x00000021240a723e */ /* 0x000fe200000010ff */
[----:B------:R-:W-:Y:S01]  /*9fd0*/  STSM.16.M88.4 [R19], R40 ;  /* 0x0000002813007844 */ /* 0x000fe20000000200 */
[----:B--2---:R-:W-:Y:S01]  /*9fe0*/  FADD.FTZ R13, R3, R20 ;  /* 0x00000014030d7221 */ /* 0x004fe20000010000 */
[----:B------:R-:W-:Y:S01]  /*9ff0*/  FADD.FTZ R15, R49, R24 ;  /* 0x00000018310f7221 */ /* 0x000fe20000010000 */
[----:B------:R-:W-:Y:S01]  /*a000*/  F2FP.BF16.F32.PACK_AB R12, R44, R37 ;  /* 0x000000252c0c723e */ /* 0x000fe200000010ff */
[----:B------:R2:W-:Y:S01]  /*a010*/  STSM.16.M88.4 [R18], R8 ;  /* 0x0000000812007844 */ /* 0x0005e20000000200 */
[----:B------:R-:W-:Y:S01]  /*a020*/  FADD.FTZ R14, R4, R13 ;  /* 0x0000000d040e7221 */ /* 0x000fe20000010000 */
[----:B------:R-:W-:Y:S01]  /*a030*/  FADD.FTZ R20, R52, R15 ;  /* 0x0000000f34147221 */ /* 0x000fe20000010000 */
[----:B------:R-:W-:Y:S01]  /*a040*/  F2FP.BF16.F32.PACK_AB R13, R51, R30 ;  /* 0x0000001e330d723e */ /* 0x000fe200000010ff */
[----:B------:R-:W-:Y:S01]  /*a050*/  FMUL.FTZ R132, R132, R7 ;  /* 0x0000000784847220 */ /* 0x000fe20000410000 */
[----:B0-----:R-:W-:Y:S01]  /*a060*/  FADD.FTZ R15, R55, R14 ;  /* 0x0000000e370f7221 */ /* 0x001fe20000010000 */
[----:B------:R-:W-:Y:S01]  /*a070*/  FADD.FTZ R21, R53, R20 ;  /* 0x0000001435157221 */ /* 0x000fe20000010000 */
[----:B------:R-:W-:Y:S01]  /*a080*/  F2FP.BF16.F32.PACK_AB R14, R48, R45 ;  /* 0x0000002d300e723e */ /* 0x000fe200000010ff */
[----:B------:R-:W-:Y:S01]  /*a090*/  FMUL.FTZ R133, R133, R7 ;  /* 0x0000000785857220 */ /* 0x000fe20000410000 */
[----:B------:R-:W-:Y:S01]  /*a0a0*/  FADD.FTZ R20, R58, R15 ;  /* 0x0000000f3a147221 */ /* 0x000fe20000010000 */
[----:B------:R-:W-:Y:S01]  /*a0b0*/  FADD.FTZ R24, R56, R21 ;  /* 0x0000001538187221 */ /* 0x000fe20000010000 */
[----:B------:R-:W-:Y:S01]  /*a0c0*/  F2FP.BF16.F32.PACK_AB R15, R3, R54 ;  /* 0x00000036030f723e */ /* 0x000fe200000010ff */
[----:B------:R-:W-:Y:S01]  /*a0d0*/  FMUL.FTZ R90, R90, R6 ;  /* 0x000000065a5a7220 */ /* 0x000fe20000410000 */
[----:B-1----:R-:W-:Y:S01]  /*a0e0*/  FADD.FTZ R3, R27, R20 ;  /* 0x000000141b037221 */ /* 0x002fe20000010000 */
[----:B------:R-:W-:Y:S01]  /*a0f0*/  FADD.FTZ R21, R57, R24 ;  /* 0x0000001839157221 */ /* 0x000fe20000010000 */
[----:B------:R-:W-:Y:S01]  /*a100*/  F2FP.BF16.F32.PACK_AB R25, R55, R4 ;  /* 0x000000043719723e */ /* 0x000fe200000010ff */
[----:B------:R0:W-:Y:S01]  /*a110*/  STSM.16.M88.4 [R17+0x27800], R12 ;  /* 0x0278000c11007844 */ /* 0x0001e20000000200 */
[----:B------:R-:W-:Y:S01]  /*a120*/  FADD.FTZ R20, R74, R3 ;  /* 0x000000034a147221 */ /* 0x000fe20000010000 */
[----:B------:R-:W-:Y:S01]  /*a130*/  FADD.FTZ R26, R60, R21 ;  /* 0x000000153c1a7221 */ /* 0x000fe20000010000 */
[----:B------:R-:W-:Y:S01]  /*a140*/  F2FP.BF16.F32.PACK_AB R24, R52, R49 ;  /* 0x000000313418723e */ /* 0x000fe200000010ff */
[-C--:B------:R-:W-:Y:S01]  /*a150*/  FMUL.FTZ R91, R91, R6.reuse ;  /* 0x000000065b5b7220 */ /* 0x080fe20000410000 */
[----:B------:R-:W-:Y:S01]  /*a160*/  FADD.FTZ R3, R75, R20 ;  /* 0x000000144b037221 */ /* 0x000fe20000010000 */
[----:B--2---:R-:W-:Y:S01]  /*a170*/  FADD.FTZ R9, R61, R26 ;  /* 0x0000001a3d097221 */ /* 0x004fe20000010000 */
[----:B------:R-:W-:Y:S01]  /*a180*/  F2FP.BF16.F32.PACK_AB R26, R56, R53 ;  /* 0x00000035381a723e */ /* 0x000fe200000010ff */
[----:B------:R-:W-:Y:S01]  /*a190*/  FMUL.FTZ R94, R94, R6 ;  /* 0x000000065e5e7220 */ /* 0x000fe20000410000 */
[----:B------:R-:W-:Y:S01]  /*a1a0*/  FADD.FTZ R4, R78, R3 ;  /* 0x000000034e047221 */ /* 0x000fe20000010000 */
[----:B------:R-:W-:Y:S01]  /*a1b0*/  FADD.FTZ R10, R64, R9 ;  /* 0x00000009400a7221 */ /* 0x000fe20000010000 */
[----:B------:R-:W-:Y:S01]  /*a1c0*/  F2FP.BF16.F32.PACK_AB R27, R27, R58 ;  /* 0x0000003a1b1b723e */ /* 0x000fe200000010ff */
[----:B------:R-:W-:Y:S01]  /*a1d0*/  FMUL.FTZ R95, R95, R6 ;  /* 0x000000065f5f7220 */ /* 0x000fe20000410000 */
[----:B------:R-:W-:Y:S01]  /*a1e0*/  F2FP.BF16.F32.PACK_AB R8, R60, R57 ;  /* 0x000000393c08723e */ /* 0x000fe200000010ff */
[----:B------:R-:W-:Y:S01]  /*a1f0*/  FADD.FTZ R3, R65, R10 ;  /* 0x0000000a41037221 */ /* 0x000fe20000010000 */
[----:B------:R-:W-:Y:S01]  /*a200*/  F2FP.BF16.F32.PACK_AB R9, R75, R74 ;  /* 0x0000004a4b09723e */ /* 0x000fe200000010ff */
[----:B------:R1:W-:Y:S01]  /*a210*/  STSM.16.M88.4 [R23], R24 ;  /* 0x0000001817007844 */ /* 0x0003e20000000200 */
[----:B------:R-:W-:Y:S01]  /*a220*/  F2FP.BF16.F32.PACK_AB R10, R64, R61 ;  /* 0x0000003d400a723e */ /* 0x000fe200000010ff */
[C---:B------:R-:W-:Y:S01]  /*a230*/  FADD.FTZ R4, R79.reuse, R4 ;  /* 0x000000044f047221 */ /* 0x040fe20000010000 */
[----:B------:R-:W-:Y:S01]  /*a240*/  F2FP.BF16.F32.PACK_AB R11, R79, R78 ;  /* 0x0000004e4f0b723e */ /* 0x000fe200000010ff */
[C---:B------:R-:W-:Y:S01]  /*a250*/  FADD.FTZ R20, R68.reuse, R3 ;  /* 0x0000000344147221 */ /* 0x040fe20000010000 */
[----:B0-----:R-:W-:Y:S01]  /*a260*/  F2FP.BF16.F32.PACK_AB R12, R68, R65 ;  /* 0x00000041440c723e */ /* 0x001fe200000010ff */
[----:B---3--:R-:W-:Y:S01]  /*a270*/  FADD.FTZ R4, R29, R4 ;  /* 0x000000041d047221 */ /* 0x008fe20000010000 */
[C---:B------:R-:W-:Y:S01]  /*a280*/  F2FP.BF16.F32.PACK_AB R13, R83.reuse, R29 ;  /* 0x0000001d530d723e */ /* 0x040fe200000010ff */
[----:B------:R1:W-:Y:S01]  /*a290*/  STSM.16.M88.4 [R19+0x6000], R8 ;  /* 0x0060000813007844 */ /* 0x0003e20000000200 */
[----:B------:R-:W-:Y:S01]  /*a2a0*/  F2FP.BF16.F32.PACK_AB R14, R72, R69 ;  /* 0x00000045480e723e */ /* 0x000fe200000010ff */
[----:B------:R-:W-:Y:S01]  /*a2b0*/  FADD.FTZ R4, R83, R4 ;  /* 0x0000000453047221 */ /* 0x000fe20000010000 */
[----:B----4-:R-:W-:Y:S01]  /*a2c0*/  F2FP.BF16.F32.PACK_AB R15, R28, R31 ;  /* 0x0000001f1c0f723e */ /* 0x010fe200000010ff */
[----:B------:R-:W-:Y:S01]  /*a2d0*/  FADD.FTZ R69, R69, R20 ;  /* 0x0000001445457221 */ /* 0x000fe20000010000 */
[-C--:B------:R-:W-:Y:S01]  /*a2e0*/  FMUL.FTZ R98, R98, R6.reuse ;  /* 0x0000000662627220 */ /* 0x080fe20000410000 */
[----:B------:R-:W-:Y:S01]  /*a2f0*/  FADD.FTZ R3, R31, R4 ;  /* 0x000000041f037221 */ /* 0x000fe20000010000 */
[-C--:B------:R-:W-:Y:S01]  /*a300*/  FMUL.FTZ R99, R99, R6.reuse ;  /* 0x0000000663637220 */ /* 0x080fe20000410000 */
[----:B------:R1:W-:Y:S01]  /*a310*/  STSM.16.M88.4 [R18+0x6000], R12 ;  /* 0x0060000c12007844 */ /* 0x0003e20000000200 */
[-C--:B------:R-:W-:Y:S01]  /*a320*/  FMUL.FTZ R102, R102, R6.reuse ;  /* 0x0000000666667220 */ /* 0x080fe20000410000 */
[-C--:B------:R-:W-:Y:S01]  /*a330*/  FMUL.FTZ R103, R103, R6.reuse ;  /* 0x0000000667677220 */ /* 0x080fe20000410000 */
[-C--:B------:R-:W-:Y:S01]  /*a340*/  FMUL.FTZ R106, R106, R6.reuse ;  /* 0x000000066a6a7220 */ /* 0x080fe20000410000 */
[----:B------:R-:W-:Y:S01]  /*a350*/  @!PT LDS RZ, [RZ] ;  /* 0x00000000fffff984 */ /* 0x000fe20000000800 */
[----:B------:R-:W-:Y:S01]  /*a360*/  @!PT LDS RZ, [RZ] ;  /* 0x00000000fffff984 */ /* 0x000fe20000000800 */
[----:B------:R-:W-:Y:S01]  /*a370*/  @!PT LDS RZ, [RZ] ;  /* 0x00000000fffff984 */ /* 0x000fe20000000800 */
[----:B------:R-:W-:Y:S01]  /*a380*/  @!PT LDS RZ, [RZ] ;  /* 0x00000000fffff984 */ /* 0x000fe20000000800 */
[----:B------:R0:W-:Y:S06]  /*a390*/  MEMBAR.ALL.CTA ;  /* 0x0000000000007992 */ /* 0x0001ec0000008000 */
[----:B0-----:R-:W0:Y:S01]  /*a3a0*/  FENCE.VIEW.ASYNC.S ;  /* 0x00000000000073c6 */ /* 0x001e220000000000 */
        /* <DEDUP_REMOVED lines=15> */
[----:B------:R-:W-:Y:S01]  /*a4a0*/  FADD.FTZ R4, R72, R69 ;  /* 0x0000004548047221 */ /* 0x000fe20000010000 */
[----:B------:R-:W-:Y:S01]  /*a4b0*/  FADD.FTZ R3, R28, R3 ;  /* 0x000000031c037221 */ /* 0x000fe20000010000 */
[----:B------:R-:W-:-:S02]  /*a4c0*/  IMAD.MOV.U32 R6, RZ, RZ, R5 ;  /* 0x000000ffff067224 */ /* 0x000fc400078e0005 */
[----:B------:R-:W-:Y:S01]  /*a4d0*/  IMAD.MOV.U32 R7, RZ, RZ, R0 ;  /* 0x000000ffff077224 */ /* 0x000fe200078e0000 */
[----:B0-----:R-:W-:Y:S01]  /*a4e0*/  NOP ;  /* 0x0000000000007918 */ /* 0x001fe20000000000 */
[----:B-1----:R-:W-:Y:S05]  /*a4f0*/  @P2 BRA `(.L_x_1127) ;  /* 0xffffffdc00f02947 */ /* 0x002fea000383ffff */
.L_x_1118:
        /* <DEDUP_REMOVED lines=9> */
[----:B------:R-:W-:-:S05]  /*a590*/  ULDC UR35, c[0x0][0x9e0] ;  /* 0x0002780000237ab9 */ /* 0x000fca0000000800 */
.L_x_1145:
        /* <DEDUP_REMOVED lines=9> */
.L_x_1130:
[----:B------:R-:W-:Y:S01]  /*a630*/  ULEA UR6, UR46, UR42, 0x3 ;  /* 0x0000002a2e067291 */ /* 0x000fe2000f8e183f */
[----:B------:R-:W-:-:S05]  /*a640*/  IMAD.U32 R0, RZ, RZ, UR49 ;  /* 0x00000031ff007e24 */ /* 0x000fca000f8e00ff */
[----:B------:R-:W-:-:S04]  /*a650*/  SHF.L.U32 R0, R0, 0x1f, RZ ;  /* 0x0000001f00007819 */ /* 0x000fc800000006ff */
[----:B------:R0:W1:Y:S01]  /*a660*/  SYNCS.PHASECHK.TRANS64.TRYWAIT P2, [UR6+0x2d830], R0 ;  /* 0x02d83000ff0075a7 */ /* 0x0000620008040146 */
[----:B------:R-:W-:Y:S05]  /*a670*/  @!P0 BRA `(.L_x_1131) ;  /* 0x0000000000048947 */ /* 0x000fea0003800000 */
[----:B------:R-:W-:Y:S01]  /*a680*/  BPT.TRAP 0x1 ;  /* 0x000000040000795c */ /* 0x000fe20000300000 */
.L_x_1131:
[----:B-1----:R-:W-:Y:S05]  /*a690*/  @P2 BRA `(.L_x_1129) ;  /* 0x0000000000082947 */ /* 0x002fea0003800000 */
[----:B------:R-:W1:Y:S02]  /*a6a0*/  SYNCS.PHASECHK.TRANS64.TRYWAIT P2, [UR6+0x2d830], R0 ;  /* 0x02d83000ff0075a7 */ /* 0x000e640008040146 */
[----:B-1----:R-:W-:Y:S05]  /*a6b0*/  @!P2 BRA `(.L_x_1132) ;  /* 0x000000bc00c4a947 */ /* 0x002fea0003800000 */
.L_x_1129:
        /* <DEDUP_REMOVED lines=37> */
.L_x_1134:
[----:B------:R-:W-:Y:S01]  /*a910*/  ULEA UR6, UR53, UR42, 0x3 ;  /* 0x0000002a35067291 */ /* 0x000fe2000f8e183f */
[----:B------:R-:W-:-:S05]  /*a920*/  IMAD.U32 R0, RZ, RZ, UR28 ;  /* 0x0000001cff007e24 */ /* 0x000fca000f8e00ff */
[----:B------:R-:W-:-:S04]  /*a930*/  SHF.L.U32 R0, R0, 0x1f, RZ ;  /* 0x0000001f00007819 */ /* 0x000fc800000006ff */
[----:B------:R0:W1:Y:S01]  /*a940*/  SYNCS.PHASECHK.TRANS64.TRYWAIT P2, [UR6+0x2d850], R0 ;  /* 0x02d85000ff0075a7 */ /* 0x0000620008040146 */
[----:B------:R-:W-:Y:S05]  /*a950*/  @!P0 BRA `(.L_x_1135) ;  /* 0x0000000000048947 */ /* 0x000fea0003800000 */
[----:B------:R-:W-:Y:S01]  /*a960*/  BPT.TRAP 0x1 ;  /* 0x000000040000795c */ /* 0x000fe20000300000 */
.L_x_1135:
[----:B-1----:R-:W-:Y:S05]  /*a970*/  @P2 BRA `(.L_x_1133) ;  /* 0x0000000000082947 */ /* 0x002fea0003800000 */
[----:B------:R-:W1:Y:S02]  /*a980*/  SYNCS.PHASECHK.TRANS64.TRYWAIT P2, [UR6+0x2d850], R0 ;  /* 0x02d85000ff0075a7 */ /* 0x000e640008040146 */
[----:B-1----:R-:W-:Y:S05]  /*a990*/  @!P2 BRA `(.L_x_1136) ;  /* 0x000000bc0024a947 */ /* 0x002fea0003800000 */
.L_x_1133:
[----:B------:R-:W-:Y:S01]  /*a9a0*/  UIADD3 UR6, UR42, 0x400, URZ ;  /* 0x000004002a067890 */ /* 0x000fe2000fffe03f */
[----:B------:R-:W-:Y:S01]  /*a9b0*/  WARPGROUP.ARRIVE ;  /* 0x00000000000079c5 */ /* 0x000fe20000000000 */
[----:B------:R-:W-:Y:S01]  /*a9c0*/  UMOV UR29, 0x40000040 ;  /* 0x40000040001d7882 */ /* 0x000fe20000000000 */
[----:B------:R-:W-:Y:S01]  /*a9d0*/  UMOV UR31, 0x80000020 ;  /* 0x80000020001f7882 */ /* 0x000fe20000000000 */
[----:B------:R-:W-:-:S03]  /*a9e0*/  USHF.R.U32.HI UR6, URZ, 0x4, UR6 ;  /* 0x000000043f067899 */ /* 0x000fc60008011606 */
[----:B------:R-:W2:Y:S01]  /*a9f0*/  S2R R9, SR_TID.X ;  /* 0x0000000000097919 */ /* 0x000ea20000002100 */
[----:B------:R-:W-:Y:S01]  /*aa00*/  PLOP3.LUT P2, PT, PT, PT, UP0, 0x80, 0x0 ;  /* 0x000000000000781c */ /* 0x000fe20003f4f008 */
[----:B------:R-:W-:Y:S01]  /*aa10*/  VIADD R13, R136, UR39 ;  /* 0x00000027880d7c36 */ /* 0x000fe20008000000 */
[----:B------:R-:W-:Y:S01]  /*aa20*/  ULOP3.LUT UR6, UR6, 0x3fff, URZ, 0xc0, !UPT ;  /* 0x00003fff06067892 */ /* 0x000fe2000f8ec03f */
[----:B-1----:R-:W-:Y:S02]  /*aa30*/  IMAD.U32 R5, RZ, RZ, UR46 ;  /* 0x0000002eff057e24 */ /* 0x002fe4000f8e00ff */
[----:B------:R-:W-:Y:S01]  /*aa40*/  IMAD.SHL.U32 R12, R2, 0x80, RZ ;  /* 0x00000080020c7824 */ /* 0x000fe200078e00ff */
[----:B------:R-:W-:Y:S02]  /*aa50*/  ULOP3.LUT UR7, UR6, 0x2000000, URZ, 0xfc, !UPT ;  /* 0x0200000006077892 */ /* 0x000fe4000f8efc3f */
[----:B------:R-:W-:Y:S01]  /*aa60*/  ULOP3.LUT UR6, UR43, 0x10000, URZ, 0xfc, !UPT ;  /* 0x000100002b067892 */ /* 0x000fe2000f8efc3f */
[----:B------:R-:W-:Y:S01]  /*aa70*/  @!P1 LEA R5, R5, UR42, 0x3 ;  /* 0x0000002a05059c11 */ /* 0x000fe2000f8e18ff */
[----:B------:R-:W-:-:S05]  /*aa80*/  UIMAD UR7, UR53, 0x600, UR7 ;  /* 0x00000600350778a4 */ /* 0x000fca000f8e0207 */
[----:B------:R-:W-:Y:S02]  /*aa90*/  UMOV UR28, UR6 ;  /* 0x00000006001c7c82 */ /* 0x000fe40008000000 */
[----:B------:R-:W-:Y:S02]  /*aaa0*/  UMOV UR30, UR7 ;  /* 0x00000007001e7c82 */ /* 0x000fe40008000000 */
[----:B------:R-:W-:Y:S01]  /*aab0*/  HGMMA.64x96x16.F32.BF16 R88, gdesc[UR28].tnspB, R88, gsb0 ;  /* 0x416000001c5879f0 */ /* 0x000fe20008001858 */
[----:B------:R-:W-:Y:S02]  /*aac0*/  UIADD3 UR28, UR6, 0x2, URZ ;  /* 0x00000002061c7890 */ /* 0x000fe4000fffe03f */
        /* <DEDUP_REMOVED lines=48> */
[----:B------:R-:W-:-:S04]  /*add0*/  @UP0 ULDC UR6, c[0x0][0x450] ;  /* 0x0001140000060ab9 */ /* 0x000fc80000000800 */
[----:B------:R-:W-:Y:S01]  /*ade0*/  @P2 SHF.R.U32.HI R13, RZ, UR6, R0 ;  /* 0x00000006ff0d2c19 */ /* 0x000fe20008011600 */
[----:B------:R-:W-:Y:S01]  /*adf0*/  VIADD R0, R8, 0x9 ;  /* 0x0000000908007836 */ /* 0x000fe20000000000 */
[----:B------:R-:W-:Y:S01]  /*ae00*/  ISETP.GE.U32.AND P2, PT, R9, 0x180, PT ;  /* 0x000001800900780c */ /* 0x000fe20003f46070 */
[----:B------:R-:W-:Y:S01]  /*ae10*/  @!P1 VIADD R9, R5, 0x2d840 ;  /* 0x0002d84005099836 */ /* 0x000fe20000000000 */
[----:B------:R-:W-:Y:S01]  /*ae20*/  IADD3 R5, -R12, 0x1, RZ ;  /* 0x000000010c057810 */ /* 0x000fe20007ffe1ff */
[----:B------:R-:W0:Y:S01]  /*ae30*/  SHFL.IDX PT, R15, R13, RZ, 0x1c1f ;  /* 0x001c1fff0d0f7589 */ /* 0x000e2200000e0000 */
[----:B------:R-:W-:Y:S01]  /*ae40*/  SEL R8, R0, 0x9, !P2 ;  /* 0x0000000900087807 */ /* 0x000fe20005000000 */
[----:B------:R-:W-:Y:S01]  /*ae50*/  IMAD.U32 R0, RZ, RZ, UR45 ;  /* 0x0000002dff007e24 */ /* 0x000fe2000f8e00ff */
[----:B------:R-:W-:Y:S01]  /*ae60*/  ULOP3.LUT UR6, URZ, UR52, URZ, 0x33, !UPT ;  /* 0x000000343f067292 */ /* 0x000fe2000f8e333f */
[----:B------:R-:W-:Y:S01]  /*ae70*/  IMAD R5, R16, -0x2, R5 ;  /* 0xfffffffe10057824 */ /* 0x000fe200078e0205 */
[----:B------:R-:W-:-:S04]  /*ae80*/  @!P1 PRMT R9, RZ, 0x654, R9 ;  /* 0x00000654ff099816 */ /* 0x000fc80000000009 */
[----:B------:R-:W-:-:S05]  /*ae90*/  IADD3 R5, -R0, UR38, R5 ;  /* 0x0000002600057c10 */ /* 0x000fca000fffe105 */
[C---:B------:R-:W-:Y:S02]  /*aea0*/  VIADD R11, R5.reuse, UR35 ;  /* 0x00000023050b7c36 */ /* 0x040fe40008000000 */
[----:B------:R-:W-:Y:S02]  /*aeb0*/  VIADD R10, R5, UR6 ;  /* 0x00000006050a7c36 */ /* 0x000fe40008000000 */
[C---:B0-----:R-:W-:Y:S02]  /*aec0*/  IMAD.IADD R5, R15.reuse, 0x1, R11 ;  /* 0x000000010f057824 */ /* 0x041fe400078e020b */
[----:B------:R-:W-:Y:S01]  /*aed0*/  IMAD.IADD R0, R15, 0x1, R10 ;  /* 0x000000010f007824 */ /* 0x000fe200078e020a */
[----:B------:R-:W-:Y:S02]  /*aee0*/  WARPGROUP.DEPBAR.LE gsb0, 0x0 ;  /* 0x00008000000079c5 */ /* 0x000fe40000010000 */
[----:B------:R-:W-:-:S06]  /*aef0*/  WARPGROUP.ARRIVE ;  /* 0x00000000000079c5 */ /* 0x000fcc0000000000 */
[----:B------:R-:W-:Y:S03]  /*af00*/  HGMMA.64x96x16.F32.BF16 R88, gdesc[UR28].tnspB, R88, gsb0 ;  /* 0x416000001c5879f0 */ /* 0x000fe60008001858 */
[----:B------:R-:W-:Y:S02]  /*af10*/  WARPGROUP.DEPBAR.LE gsb0, 0x0 ;  /* 0x00008000000079c5 */ /* 0x000fe40000010000 */
[----:B------:R0:W-:Y:S06]  /*af20*/  BAR.ARV R8, 0x100 ;  /* 0x000400080000751d */ /* 0x0001ec0000002000 */
[----:B------:R0:W-:Y:S01]  /*af30*/  @!P1 SYNCS.ARRIVE.TRANS64.RED.A1T0 RZ, [R9+URZ], RZ ;  /* 0x000000ff09ff99a7 */ /* 0x0001e2000810043f */
[----:B------:R-:W-:Y:S05]  /*af40*/  @!P5 BRA `(.L_x_1137) ;  /* 0x00000000005cd947 */ /* 0x000fea0003800000 */
[----:B0-----:R-:W-:Y:S01]  /*af50*/  IMAD.U32 R8, RZ, RZ, UR45 ;  /* 0x0000002dff087e24 */ /* 0x001fe2000f8e00ff */
        /* <DEDUP_REMOVED lines=12> */
.L_x_1139:
[----:B------:R-:W-:-:S05]  /*b020*/  IMAD.U32 R14, RZ, RZ, UR34 ;  /* 0x00000022ff0e7e24 */ /* 0x000fca000f8e00ff */
[----:B------:R-:W-:-:S13]  /*b030*/  ISETP.NE.AND P2, PT, R14, 0x1, PT ;  /* 0x000000010e00780c */ /* 0x000fda0003f45270 */
[----:B------:R-:W0:Y:S02]  /*b040*/  @P2 LDC.64 R8, c[0x0][0x9e8] ;  /* 0x00027a00ff082b82 */ /* 0x000e240000000a00 */
[----:B0-----:R-:W-:-:S05]  /*b050*/  @P2 IMAD.HI.U32 R8, R15, R8, RZ ;  /* 0x000000080f082227 */ /* 0x001fca00078e00ff */
[----:B------:R-:W-:-:S07]  /*b060*/  @P2 SHF.R.U32.HI R15, RZ, R9, R8 ;  /* 0x00000009ff0f2219 */ /* 0x000fce0000011608 */
.L_x_1140:
[----:B------:R-:W-:Y:S05]  /*b070*/  BSYNC B0 ;  /* 0x0000000000007941 */ /* 0x000fea0003800000 */
.L_x_1138:
[----:B------:R-:W-:-:S04]  /*b080*/  IMAD R15, R15, R14, -R12 ;  /* 0x0000000e0f0f7224 */ /* 0x000fc800078e0a0c */
[----:B------:R-:W-:-:S05]  /*b090*/  IMAD R15, R16, -0x2, R15 ;  /* 0xfffffffe100f7824 */ /* 0x000fca00078e020f */
[----:B------:R-:W-:Y:S02]  /*b0a0*/  VIADDMNMX R5, R15, R14, R5, PT ;  /* 0x0000000e0f057246 */ /* 0x000fe40003800105 */
[----:B------:R-:W-:-:S07]  /*b0b0*/  VIMNMX R0, R0, R15, !PT ;  /* 0x0000000f00007248 */ /* 0x000fce0007fe0100 */
.L_x_1137:
[----:B------:R-:W-:Y:S01]  /*b0c0*/  ISETP.GT.AND P2, PT, R2, -0x1, PT ;  /* 0xffffffff0200780c */ /* 0x000fe20003f44270 */
[----:B------:R-:W1:Y:S03]  /*b0d0*/  SHFL.IDX PT, R13, R13, 0x1, 0x1c1f ;  /* 0x003c1f000d0d7f89 */ /* 0x000e6600000e0000 */
[C---:B------:R-:W-:Y:S02]  /*b0e0*/  ISETP.GT.AND P4, PT, R0.reuse, RZ, P2 ;  /* 0x000000ff0000720c */ /* 0x040fe40001784270 */
[----:B------:R-:W-:Y:S02]  /*b0f0*/  ISETP.GT.AND P6, PT, R0, 0x1, P2 ;  /* 0x000000010000780c */ /* 0x000fe400017c4270 */
[C---:B------:R-:W-:Y:S02]  /*b100*/  ISETP.LT.OR P4, PT, R5.reuse, 0x1, P4 ;  /* 0x000000010500780c */ /* 0x040fe40002781670 */
[----:B------:R-:W-:-:S02]  /*b110*/  ISETP.LT.OR P6, PT, R5, 0x2, P6 ;  /* 0x000000020500780c */ /* 0x000fc400037c1670 */
[----:B------:R-:W-:Y:S02]  /*b120*/  FSEL R24, R24, -INF , !P4 ;  /* 0xff80000018187808 */ /* 0x000fe40006000000 */
[----:B------:R-:W-:Y:S02]  /*b130*/  FSEL R25, R25, -INF , !P6 ;  /* 0xff80000019197808 */ /* 0x000fe40007000000 */
[C---:B------:R-:W-:Y:S02]  /*b140*/  ISETP.GT.AND P3, PT, R0.reuse, 0x8, P2 ;  /* 0x000000080000780c */ /* 0x040fe40001764270 */
[C---:B------:R-:W-:Y:S02]  /*b150*/  ISETP.GT.AND P4, PT, R0.reuse, 0x9, P2 ;  /* 0x000000090000780c */ /* 0x040fe40001784270 */
[----:B------:R-:W-:Y:S02]  /*b160*/  ISETP.GT.AND P6, PT, R0, 0x10, P2 ;  /* 0x000000100000780c */ /* 0x000fe400017c4270 */
[----:B------:R-:W-:-:S02]  /*b170*/  ISETP.LT.OR P3, PT, R5, 0x9, P3 ;  /* 0x000000090500780c */ /* 0x000fc40001f61670 */
[----:B------:R-:W-:Y:S01]  /*b180*/  ISETP.LT.OR P4, PT, R5, 0xa, P4 ;  /* 0x0000000a0500780c */ /* 0x000fe20002781670 */
[--C-:B-1----:R-:W-:Y:S01]  /*b190*/  IMAD.IADD R11, R11, 0x1, R13.reuse ;  /* 0x000000010b0b7824 */ /* 0x102fe200078e020d */
[----:B------:R-:W-:Y:S01]  /*b1a0*/  ISETP.LT.OR P6, PT, R5, 0x11, P6 ;  /* 0x000000110500780c */ /* 0x000fe200037c1670 */
[----:B------:R-:W-:Y:S01]  /*b1b0*/  IMAD.IADD R10, R10, 0x1, R13 ;  /* 0x000000010a0a7824 */ /* 0x000fe200078e020d */
[----:B------:R-:W-:Y:S02]  /*b1c0*/  FSEL R28, R28, -INF , !P3 ;  /* 0xff8000001c1c7808 */ /* 0x000fe40005800000 */
[----:B------:R-:W-:Y:S02]  /*b1d0*/  FSEL R29, R29, -INF , !P4 ;  /* 0xff8000001d1d7808 */ /* 0x000fe40006000000 */
[----:B------:R-:W-:Y:S02]  /*b1e0*/  FSEL R32, R32, -INF , !P6 ;  /* 0xff80000020207808 */ /* 0x000fe40007000000 */
[----:B------:R-:W-:-:S02]  /*b1f0*/  ISETP.GT.AND P3, PT, R0, 0x11, P2 ;  /* 0x000000110000780c */ /* 0x000fc40001764270 */
[C---:B------:R-:W-:Y:S02]  /*b200*/  ISETP.GT.AND P4, PT, R0.reuse, 0x18, P2 ;  /* 0x000000180000780c */ /* 0x040fe40001784270 */
[----:B------:R-:W-:Y:S02]  /*b210*/  ISETP.GT.AND P6, PT, R0, 0x19, P2 ;  /* 0x000000190000780c */ /* 0x000fe400017c4270 */
[C---:B------:R-:W-:Y:S02]  /*b220*/  ISETP.LT.OR P3, PT, R5.reuse, 0x12, P3 ;  /* 0x000000120500780c */ /* 0x040fe40001f61670 */
[C---:B------:R-:W-:Y:S02]  /*b230*/  ISETP.LT.OR P4, PT, R5.reuse, 0x19, P4 ;  /* 0x000000190500780c */ /* 0x040fe40002781670 */
[----:B------:R-:W-:Y:S02]  /*b240*/  ISETP.LT.OR P6, PT, R5, 0x1a, P6 ;  /* 0x0000001a0500780c */ /* 0x000fe400037c1670 */
[----:B------:R-:W-:-:S02]  /*b250*/  FSEL R33, R33, -INF , !P3 ;  /* 0xff80000021217808 */ /* 0x000fc40005800000 */
[----:B------:R-:W-:Y:S02]  /*b260*/  FSEL R36, R36, -INF , !P4 ;  /* 0xff80000024247808 */ /* 0x000fe40006000000 */
[----:B------:R-:W-:Y:S02]  /*b270*/  FSEL R37, R37, -INF , !P6 ;  /* 0xff80000025257808 */ /* 0x000fe40007000000 */
[C---:B------:R-:W-:Y:S02]  /*b280*/  ISETP.GT.AND P3, PT, R0.reuse, 0x20, P2 ;  /* 0x000000200000780c */ /* 0x040fe40001764270 */
[C---:B------:R-:W-:Y:S02]  /*b290*/  ISETP.GT.AND P4, PT, R0.reuse, 0x21, P2 ;  /* 0x000000210000780c */ /* 0x040fe40001784270 */
[----:B------:R-:W-:Y:S02]  /*b2a0*/  ISETP.GT.AND P6, PT, R0, 0x28, P2 ;  /* 0x000000280000780c */ /* 0x000fe400017c4270 */
[----:B------:R-:W-:-:S02]  /*b2b0*/  ISETP.LT.OR P3, PT, R5, 0x21, P3 ;  /* 0x000000210500780c */ /* 0x000fc40001f61670 */
[C---:B------:R-:W-:Y:S02]  /*b2c0*/  ISETP.LT.OR P4, PT, R5.reuse, 0x22, P4 ;  /* 0x000000220500780c */ /* 0x040fe40002781670 */
[----:B------:R-:W-:Y:S02]  /*b2d0*/  ISETP.LT.OR P6, PT, R5, 0x29, P6 ;  /* 0x000000290500780c */ /* 0x000fe400037c1670 */
        /* <DEDUP_REMOVED lines=65> */
[----:B------:R-:W-:Y:S01]  /*b6f0*/  FSEL R85, R85, -INF , !P6 ;  /* 0xff80000055557808 */ /* 0x000fe20007000000 */
[----:B------:R-:W-:Y:S06]  /*b700*/  @!P5 BRA `(.L_x_1141) ;  /* 0x00000000005cd947 */ /* 0x000fec0003800000 */
        /* <DEDUP_REMOVED lines=8> */
[----:B0-----:R-:W0:Y:S02]  /*b790*/  @P3 LDC.64 R8, c[0x0][0x9e8] ;  /* 0x00027a00ff083b82 */ /* 0x001e240000000a00 */
[----:B0-----:R-:W-:-:S05]  /*b7a0*/  @P3 IMAD.HI.U32 R8, R5, R8, RZ ;  /* 0x0000000805083227 */ /* 0x001fca00078e00ff */
[----:B------:R-:W-:-:S04]  /*b7b0*/  @P3 SHF.R.U32.HI R5, RZ, R9, R8 ;  /* 0x00000009ff053219 */ /* 0x000fc80000011608 */
[----:B------:R-:W-:Y:S01]  /*b7c0*/  LOP3.LUT R5, RZ, R5, RZ, 0x33, !PT ;  /* 0x00000005ff057212 */ /* 0x000fe200078e33ff */
[----:B------:R-:W-:Y:S06]  /*b7d0*/  BRA `(.L_x_1144) ;  /* 0x0000000000147947 */ /* 0x000fec0003800000 */
.L_x_1143:
[----:B------:R-:W-:-:S05]  /*b7e0*/  IMAD.U32 R0, RZ, RZ, UR34 ;  /* 0x00000022ff007e24 */ /* 0x000fca000f8e00ff */
[----:B------:R-:W-:-:S13]  /*b7f0*/  ISETP.NE.AND P3, PT, R0, 0x1, PT ;  /* 0x000000010000780c */ /* 0x000fda0003f65270 */
[----:B0-----:R-:W0:Y:S02]  /*b800*/  @P3 LDC.64 R8, c[0x0][0x9e8] ;  /* 0x00027a00ff083b82 */ /* 0x001e240000000a00 */
[----:B0-----:R-:W-:-:S05]  /*b810*/  @P3 IMAD.HI.U32 R8, R5, R8, RZ ;  /* 0x0000000805083227 */ /* 0x001fca00078e00ff */
[----:B------:R-:W-:-:S07]  /*b820*/  @P3 SHF.R.U32.HI R5, RZ, R9, R8 ;  /* 0x00000009ff053219 */ /* 0x000fce0000011608 */
.L_x_1144:
[----:B------:R-:W-:Y:S05]  /*b830*/  BSYNC B0 ;  /* 0x0000000000007941 */ /* 0x000fea0003800000 */
.L_x_1142:
[----:B------:R-:W-:-:S04]  /*b840*/  IMAD R5, R5, R0, -R12 ;  /* 0x0000000005057224 */ /* 0x000fc800078e0a0c */
[----:B------:R-:W-:-:S05]  /*b850*/  IMAD R5, R16, -0x2, R5 ;  /* 0xfffffffe10057824 */ /* 0x000fca00078e0205 */
[----:B------:R-:W-:Y:S02]  /*b860*/  VIADDMNMX R11, R5, R0, R11, PT ;  /* 0x00000000050b7246 */ /* 0x000fe4000380010b */
[----:B------:R-:W-:-:S07]  /*b870*/  VIMNMX R10, R10, R5, !PT ;  /* 0x000000050a0a7248 */ /* 0x000fce0007fe0100 */
.L_x_1141:
        /* <DEDUP_REMOVED lines=18> */
[----:B------:R-:W-:-:S02]  /*b9a0*/  ISETP.GT.AND P4, PT, R10, 0x1, P2 ;  /* 0x000000010a00780c */ /* 0x000fc40001784270 */
[----:B------:R-:W-:Y:S02]  /*b9b0*/  FMNMX.FTZ R5, R41, R0, !PT ;  /* 0x0000000029057209 */ /* 0x000fe40007810000 */
[----:B------:R-:W-:Y:S02]  /*b9c0*/  FSEL R39, R39, -INF , !P3 ;  /* 0xff80000027277808 */ /* 0x000fe40005800000 */
        /* <DEDUP_REMOVED lines=13> */
[----:B------:R-:W-:Y:S02]  /*baa0*/  ISETP.GT.AND P3, PT, R10, RZ, P2 ;  /* 0x000000ff0a00720c */ /* 0x000fe40001764270 */
        /* <DEDUP_REMOVED lines=9> */
[----:B------:R-:W-:Y:S02]  /*bb40*/  ISETP.GT.AND P4, PT, R10, 0x18, P2 ;  /* 0x000000180a00780c */ /* 0x000fe40001784270 */
[----:B------:R-:W-:Y:S02]  /*bb50*/  FMNMX.FTZ R0, R68, R5, !PT ;  /* 0x0000000544007209 */ /* 0x000fe40007810000 */
[----:B------:R-:W-:Y:S02]  /*bb60*/  FSEL R26, R26, -INF , !P3 ;  /* 0xff8000001a1a7808 */ /* 0x000fe40005800000 */
[----:B------:R-:W-:Y:S02]  /*bb70*/  FMNMX.FTZ R5, R69, R0, !PT ;  /* 0x0000000045057209 */ /* 0x000fe40007810000 */
[----:B------:R-:W-:-:S02]  /*bb80*/  ISETP.LT.OR P6, PT, R11, 0x9, P6 ;  /* 0x000000090b00780c */ /* 0x000fc400037c1670 */
[----:B------:R-:W-:Y:S02]  /*bb90*/  FMNMX.FTZ R0, R72, R5, !PT ;  /* 0x0000000548007209 */ /* 0x000fe40007810000 */
[----:B------:R-:W-:Y:S02]  /*bba0*/  ISETP.LT.OR P4, PT, R11, 0x19, P4 ;  /* 0x000000190b00780c */ /* 0x000fe40002781670 */
[----:B------:R-:W-:Y:S02]  /*bbb0*/  FMNMX.FTZ R5, R73, R0, !PT ;  /* 0x0000000049057209 */ /* 0x000fe40007810000 */
[----:B------:R-:W-:Y:S02]  /*bbc0*/  FMNMX.FTZ R20, R26, R7, !PT ;  /* 0x000000071a147209 */ /* 0x000fe40007810000 */
[----:B------:R-:W-:Y:S02]  /*bbd0*/  FMNMX.FTZ R0, R76, R5, !PT ;  /* 0x000000054c007209 */ /* 0x000fe40007810000 */
[----:B------:R-:W-:-:S02]  /*bbe0*/  FSEL R30, R30, -INF , !P6 ;  /* 0xff8000001e1e7808 */ /* 0x000fc40007000000 */
[----:B------:R-:W-:Y:S02]  /*bbf0*/  FMNMX.FTZ R5, R77, R0, !PT ;  /* 0x000000004d057209 */ /* 0x000fe40007810000 */
[----:B------:R-:W-:Y:S02]  /*bc00*/  FSEL R38, R38, -INF , !P4 ;  /* 0xff80000026267808 */ /* 0x000fe40006000000 */
[----:B------:R-:W-:Y:S02]  /*bc10*/  FMNMX.FTZ R0, R80, R5, !PT ;  /* 0x0000000550007209 */ /* 0x000fe40007810000 */
[----:B------:R-:W-:Y:S02]  /*bc20*/  FMNMX.FTZ R21, R27, R20, !PT ;  /* 0x000000141b157209 */ /* 0x000fe40007810000 */
[----:B------:R-:W-:Y:S02]  /*bc30*/  FMNMX.FTZ R5, R81, R0, !PT ;  /* 0x0000000051057209 */ /* 0x000fe40007810000 */
[----:B------:R-:W-:-:S02]  /*bc40*/  ISETP.GT.AND P4, PT, R10, 0x20, P2 ;  /* 0x000000200a00780c */ /* 0x000fc40001784270 */
[----:B------:R-:W-:Y:S02]  /*bc50*/  FMNMX.FTZ R0, R84, R5, !PT ;  /* 0x0000000554007209 */ /* 0x000fe40007810000 */
[----:B------:R-:W-:Y:S02]  /*bc60*/  FMNMX.FTZ R20, R30, R21, !PT ;  /* 0x000000151e147209 */ /* 0x000fe40007810000 */
[----:B------:R-:W-:Y:S02]  /*bc70*/  FMNMX.FTZ R5, R85, R0, !PT ;  /* 0x0000000055057209 */ /* 0x000fe40007810000 */
[----:B------:R-:W-:Y:S02]  /*bc80*/  ISETP.LT.OR P4, PT, R11, 0x21, P4 ;  /* 0x000000210b00780c */ /* 0x000fe40002781670 */
[----:B------:R-:W-:Y:S01]  /*bc90*/  FMNMX.FTZ R21, R31, R20, !PT ;  /* 0x000000141f157209 */ /* 0x000fe20007810000 */
[----:B------:R-:W0:Y:S01]  /*bca0*/  SHFL.BFLY PT, R0, R5, 0x2, 0x1f ;  /* 0x0c401f0005007f89 */ /* 0x000e2200000e0000 */
[----:B------:R-:W-:-:S02]  /*bcb0*/  FSEL R42, R42, -INF , !P4 ;  /* 0xff8000002a2a7808 */ /* 0x000fc40006000000 */
[C---:B------:R-:W-:Y:S02]  /*bcc0*/  ISETP.GT.AND P4, PT, R10.reuse, 0x28, P2 ;  /* 0x000000280a00780c */ /* 0x040fe40001784270 */
[----:B------:R-:W-:Y:S02]  /*bcd0*/  ISETP.GT.AND P3, PT, R10, 0x30, P2 ;  /* 0x000000300a00780c */ /* 0x000fe40001764270 */
[C---:B------:R-:W-:Y:S02]  /*bce0*/  ISETP.LT.OR P4, PT, R11.reuse, 0x29, P4 ;  /* 0x000000290b00780c */ /* 0x040fe40002781670 */
[----:B------:R-:W-:Y:S02]  /*bcf0*/  ISETP.LT.OR P3, PT, R11, 0x31, P3 ;  /* 0x000000310b00780c */ /* 0x000fe40001f61670 */
[----:B------:R-:W-:Y:S02]  /*bd00*/  FSEL R46, R46, -INF , !P4 ;  /* 0xff8000002e2e7808 */ /* 0x000fe40006000000 */
[----:B------:R-:W-:-:S02]  /*bd10*/  ISETP.GT.AND P4, PT, R10, 0x29, P2 ;  /* 0x000000290a00780c */ /* 0x000fc40001784270 */
[----:B------:R-:W-:Y:S02]  /*bd20*/  FSEL R50, R50, -INF , !P3 ;  /* 0xff80000032327808 */ /* 0x000fe40005800000 */
[----:B------:R-:W-:Y:S02]  /*bd30*/  ISETP.LT.OR P4, PT, R11, 0x2a, P4 ;  /* 0x0000002a0b00780c */ /* 0x000fe40002781670 */
[C---:B------:R-:W-:Y:S02]  /*bd40*/  ISETP.GT.AND P3, PT, R10.reuse, 0x38, P2 ;  /* 0x000000380a00780c */ /* 0x040fe40001764270 */
[----:B------:R-:W-:Y:S02]  /*bd50*/  FSEL R47, R47, -INF , !P4 ;  /* 0xff8000002f2f7808 */ /* 0x000fe40006000000 */
[----:B------:R-:W-:Y:S02]  /*bd60*/  ISETP.GT.AND P4, PT, R10, 0x31, P2 ;  /* 0x000000310a00780c */ /* 0x000fe40001784270 */
[----:B0-----:R-:W-:-:S02]  /*bd70*/  FMNMX.FTZ R8, R5, R0, !PT ;  /* 0x0000000005087209 */ /* 0x001fc40007810000 */
[C---:B------:R-:W-:Y:S02]  /*bd80*/  ISETP.LT.OR P4, PT, R11.reuse, 0x32, P4 ;  /* 0x000000320b00780c */ /* 0x040fe40002781670 */
[----:B------:R-:W-:Y:S01]  /*bd90*/  ISETP.LT.OR P3, PT, R11, 0x39, P3 ;  /* 0x000000390b00780c */ /* 0x000fe20001f61670 */
[----:B------:R-:W0:Y:S01]  /*bda0*/  SHFL.BFLY PT, R9, R8, 0x1, 0x1f ;  /* 0x0c201f0008097f89 */ /* 0x000e2200000e0000 */
[----:B------:R-:W-:Y:S02]  /*bdb0*/  FSEL R51, R51, -INF , !P4 ;  /* 0xff80000033337808 */ /* 0x000fe40006000000 */
[----:B------:R-:W-:Y:S02]  /*bdc0*/  ISETP.GT.AND P4, PT, R10, 0x39, P2 ;  /* 0x000000390a00780c */ /* 0x000fe40001784270 */
[----:B------:R-:W-:Y:S02]  /*bdd0*/  FSEL R54, R54, -INF , !P3 ;  /* 0xff80000036367808 */ /* 0x000fe40005800000 */
        /* <DEDUP_REMOVED lines=8> */
[----:B------:R-:W-:Y:S02]  /*be60*/  ISETP.LT.OR P3, PT, R11, 0x49, P3 ;  /* 0x000000490b00780c */ /* 0x000fe40001f61670 */
[----:B0-----:R-:W-:Y:S02]  /*be70*/  FMNMX.FTZ R0, R8, R9, !PT ;  /* 0x0000000908007209 */ /* 0x001fe40007810000 */
[----:B------:R-:W-:Y:S02]  /*be80*/  FSEL R59, R59, -INF , !P4 ;  /* 0xff8000003b3b7808 */ /* 0x000fe40006000000 */
[C---:B------:R-:W-:Y:S01]  /*be90*/  FSETP.NEU.FTZ.AND P6, PT, R0.reuse, -INF , PT ;  /* 0xff8000000000780b */ /* 0x040fe20003fdd000 */
[----:B------:R-:W-:Y:S01]  /*bea0*/  FMUL.FTZ R5, R0, UR33 ;  /* 0x0000002100057c20 */ /* 0x000fe20008410000 */
[----:B------:R-:W-:-:S02]  /*beb0*/  ISETP.GT.AND P4, PT, R10, 0x49, P2 ;  /* 0x000000490a00780c */ /* 0x000fc40001784270 */
[----:B------:R-:W-:Y:S02]  /*bec0*/  FSEL R62, R62, -INF , !P3 ;  /* 0xff8000003e3e7808 */ /* 0x000fe40005800000 */
[----:B------:R-:W-:Y:S02]  /*bed0*/  FSEL R5, R5, RZ, P6 ;  /* 0x000000ff05057208 */ /* 0x000fe40003000000 */
[----:B------:R-:W-:Y:S02]  /*bee0*/  ISETP.GT.AND P3, PT, R10, 0x50, P2 ;  /* 0x000000500a00780c */ /* 0x000fe40001764270 */
[----:B------:R-:W-:Y:S01]  /*bef0*/  ISETP.LT.OR P4, PT, R11, 0x4a, P4 ;  /* 0x0000004a0b00780c */ /* 0x000fe20002781670 */
        /* <DEDUP_REMOVED lines=11> */
[----:B------:R-:W-:Y:S01]  /*bfb0*/  ISETP.LT.OR P3, PT, R11, 0x51, P3 ;  /* 0x000000510b00780c */ /* 0x000fe20001f61670 */
[----:B------:R0:W-:Y:S01]  /*bfc0*/  MUFU.EX2 R20, R36 ;  /* 0x0000002400147308 */ /* 0x0001e20000000800 */
[----:B------:R-:W-:Y:S01]  /*bfd0*/  FMNMX.FTZ R25, R39, R24, !PT ;  /* 0x0000001827197209 */ /* 0x000fe20007810000 */
[--C-:B------:R-:W-:Y:S01]  /*bfe0*/  FFMA.FTZ R40, R40, UR33, -R5.reuse ;  /* 0x0000002128287c23 */ /* 0x100fe20008010805 */
[----:B------:R-:W-:Y:S01]  /*bff0*/  FSEL R63, R63, -INF , !P4 ;  /* 0xff8000003f3f7808 */ /* 0x000fe20006000000 */
[--C-:B------:R-:W-:Y:S01]  /*c000*/  FFMA.FTZ R44, R44, UR33, -R5.reuse ;  /* 0x000000212c2c7c23 */ /* 0x100fe20008010805 */
[----:B------:R-:W-:Y:S01]  /*c010*/  FMNMX.FTZ R28, R42, R25, !PT ;  /* 0x000000192a1c7209 */ /* 0x000fe20007810000 */
[--C-:B------:R-:W-:Y:S01]  /*c020*/  FFMA.FTZ R25, R41, UR33, -R5.reuse ;  /* 0x0000002129197c23 */ /* 0x100fe20008010805 */
[----:B------:R-:W-:Y:S01]  /*c030*/  ISETP.GT.AND P4, PT, R10, 0x51, P2 ;  /* 0x000000510a00780c */ /* 0x000fe20001784270 */
[----:B------:R-:W-:Y:S01]  /*c040*/  MUFU.EX2 R24, R40 ;  /* 0x0000002800187308 */ /* 0x000fe20000000800 */
[----:B------:R-:W-:Y:S01]  /*c050*/  FMNMX.FTZ R29, R43, R28, !PT ;  /* 0x0000001c2b1d7209 */ /* 0x000fe20007810000 */
[--C-:B------:R-:W-:Y:S01]  /*c060*/  FFMA.FTZ R48, R48, UR33, -R5.reuse ;  /* 0x0000002130307c23 */ /* 0x100fe20008010805 */
[----:B------:R-:W-:Y:S01]  /*c070*/  FSEL R66, R66, -INF , !P3 ;  /* 0xff80000042427808 */ /* 0x000fe20005800000 */
[--C-:B------:R-:W-:Y:S01]  /*c080*/  FFMA.FTZ R56, R56, UR33, -R5.reuse ;  /* 0x0000002138387c23 */ /* 0x100fe20008010805 */
[----:B------:R-:W-:Y:S01]  /*c090*/  FMNMX.FTZ R28, R46, R29, !PT ;  /* 0x0000001d2e1c7209 */ /* 0x000fe20007810000 */
[--C-:B------:R-:W-:Y:S01]  /*c0a0*/  FFMA.FTZ R52, R52, UR33, -R5.reuse ;  /* 0x0000002134347c23 */ /* 0x100fe20008010805 */
[----:B------:R-:W-:Y:S01]  /*c0b0*/  ISETP.GT.AND P3, PT, R10, 0x58, P2 ;  /* 0x000000580a00780c */ /* 0x000fe20001764270 */
[--C-:B------:R-:W-:Y:S01]  /*c0c0*/  FFMA.FTZ R60, R60, UR33, -R5.reuse ;  /* 0x000000213c3c7c23 */ /* 0x100fe20008010805 */
[----:B------:R-:W-:Y:S01]  /*c0d0*/  FMNMX.FTZ R29, R47, R28, !PT ;  /* 0x0000001c2f1d7209 */ /* 0x000fe20007810000 */
[--C-:B------:R-:W-:Y:S01]  /*c0e0*/  FFMA.FTZ R85, R85, UR33, -R5.reuse ;  /* 0x0000002155557c23 */ /* 0x100fe20008010805 */
[----:B------:R-:W-:Y:S01]  /*c0f0*/  ISETP.LT.OR P4, PT, R11, 0x52, P4 ;  /* 0x000000520b00780c */ /* 0x000fe20002781670 */
[----:B------:R-:W-:Y:S01]  /*c100*/  MUFU.EX2 R28, R44 ;  /* 0x0000002c001c7308 */ /* 0x000fe20000000800 */
[----:B------:R-:W-:Y:S01]  /*c110*/  FMNMX.FTZ R32, R50, R29, !PT ;  /* 0x0000001d32207209 */ /* 0x000fe20007810000 */
[----:B------:R-:W-:Y:S01]  /*c120*/  FFMA.FTZ R29, R45, UR33, -R5 ;  /* 0x000000212d1d7c23 */ /* 0x000fe20008010805 */
[----:B------:R-:W-:-:S02]  /*c130*/  ISETP.LT.OR P3, PT, R11, 0x59, P3 ;  /* 0x000000590b00780c */ /* 0x000fc40001f61670 */
[----:B------:R-:W-:Y:S02]  /*c140*/  FMNMX.FTZ R33, R51, R32, !PT ;  /* 0x0000002033217209 */ /* 0x000fe40007810000 */
[----:B------:R-:W-:Y:S01]  /*c150*/  FSEL R67, R67, -INF , !P4 ;  /* 0xff80000043437808 */ /* 0x000fe20006000000 */
[----:B------:R-:W-:Y:S01]  /*c160*/  MUFU.EX2 R8, R8 ;  /* 0x0000000800087308 */ /* 0x000fe20000000800 */
[----:B------:R-:W-:Y:S02]  /*c170*/  FMNMX.FTZ R32, R54, R33, !PT ;  /* 0x0000002136207209 */ /* 0x000fe40007810000 */
[----:B------:R-:W-:Y:S02]  /*c180*/  ISETP.GT.AND P4, PT, R10, 0x59, P2 ;  /* 0x000000590a00780c */ /* 0x000fe40001784270 */
[----:B------:R-:W-:Y:S02]  /*c190*/  FMNMX.FTZ R33, R55, R32, !PT ;  /* 0x0000002037217209 */ /* 0x000fe40007810000 */
[----:B------:R-:W-:Y:S01]  /*c1a0*/  FSEL R70, R70, -INF , !P3 ;  /* 0xff80000046467808 */ /* 0x000fe20005800000 */
[----:B------:R1:W-:Y:S01]  /*c1b0*/  MUFU.EX2 R32, R48 ;  /* 0x0000003000207308 */ /* 0x0003e20000000800 */
[----:B0-----:R-:W-:Y:S01]  /*c1c0*/  FMNMX.FTZ R36, R58, R33, !PT ;  /* 0x000000213a247209 */ /* 0x001fe20007810000 */
        /* <DEDUP_REMOVED lines=8> */
[--C-:B-1----:R-:W-:Y:S01]  /*c250*/  FFMA.FTZ R48, R65, UR33, -R5.reuse ;  /* 0x0000002141307c23 */ /* 0x102fe20008010805 */
        /* <DEDUP_REMOVED lines=10> */
[----:B------:R-:W-:Y:S01]  /*c300*/  FSEL R74, R74, -INF , !P3 ;  /* 0xff8000004a4a7808 */ /* 0x000fe20005800000 */
[----:B------:R-:W-:Y:S01]  /*c310*/  MUFU.EX2 R12, R12 ;  /* 0x0000000c000c7308 */ /* 0x000fe20000000800 */
[----:B------:R-:W-:Y:S01]  /*c320*/  FMNMX.FTZ R40, R70, R41, !PT ;  /* 0x0000002946287209 */ /* 0x000fe20007810000 */
[----:B0-----:R-:W-:Y:S01]  /*c330*/  FFMA.FTZ R52, R69, UR33, -R5 ;  /* 0x0000002145347c23 */ /* 0x001fe20008010805 */
[----:B------:R-:W-:-:S02]  /*c340*/  ISETP.GT.AND P3, PT, R10, 0x68, P2 ;  /* 0x000000680a00780c */ /* 0x000fc40001764270 */
[----:B------:R-:W-:Y:S02]  /*c350*/  ISETP.LT.OR P4, PT, R11, 0x62, P4 ;  /* 0x000000620b00780c */ /* 0x000fe40002781670 */
[----:B------:R-:W-:Y:S01]  /*c360*/  FMNMX.FTZ R41, R71, R40, !PT ;  /* 0x0000002847297209 */ /* 0x000fe20007810000 */
[----:B------:R-:W-:Y:S01]  /*c370*/  MUFU.EX2 R13, R13 ;  /* 0x0000000d000d7308 */ /* 0x000fe20000000800 */
[----:B------:R-:W-:Y:S02]  /*c380*/  ISETP.LT.OR P3, PT, R11, 0x69, P3 ;  /* 0x000000690b00780c */ /* 0x000fe40001f61670 */
[----:B------:R-:W-:Y:S02]  /*c390*/  FSEL R75, R75, -INF , !P4 ;  /* 0xff8000004b4b7808 */ /* 0x000fe40006000000 */
[----:B------:R-:W-:Y:S02]  /*c3a0*/  ISETP.GT.AND P4, PT, R10, 0x69, P2 ;  /* 0x000000690a00780c */ /* 0x000fe40001784270 */
[----:B------:R-:W-:Y:S01]  /*c3b0*/  FMNMX.FTZ R44, R74, R41, !PT ;  /* 0x000000294a2c7209 */ /* 0x000fe20007810000 */
[----:B------:R0:W-:Y:S01]  /*c3c0*/  MUFU.EX2 R40, R56 ;  /* 0x0000003800287308 */ /* 0x0001e20000000800 */
[----:B------:R-:W-:Y:S01]  /*c3d0*/  FSEL R78, R78, -INF , !P3 ;  /* 0xff8000004e4e7808 */ /* 0x000fe20005800000 */
[--C-:B------:R-:W-:Y:S01]  /*c3e0*/  FFMA.FTZ R41, R57, UR33, -R5.reuse ;  /* 0x0000002139297c23 */ /* 0x100fe20008010805 */
[----:B------:R-:W-:Y:S01]  /*c3f0*/  ISETP.GT.AND P3, PT, R10, 0x70, P2 ;  /* 0x000000700a00780c */ /* 0x000fe20001764270 */
[----:B------:R-:W-:Y:S01]  /*c400*/  FFMA.FTZ R57, R73, UR33, -R5 ;  /* 0x0000002149397c23 */ /* 0x000fe20008010805 */
[----:B------:R-:W-:-:S02]  /*c410*/  ISETP.LT.OR P4, PT, R11, 0x6a, P4 ;  /* 0x0000006a0b00780c */ /* 0x000fc40002781670 */
[----:B------:R-:W-:Y:S01]  /*c420*/  FMNMX.FTZ R45, R75, R44, !PT ;  /* 0x0000002c4b2d7209 */ /* 0x000fe20007810000 */
[----:B------:R-:W-:Y:S01]  /*c430*/  MUFU.EX2 R14, R14 ;  /* 0x0000000e000e7308 */ /* 0x000fe20000000800 */
[----:B------:R-:W-:Y:S01]  /*c440*/  ISETP.LT.OR P3, PT, R11, 0x71, P3 ;  /* 0x000000710b00780c */ /* 0x000fe20001f61670 */
[--C-:B0-----:R-:W-:Y:S01]  /*c450*/  FFMA.FTZ R56, R61, UR33, -R5.reuse ;  /* 0x000000213d387c23 */ /* 0x101fe20008010805 */
[----:B------:R-:W-:Y:S01]  /*c460*/  FSEL R79, R79, -INF , !P4 ;  /* 0xff8000004f4f7808 */ /* 0x000fe20006000000 */
[----:B------:R-:W-:Y:S01]  /*c470*/  FFMA.FTZ R61, R77, UR33, -R5 ;  /* 0x000000214d3d7c23 */ /* 0x000fe20008010805 */
[----:B------:R-:W-:Y:S02]  /*c480*/  ISETP.GT.AND P4, PT, R10, 0x71, P2 ;  /* 0x000000710a00780c */ /* 0x000fe40001784270 */
[----:B------:R-:W-:Y:S01]  /*c490*/  FMNMX.FTZ R44, R78, R45, !PT ;  /* 0x0000002d4e2c7209 */ /* 0x000fe20007810000 */
[----:B------:R-:W-:Y:S01]  /*c4a0*/  MUFU.EX2 R15, R15 ;  /* 0x0000000f000f7308 */ /* 0x000fe20000000800 */
[----:B------:R-:W-:-:S02]  /*c4b0*/  FSEL R82, R82, -INF , !P3 ;  /* 0xff80000052527808 */ /* 0x000fc40005800000 */
[C---:B------:R-:W-:Y:S02]  /*c4c0*/  ISETP.GT.AND P3, PT, R10.reuse, 0x78, P2 ;  /* 0x000000780a00780c */ /* 0x040fe40001764270 */
[----:B------:R-:W-:Y:S02]  /*c4d0*/  ISETP.LT.OR P4, PT, R11, 0x72, P4 ;  /* 0x000000720b00780c */ /* 0x000fe40002781670 */
[----:B------:R-:W-:Y:S01]  /*c4e0*/  FMNMX.FTZ R45, R79, R44, !PT ;  /* 0x0000002c4f2d7209 */ /* 0x000fe20007810000 */
[----:B------:R-:W-:Y:S01]  /*c4f0*/  MUFU.EX2 R21, R21 ;  /* 0x0000001500157308 */ /* 0x000fe20000000800 */
[----:B------:R-:W-:Y:S02]  /*c500*/  ISETP.GT.AND P2, PT, R10, 0x79, P2 ;  /* 0x000000790a00780c */ /* 0x000fe40001744270 */
[----:B------:R-:W-:Y:S02]  /*c510*/  ISETP.LT.OR P3, PT, R11, 0x79, P3 ;  /* 0x000000790b00780c */ /* 0x000fe40001f61670 */
[----:B------:R-:W-:-:S02]  /*c520*/  FSEL R83, R83, -INF , !P4 ;  /* 0xff80000053537808 */ /* 0x000fc40006000000 */
[----:B------:R-:W-:Y:S01]  /*c530*/  FMNMX.FTZ R10, R82, R45, !PT ;  /* 0x0000002d520a7209 */ /* 0x000fe20007810000 */
[----:B------:R0:W-:Y:S01]  /*c540*/  MUFU.EX2 R44, R60 ;  /* 0x0000003c002c7308 */ /* 0x0001e20000000800 */
[----:B------:R-:W-:Y:S01]  /*c550*/  ISETP.LT.OR P2, PT, R11, 0x7a, P2 ;  /* 0x0000007a0b00780c */ /* 0x000fe20001741670 */
[--C-:B------:R-:W-:Y:S01]  /*c560*/  FFMA.FTZ R45, R64, UR33, -R5.reuse ;  /* 0x00000021402d7c23 */ /* 0x100fe20008010805 */
[----:B------:R-:W-:Y:S01]  /*c570*/  FSEL R86, R86, -INF , !P3 ;  /* 0xff80000056567808 */ /* 0x000fe20005800000 */
[--C-:B------:R-:W-:Y:S01]  /*c580*/  FFMA.FTZ R64, R84, UR33, -R5.reuse ;  /* 0x0000002154407c23 */ /* 0x100fe20008010805 */
[----:B------:R-:W-:Y:S02]  /*c590*/  FMNMX.FTZ R11, R83, R10, !PT ;  /* 0x0000000a530b7209 */ /* 0x000fe40007810000 */
[----:B------:R-:W-:Y:S01]  /*c5a0*/  FSEL R87, R87, -INF , !P2 ;  /* 0xff80000057577808 */ /* 0x000fe20005000000 */
[----:B------:R-:W-:Y:S01]  /*c5b0*/  MUFU.EX2 R25, R25 ;  /* 0x0000001900197308 */ /* 0x000fe20000000800 */
[----:B------:R-:W-:Y:S01]  /*c5c0*/  FMNMX.FTZ R10, R86, R11, !PT ;  /* 0x0000000b560a7209 */ /* 0x000fe20007810000 */
[----:B0-----:R-:W-:Y:S01]  /*c5d0*/  FFMA.FTZ R60, R76, UR33, -R5 ;  /* 0x000000214c3c7c23 */ /* 0x001fe20008010805 */
[----:B------:R-:W-:-:S02]  /*c5e0*/  FSEL R69, R0, RZ, P6 ;  /* 0x000000ff00457208 */ /* 0x000fc40003000000 */
[----:B------:R-:W-:-:S03]  /*c5f0*/  FMNMX.FTZ R10, R87, R10, !PT ;  /* 0x0000000a570a7209 */ /* 0x000fc60007810000 */
[----:B------:R-:W-:Y:S01]  /*c600*/  FADD.FTZ R69, -R69, R6 ;  /* 0x0000000645457221 */ /* 0x000fe20000010100 */
[----:B------:R-:W-:Y:S01]  /*c610*/  MUFU.EX2 R29, R29 ;  /* 0x0000001d001d7308 */ /* 0x000fe20000000800 */
[----:B------:R-:W0:Y:S02]  /*c620*/  SHFL.BFLY PT, R11, R10, 0x2, 0x1f ;  /* 0x0c401f000a0b7f89 */ /* 0x000e2400000e0000 */
[----:B------:R-:W-:-:S05]  /*c630*/  FMUL.FTZ R69, R69, UR33 ;  /* 0x0000002145457c20 */ /* 0x000fca0008410000 */
[----:B------:R-:W-:Y:S08]  /*c640*/  MUFU.EX2 R33, R33 ;  /* 0x0000002100217308 */ /* 0x000ff00000000800 */
[----:B------:R-:W1:Y:S08]  /*c650*/  MUFU.EX2 R69, R69 ;  /* 0x0000004500457308 */ /* 0x000e700000000800 */
[----:B------:R-:W-:Y:S01]  /*c660*/  MUFU.EX2 R37, R37 ;  /* 0x0000002500257308 */ /* 0x000fe20000000800 */
[----:B0-----:R-:W-:-:S05]  /*c670*/  FMNMX.FTZ R11, R10, R11, !PT ;  /* 0x0000000b0a0b7209 */ /* 0x001fca0007810000 */
[----:B------:R-:W0:Y:S02]  /*c680*/  SHFL.BFLY PT, R10, R11, 0x1, 0x1f ;  /* 0x0c201f000b0a7f89 */ /* 0x000e2400000e0000 */
[----:B------:R-:W-:Y:S01]  /*c690*/  MUFU.EX2 R41, R41 ;  /* 0x0000002900297308 */ /* 0x000fe20000000800 */
[-C--:B-1----:R-:W-:Y:S01]  /*c6a0*/  FMUL.FTZ R88, R88, R69.reuse ;  /* 0x0000004558587220 */ /* 0x082fe20000410000 */
        /* <DEDUP_REMOVED lines=20> */
[----:B0-----:R-:W-:Y:S01]  /*c7f0*/  FMNMX.FTZ R5, R11, R10, !PT ;  /* 0x0000000a0b057209 */ /* 0x001fe20007810000 */
[-C--:B------:R-:W-:Y:S01]  /*c800*/  FMUL.FTZ R125, R125, R69.reuse ;  /* 0x000000457d7d7220 */ /* 0x080fe20000410000 */
[----:B------:R-:W-:Y:S01]  /*c810*/  MUFU.EX2 R48, R48 ;  /* 0x0000003000307308 */ /* 0x000fe20000000800 */
[-C--:B------:R-:W-:Y:S01]  /*c820*/  FMUL.FTZ R128, R128, R69.reuse ;  /* 0x0000004580807220 */ /* 0x080fe20000410000 */
[C---:B------:R-:W-:Y:S01]  /*c830*/  FSETP.NEU.FTZ.AND P2, PT, R5.reuse, -INF , PT ;  /* 0xff8000000500780b */ /* 0x040fe20003f5d000 */
[----:B------:R-:W-:Y:S01]  /*c840*/  FMUL.FTZ R72, R5, UR33 ;  /* 0x0000002105487c20 */ /* 0x000fe20008410000 */
[-C--:B------:R-:W-:Y:S01]  /*c850*/  FMUL.FTZ R129, R129, R69.reuse ;  /* 0x0000004581817220 */ /* 0x080fe20000410000 */
[-C--:B------:R-:W-:Y:S01]  /*c860*/  FMUL.FTZ R132, R132, R69.reuse ;  /* 0x0000004584847220 */ /* 0x080fe20000410000 */
[----:B------:R-:W-:Y:S01]  /*c870*/  FSEL R10, R5, RZ, P2 ;  /* 0x000000ff050a7208 */ /* 0x000fe20001000000 */
[----:B------:R-:W-:Y:S01]  /*c880*/  FMUL.FTZ R133, R133, R69 ;  /* 0x0000004585857220 */ /* 0x000fe20000410000 */
[----:B------:R-:W-:Y:S01]  /*c890*/  FSEL R72, R72, RZ, P2 ;  /* 0x000000ff48487208 */ /* 0x000fe20001000000 */
[----:B------:R-:W-:Y:S01]  /*c8a0*/  MUFU.EX2 R49, R49 ;  /* 0x0000003100317308 */ /* 0x000fe20000000800 */
[----:B------:R-:W-:Y:S01]  /*c8b0*/  ISETP.GT.AND P2, PT, R2, UR37, PT ;  /* 0x0000002502007c0c */ /* 0x000fe2000bf44270 */
[----:B------:R-:W-:Y:S01]  /*c8c0*/  FADD.FTZ R10, -R10, R7 ;  /* 0x000000070a0a7221 */ /* 0x000fe20000010100 */
[----:B------:R-:W-:-:S02]  /*c8d0*/  VIADD R2, R2, 0xffffffff ;  /* 0xffffffff02027836 */ /* 0x000fc40000000000 */
[--C-:B------:R-:W-:Y:S01]  /*c8e0*/  FFMA.FTZ R11, R26, UR33, -R72.reuse ;  /* 0x000000211a0b7c23 */ /* 0x100fe20008010848 */
[--C-:B------:R-:W-:Y:S01]  /*c8f0*/  FFMA.FTZ R26, R27, UR33, -R72.reuse ;  /* 0x000000211b1a7c23 */ /* 0x100fe20008010848 */
[----:B------:R-:W-:Y:S01]  /*c900*/  FMUL.FTZ R7, R10, UR33 ;  /* 0x000000210a077c20 */ /* 0x000fe20008410000 */
[--C-:B------:R-:W-:Y:S01]  /*c910*/  FFMA.FTZ R27, R34, UR33, -R72.reuse ;  /* 0x00000021221b7c23 */ /* 0x100fe20008010848 */
[--C-:B------:R-:W-:Y:S01]  /*c920*/  FFMA.FTZ R34, R35, UR33, -R72.reuse ;  /* 0x0000002123227c23 */ /* 0x100fe20008010848 */
[--C-:B------:R-:W-:Y:S01]  /*c930*/  FFMA.FTZ R35, R54, UR33, -R72.reuse ;  /* 0x0000002136237c23 */ /* 0x100fe20008010848 */
[----:B------:R-:W-:Y:S01]  /*c940*/  MUFU.EX2 R11, R11 ;  /* 0x0000000b000b7308 */ /* 0x000fe20000000800 */
[----:B------:R-:W-:Y:S02]  /*c950*/  IMAD.U32 R54, RZ, RZ, UR53 ;  /* 0x00000035ff367e24 */ /* 0x000fe4000f8e00ff */
        /* <DEDUP_REMOVED lines=8> */
[----:B------:R-:W-:Y:S01]  /*c9e0*/  FFMA.FTZ R38, R38, UR33, -R72 ;  /* 0x0000002126267c23 */ /* 0x000fe20008010848 */
[----:B------:R-:W-:-:S02]  /*c9f0*/  @!P1 VIADD R54, R54, 0x2d860 ;  /* 0x0002d86036369836 */ /* 0x000fc40000000000 */
        /* <DEDUP_REMOVED lines=21> */
[C---:B-1----:R-:W-:Y:S01]  /*cb50*/  FADD.FTZ R54, R26.reuse, R3 ;  /* 0x000000031a367221 */ /* 0x042fe20000010000 */
[----:B------:R-:W-:Y:S01]  /*cb60*/  FADD.FTZ R3, R13, R10 ;  /* 0x0000000a0d037221 */ /* 0x000fe20000010000 */
        /* <DEDUP_REMOVED lines=10> */
[----:B------:R-:W-:Y:S01]  /*cc10*/  FFMA.FTZ R86, R86, UR33, -R72 ;  /* 0x0000002156567c23 */ /* 0x000fe20008010848 */
[----:B------:R-:W-:Y:S01]  /*cc20*/  UMOV UR53, UR46 ;  /* 0x0000002e00357c82 */ /* 0x000fe20008000000 */
[----:B------:R-:W-:Y:S01]  /*cc30*/  FMUL.FTZ R90, R90, R7 ;  /* 0x000000075a5a7220 */ /* 0x000fe20000410000 */
[----:B------:R-:W2:Y:S01]  /*cc40*/  MUFU.EX2 R34, R34 ;  /* 0x0000002200227308 */ /* 0x000ea20000000800 */
[----:B0-----:R-:W-:Y:S01]  /*cc50*/  FADD.FTZ R12, R77, R54 ;  /* 0x000000364d0c7221 */ /* 0x001fe20000010000 */
[----:B------:R-:W-:Y:S01]  /*cc60*/  FFMA.FTZ R54, R67, UR33, -R72 ;  /* 0x0000002143367c23 */ /* 0x000fe20008010848 */
[----:B------:R-:W-:Y:S01]  /*cc70*/  F2FP.BF16.F32.PACK_AB R11, R77, R73 ;  /* 0x000000494d0b723e */ /* 0x000fe200000010ff */
[-C--:B------:R-:W-:Y:S01]  /*cc80*/  FMUL.FTZ R91, R91, R7.reuse ;  /* 0x000000075b5b7220 */ /* 0x080fe20000410000 */
[-C--:B------:R-:W-:Y:S01]  /*cc90*/  FMUL.FTZ R94, R94, R7.reuse ;  /* 0x000000075e5e7220 */ /* 0x080fe20000410000 */
[-C--:B------:R-:W-:Y:S01]  /*cca0*/  FMUL.FTZ R95, R95, R7.reuse ;  /* 0x000000075f5f7220 */ /* 0x080fe20000410000 */
[-C--:B------:R-:W-:Y:S01]  /*ccb0*/  FMUL.FTZ R98, R98, R7.reuse ;  /* 0x0000000762627220 */ /* 0x080fe20000410000 */
        /* <DEDUP_REMOVED lines=11> */
[----:B------:R-:W-:Y:S01]  /*cd70*/  F2FP.BF16.F32.PACK_AB R24, R25, R24 ;  /* 0x000000181918723e */ /* 0x000fe200000010ff */
[-C--:B------:R-:W-:Y:S01]  /*cd80*/  FMUL.FTZ R106, R106, R7.reuse ;  /* 0x000000076a6a7220 */ /* 0x080fe20000410000 */
[-C--:B------:R-:W-:Y:S01]  /*cd90*/  FMUL.FTZ R107, R107, R7.reuse ;  /* 0x000000076b6b7220 */ /* 0x080fe20000410000 */
[----:B------:R-:W-:Y:S01]  /*cda0*/  FADD.FTZ R67, R25, R26 ;  /* 0x0000001a19437221 */ /* 0x000fe20000010000 */
[-C--:B------:R-:W-:Y:S01]  /*cdb0*/  FMUL.FTZ R110, R110, R7.reuse ;  /* 0x000000076e6e7220 */ /* 0x080fe20000410000 */
[----:B------:R-:W-:Y:S01]  /*cdc0*/  MUFU.EX2 R42, R42 ;  /* 0x0000002a002a7308 */ /* 0x000fe20000000800 */
[-C--:B------:R-:W-:Y:S01]  /*cdd0*/  FMUL.FTZ R111, R111, R7.reuse ;  /* 0x000000076f6f7220 */ /* 0x080fe20000410000 */
[----:B------:R-:W-:Y:S01]  /*cde0*/  FADD.FTZ R26, R28, R67 ;  /* 0x000000431c1a7221 */ /* 0x000fe20000010000 */
[----:B0-----:R-:W-:Y:S01]  /*cdf0*/  F2FP.BF16.F32.PACK_AB R8, R15, R14 ;  /* 0x0000000e0f08723e */ /* 0x001fe200000010ff */
[----:B------:R-:W-:Y:S01]  /*ce00*/  FMUL.FTZ R114, R114, R7 ;  /* 0x0000000772727220 */ /* 0x000fe20000410000 */
[----:B------:R-:W-:Y:S01]  /*ce10*/  F2FP.BF16.F32.PACK_AB R10, R21, R20 ;  /* 0x00000014150a723e */ /* 0x000fe200000010ff */
[----:B------:R-:W-:Y:S01]  /*ce20*/  FADD.FTZ R67, R29, R26 ;  /* 0x0000001a1d437221 */ /* 0x000fe20000010000 */
[----:B--2---:R-:W-:Y:S01]  /*ce30*/  F2FP.BF16.F32.PACK_AB R9, R34, R27 ;  /* 0x0000001b2209723e */ /* 0x004fe200000010ff */
[----:B------:R-:W0:Y:S01]  /*ce40*/  MUFU.EX2 R43, R43 ;  /* 0x0000002b002b7308 */ /* 0x000e220000000800 */
[----:B-1----:R-:W-:Y:S01]  /*ce50*/  F2FP.BF16.F32.PACK_AB R11, R39, R38 ;  /* 0x00000026270b723e */ /* 0x002fe200000010ff */
[-C--:B------:R-:W-:Y:S01]  /*ce60*/  FMUL.FTZ R115, R115, R7.reuse ;  /* 0x0000000773737220 */ /* 0x080fe20000410000 */
[----:B------:R-:W-:Y:S01]  /*ce70*/  F2FP.BF16.F32.PACK_AB R26, R29, R28 ;  /* 0x0000001c1d1a723e */ /* 0x000fe200000010ff */
        /* <DEDUP_REMOVED lines=10> */
[-C--:B------:R-:W-:Y:S01]  /*cf20*/  FMUL.FTZ R134, R134, R7.reuse ;  /* 0x0000000786867220 */ /* 0x080fe20000410000 */
[----:B------:R-:W-:Y:S01]  /*cf30*/  FMUL.FTZ R135, R135, R7 ;  /* 0x0000000787877220 */ /* 0x000fe20000410000 */
[----:B------:R-:W3:Y:S01]  /*cf40*/  MUFU.EX2 R46, R46 ;  /* 0x0000002e002e7308 */ /* 0x000ee20000000800 */
[----:B--2---:R-:W-:Y:S01]  /*cf50*/  FADD.FTZ R63, R34, R59 ;  /* 0x0000003b223f7221 */ /* 0x004fe20000010000 */
[--C-:B------:R-:W-:Y:S01]  /*cf60*/  FFMA.FTZ R59, R74, UR33, -R72.reuse ;  /* 0x000000214a3b7c23 */ /* 0x100fe20008010848 */
[----:B------:R-:W-:Y:S01]  /*cf70*/  FFMA.FTZ R72, R87, UR33, -R72 ;  /* 0x0000002157487c23 */ /* 0x000fe20008010848 */
[----:B0-----:R-:W-:Y:S01]  /*cf80*/  F2FP.BF16.F32.PACK_AB R25, R43, R42 ;  /* 0x0000002a2b19723e */ /* 0x001fe200000010ff */
[----:B------:R-:W-:Y:S01]  /*cf90*/  FADD.FTZ R12, R38, R63 ;  /* 0x0000003f260c7221 */ /* 0x000fe20000010000 */
[----:B------:R-:W-:Y:S01]  /*cfa0*/  F2FP.BF16.F32.PACK_AB R34, R37, R36 ;  /* 0x000000242522723e */ /* 0x000fe200000010ff */
[----:B------:R-:W-:Y:S01]  /*cfb0*/  IMAD.MOV.U32 R7, RZ, RZ, R5 ;  /* 0x000000ffff077224 */ /* 0x000fe200078e0005 */
        /* <DEDUP_REMOVED lines=14> */
[----:B------:R-:W-:Y:S02]  /*d0a0*/  FADD.FTZ R15, R37, R14 ;  /* 0x0000000e250f7221 */ /* 0x000fe40000010000 */
[----:B------:R-:W0:Y:S01]  /*d0b0*/  MUFU.EX2 R35, R35 ;  /* 0x0000002300237308 */ /* 0x000e220000000800 */
[----:B--2---:R-:W-:Y:S01]  /*d0c0*/  FADD.FTZ R12, R30, R63 ;  /* 0x0000003f1e0c7221 */ /* 0x004fe20000010000 */
[----:B------:R-:W-:Y:S01]  /*d0d0*/  FADD.FTZ R20, R40, R15 ;  /* 0x0000000f28147221 */ /* 0x000fe20000010000 */
[----:B------:R2:W-:Y:S01]  /*d0e0*/  STSM.16.M88.4 [R19], R24 ;  /* 0x0000001813007844 */ /* 0x0005e20000000200 */
[C---:B------:R-:W-:Y:S02]  /*d0f0*/  F2FP.BF16.F32.PACK_AB R40, R41.reuse, R40 ;  /* 0x000000282928723e */ /* 0x040fe400000010ff */
[----:B------:R-:W-:Y:S02]  /*d100*/  FADD.FTZ R21, R41, R20 ;  /* 0x0000001429157221 */ /* 0x000fe40000010000 */
[----:B------:R-:W4:Y:S01]  /*d110*/  MUFU.EX2 R47, R47 ;  /* 0x0000002f002f7308 */ /* 0x000f220000000800 */
[C---:B---3--:R-:W-:Y:S01]  /*d120*/  FADD.FTZ R12, R31.reuse, R12 ;  /* 0x0000000c1f0c7221 */ /* 0x048fe20000010000 */
[----:B------:R-:W-:Y:S01]  /*d130*/  FADD.FTZ R21, R44, R21 ;  /* 0x000000152c157221 */ /* 0x000fe20000010000 */
[----:B------:R-:W-:-:S03]  /*d140*/  F2FP.BF16.F32.PACK_AB R33, R31, R30 ;  /* 0x0000001e1f21723e */ /* 0x000fc600000010ff */
[----:B------:R-:W-:Y:S02]  /*d150*/  FADD.FTZ R20, R56, R21 ;  /* 0x0000001538147221 */ /* 0x000fe40000010000 */
[----:B------:R-:W3:Y:S01]  /*d160*/  MUFU.EX2 R50, R50 ;  /* 0x0000003200327308 */ /* 0x000ee20000000800 */
[----:B0-----:R-:W-:-:S07]  /*d170*/  FADD.FTZ R12, R35, R12 ;  /* 0x0000000c230c7221 */ /* 0x001fce0000010000 */
[----:B------:R-:W0:Y:S01]  /*d180*/  MUFU.EX2 R51, R51 ;  /* 0x0000003300337308 */ /* 0x000e220000000800 */
[C---:B----4-:R-:W-:Y:S01]  /*d190*/  FADD.FTZ R15, R47.reuse, R12 ;  /* 0x0000000c2f0f7221 */ /* 0x050fe20000010000 */
[----:B------:R-:W-:-:S05]  /*d1a0*/  F2FP.BF16.F32.PACK_AB R35, R47, R35 ;  /* 0x000000232f23723e */ /* 0x000fca00000010ff */
[----:B------:R4:W-:Y:S01]  /*d1b0*/  STSM.16.M88.4 [R18], R32 ;  /* 0x0000002012007844 */ /* 0x0009e20000000200 */
[----:B------:R-:W5:Y:S01]  /*d1c0*/  MUFU.EX2 R4, R4 ;  /* 0x0000000400047308 */ /* 0x000f620000000800 */
[----:B---3--:R-:W-:-:S07]  /*d1d0*/  FADD.FTZ R12, R50, R15 ;  /* 0x0000000f320c7221 */ /* 0x008fce0000010000 */
[----:B------:R-:W1:Y:S01]  /*d1e0*/  MUFU.EX2 R3, R3 ;  /* 0x0000000300037308 */ /* 0x000e620000000800 */
[C---:B0-----:R-:W-:Y:S01]  /*d1f0*/  FADD.FTZ R15, R51.reuse, R12 ;  /* 0x0000000c330f7221 */ /* 0x041fe20000010000 */
[----:B------:R-:W-:-:S06]  /*d200*/  F2FP.BF16.F32.PACK_AB R41, R51, R50 ;  /* 0x000000323329723e */ /* 0x000fcc00000010ff */
[----:B------:R-:W0:Y:S01]  /*d210*/  MUFU.EX2 R54, R54 ;  /* 0x0000003600367308 */ /* 0x000e220000000800 */
[----:B-----5:R-:W-:Y:S01]  /*d220*/  FADD.FTZ R12, R4, R15 ;  /* 0x0000000f040c7221 */ /* 0x020fe20000010000 */
[----:B------:R-:W-:Y:S01]  /*d230*/  FADD.FTZ R15, R45, R20 ;  /* 0x000000142d0f7221 */ /* 0x000fe20000010000 */
[C---:B------:R-:W-:Y:S02]  /*d240*/  F2FP.BF16.F32.PACK_AB R43, R13.reuse, R4 ;  /* 0x000000040d2b723e */ /* 0x040fe400000010ff */
[----:B------:R-:W-:Y:S01]  /*d250*/  FADD.FTZ R12, R13, R12 ;  /* 0x0000000c0d0c7221 */ /* 0x000fe20000010000 */
[C---:B------:R-:W-:Y:S01]  /*d260*/  FADD.FTZ R20, R48.reuse, R15 ;  /* 0x0000000f30147221 */ /* 0x040fe20000010000 */
[----:B------:R-:W-:Y:S01]  /*d270*/  F2FP.BF16.F32.PACK_AB R48, R48, R45 ;  /* 0x0000002d3030723e */ /* 0x000fe200000010ff */
[----:B------:R-:W3:Y:S01]  /*d280*/  MUFU.EX2 R52, R52 ;  /* 0x0000003400347308 */ /* 0x000ee20000000800 */
[----:B-1----:R-:W-:Y:S01]  /*d290*/  FADD.FTZ R9, R3, R12 ;  /* 0x0000000c03097221 */ /* 0x002fe20000010000 */
[----:B------:R-:W-:Y:S01]  /*d2a0*/  FADD.FTZ R11, R49, R20 ;  /* 0x00000014310b7221 */ /* 0x000fe20000010000 */
[----:B------:R4:W-:Y:S05]  /*d2b0*/  STSM.16.M88.4 [R17+0x27800], R40 ;  /* 0x0278002811007844 */ /* 0x0009ea0000000200 */
[----:B------:R-:W1:Y:S01]  /*d2c0*/  MUFU.EX2 R55, R55 ;  /* 0x0000003700377308 */ /* 0x000e620000000800 */
[----:B0-----:R-:W-:-:S07]  /*d2d0*/  FADD.FTZ R8, R54, R9 ;  /* 0x0000000936087221 */ /* 0x001fce0000010000 */
[----:B------:R-:W0:Y:S01]  /*d2e0*/  MUFU.EX2 R53, R53 ;  /* 0x0000003500357308 */ /* 0x000e220000000800 */
[C---:B---3--:R-:W-:Y:S01]  /*d2f0*/  FADD.FTZ R10, R52.reuse, R11 ;  /* 0x0000000b340a7221 */ /* 0x048fe20000010000 */
[----:B------:R-:W-:Y:S02]  /*d300*/  F2FP.BF16.F32.PACK_AB R50, R52, R49 ;  /* 0x000000313432723e */ /* 0x000fe400000010ff */
[----:B------:R-:W-:-:S04]  /*d310*/  F2FP.BF16.F32.PACK_AB R49, R54, R3 ;  /* 0x000000033631723e */ /* 0x000fc800000010ff */
        /* <DEDUP_REMOVED lines=9> */
[----:B-1----:R-:W-:-:S07]  /*d3b0*/  FADD.FTZ R11, R57, R10 ;  /* 0x0000000a390b7221 */ /* 0x002fce0000010000 */
[----:B------:R-:W1:Y:S01]  /*d3c0*/  MUFU.EX2 R14, R75 ;  /* 0x0000004b000e7308 */ /* 0x000e620000000800 */
[----:B0-----:R-:W-:-:S07]  /*d3d0*/  FADD.FTZ R9, R59, R4 ;  /* 0x000000043b097221 */ /* 0x001fce0000010000 */
        /* <DEDUP_REMOVED lines=8> */
[----:B---3--:R-:W-:-:S07]  /*d460*/  FADD.FTZ R4, R78, R9 ;  /* 0x000000094e047221 */ /* 0x008fce0000010000 */
[----:B------:R-:W3:Y:S01]  /*d470*/  MUFU.EX2 R68, R68 ;  /* 0x0000004400447308 */ /* 0x000ee20000000800 */
[----:B-1----:R-:W-:Y:S01]  /*d480*/  FADD.FTZ R9, R65, R8 ;  /* 0x0000000841097221 */ /* 0x002fe20000010000 */
[----:B------:R-:W-:-:S06]  /*d490*/  F2FP.BF16.F32.PACK_AB R8, R57, R53 ;  /* 0x000000353908723e */ /* 0x000fcc00000010ff */
[----:B------:R-:W1:Y:S01]  /*d4a0*/  MUFU.EX2 R15, R82 ;  /* 0x00000052000f7308 */ /* 0x000e620000000800 */
[C---:B0-----:R-:W-:Y:S01]  /*d4b0*/  FADD.FTZ R4, R79.reuse, R4 ;  /* 0x000000044f047221 */ /* 0x041fe20000010000 */
[----:B------:R-:W-:-:S06]  /*d4c0*/  F2FP.BF16.F32.PACK_AB R11, R79, R78 ;  /* 0x0000004e4f0b723e */ /* 0x000fcc00000010ff */
[----:B------:R-:W0:Y:S01]  /*d4d0*/  MUFU.EX2 R83, R83 ;  /* 0x0000005300537308 */ /* 0x000e220000000800 */
[----:B---3--:R-:W-:Y:S01]  /*d4e0*/  FADD.FTZ R21, R68, R9 ;  /* 0x0000000944157221 */ /* 0x008fe20000010000 */
[----:B------:R-:W-:Y:S02]  /*d4f0*/  F2FP.BF16.F32.PACK_AB R9, R14, R59 ;  /* 0x0000003b0e09723e */ /* 0x000fe400000010ff */
[----:B------:R-:W-:-:S03]  /*d500*/  F2FP.BF16.F32.PACK_AB R12, R68, R65 ;  /* 0x00000041440c723e */ /* 0x000fc600000010ff */
[----:B------:R4:W-:Y:S01]  /*d510*/  STSM.16.M88.4 [R19+0x6000], R8 ;  /* 0x0060000813007844 */ /* 0x0009e20000000200 */
[----:B------:R-:W3:Y:S01]  /*d520*/  MUFU.EX2 R64, R64 ;  /* 0x0000004000407308 */ /* 0x000ee20000000800 */
[----:B-1----:R-:W-:-:S07]  /*d530*/  FADD.FTZ R4, R15, R4 ;  /* 0x000000040f047221 */ /* 0x002fce0000010000 */
[----:B------:R-:W1:Y:S01]  /*d540*/  MUFU.EX2 R6, R85 ;  /* 0x0000005500067308 */ /* 0x000e620000000800 */
[C---:B0-----:R-:W-:Y:S01]  /*d550*/  F2FP.BF16.F32.PACK_AB R13, R83.reuse, R15 ;  /* 0x0000000f530d723e */ /* 0x041fe200000010ff */
[----:B------:R-:W-:-:S06]  /*d560*/  FADD.FTZ R4, R83, R4 ;  /* 0x0000000453047221 */ /* 0x000fcc0000010000 */
[----:B--2---:R-:W0:Y:S01]  /*d570*/  MUFU.EX2 R25, R86 ;  /* 0x0000005600197308 */ /* 0x004e220000000800 */
[----:B---3--:R-:W-:-:S07]  /*d580*/  FADD.FTZ R21, R64, R21 ;  /* 0x0000001540157221 */ /* 0x008fce0000010000 */
[----:B------:R-:W2:Y:S01]  /*d590*/  MUFU.EX2 R72, R72 ;  /* 0x0000004800487308 */ /* 0x000ea20000000800 */
[C---:B-1----:R-:W-:Y:S01]  /*d5a0*/  F2FP.BF16.F32.PACK_AB R14, R6.reuse, R64 ;  /* 0x00000040060e723e */ /* 0x042fe200000010ff */
[----:B0-----:R-:W-:Y:S01]  /*d5b0*/  FADD.FTZ R3, R25, R4 ;  /* 0x0000000419037221 */ /* 0x001fe20000010000 */
[----:B------:R-:W-:Y:S01]  /*d5c0*/  FADD.FTZ R4, R6, R21 ;  /* 0x0000001506047221 */ /* 0x000fe20000010000 */
[----:B------:R-:W-:Y:S01]  /*d5d0*/  IMAD.MOV.U32 R6, RZ, RZ, R0 ;  /* 0x000000ffff067224 */ /* 0x000fe200078e0000 */
[C---:B--2---:R-:W-:Y:S01]  /*d5e0*/  F2FP.BF16.F32.PACK_AB R15, R72.reuse, R25 ;  /* 0x00000019480f723e */ /* 0x044fe200000010ff */
[----:B------:R-:W-:-:S04]  /*d5f0*/  FADD.FTZ R3, R72, R3 ;  /* 0x0000000348037221 */ /* 0x000fc80000010000 */
[----:B------:R4:W-:Y:S01]  /*d600*/  STSM.16.M88.4 [R18+0x6000], R12 ;  /* 0x0060000c12007844 */ /* 0x0009e20000000200 */
[----:B------:R0:W-:Y:S06]  /*d610*/  MEMBAR.ALL.CTA ;  /* 0x0000000000007992 */ /* 0x0001ec0000008000 */
[----:B0-----:R-:W0:Y:S02]  /*d620*/  FENCE.VIEW.ASYNC.S ;  /* 0x00000000000073c6 */ /* 0x001e240000000000 */
[----:B0-----:R-:W-:Y:S01]  /*d630*/  NOP ;  /* 0x0000000000007918 */ /* 0x001fe20000000000 */
[----:B------:R-:W-:Y:S05]  /*d640*/  @P2 BRA `(.L_x_1145) ;  /* 0xffffffcc00d42947 */ /* 0x000fea000383ffff */
.L_x_1128:
[----:B------:R-:W-:Y:S06]  /*d650*/  BAR.ARV 0x8, 0x200 ;  /* 0x0208000000007b1d */ /* 0x000fec0000002000 */
[----:B------:R-:W-:Y:S05]  /*d660*/  @!P0 BRA `(.L_x_1146) ;  /* 0x0000000000048947 */ /* 0x000fea0003800000 */
[----:B------:R-:W-:Y:S01]  /*d670*/  BPT.TRAP 0x1 ;  /* 0x000000040000795c */ /* 0x000fe20000300000 */
.L_x_1146:
[----:B------:R-:W-:Y:S01]  /*d680*/  ULEA UR9, UR46, UR42, 0x3 ;  /* 0x0000002a2e097291 */ /* 0x000fe2000f8e183f */
[----:B------:R-:W-:-:S05]  /*d690*/  IMAD.U32 R2, RZ, RZ, UR49 ;  /* 0x00000031ff027e24 */ /* 0x000fca000f8e00ff */
[----:B------:R-:W-:-:S04]  /*d6a0*/  SHF.L.U32 R2, R2, 0x1f, RZ ;  /* 0x0000001f02027819 */ /* 0x000fc800000006ff */
[----:B------:R0:W1:Y:S01]  /*d6b0*/  SYNCS.PHASECHK.TRANS64.TRYWAIT P2, [UR9+0x2d850], R2 ;  /* 0x02d85002ff0075a7 */ /* 0x0000620008040149 */
[----:B------:R-:W-:Y:S05]  /*d6c0*/  @!P0 BRA `(.L_x_1147) ;  /* 0x0000000000048947 */ /* 0x000fea0003800000 */
[----:B------:R-:W-:Y:S01]  /*d6d0*/  BPT.TRAP 0x1 ;  /* 0x000000040000795c */ /* 0x000fe20000300000 */
.L_x_1147:
[----:B-1----:R-:W-:Y:S05]  /*d6e0*/  @P2 BRA `(.L_x_1148) ;  /* 0x0000000000082947 */ /* 0x002fea0003800000 */
[----:B------:R-:W1:Y:S02]  /*d6f0*/  SYNCS.PHASECHK.TRANS64.TRYWAIT P0, [UR9+0x2d850], R2 ;  /* 0x02d85002ff0075a7 */ /* 0x000e640008000149 */
[----:B-1----:R-:W-:Y:S05]  /*d700*/  @!P0 BRA `(.L_x_1149) ;  /* 0x0000008c00e08947 */ /* 0x002fea0003800000 */
.L_x_1148:
[----:B------:R-:W-:Y:S01]  /*d710*/  UIADD3 UR42, UR42, 0x400, URZ ;  /* 0x000004002a2a7890 */ /* 0x000fe2000fffe03f */
[----:B------:R-:W-:Y:S01]  /*d720*/  WARPGROUP.ARRIVE ;  /* 0x00000000000079c5 */ /* 0x000fe20000000000 */
[----:B------:R-:W-:Y:S01]  /*d730*/  ULOP3.LUT UR43, UR43, 0x10000, URZ, 0xfc, !UPT ;  /* 0x000100002b2b7892 */ /* 0x000fe2000f8efc3f */
[----:B-1----:R-:W1:Y:S01]  /*d740*/  SHFL.BFLY PT, R7, R4, 0x2, 0x1f ;  /* 0x0c401f0004077f89 */ /* 0x002e6200000e0000 */
[----:B------:R-:W-:Y:S01]  /*d750*/  USHF.R.U32.HI UR42, URZ, 0x4, UR42 ;  /* 0x000000043f2a7899 */ /* 0x000fe2000801162a */
[----:B--2-4-:R-:W-:Y:S01]  /*d760*/  IMAD.U32 R13, RZ, RZ, UR33 ;  /* 0x00000021ff0d7e24 */ /* 0x014fe2000f8e00ff */
[----:B------:R-:W-:Y:S01]  /*d770*/  UMOV UR5, 0x40000040 ;  /* 0x4000004000057882 */ /* 0x000fe20000000000 */
[----:B------:R-:W-:Y:S01]  /*d780*/  UMOV UR7, 0x80000020 ;  /* 0x8000002000077882 */ /* 0x000fe20000000000 */
[----:B------:R-:W-:Y:S01]  /*d790*/  ULOP3.LUT UR42, UR42, 0x3fff, URZ, 0xc0, !UPT ;  /* 0x00003fff2a2a7892 */ /* 0x000fe2000f8ec03f */
[----:B0-----:R-:W0:Y:S01]  /*d7a0*/  SHFL.BFLY PT, R2, R3, 0x2, 0x1f ;  /* 0x0c401f0003027f89 */ /* 0x001e2200000e0000 */
[----:B------:R-:W-:Y:S01]  /*d7b0*/  UMOV UR4, UR43 ;  /* 0x0000002b00047c82 */ /* 0x000fe20008000000 */
[----:B------:R-:W-:-:S02]  /*d7c0*/  UIADD3 UR47, UR47, 0x1, URZ ;  /* 0x000000012f2f7890 */ /* 0x000fc4000fffe03f */
[----:B------:R-:W-:-:S04]  /*d7d0*/  ULOP3.LUT UR8, UR42, 0x2000000, URZ, 0xfc, !UPT ;  /* 0x020000002a087892 */ /* 0x000fc8000f8efc3f */
        /* <DEDUP_REMOVED lines=8> */
[----:B------:R-:W-:Y:S01]  /*d860*/  IMAD.MOV.U32 R4, RZ, RZ, RZ ;  /* 0x000000ffff047224 */ /* 0x000fe200078e00ff */
[----:B------:R-:W-:Y:S01]  /*d870*/  UMOV UR5, 0x40000040 ;  /* 0x4000004000057882 */ /* 0x000fe20000000000 */
[----:B------:R-:W-:Y:S01]  /*d880*/  UMOV UR7, 0x80000020 ;  /* 0x8000002000077882 */ /* 0x000fe20000000000 */
[----:B0-----:R-:W-:Y:S01]  /*d890*/  FADD.FTZ R6, R2, R3 ;  /* 0x0000000302067221 */ /* 0x001fe20000010000 */
[----:B------:R-:W-:Y:S01]  /*d8a0*/  IMAD.MOV.U32 R3, RZ, RZ, -0x800000 ;  /* 0xff800000ff037424 */ /* 0x000fe200078e00ff */
[----:B------:R-:W0:Y:S01]  /*d8b0*/  SHFL.BFLY PT, R2, R7, 0x1, 0x1f ;  /* 0x0c201f0007027f89 */ /* 0x000e2200000e0000 */
[----:B------:R-:W-:-:S03]  /*d8c0*/  USEL UR46, UR46, URZ, UP0 ;  /* 0x0000003f2e2e7287 */ /* 0x000fc60008000000 */
[----:B------:R-:W1:Y:S01]  /*d8d0*/  SHFL.BFLY PT, R9, R6, 0x1, 0x1f ;  /* 0x0c201f0006097f89 */ /* 0x000e6200000e0000 */
[----:B0-----:R-:W-:Y:S01]  /*d8e0*/  FADD.FTZ R11, R7, R2 ;  /* 0x00000002070b7221 */ /* 0x001fe20000010000 */
[----:B------:R-:W-:Y:S02]  /*d8f0*/  IMAD.U32 R7, RZ, RZ, UR33 ;  /* 0x00000021ff077e24 */ /* 0x000fe4000f8e00ff */
[----:B------:R-:W-:Y:S02]  /*d900*/  IMAD.MOV.U32 R2, RZ, RZ, -0x800000 ;  /* 0xff800000ff027424 */ /* 0x000fe400078e00ff */
[----:B-1----:R-:W-:Y:S01]  /*d910*/  FADD.FTZ R12, R6, R9 ;  /* 0x00000009060c7221 */ /* 0x002fe20000010000 */
[----:B------:R-:W-:Y:S01]  /*d920*/  FSETP.NE.FTZ.AND P0, PT, R11, RZ, PT ;  /* 0x000000ff0b00720b */ /* 0x000fe20003f15000 */
[----:B------:R-:W-:Y:S02]  /*d930*/  IMAD.U32 R6, RZ, RZ, UR9 ;  /* 0x00000009ff067e24 */ /* 0x000fe4000f8e00ff */
[----:B------:R-:W-:Y:S01]  /*d940*/  IMAD.MOV.U32 R9, RZ, RZ, RZ ;  /* 0x000000ffff097224 */ /* 0x000fe200078e00ff */
[----:B------:R-:W-:Y:S01]  /*d950*/  FSETP.NE.FTZ.AND P2, PT, R12, RZ, PT ;  /* 0x000000ff0c00720b */ /* 0x000fe20003f55000 */
[----:B------:R-:W-:-:S05]  /*d960*/  @!P1 VIADD R6, R6, 0x2d860 ;  /* 0x0002d86006069836 */ /* 0x000fca0000000000 */
[----:B------:R-:W-:-:S03]  /*d970*/  @!P1 PRMT R6, RZ, 0x654, R6 ;  /* 0x00000654ff069816 */ /* 0x000fc60000000006 */
[----:B------:R-:W0:Y:S01]  /*d980*/  @P0 MUFU.LG2 R8, R11 ;  /* 0x0000000b00080308 */ /* 0x000e220000000c00 */
[----:B------:R-:W-:-:S07]  /*d990*/  @P0 FMUL.FTZ R7, R7, 0.69314718246459960938 ;  /* 0x3f31721807070820 */ /* 0x000fce0000410000 */
[----:B------:R-:W1:Y:S08]  /*d9a0*/  @P2 MUFU.LG2 R10, R12 ;  /* 0x0000000c000a2308 */ /* 0x000e700000000c00 */
[----:B------:R2:W3:Y:S01]  /*d9b0*/  @P0 MUFU.RCP R4, R11 ;  /* 0x0000000b00040308 */ /* 0x0004e20000001000 */
[----:B0-----:R-:W-:-:S04]  /*d9c0*/  @P0 FMUL.FTZ R8, R8, 0.69314718246459960938 ;  /* 0x3f31721808080820 */ /* 0x001fc80000410000 */
[----:B------:R-:W-:Y:S01]  /*d9d0*/  @P0 FFMA.FTZ R3, R7, R0, R8 ;  /* 0x0000000007030223 */ /* 0x000fe20000010008 */
[----:B------:R-:W-:Y:S02]  /*d9e0*/  PLOP3.LUT P0, PT, PT, PT, PT, 0x8, 0x0 ;  /* 0x000000000000781c */ /* 0x000fe40003f0e170 */
[----:B------:R-:W0:Y:S01]  /*d9f0*/  @P2 MUFU.RCP R9, R12 ;  /* 0x0000000c00092308 */ /* 0x000e220000001000 */
[----:B--2---:R-:W-:Y:S01]  /*da00*/  @P2 FMUL.FTZ R11, R13, 0.69314718246459960938 ;  /* 0x3f3172180d0b2820 */ /* 0x004fe20000410000 */
        /* <DEDUP_REMOVED lines=98> */
[----:B-1----:R-:W-:-:S07]  /*e030*/  FMUL.FTZ R135, R135, R9 ;  /* 0x0000000987877220 */ /* 0x002fce0000410000 */
.L_x_1079:
[----:B------:R-:W0:Y:S08]  /*e040*/  S2UR UR4, SR_CgaCtaId ;  /* 0x00000000000479c3 */ /* 0x000e300000008800 */
[----:B------:R-:W-:Y:S06]  /*e050*/  BAR.SYNC.DEFER_BLOCKING 0x5, 0x200 ;  /* 0x0148000000007b1d */ /* 0x000fec0000010000 */
[----:B------:R-:W-:Y:S01]  /*e060*/  UMOV UR42, 0x400 ;  /* 0x00000400002a7882 */ /* 0x000fe20000000000 */
[----:B------:R-:W-:Y:S01]  /*e070*/  BSSY B0, `(.L_x_1150) ;  /* 0x00001b8000007945 */ /* 0x000fe20003800000 */
[----:B0-----:R-:W-:-:S09]  /*e080*/  ULEA UR42, UR4, UR42, 0x18 ;  /* 0x0000002a042a7291 */ /* 0x001fd2000f8ec03f */
[----:B------:R-:W0:Y:S02]  /*e090*/  LDS.128 R4, [UR42+0x2d8d0] ;  /* 0x02d8d02aff047984 */ /* 0x000e240008000c00 */
[----:B0-----:R-:W-:Y:S02]  /*e0a0*/  R2UR UR5, R5 ;  /* 0x00000000050572ca */ /* 0x001fe400000e0000 */
[----:B------:R-:W-:Y:S02]  /*e0b0*/  R2UR UR7, R6 ;  /* 0x00000000060772ca */ /* 0x000fe400000e0000 */
[----:B------:R-:W-:Y:S01]  /*e0c0*/  R2UR UR6, R7 ;  /* 0x00000000070672ca */ /* 0x000fe200000e0000 */
[----:B------:R-:W-:Y:S06]  /*e0d0*/  BAR.ARV 0x4, 0x200 ;  /* 0x0108000000007b1d */ /* 0x000fec0000002000 */
[----:B------:R-:W-:Y:S08]  /*e0e0*/  @P0 BRA `(.L_x_1151) ;  /* 0x0000001000480947 */ /* 0x000ff00003800000 */
[----:B------:R-:W0:Y:S08]  /*e0f0*/  S2UR UR4, SR_SWINHI ;  /* 0x00000000000479c3 */ /* 0x000e300000002f00 */
[----:B------:R-:W-:Y:S01]  /*e100*/  BAR.SYNC.DEFER_BLOCKING 0x1, 0x180 ;  /* 0x0046000000007b1d */ /* 0x000fe20000010000 */
[----:B------:R-:W-:Y:S02]  /*e110*/  F2FP.BF16.F32.PACK_AB R6, R93, R92 ;  /* 0x0000005c5d06723e */ /* 0x000fe400000010ff */
[----:B------:R-:W-:-:S02]  /*e120*/  F2FP.BF16.F32.PACK_AB R26, R125, R26 ;  /* 0x0000001a7d1a723e */ /* 0x000fc400000010ff */
[----:B------:R-:W-:-:S03]  /*e130*/  F2FP.BF16.F32.PACK_AB R27, R27, R126 ;  /* 0x0000007e1b1b723e */ /* 0x000fc600000010ff */
[----:B------:R-:W1:Y:S01]  /*e140*/  LDC R41, c[0x0][0xbe8] ;  /* 0x0002fa00ff297b82 */ /* 0x000e620000000800 */
[----:B------:R-:W-:Y:S01]  /*e150*/  UMOV UR8, UR42 ;  /* 0x0000002a00087c82 */ /* 0x000fe20008000000 */
[----:B0-----:R-:W-:Y:S01]  /*e160*/  UMOV UR9, UR4 ;  /* 0x0000000400097c82 */ /* 0x001fe20008000000 */
[----:B------:R-:W-:Y:S02]  /*e170*/  IMAD.U32 R20, RZ, RZ, UR8 ;  /* 0x00000008ff147e24 */ /* 0x000fe4000f8e00ff */
[----:B------:R-:W-:Y:S01]  /*e180*/  IMAD.U32 R21, RZ, RZ, UR9 ;  /* 0x00000009ff157e24 */ /* 0x000fe2000f8e00ff */
[----:B------:R-:W-:Y:S02]  /*e190*/  ULDC.64 UR8, c[0x0][0xc00] ;  /* 0x0003000000087ab9 */ /* 0x000fe40000000a00 */
[----:B------:R-:W-:Y:S01]  /*e1a0*/  UISETP.NE.U32.AND UP0, UPT, UR8, URZ, UPT ;  /* 0x0000003f0800728c */ /* 0x000fe2000bf05070 */
[----:B------:R-:W-:-:S03]  /*e1b0*/  IMAD.WIDE R4, R145, 0x2, R20 ;  /* 0x0000000291047825 */ /* 0x000fc600078e0214 */
[----:B------:R-:W-:Y:S01]  /*e1c0*/  UISETP.NE.AND.EX UP0, UPT, UR9, URZ, UPT, UP0 ;  /* 0x0000003f0900728c */ /* 0x000fe2000bf05300 */
[C---:B------:R-:W-:Y:S02]  /*e1d0*/  LOP3.LUT R7, R4.reuse, 0x180, RZ, 0xc0, !PT ;  /* 0x0000018004077812 */ /* 0x040fe400078ec0ff */
[----:B------:R-:W-:Y:S01]  /*e1e0*/  ULDC.64 UR8, c[0x0][0xc00] ;  /* 0x0003000000087ab9 */ /* 0x000fe20000000a00 */
[C---:B------:R-:W-:Y:S01]  /*e1f0*/  IADD3 R9, P0, R4.reuse, 0x6020, RZ ;  /* 0x0000602004097810 */ /* 0x040fe20007f1e0ff */
[----:B------:R-:W-:Y:S01]  /*e200*/  UIMAD.WIDE UR8, UR40, 0x4, UR8 ;  /* 0x00000004280878a5 */ /* 0x000fe2000f8e0208 */
[----:B------:R-:W-:Y:S02]  /*e210*/  SHF.R.U64 R7, R7, 0x3, RZ ;  /* 0x0000000307077819 */ /* 0x000fe400000012ff */
[C---:B------:R-:W-:Y:S02]  /*e220*/  IADD3 R11, P1, R4.reuse, 0x6000, RZ ;  /* 0x00006000040b7810 */ /* 0x040fe40007f3e0ff */
[----:B------:R-:W-:-:S02]  /*e230*/  IADD3 R33, P2, R4, 0x3020, RZ ;  /* 0x0000302004217810 */ /* 0x000fc40007f5e0ff */
[C---:B------:R-:W-:Y:S02]  /*e240*/  IADD3 R31, P3, R4.reuse, 0x3000, RZ ;  /* 0x00003000041f7810 */ /* 0x040fe40007f7e0ff */
[----:B------:R-:W-:Y:S01]  /*e250*/  IADD3 R29, P4, R4, 0x20, RZ ;  /* 0x00000020041d7810 */ /* 0x000fe20007f9e0ff */
[--C-:B------:R-:W-:Y:S01]  /*e260*/  IMAD.X R13, RZ, RZ, R5.reuse, P2 ;  /* 0x000000ffff0d7224 */ /* 0x100fe200010e0605 */
[----:B------:R-:W-:Y:S01]  /*e270*/  LOP3.LUT R4, R7, R4, RZ, 0x3c, !PT ;  /* 0x0000000407047212 */ /* 0x000fe200078e3cff */
[--C-:B------:R-:W-:Y:S01]  /*e280*/  IMAD.X R15, RZ, RZ, R5.reuse, P3 ;  /* 0x000000ffff0f7224 */ /* 0x100fe200018e0605 */
[----:B------:R-:W-:Y:S01]  /*e290*/  LOP3.LUT R8, R9, 0x180, RZ, 0xc0, !PT ;  /* 0x0000018009087812 */ /* 0x000fe200078ec0ff */
[----:B------:R-:W-:Y:S01]  /*e2a0*/  IMAD.X R25, RZ, RZ, R5, P4 ;  /* 0x000000ffff197224 */ /* 0x000fe200020e0605 */
[----:B------:R-:W-:Y:S02]  /*e2b0*/  LOP3.LUT R10, R11, 0x180, RZ, 0xc0, !PT ;  /* 0x000001800b0a7812 */ /* 0x000fe400078ec0ff */
[----:B------:R-:W-:-:S02]  /*e2c0*/  MOV R28, R4 ;  /* 0x00000004001c7202 */ /* 0x000fc40000000f00 */
[----:B------:R-:W-:Y:S02]  /*e2d0*/  F2FP.BF16.F32.PACK_AB R4, R89, R0 ;  /* 0x000000005904723e */ /* 0x000fe400000010ff */
[----:B------:R-:W-:Y:S02]  /*e2e0*/  LOP3.LUT R0, R29, 0x180, RZ, 0xc0, !PT ;  /* 0x000001801d007812 */ /* 0x000fe400078ec0ff */
[----:B------:R-:W-:Y:S02]  /*e2f0*/  SHF.R.U64 R8, R8, 0x3, RZ ;  /* 0x0000000308087819 */ /* 0x000fe400000012ff */
[----:B------:R-:W-:Y:S02]  /*e300*/  SHF.R.U64 R10, R10, 0x3, RZ ;  /* 0x000000030a0a7819 */ /* 0x000fe400000012ff */
[----:B------:R-:W-:Y:S02]  /*e310*/  LOP3.LUT R14, R31, 0x180, RZ, 0xc0, !PT ;  /* 0x000001801f0e7812 */ /* 0x000fe400078ec0ff */
[----:B------:R-:W-:-:S02]  /*e320*/  LOP3.LUT R12, R33, 0x180, RZ, 0xc0, !PT ;  /* 0x00000180210c7812 */ /* 0x000fc400078ec0ff */
[----:B------:R-:W-:Y:S02]  /*e330*/  SHF.R.U64 R0, R0, 0x3, RZ ;  /* 0x0000000300007819 */ /* 0x000fe400000012ff */
[----:B------:R-:W-:Y:S01]  /*e340*/  LOP3.LUT R8, R8, R9, RZ, 0x3c, !PT ;  /* 0x0000000908087212 */ /* 0x000fe200078e3cff */
[--C-:B------:R-:W-:Y:S01]  /*e350*/  IMAD.X R9, RZ, RZ, R5.reuse, P0 ;  /* 0x000000ffff097224 */ /* 0x100fe200000e0605 */
[----:B------:R-:W-:Y:S01]  /*e360*/  LOP3.LUT R10, R10, R11, RZ, 0x3c, !PT ;  /* 0x0000000b0a0a7212 */ /* 0x000fe200078e3cff */
[----:B------:R-:W-:Y:S01]  /*e370*/  IMAD.X R11, RZ, RZ, R5, P1 ;  /* 0x000000ffff0b7224 */ /* 0x000fe200008e0605 */
[----:B------:R-:W-:Y:S02]  /*e380*/  SHF.R.U64 R14, R14, 0x3, RZ ;  /* 0x000000030e0e7819 */ /* 0x000fe400000012ff */
[----:B------:R-:W-:Y:S02]  /*e390*/  SHF.R.U64 R12, R12, 0x3, RZ ;  /* 0x000000030c0c7819 */ /* 0x000fe400000012ff */
[----:B------:R-:W-:Y:S01]  /*e3a0*/  LOP3.LUT R24, R0, R29, RZ, 0x3c, !PT ;  /* 0x0000001d00187212 */ /* 0x000fe200078e3cff */
[----:B------:R-:W-:Y:S01]  /*e3b0*/  IMAD.U32 R29, RZ, RZ, UR9 ;  /* 0x00000009ff1d7e24 */ /* 0x000fe2000f8e00ff */
[----:B------:R-:W-:-:S02]  /*e3c0*/  F2FP.BF16.F32.PACK_AB R5, R91, R90 ;  /* 0x0000005a5b05723e */ /* 0x000fc400000010ff */
[----:B------:R-:W-:Y:S02]  /*e3d0*/  F2FP.BF16.F32.PACK_AB R7, R95, R94 ;  /* 0x0000005e5f07723e */ /* 0x000fe400000010ff */
[----:B------:R-:W-:Y:S02]  /*e3e0*/  LOP3.LUT R14, R14, R31, RZ, 0x3c, !PT ;  /* 0x0000001f0e0e7212 */ /* 0x000fe400078e3cff */
[----:B------:R-:W-:Y:S01]  /*e3f0*/  MOV R30, R8 ;  /* 0x00000008001e7202 */ /* 0x000fe20000000f00 */
[----:B------:R0:W-:Y:S01]  /*e400*/  STSM.16.M88.4 [R28], R4 ;  /* 0x000000041c007844 */ /* 0x0001e20000000200 */
[----:B------:R-:W-:Y:S02]  /*e410*/  MOV R31, R10 ;  /* 0x0000000a001f7202 */ /* 0x000fe40000000f00 */
[----:B------:R-:W-:Y:S02]  /*e420*/  LOP3.LUT R12, R12, R33, RZ, 0x3c, !PT ;  /* 0x000000210c0c7212 */ /* 0x000fe400078e3cff */
[----:B------:R-:W-:-:S02]  /*e430*/  MOV R25, R24 ;  /* 0x0000001800197202 */ /* 0x000fc40000000f00 */
[----:B------:R-:W-:Y:S02]  /*e440*/  F2FP.BF16.F32.PACK_AB R8, R97, R96 ;  /* 0x000000606108723e */ /* 0x000fe400000010ff */
[----:B------:R-:W-:Y:S02]  /*e450*/  F2FP.BF16.F32.PACK_AB R9, R99, R98 ;  /* 0x000000626309723e */ /* 0x000fe400000010ff */
[----:B------:R-:W-:Y:S02]  /*e460*/  F2FP.BF16.F32.PACK_AB R10, R101, R100 ;  /* 0x00000064650a723e */ /* 0x000fe400000010ff */
[----:B------:R-:W-:Y:S02]  /*e470*/  F2FP.BF16.F32.PACK_AB R11, R103, R102 ;  /* 0x00000066670b723e */ /* 0x000fe400000010ff */
[----:B------:R-:W-:Y:S01]  /*e480*/  MOV R32, R12 ;  /* 0x0000000c00207202 */ /* 0x000fe20000000f00 */
[----:B0-----:R-:W-:Y:S01]  /*e490*/  IMAD.U32 R28, RZ, RZ, UR8 ;  /* 0x00000008ff1c7e24 */ /* 0x001fe2000f8e00ff */
[----:B------:R-:W-:Y:S01]  /*e4a0*/  MOV R33, R14 ;  /* 0x0000000e00217202 */ /* 0x000fe20000000f00 */
[----:B------:R0:W-:Y:S01]  /*e4b0*/  STSM.16.M88.4 [R25], R8 ;  /* 0x0000000819007844 */ /* 0x0001e20000000200 */
[----:B------:R-:W-:Y:S01]  /*e4c0*/  F2FP.BF16.F32.PACK_AB R4, R105, R104 ;  /* 0x000000686904723e */ /* 0x000fe200000010ff */
[----:B------:R-:W-:Y:S01]  /*e4d0*/  ULDC.64 UR8, c[0x0][0xc08] ;  /* 0x0003020000087ab9 */ /* 0x000fe20000000a00 */
[----:B------:R-:W-:-:S02]  /*e4e0*/  F2FP.BF16.F32.PACK_AB R5, R107, R106 ;  /* 0x0000006a6b05723e */ /* 0x000fc400000010ff */
[----:B------:R-:W-:Y:S02]  /*e4f0*/  F2FP.BF16.F32.PACK_AB R6, R109, R108 ;  /* 0x0000006c6d06723e */ /* 0x000fe400000010ff */
[----:B------:R-:W-:Y:S02]  /*e500*/  F2FP.BF16.F32.PACK_AB R7, R111, R110 ;  /* 0x0000006e6f07723e */ /* 0x000fe400000010ff */
[----:B------:R-:W-:Y:S02]  /*e510*/  F2FP.BF16.F32.PACK_AB R12, R113, R112 ;  /* 0x00000070710c723e */ /* 0x000fe400000010ff */
[----:B------:R-:W-:Y:S01]  /*e520*/  F2FP.BF16.F32.PACK_AB R13, R115, R114 ;  /* 0x00000072730d723e */ /* 0x000fe200000010ff */
[----:B------:R2:W-:Y:S01]  /*e530*/  STSM.16.M88.4 [R33], R4 ;  /* 0x0000000421007844 */ /* 0x0005e20000000200 */
[----:B------:R-:W-:Y:S02]  /*e540*/  F2FP.BF16.F32.PACK_AB R14, R117, R116 ;  /* 0x00000074750e723e */ /* 0x000fe400000010ff */
[----:B------:R-:W-:-:S02]  /*e550*/  F2FP.BF16.F32.PACK_AB R15, R119, R118 ;  /* 0x00000076770f723e */ /* 0x000fc400000010ff */
[----:B------:R-:W-:Y:S02]  /*e560*/  F2FP.BF16.F32.PACK_AB R24, R121, R120 ;  /* 0x000000787918723e */ /* 0x000fe400000010ff */
[----:B0-----:R-:W-:Y:S01]  /*e570*/  F2FP.BF16.F32.PACK_AB R25, R123, R122 ;  /* 0x0000007a7b19723e */ /* 0x001fe200000010ff */
[----:B------:R-:W-:Y:S01]  /*e580*/  STSM.16.M88.4 [R32], R12 ;  /* 0x0000000c20007844 */ /* 0x000fe20000000200 */
[----:B------:R-:W-:Y:S02]  /*e590*/  F2FP.BF16.F32.PACK_AB R8, R129, R128 ;  /* 0x000000808108723e */ /* 0x000fe400000010ff */
[----:B------:R-:W-:Y:S01]  /*e5a0*/  F2FP.BF16.F32.PACK_AB R9, R131, R130 ;  /* 0x000000828309723e */ /* 0x000fe200000010ff */
[----:B------:R-:W-:Y:S01]  /*e5b0*/  STSM.16.M88.4 [R31], R24 ;  /* 0x000000181f007844 */ /* 0x000fe20000000200 */
[----:B------:R-:W-:Y:S02]  /*e5c0*/  F2FP.BF16.F32.PACK_AB R10, R133, R132 ;  /* 0x00000084850a723e */ /* 0x000fe400000010ff */
[----:B------:R-:W-:-:S02]  /*e5d0*/  F2FP.BF16.F32.PACK_AB R11, R135, R134 ;  /* 0x00000086870b723e */ /* 0x000fc400000010ff */
[----:B------:R-:W-:-:S03]  /*e5e0*/  PLOP3.LUT P0, PT, PT, PT, UP0, 0x80, 0x0 ;  /* 0x000000000000781c */ /* 0x000fc60003f0f008 */
[----:B------:R0:W-:Y:S01]  /*e5f0*/  STSM.16.M88.4 [R30], R8 ;  /* 0x000000081e007844 */ /* 0x0001e20000000200 */
[----:B------:R-:W-:Y:S09]  /*e600*/  BAR.SYNC.DEFER_BLOCKING 0x1, 0x180 ;  /* 0x0046000000007b1d */ /* 0x000ff20000010000 */
[----:B------:R-:W3:Y:S01]  /*e610*/  @P0 LDG.E R0, desc[UR50][R28.64] ;  /* 0x000000321c000981 */ /* 0x000ee2000c1e1900 */
[----:B------:R-:W-:Y:S01]  /*e620*/  UISETP.NE.U32.AND UP1, UPT, UR8, URZ, UPT ;  /* 0x0000003f0800728c */ /* 0x000fe2000bf25070 */
[----:B-1----:R-:W-:Y:S01]  /*e630*/  ISETP.NE.AND P1, PT, R41, 0x1, PT ;  /* 0x000000012900780c */ /* 0x002fe20003f25270 */
[----:B------:R-:W-:Y:S01]  /*e640*/  ULDC UR10, c[0x0][0xa88] ;  /* 0x0002a200000a7ab9 */ /* 0x000fe20000000800 */
[----:B------:R-:W-:Y:S01]  /*e650*/  UMOV UR4, URZ ;  /* 0x0000003f00047c82 */ /* 0x000fe20008000000 */
[----:B------:R-:W-:-:S06]  /*e660*/  UISETP.NE.AND.EX UP1, UPT, UR9, URZ, UPT, UP1 ;  /* 0x0000003f0900728c */ /* 0x000fcc000bf25310 */
[----:B------:R-:W-:-:S04]  /*e670*/  PLOP3.LUT P2, PT, PT, PT, UP1, 0x80, 0x0 ;  /* 0x000000000000781c */ /* 0x000fc80003f4f018 */
[----:B--2---:R-:W1:Y:S01]  /*e680*/  @P1 LDC R5, c[0x0][0xbec] ;  /* 0x0002fb00ff051b82 */ /* 0x004e620000000800 */
[----:B------:R-:W-:Y:S02]  /*e690*/  @UP1 ULDC.64 UR8, c[0x0][0xc08] ;  /* 0x0003020000081ab9 */ /* 0x000fe40000000a00 */
[----:B------:R-:W-:-:S05]  /*e6a0*/  @UP1 UIMAD.WIDE UR8, UR40, 0x4, UR8 ;  /* 0x00000004280818a5 */ /* 0x000fca000f8e0208 */
[----:B------:R-:W2:Y:S01]  /*e6b0*/  @P1 LDC R6, c[0x0][0xbf0] ;  /* 0x0002fc00ff061b82 */ /* 0x000ea20000000800 */
[----:B0-----:R-:W-:Y:S02]  /*e6c0*/  IMAD.U32 R8, RZ, RZ, UR8 ;  /* 0x00000008ff087e24 */ /* 0x001fe4000f8e00ff */
[----:B------:R-:W-:Y:S01]  /*e6d0*/  IMAD.U32 R9, RZ, RZ, UR9 ;  /* 0x00000009ff097e24 */ /* 0x000fe2000f8e00ff */
[----:B---3--:R-:W-:Y:S01]  /*e6e0*/  @P0 R2UR UR4, R0 ;  /* 0x00000000000402ca */ /* 0x008fe200000e0000 */
[----:B------:R-:W-:-:S06]  /*e6f0*/  IMAD.U32 R0, RZ, RZ, UR10 ;  /* 0x0000000aff007e24 */ /* 0x000fcc000f8e00ff */
[----:B------:R0:W5:Y:S01]  /*e700*/  @P2 LDG.E R0, desc[UR50][R8.64] ;  /* 0x0000003208002981 */ /* 0x000162000c1e1900 */
[----:B-12---:R-:W-:Y:S07]  /*e710*/  @P2 BRA `(.L_x_1152) ;  /* 0x0000000000102947 */ /* 0x006fee0003800000 */
[----:B------:R-:W-:Y:S05]  /*e720*/  @!P0 BRA `(.L_x_1152) ;  /* 0x00000000000c8947 */ /* 0x000fea0003800000 */
[----:B------:R-:W2:Y:S04]  /*e730*/  LDG.E R7, desc[UR50][R28.64] ;  /* 0x000000321c077981 */ /* 0x000ea8000c1e1900 */
[----:B-----5:R-:W2:Y:S02]  /*e740*/  LDG.E R0, desc[UR50][R28.64+0x4] ;  /* 0x000004321c007981 */ /* 0x020ea4000c1e1900 */
[----:B--2---:R-:W-:-:S07]  /*e750*/  IMAD.IADD R0, R0, 0x1, -R7 ;  /* 0x0000000100007824 */ /* 0x004fce00078e0a07 */
.L_x_1152:
[----:B0-----:R-:W-:Y:S01]  /*e760*/  VIADD R8, R136, UR39 ;  /* 0x0000002788087c36 */ /* 0x001fe20008000000 */
[----:B------:R-:W-:Y:S01]  /*e770*/  USHF.R.S32.HI UR9, URZ, 0x1f, UR4 ;  /* 0x0000001f3f097899 */ /* 0x000fe20008011404 */
[----:B-----5:R-:W-:Y:S01]  /*e780*/  IMAD R43, R0, R41, RZ ;  /* 0x00000029002b7224 */ /* 0x020fe200078e02ff */
[----:B------:R-:W-:Y:S01]  /*e790*/  USHF.R.S32.HI UR16, URZ, 0x1f, UR41 ;  /* 0x0000001f3f107899 */ /* 0x000fe20008011429 */
[----:B------:R-:W-:Y:S01]  /*e7a0*/  @P1 IMAD.HI.U32 R5, R8, R5, RZ ;  /* 0x0000000508051227 */ /* 0x000fe200078e00ff */
[----:B------:R-:W-:Y:S01]  /*e7b0*/  ULDC.64 UR14, c[0x0][0xb90] ;  /* 0x0002e400000e7ab9 */ /* 0x000fe20000000a00 */
[----:B------:R-:W-:Y:S01]  /*e7c0*/  UMOV UR8, UR4 ;  /* 0x0000000400087c82 */ /* 0x000fe20008000000 */
[----:B------:R-:W-:Y:S01]  /*e7d0*/  UIMAD UR12, UR16, UR14, URZ ;  /* 0x0000000e100c72a4 */ /* 0x000fe2000f8e023f */
[----:B------:R-:W-:Y:S01]  /*e7e0*/  IMAD.MOV.U32 R4, RZ, RZ, R8 ;  /* 0x000000ffff047224 */ /* 0x000fe200078e0008 */
[----:B------:R-:W-:Y:S01]  /*e7f0*/  UIMAD.WIDE.U32 UR10, UR41, UR14, UR8 ;  /* 0x0000000e290a72a5 */ /* 0x000fe2000f8e0008 */
[----:B------:R-:W-:Y:S01]  /*e800*/  @P1 SHF.R.U32.HI R4, RZ, R6, R5 ;  /* 0x00000006ff041219 */ /* 0x000fe20000011605 */
[----:B------:R-:W-:Y:S01]  /*e810*/  USHF.R.S32.HI UR8, URZ, 0x1f, UR40 ;  /* 0x0000001f3f087899 */ /* 0x000fe20008011428 */
[----:B------:R-:W-:Y:S01]  /*e820*/  IMAD R5, R141, 0x20, R137 ;  /* 0x000000208d057824 */ /* 0x000fe200078e0289 */
[----:B------:R-:W-:Y:S01]  /*e830*/  UIMAD UR12, UR41, UR15, UR12 ;  /* 0x0000000f290c72a4 */ /* 0x000fe2000f8e020c */
[----:B------:R-:W0:Y:S01]  /*e840*/  @P1 LDC R45, c[0x0][0xbec] ;  /* 0x0002fb00ff2d1b82 */ /* 0x000e220000000800 */
[----:B------:R-:W-:Y:S01]  /*e850*/  USEL UR18, UR8, URZ, !UP0 ;  /* 0x0000003f08127287 */ /* 0x000fe2000c000000 */
[----:B------:R-:W-:Y:S01]  /*e860*/  IMAD.MOV R6, RZ, RZ, -R4 ;  /* 0x000000ffff067224 */ /* 0x000fe200078e0a04 */
[----:B------:R-:W-:Y:S01]  /*e870*/  ULDC.64 UR14, c[0x0][0xb98] ;  /* 0x0002e600000e7ab9 */ /* 0x000fe20000000a00 */
[----:B------:R-:W-:Y:S01]  /*e880*/  USEL UR17, UR40, URZ, !UP0 ;  /* 0x0000003f28117287 */ /* 0x000fe2000c000000 */
[----:B------:R-:W-:Y:S01]  /*e890*/  IMAD.WIDE R20, R5, 0x2, R20 ;  /* 0x0000000205147825 */ /* 0x000fe200078e0214 */
[----:B------:R-:W-:-:S02]  /*e8a0*/  UIMAD UR8, UR18, UR14, URZ ;  /* 0x0000000e120872a4 */ /* 0x000fc4000f8e023f */
[----:B------:R-:W-:Y:S01]  /*e8b0*/  UIADD3 UR11, UR11, UR12, URZ ;  /* 0x0000000c0b0b7290 */ /* 0x000fe2000fffe03f */
[----:B------:R-:W-:Y:S01]  /*e8c0*/  IMAD R7, R41, R6, R8 ;  /* 0x0000000629077224 */ /* 0x000fe200078e0208 */
[----:B------:R-:W-:Y:S01]  /*e8d0*/  UIMAD UR8, UR17, UR15, UR8 ;  /* 0x0000000f110872a4 */ /* 0x000fe2000f8e0208 */
[----:B------:R-:W-:Y:S01]  /*e8e0*/  IADD3 R9, P2, R20, 0x1800, RZ ;  /* 0x0000180014097810 */ /* 0x000fe20007f5e0ff */
[----:B------:R-:W-:Y:S01]  /*e8f0*/  UIMAD.WIDE.U32 UR10, UR17, UR14, UR10 ;  /* 0x0000000e110a72a5 */ /* 0x000fe2000f8e000a */
[----:B------:R-:W-:Y:S01]  /*e900*/  SHF.R.S32.HI R6, RZ, 0x1f, R4 ;  /* 0x0000001fff067819 */ /* 0x000fe20000011404 */
[----:B------:R-:W-:Y:S01]  /*e910*/  ULDC.64 UR12, c[0x0][0xb88] ;  /* 0x0002e200000c7ab9 */ /* 0x000fe20000000a00 */
[----:B------:R-:W-:Y:S01]  /*e920*/  SHF.R.S32.HI R5, RZ, 0x1f, R7 ;  /* 0x0000001fff057819 */ /* 0x000fe20000011407 */
[----:B------:R-:W-:Y:S01]  /*e930*/  IMAD.U32 R11, RZ, RZ, UR8 ;  /* 0x00000008ff0b7e24 */ /* 0x000fe2000f8e00ff */
[----:B------:R-:W-:Y:S02]  /*e940*/  LOP3.LUT R8, R9, 0x180, RZ, 0xc0, !PT ;  /* 0x0000018009087812 */ /* 0x000fe400078ec0ff */
[----:B------:R-:W-:Y:S01]  /*e950*/  IADD3 R4, P0, R4, UR10, RZ ;  /* 0x0000000a04047c10 */ /* 0x000fe2000ff1e0ff */
[----:B------:R-:W-:Y:S01]  /*e960*/  IMAD R10, R5, UR12, RZ ;  /* 0x0000000c050a7c24 */ /* 0x000fe2000f8e02ff */
[----:B------:R-:W-:-:S02]  /*e970*/  SHF.R.U64 R8, R8, 0x3, RZ ;  /* 0x0000000308087819 */ /* 0x000fc400000012ff */
[----:B------:R-:W-:Y:S01]  /*e980*/  IADD3.X R5, R6, UR11, R11, P0, !PT ;  /* 0x0000000b06057c10 */ /* 0x000fe200087fe40b */
[----:B------:R-:W-:Y:S01]  /*e990*/  ULDC.64 UR10, c[0x0][0xb50] ;  /* 0x0002d400000a7ab9 */ /* 0x000fe20000000a00 */
[----:B------:R-:W-:Y:S01]  /*e9a0*/  LOP3.LUT R6, R8, R9, RZ, 0x3c, !PT ;  /* 0x0000000908067212 */ /* 0x000fe200078e3cff */
[C---:B------:R-:W-:Y:S01]  /*e9b0*/  IMAD R9, R7.reuse, UR13, R10 ;  /* 0x0000000d07097c24 */ /* 0x040fe2000f8e020a */
[C---:B------:R-:W-:Y:S01]  /*e9c0*/  IADD3 R25, P6, R20.reuse, 0x3000, RZ ;  /* 0x0000300014197810 */ /* 0x040fe20007fde0ff */
[----:B------:R-:W-:Y:S01]  /*e9d0*/  IMAD.WIDE.U32 R4, R7, UR12, R4 ;  /* 0x0000000c07047c25 */ /* 0x000fe2000f8e0004 */
[----:B------:R-:W-:Y:S01]  /*e9e0*/  ULDC.64 UR12, c[0x0][0xaa0] ;  /* 0x0002a800000c7ab9 */ /* 0x000fe20000000a00 */
[----:B------:R-:W-:Y:S02]  /*e9f0*/  IADD3 R13, P5, R20, 0x4800, RZ ;  /* 0x00004800140d7810 */ /* 0x000fe40007fbe0ff */
[----:B------:R-:W-:Y:S01]  /*ea00*/  IMAD.IADD R5, R5, 0x1, R9 ;  /* 0x0000000105057824 */ /* 0x000fe200078e0209 */
[----:B------:R-:W-:Y:S01]  /*ea10*/  LEA R8, P0, R4, UR10, 0x2 ;  /* 0x0000000a04087c11 */ /* 0x000fe2000f8010ff */
[----:B------:R-:W-:Y:S01]  /*ea20*/  VIADD R10, R144, UR39 ;  /* 0x00000027900a7c36 */ /* 0x000fe20008000000 */
[----:B------:R-:W-:Y:S01]  /*ea30*/  IADD3 R33, P4, R20, 0x6000, RZ ;  /* 0x0000600014217810 */ /* 0x000fe20007f9e0ff */
[----:B------:R-:W-:Y:S01]  /*ea40*/  IMAD.X R7, RZ, RZ, R21, P2 ;  /* 0x000000ffff077224 */ /* 0x000fe200010e0615 */
[----:B------:R-:W-:Y:S01]  /*ea50*/  LEA.HI.X R4, R4, UR11, R5, 0x2, P0 ;  /* 0x0000000b04047c11 */ /* 0x000fe200080f1405 */
[----:B------:R-:W-:Y:S01]  /*ea60*/  SHFL.IDX PT, R36, R8, RZ, 0x1c1f ;  /* 0x001c1fff08247589 */ /* 0x000fe200000e0000 */
[----:B------:R-:W-:Y:S01]  /*ea70*/  LOP3.LUT P0, RZ, R142, 0x3, RZ, 0xc0, !PT ;  /* 0x000000038eff7812 */ /* 0x000fe2000780c0ff */
[----:B------:R-:W-:Y:S01]  /*ea80*/  VIADD R0, R10, 0x8 ;  /* 0x000000080a007836 */ /* 0x000fe20000000000 */
[----:B------:R-:W-:Y:S01]  /*ea90*/  IADD3 R5, P3, R20, 0x7800, RZ ;  /* 0x0000780014057810 */ /* 0x000fe20007f7e0ff */
[----:B------:R-:W1:Y:S01]  /*eaa0*/  SHFL.IDX PT, R37, R4, RZ, 0x1c1f ;  /* 0x001c1fff04257589 */ /* 0x000e6200000e0000 */
[----:B------:R-:W-:-:S02]  /*eab0*/  ISETP.GE.OR P2, PT, R10, R43, P0 ;  /* 0x0000002b0a00720c */ /* 0x000fc40000746670 */
[----:B------:R-:W-:Y:S01]  /*eac0*/  ISETP.GE.OR P0, PT, R0, R43, P0 ;  /* 0x0000002b0000720c */ /* 0x000fe20000706670 */
[----:B------:R-:W-:Y:S01]  /*ead0*/  SHFL.IDX PT, R38, R8, 0x1, 0x1c1f ;  /* 0x003c1f0008267f89 */ /* 0x000fe200000e0000 */
[----:B------:R-:W-:Y:S01]  /*eae0*/  LOP3.LUT R0, R5, 0x180, RZ, 0xc0, !PT ;  /* 0x0000018005007812 */ /* 0x000fe200078ec0ff */
[----:B------:R-:W-:Y:S01]  /*eaf0*/  UIMAD UR10, UR9, UR12, URZ ;  /* 0x0000000c090a72a4 */ /* 0x000fe2000f8e023f */
[----:B------:R-:W-:Y:S01]  /*eb00*/  LOP3.LUT R9, R20, 0x180, RZ, 0xc0, !PT ;  /* 0x0000018014097812 */ /* 0x000fe200078ec0ff */
[----:B------:R-:W2:Y:S01]  /*eb10*/  SHFL.IDX PT, R39, R4, 0x1, 0x1c1f ;  /* 0x003c1f0004277f89 */ /* 0x000ea200000e0000 */
[----:B------:R-:W-:Y:S01]  /*eb20*/  SHF.R.U64 R0, R0, 0x3, RZ ;  /* 0x0000000300007819 */ /* 0x000fe200000012ff */
[----:B------:R-:W-:Y:S01]  /*eb30*/  UIMAD.WIDE.U32 UR8, UR4, UR12, URZ ;  /* 0x0000000c040872a5 */ /* 0x000fe2000f8e003f */
[----:B------:R-:W-:Y:S01]  /*eb40*/  LOP3.LUT R24, R25, 0x180, RZ, 0xc0, !PT ;  /* 0x0000018019187812 */ /* 0x000fe200078ec0ff */
[----:B------:R-:W-:Y:S01]  /*eb50*/  IMAD.X R29, RZ, RZ, R21, P3 ;  /* 0x000000ffff1d7224 */ /* 0x000fe200018e0615 */
[----:B------:R-:W-:-:S02]  /*eb60*/  LOP3.LUT R28, R0, R5, RZ, 0x3c, !PT ;  /* 0x00000005001c7212 */ /* 0x000fc400078e3cff */
[----:B------:R-:W-:Y:S02]  /*eb70*/  LOP3.LUT R12, R13, 0x180, RZ, 0xc0, !PT ;  /* 0x000001800d0c7812 */ /* 0x000fe400078ec0ff */
[----:B------:R-:W-:Y:S01]  /*eb80*/  LOP3.LUT R32, R33, 0x180, RZ, 0xc0, !PT ;  /* 0x0000018021207812 */ /* 0x000fe200078ec0ff */
[----:B-1----:R1:W-:Y:S01]  /*eb90*/  @!P2 ST.E desc[UR50][R36.64], R3 ;  /* 0x000000032400a985 */ /* 0x0023e2000c101932 */
[----:B------:R-:W-:Y:S01]  /*eba0*/  IMAD R0, R140, 0x60, R141 ;  /* 0x000000608c007824 */ /* 0x000fe200078e028d */
[----:B------:R-:W-:Y:S01]  /*ebb0*/  UIMAD UR10, UR4, UR13, UR10 ;  /* 0x0000000d040a72a4 */ /* 0x000fe2000f8e020a */
[----:B------:R-:W-:Y:S02]  /*ebc0*/  SHF.R.U64 R9, R9, 0x3, RZ ;  /* 0x0000000309097819 */ /* 0x000fe400000012ff */
[----:B------:R-:W-:Y:S01]  /*ebd0*/  ULDC.64 UR12, c[0x0][0xae8] ;  /* 0x0002ba00000c7ab9 */ /* 0x000fe20000000a00 */
[----:B------:R-:W-:Y:S02]  /*ebe0*/  SHF.R.U64 R24, R24, 0x3, RZ ;  /* 0x0000000318187819 */ /* 0x000fe400000012ff */
[----:B------:R-:W-:-:S02]  /*ebf0*/  SHF.R.U64 R12, R12, 0x3, RZ ;  /* 0x000000030c0c7819 */ /* 0x000fc400000012ff */
[----:B------:R-:W-:Y:S01]  /*ec00*/  SHF.R.U64 R32, R32, 0x3, RZ ;  /* 0x0000000320207819 */ /* 0x000fe200000012ff */
[----:B-1----:R-:W1:Y:S01]  /*ec10*/  @P1 LDC R3, c[0x0][0xbf0] ;  /* 0x0002fc00ff031b82 */ /* 0x002e620000000800 */
[----:B------:R-:W-:Y:S01]  /*ec20*/  VIADD R36, R0, UR39 ;  /* 0x0000002700247c36 */ /* 0x000fe20008000000 */
[----:B------:R-:W-:Y:S01]  /*ec30*/  UIADD3 UR9, UR9, UR10, URZ ;  /* 0x0000000a09097290 */ /* 0x000fe2000fffe03f */
[----:B------:R-:W-:Y:S01]  /*ec40*/  LOP3.LUT R20, R9, R20, RZ, 0x3c, !PT ;  /* 0x0000001409147212 */ /* 0x000fe200078e3cff */
[----:B------:R-:W-:Y:S01]  /*ec50*/  UIMAD UR4, UR16, UR12, URZ ;  /* 0x0000000c100472a4 */ /* 0x000fe2000f8e023f */
[----:B0-----:R-:W-:Y:S01]  /*ec60*/  @P1 IMAD.HI.U32 R0, R36, R45, RZ ;  /* 0x0000002d24001227 */ /* 0x001fe200078e00ff */
[----:B------:R-:W-:Y:S01]  /*ec70*/  UIMAD.WIDE.U32 UR8, UR41, UR12, UR8 ;  /* 0x0000000c290872a5 */ /* 0x000fe2000f8e0008 */
[----:B------:R-:W-:Y:S01]  /*ec80*/  LOP3.LUT R24, R24, R25, RZ, 0x3c, !PT ;  /* 0x0000001918187212 */ /* 0x000fe200078e3cff */
[----:B------:R-:W-:Y:S01]  /*ec90*/  UIMAD UR4, UR41, UR13, UR4 ;  /* 0x0000000d290472a4 */ /* 0x000fe2000f8e0204 */
[----:B------:R-:W-:Y:S01]  /*eca0*/  LOP3.LUT R12, R12, R13, RZ, 0x3c, !PT ;  /* 0x0000000d0c0c7212 */ /* 0x000fe200078e3cff */
[----:B--2---:R0:W-:Y:S01]  /*ecb0*/  @!P0 ST.E desc[UR50][R38.64], R2 ;  /* 0x0000000226008985 */ /* 0x0041e2000c101932 */
[----:B------:R-:W-:Y:S01]  /*ecc0*/  LOP3.LUT R32, R32, R33, RZ, 0x3c, !PT ;  /* 0x0000002120207212 */ /* 0x000fe200078e3cff */
[--C-:B------:R-:W-:Y:S01]  /*ecd0*/  IMAD.X R25, RZ, RZ, R21.reuse, P6 ;  /* 0x000000ffff197224 */ /* 0x100fe200030e0615 */
[----:B------:R-:W-:Y:S01]  /*ece0*/  ULDC.64 UR10, c[0x0][0xaf0] ;  /* 0x0002bc00000a7ab9 */ /* 0x000fe20000000a00 */
[--C-:B------:R-:W-:Y:S01]  /*ecf0*/  IMAD.X R13, RZ, RZ, R21.reuse, P5 ;  /* 0x000000ffff0d7224 */ /* 0x100fe200028e0615 */
[----:B------:R2:W5:Y:S01]  /*ed00*/  LD.E.128 R8, desc[UR50][R20.64] ;  /* 0x0000003214087980 */ /* 0x000562000c101d00 */
[----:B------:R-:W-:Y:S01]  /*ed10*/  IMAD.X R33, RZ, RZ, R21, P4 ;  /* 0x000000ffff217224 */ /* 0x000fe200020e0615 */
[----:B------:R-:W-:-:S02]  /*ed20*/  UIADD3 UR9, UR9, UR4, URZ ;  /* 0x0000000409097290 */ /* 0x000fc4000fffe03f */
[----:B------:R-:W-:Y:S01]  /*ed30*/  UIMAD UR4, UR18, UR10, URZ ;  /* 0x0000000a120472a4 */ /* 0x000fe2000f8e023f */
[----:B------:R-:W5:Y:S04]  /*ed40*/  LD.E.128 R4, desc[UR50][R6.64] ;  /* 0x0000003206047980 */ /* 0x000f68000c101d00 */
[----:B------:R-:W5:Y:S01]  /*ed50*/  LD.E.128 R24, desc[UR50][R24.64] ;  /* 0x0000003218187980 */ /* 0x000f62000c101d00 */
[----:B--2---:R-:W-:Y:S01]  /*ed60*/  IMAD.MOV.U32 R21, RZ, RZ, R36 ;  /* 0x000000ffff157224 */ /* 0x004fe200078e0024 */
[----:B-1----:R-:W-:Y:S01]  /*ed70*/  @P1 SHF.R.U32.HI R21, RZ, R3, R0 ;  /* 0x00000003ff151219 */ /* 0x002fe20000011600 */
[----:B------:R-:W-:Y:S01]  /*ed80*/  UIMAD UR4, UR17, UR11, UR4 ;  /* 0x0000000b110472a4 */ /* 0x000fe2000f8e0204 */
[----:B------:R-:W5:Y:S01]  /*ed90*/  LD.E.128 R12, desc[UR50][R12.64] ;  /* 0x000000320c0c7980 */ /* 0x000f62000c101d00 */
[----:B------:R-:W-:Y:S01]  /*eda0*/  UIMAD.WIDE.U32 UR8, UR17, UR10, UR8 ;  /* 0x0000000a110872a5 */ /* 0x000fe2000f8e0008 */
[--C-:B------:R-:W-:Y:S01]  /*edb0*/  SHF.R.S32.HI R0, RZ, 0x1f, R21.reuse ;  /* 0x0000001fff007819 */ /* 0x100fe20000011415 */
[----:B------:R-:W-:Y:S01]  /*edc0*/  IMAD.MOV R20, RZ, RZ, -R21 ;  /* 0x000000ffff147224 */ /* 0x000fe200078e0a15 */
[----:B------:R-:W-:Y:S01]  /*edd0*/  ULDC.64 UR10, c[0x0][0xae0] ;  /* 0x0002b800000a7ab9 */ /* 0x000fe20000000a00 */
[----:B------:R-:W-:Y:S01]  /*ede0*/  UIADD3 UR4, UR9, UR4, URZ ;  /* 0x0000000409047290 */ /* 0x000fe2000fffe03f */
[----:B------:R-:W5:Y:S01]  /*edf0*/  LD.E.128 R32, desc[UR50][R32.64] ;  /* 0x0000003220207980 */ /* 0x000f62000c101d00 */
[----:B------:R-:W-:-:S02]  /*ee00*/  IMAD R0, R0, UR10, RZ ;  /* 0x0000000a00007c24 */ /* 0x000fc4000f8e02ff */
[----:B------:R-:W-:Y:S01]  /*ee10*/  IMAD R37, R41, R20, R36 ;  /* 0x0000001429257224 */ /* 0x000fe200078e0224 */
[----:B------:R-:W5:Y:S01]  /*ee20*/  LD.E.128 R28, desc[UR50][R28.64] ;  /* 0x000000321c1c7980 */ /* 0x000f62000c101d00 */
[----:B0-----:R-:W-:Y:S02]  /*ee30*/  IMAD R39, R21, UR11, R0 ;  /* 0x0000000b15277c24 */ /* 0x001fe4000f8e0200 */
[----:B------:R-:W-:Y:S01]  /*ee40*/  IMAD.U32 R3, RZ, RZ, UR9 ;  /* 0x00000009ff037e24 */ /* 0x000fe2000f8e00ff */
[----:B------:R-:W-:Y:S01]  /*ee50*/  SHF.R.S32.HI R0, RZ, 0x1f, R37 ;  /* 0x0000001fff007819 */ /* 0x000fe20000011425 */
[----:B------:R-:W-:Y:S01]  /*ee60*/  IMAD.U32 R2, RZ, RZ, UR8 ;  /* 0x00000008ff027e24 */ /* 0x000fe2000f8e00ff */
[----:B------:R-:W-:Y:S01]  /*ee70*/  ULDC.64 UR8, c[0x0][0xad8] ;  /* 0x0002b60000087ab9 */ /* 0x000fe20000000a00 */
[----:B------:R-:W-:Y:S01]  /*ee80*/  IMAD.U32 R3, RZ, RZ, UR4 ;  /* 0x00000004ff037e24 */ /* 0x000fe2000f8e00ff */
[----:B------:R-:W-:Y:S01]  /*ee90*/  @!PT LDS RZ, [RZ] ;  /* 0x00000000fffff984 */ /* 0x000fe20000000800 */
[----:B------:R-:W-:Y:S01]  /*eea0*/  @!PT LDS RZ, [RZ] ;  /* 0x00000000fffff984 */ /* 0x000fe20000000800 */
[----:B------:R-:W-:Y:S01]  /*eeb0*/  @!PT LDS RZ, [RZ] ;  /* 0x00000000fffff984 */ /* 0x000fe20000000800 */
[----:B------:R-:W-:Y:S01]  /*eec0*/  @!PT LDS RZ, [RZ] ;  /* 0x00000000fffff984 */ /* 0x000fe20000000800 */
[----:B------:R0:W-:Y:S06]  /*eed0*/  MEMBAR.ALL.CTA ;  /* 0x0000000000007992 */ /* 0x0001ec0000008000 */
[----:B0-----:R-:W0:Y:S01]  /*eee0*/  FENCE.VIEW.ASYNC.S ;  /* 0x00000000000073c6 */ /* 0x001e220000000000 */
[----:B------:R-:W-:-:S02]  /*eef0*/  IMAD R0, R0, UR8, RZ ;  /* 0x0000000800007c24 */ /* 0x000fc4000f8e02ff */
[----:B------:R-:W-:-:S04]  /*ef00*/  IMAD.WIDE.U32 R2, R21, UR10, R2 ;  /* 0x0000000a15027c25 */ /* 0x000fc8000f8e0002 */
[----:B------:R-:W-:Y:S02]  /*ef10*/  IMAD.IADD R3, R3, 0x1, R39 ;  /* 0x0000000103037824 */ /* 0x000fe400078e0227 */
[----:B------:R-:W-:Y:S02]  /*ef20*/  IMAD R21, R37, UR9, R0 ;  /* 0x0000000925157c24 */ /* 0x000fe4000f8e0200 */
[----:B------:R-:W-:Y:S01]  /*ef30*/  VIADD R0, R141, UR39 ;  /* 0x000000278d007c36 */ /* 0x000fe20008000000 */
[----:B------:R-:W-:Y:S01]  /*ef40*/  UIADD3 UR4, UR42, 0x2d820, URZ ;  /* 0x0002d8202a047890 */ /* 0x000fe2000fffe03f */
[----:B------:R-:W-:Y:S01]  /*ef50*/  IMAD.WIDE.U32 R2, R37, UR8, R2 ;  /* 0x0000000825027c25 */ /* 0x000fe2000f8e0002 */
[----:B------:R-:W-:Y:S02]  /*ef60*/  ULDC.64 UR8, c[0x0][0xa80] ;  /* 0x0002a00000087ab9 */ /* 0x000fe40000000a00 */
[----:B------:R-:W-:Y:S01]  /*ef70*/  ISETP.GE.AND P0, PT, R0, R43, PT ;  /* 0x0000002b0000720c */ /* 0x000fe20003f06270 */
[----:B------:R-:W-:Y:S01]  /*ef80*/  IMAD.IADD R3, R3, 0x1, R21 ;  /* 0x0000000103037824 */ /* 0x000fe200078e0215 */
[----:B------:R-:W-:Y:S01]  /*ef90*/  LEA R40, P1, R2, UR8, 0x1 ;  /* 0x0000000802287c11 */ /* 0x000fe2000f8208ff */
[----:B------:R-:W-:-:S03]  /*efa0*/  UPRMT UR4, URZ, 0x654, UR4 ;  /* 0x000006543f047896 */ /* 0x000fc60008000004 */
[----:B------:R-:W-:Y:S01]  /*efb0*/  LEA.HI.X R41, R2, UR9, R3, 0x1, P1 ;  /* 0x0000000902297c11 */ /* 0x000fe200088f0c03 */
[----:B0-----:R0:W1:Y:S01]  /*efc0*/  SHFL.IDX PT, R20, R40, RZ, 0x1c1f ;  /* 0x001c1fff28147589 */ /* 0x00106200000e0000 */
[----:B------:R-:W-:Y:S03]  /*efd0*/  BSSY B1, `(.L_x_1153) ;  /* 0x0000010000017945 */ /* 0x000fe60003800000 */
[----:B------:R0:W2:Y:S01]  /*efe0*/  SHFL.IDX PT, R21, R41, RZ, 0x1c1f ;  /* 0x001c1fff29157589 */ /* 0x0000a200000e0000 */
[----:B------:R-:W-:Y:S01]  /*eff0*/  SYNCS.ARRIVE.TRANS64.RED.A1T0 RZ, [UR4], RZ ;  /* 0x000000ffffff79a7 */ /* 0x000fe20008100404 */
        /* <DEDUP_REMOVED lines=10> */
[----:B-----5:R3:W-:Y:S04]  /*f0a0*/  @!P0 ST.E.128 desc[UR50][R2.64], R8 ;  /* 0x0000000802008985 */ /* 0x0207e8000c101d32 */
[----:B------:R3:W-:Y:S04]  /*f0b0*/  @!P1 ST.E.128 desc[UR50][R36.64], R24 ;  /* 0x0000001824009985 */ /* 0x0007e8000c101d32 */
[----:B------:R3:W-:Y:S02]  /*f0c0*/  @!P2 ST.E.128 desc[UR50][R38.64], R32 ;  /* 0x000000202600a985 */ /* 0x0007e4000c101d32 */
.L_x_1154:
[----:B------:R-:W-:Y:S05]  /*f0d0*/  BSYNC B1 ;  /* 0x0000000000017941 */ /* 0x000fea0003800000 */
.L_x_1153:
        /* <DEDUP_REMOVED lines=8> */
[C---:B0-----:R-:W-:Y:S02]  /*f160*/  @!P2 LEA R10, P0, R138.reuse, R8, 0x1 ;  /* 0x000000088a0aa211 */ /* 0x041fe400078008ff */
        /* <DEDUP_REMOVED lines=10> */
.L_x_1151:
[----:B------:R-:W-:Y:S01]  /*f210*/  ULDC.64 UR8, c[0x0][0xc00] ;  /* 0x0003000000087ab9 */ /* 0x000fe20000000a00 */
[----:B------:R-:W-:Y:S01]  /*f220*/  ULDC UR4, c[0x0][0xa88] ;  /* 0x0002a20000047ab9 */ /* 0x000fe20000000800 */
[----:B------:R-:W-:Y:S01]  /*f230*/  UISETP.NE.U32.AND UP0, UPT, UR8, URZ, UPT ;  /* 0x0000003f0800728c */ /* 0x000fe2000bf05070 */
[----:B------:R-:W0:Y:S03]  /*f240*/  LDC R11, c[0x0][0xbe8] ;  /* 0x0002fa00ff0b7b82 */ /* 0x000e260000000800 */
[----:B------:R-:W-:-:S03]  /*f250*/  UISETP.NE.AND.EX UP0, UPT, UR9, URZ, UPT, UP0 ;  /* 0x0000003f0900728c */ /* 0x000fc6000bf05300 */
[----:B------:R-:W-:Y:S02]  /*f260*/  ULDC.64 UR8, c[0x0][0xc00] ;  /* 0x0003000000087ab9 */ /* 0x000fe40000000a00 */
[----:B------:R-:W-:Y:S01]  /*f270*/  UIMAD.WIDE UR8, UR40, 0x4, UR8 ;  /* 0x00000004280878a5 */ /* 0x000fe2000f8e0208 */
[----:B------:R-:W-:-:S05]  /*f280*/  PLOP3.LUT P2, PT, PT, PT, UP0, 0x80, 0x0 ;  /* 0x000000000000781c */ /* 0x000fca0003f4f008 */
[----:B------:R-:W-:Y:S02]  /*f290*/  IMAD.U32 R2, RZ, RZ, UR8 ;  /* 0x00000008ff027e24 */ /* 0x000fe4000f8e00ff */
[----:B------:R-:W-:Y:S01]  /*f2a0*/  IMAD.U32 R3, RZ, RZ, UR9 ;  /* 0x00000009ff037e24 */ /* 0x000fe2000f8e00ff */
[----:B------:R-:W-:Y:S02]  /*f2b0*/  ULDC.64 UR8, c[0x0][0xc08] ;  /* 0x0003020000087ab9 */ /* 0x000fe40000000a00 */
[----:B------:R-:W-:Y:S01]  /*f2c0*/  UISETP.NE.U32.AND UP1, UPT, UR8, URZ, UPT ;  /* 0x0000003f0800728c */ /* 0x000fe2000bf25070 */
[----:B------:R-:W-:Y:S02]  /*f2d0*/  IMAD.U32 R0, RZ, RZ, UR4 ;  /* 0x00000004ff007e24 */ /* 0x000fe4000f8e00ff */
[----:B------:R-:W2:Y:S01]  /*f2e0*/  @P2 LDG.E R6, desc[UR50][R2.64] ;  /* 0x0000003202062981 */ /* 0x000ea2000c1e1900 */
[----:B------:R-:W-:-:S06]  /*f2f0*/  UISETP.NE.AND.EX UP1, UPT, UR9, URZ, UPT, UP1 ;  /* 0x0000003f0900728c */ /* 0x000fcc000bf25310 */
[----:B------:R-:W-:-:S05]  /*f300*/  PLOP3.LUT P3, PT, PT, PT, UP1, 0x80, 0x0 ;  /* 0x000000000000781c */ /* 0x000fca0003f6f018 */
[----:B------:R-:W-:Y:S02]  /*f310*/  @UP1 ULDC.64 UR8, c[0x0][0xc08] ;  /* 0x0003020000081ab9 */ /* 0x000fe40000000a00 */
[----:B------:R-:W-:-:S06]  /*f320*/  @UP1 UIMAD.WIDE UR8, UR40, 0x4, UR8 ;  /* 0x00000004280818a5 */ /* 0x000fcc000f8e0208 */
[----:B------:R-:W-:Y:S02]  /*f330*/  IMAD.U32 R4, RZ, RZ, UR8 ;  /* 0x00000008ff047e24 */ /* 0x000fe4000f8e00ff */
[----:B------:R-:W-:-:S05]  /*f340*/  IMAD.U32 R5, RZ, RZ, UR9 ;  /* 0x00000009ff057e24 */ /* 0x000fca000f8e00ff */
[----:B------:R1:W5:Y:S01]  /*f350*/  @P3 LDG.E R0, desc[UR50][R4.64] ;  /* 0x0000003204003981 */ /* 0x000362000c1e1900 */
[----:B0-----:R-:W-:Y:S01]  /*f360*/  ISETP.NE.AND P0, PT, R11, 0x1, PT ;  /* 0x000000010b00780c */ /* 0x001fe20003f05270 */
[----:B------:R-:W-:Y:S01]  /*f370*/  UMOV UR4, URZ ;  /* 0x0000003f00047c82 */ /* 0x000fe20008000000 */
[----:B------:R-:W-:Y:S01]  /*f380*/  USHF.R.S32.HI UR13, URZ, 0x1f, UR41 ;  /* 0x0000001f3f0d7899 */ /* 0x000fe20008011429 */
[----:B------:R-:W-:-:S10]  /*f390*/  ISETP.GE.AND P1, PT, R148, 0xc0, PT ;  /* 0x000000c09400780c */ /* 0x000fd40003f26270 */
[----:B------:R-:W0:Y:S01]  /*f3a0*/  @P0 LDC R9, c[0x0][0xbec] ;  /* 0x0002fb00ff090b82 */ /* 0x000e220000000800 */
[----:B--2---:R-:W-:Y:S01]  /*f3b0*/  @P2 R2UR UR4, R6 ;  /* 0x00000000060422ca */ /* 0x004fe200000e0000 */
[----:B01----:R-:W-:-:S14]  /*f3c0*/  @P3 BRA `(.L_x_1156) ;  /* 0x0000000000103947 */ /* 0x003fdc0003800000 */
[----:B------:R-:W-:Y:S05]  /*f3d0*/  @!P2 BRA `(.L_x_1156) ;  /* 0x00000000000ca947 */ /* 0x000fea0003800000 */
[----:B------:R-:W2:Y:S04]  /*f3e0*/  LDG.E R5, desc[UR50][R2.64] ;  /* 0x0000003202057981 */ /* 0x000ea8000c1e1900 */
[----:B-----5:R-:W2:Y:S02]  /*f3f0*/  LDG.E R0, desc[UR50][R2.64+0x4] ;  /* 0x0000043202007981 */ /* 0x020ea4000c1e1900 */
[----:B--2---:R-:W-:-:S07]  /*f400*/  IMAD.IADD R0, R0, 0x1, -R5 ;  /* 0x0000000100007824 */ /* 0x004fce00078e0a05 */
.L_x_1156:
[----:B------:R-:W-:Y:S01]  /*f410*/  USHF.R.S32.HI UR9, URZ, 0x1f, UR40 ;  /* 0x0000001f3f097899 */ /* 0x000fe20008011428 */
[----:B------:R-:W-:Y:S01]  /*f420*/  BSSY B1, `(.L_x_1157) ;  /* 0x000002e000017945 */ /* 0x000fe20003800000 */
[----:B------:R-:W-:Y:S02]  /*f430*/  USHF.R.S32.HI UR12, URZ, 0x1f, UR4 ;  /* 0x0000001f3f0c7899 */ /* 0x000fe40008011404 */
[----:B------:R-:W-:Y:S02]  /*f440*/  USEL UR8, UR40, URZ, !UP0 ;  /* 0x0000003f28087287 */ /* 0x000fe4000c000000 */
[----:B------:R-:W-:Y:S01]  /*f450*/  USEL UR14, UR9, URZ, !UP0 ;  /* 0x0000003f090e7287 */ /* 0x000fe2000c000000 */
[----:B------:R-:W-:Y:S11]  /*f460*/  @P1 BRA `(.L_x_1158) ;  /* 0x0000000000a41947 */ /* 0x000ff60003800000 */
[----:B------:R-:W0:Y:S01]  /*f470*/  S2R R3, SR_TID.X ;  /* 0x0000000000037919 */ /* 0x000e220000002100 */
[----:B------:R-:W1:Y:S01]  /*f480*/  LDC R7, c[0x0][0xbe8] ;  /* 0x0002fa00ff077b82 */ /* 0x000e620000000800 */
[----:B------:R-:W-:Y:S02]  /*f490*/  IMAD.U32 R4, RZ, RZ, UR39 ;  /* 0x00000027ff047e24 */ /* 0x000fe4000f8e00ff */
[----:B-1---5:R-:W-:-:S03]  /*f4a0*/  IMAD R2, R0, R7, RZ ;  /* 0x0000000700027224 */ /* 0x022fc600078e02ff */
[----:B0-----:R-:W-:-:S04]  /*f4b0*/  IADD3 R4, R4, -0x80, R3 ;  /* 0xffffff8004047810 */ /* 0x001fc80007ffe003 */
[----:B------:R-:W-:-:S13]  /*f4c0*/  ISETP.GE.AND P1, PT, R4, R2, PT ;  /* 0x000000020400720c */ /* 0x000fda0003f26270 */
[----:B------:R-:W-:Y:S05]  /*f4d0*/  @P1 BRA `(.L_x_1158) ;  /* 0x0000000000881947 */ /* 0x000fea0003800000 */
[----:B------:R-:W-:Y:S01]  /*f4e0*/  ISETP.NE.AND P1, PT, R7, 0x1, PT ;  /* 0x000000010700780c */ /* 0x000fe20003f25270 */
[----:B------:R-:W-:Y:S01]  /*f4f0*/  ULDC.64 UR16, c[0x0][0xb90] ;  /* 0x0002e40000107ab9 */ /* 0x000fe20000000a00 */
[----:B------:R-:W-:Y:S01]  /*f500*/  UMOV UR10, UR4 ;  /* 0x00000004000a7c82 */ /* 0x000fe20008000000 */
[----:B------:R-:W-:Y:S01]  /*f510*/  UIMAD UR9, UR13, UR16, URZ ;  /* 0x000000100d0972a4 */ /* 0x000fe2000f8e023f */
[----:B------:R-:W-:Y:S01]  /*f520*/  IMAD.MOV.U32 R2, RZ, RZ, R4 ;  /* 0x000000ffff027224 */ /* 0x000fe200078e0004 */
[----:B------:R-:W-:Y:S02]  /*f530*/  UMOV UR11, UR12 ;  /* 0x0000000c000b7c82 */ /* 0x000fe40008000000 */
[----:B------:R-:W-:Y:S02]  /*f540*/  UIMAD.WIDE.U32 UR10, UR41, UR16, UR10 ;  /* 0x00000010290a72a5 */ /* 0x000fe4000f8e000a */
[----:B------:R-:W-:-:S03]  /*f550*/  UIMAD UR9, UR41, UR17, UR9 ;  /* 0x00000011290972a4 */ /* 0x000fc6000f8e0209 */
[----:B------:R-:W-:Y:S01]  /*f560*/  ULDC.64 UR16, c[0x0][0xb98] ;  /* 0x0002e60000107ab9 */ /* 0x000fe20000000a00 */
[----:B------:R-:W0:Y:S01]  /*f570*/  @P1 LDC R3, c[0x0][0xbec] ;  /* 0x0002fb00ff031b82 */ /* 0x000e220000000800 */
[----:B------:R-:W-:Y:S02]  /*f580*/  UIADD3 UR11, UR11, UR9, URZ ;  /* 0x000000090b0b7290 */ /* 0x000fe4000fffe03f */
[----:B------:R-:W-:Y:S02]  /*f590*/  UIMAD UR9, UR14, UR16, URZ ;  /* 0x000000100e0972a4 */ /* 0x000fe4000f8e023f */
[----:B------:R-:W-:Y:S02]  /*f5a0*/  UIMAD.WIDE.U32 UR10, UR8, UR16, UR10 ;  /* 0x00000010080a72a5 */ /* 0x000fe4000f8e000a */
[----:B------:R-:W-:Y:S01]  /*f5b0*/  UIMAD UR9, UR8, UR17, UR9 ;  /* 0x00000011080972a4 */ /* 0x000fe2000f8e0209 */
[----:B------:R-:W1:Y:S02]  /*f5c0*/  @P1 LDC R6, c[0x0][0xbf0] ;  /* 0x0002fc00ff061b82 */ /* 0x000e640000000800 */
[----:B------:R-:W-:Y:S01]  /*f5d0*/  ULDC.64 UR16, c[0x0][0xb88] ;  /* 0x0002e20000107ab9 */ /* 0x000fe20000000a00 */
[----:B0-----:R-:W-:-:S05]  /*f5e0*/  @P1 IMAD.HI.U32 R3, R4, R3, RZ ;  /* 0x0000000304031227 */ /* 0x001fca00078e00ff */
[----:B-1----:R-:W-:Y:S01]  /*f5f0*/  @P1 SHF.R.U32.HI R2, RZ, R6, R3 ;  /* 0x00000006ff021219 */ /* 0x002fe20000011603 */
[----:B------:R-:W-:-:S03]  /*f600*/  IMAD.U32 R6, RZ, RZ, UR9 ;  /* 0x00000009ff067e24 */ /* 0x000fc6000f8e00ff */
[--C-:B------:R-:W-:Y:S01]  /*f610*/  SHF.R.S32.HI R3, RZ, 0x1f, R2.reuse ;  /* 0x0000001fff037819 */ /* 0x100fe20000011402 */
[----:B------:R-:W-:Y:S01]  /*f620*/  IMAD.MOV R5, RZ, RZ, -R2 ;  /* 0x000000ffff057224 */ /* 0x000fe200078e0a02 */
[----:B------:R-:W-:-:S03]  /*f630*/  IADD3 R2, P1, R2, UR10, RZ ;  /* 0x0000000a02027c10 */ /* 0x000fc6000ff3e0ff */
[----:B------:R-:W-:Y:S01]  /*f640*/  IMAD R5, R7, R5, R4 ;  /* 0x0000000507057224 */ /* 0x000fe200078e0204 */
[----:B------:R-:W-:Y:S01]  /*f650*/  IADD3.X R3, R3, UR11, R6, P1, !PT ;  /* 0x0000000b03037c10 */ /* 0x000fe20008ffe406 */
[----:B------:R-:W-:-:S03]  /*f660*/  ULDC.64 UR10, c[0x0][0xb50] ;  /* 0x0002d400000a7ab9 */ /* 0x000fc60000000a00 */
[----:B------:R-:W-:Y:S01]  /*f670*/  SHF.R.S32.HI R4, RZ, 0x1f, R5 ;  /* 0x0000001fff047819 */ /* 0x000fe20000011405 */
[----:B------:R-:W-:-:S04]  /*f680*/  IMAD.WIDE.U32 R2, R5, UR16, R2 ;  /* 0x0000001005027c25 */ /* 0x000fc8000f8e0002 */
[----:B------:R-:W-:-:S04]  /*f690*/  IMAD R4, R4, UR16, RZ ;  /* 0x0000001004047c24 */ /* 0x000fc8000f8e02ff */
[----:B------:R-:W-:Y:S01]  /*f6a0*/  IMAD R7, R5, UR17, R4 ;  /* 0x0000001105077c24 */ /* 0x000fe2000f8e0204 */
[----:B------:R-:W-:-:S03]  /*f6b0*/  LEA R4, P1, R2, UR10, 0x2 ;  /* 0x0000000a02047c11 */ /* 0x000fc6000f8210ff */
[----:B------:R-:W-:-:S05]  /*f6c0*/  IMAD.IADD R3, R3, 0x1, R7 ;  /* 0x0000000103037824 */ /* 0x000fca00078e0207 */
[----:B------:R-:W-:Y:S01]  /*f6d0*/  LEA.HI.X R5, R2, UR11, R3, 0x2, P1 ;  /* 0x0000000b02057c11 */ /* 0x000fe200088f1403 */
[----:B------:R-:W-:-:S05]  /*f6e0*/  IMAD.MOV.U32 R3, RZ, RZ, -0x800000 ;  /* 0xff800000ff037424 */ /* 0x000fca00078e00ff */
[----:B------:R0:W-:Y:S02]  /*f6f0*/  STG.E desc[UR50][R4.64], R3 ;  /* 0x0000000304007986 */ /* 0x0001e4000c101932 */
.L_x_1158:
[----:B------:R-:W-:Y:S05]  /*f700*/  BSYNC B1 ;  /* 0x0000000000017941 */ /* 0x000fea0003800000 */
.L_x_1157:
[----:B0-----:R-:W0:Y:S01]  /*f710*/  @P0 LDC R3, c[0x0][0xbf0] ;  /* 0x0002fc00ff030b82 */ /* 0x001e220000000800 */
[----:B------:R-:W-:Y:S01]  /*f720*/  ULDC.64 UR16, c[0x0][0xaa0] ;  /* 0x0002a80000107ab9 */ /* 0x000fe20000000a00 */
[----:B------:R-:W-:Y:S01]  /*f730*/  IMAD R2, R140, 0x60, R141 ;  /* 0x000000608c027824 */ /* 0x000fe200078e028d */
[----:B------:R-:W-:Y:S01]  /*f740*/  UIMAD UR9, UR12, UR16, URZ ;  /* 0x000000100c0972a4 */ /* 0x000fe2000f8e023f */
[----:B------:R-:W-:Y:S01]  /*f750*/  BSSY B1, `(.L_x_1159) ;  /* 0x0000038000017945 */ /* 0x000fe20003800000 */
[----:B------:R-:W-:Y:S01]  /*f760*/  UIMAD.WIDE.U32 UR10, UR4, UR16, URZ ;  /* 0x00000010040a72a5 */ /* 0x000fe2000f8e003f */
[----:B------:R-:W-:Y:S01]  /*f770*/  VIADD R4, R2, UR39 ;  /* 0x0000002702047c36 */ /* 0x000fe20008000000 */
[----:B------:R-:W-:-:S03]  /*f780*/  UIMAD UR9, UR4, UR17, UR9 ;  /* 0x00000011040972a4 */ /* 0x000fc6000f8e0209 */
[----:B------:R-:W-:Y:S01]  /*f790*/  ULDC.64 UR16, c[0x0][0xae8] ;  /* 0x0002ba0000107ab9 */ /* 0x000fe20000000a00 */
[----:B------:R-:W-:Y:S01]  /*f7a0*/  UIADD3 UR11, UR11, UR9, URZ ;  /* 0x000000090b0b7290 */ /* 0x000fe2000fffe03f */
[----:B------:R-:W-:Y:S01]  /*f7b0*/  @P0 IMAD.HI.U32 R2, R4, R9, RZ ;  /* 0x0000000904020227 */ /* 0x000fe200078e00ff */
[----:B------:R-:W-:Y:S02]  /*f7c0*/  UIMAD UR4, UR13, UR16, URZ ;  /* 0x000000100d0472a4 */ /* 0x000fe4000f8e023f */
[----:B------:R-:W-:Y:S01]  /*f7d0*/  UIMAD.WIDE.U32 UR10, UR41, UR16, UR10 ;  /* 0x00000010290a72a5 */ /* 0x000fe2000f8e000a */
[----:B------:R-:W-:Y:S01]  /*f7e0*/  IMAD.MOV.U32 R5, RZ, RZ, R4 ;  /* 0x000000ffff057224 */ /* 0x000fe200078e0004 */
[----:B------:R-:W-:Y:S01]  /*f7f0*/  UIMAD UR4, UR41, UR17, UR4 ;  /* 0x00000011290472a4 */ /* 0x000fe2000f8e0204 */
[----:B------:R-:W-:-:S03]  /*f800*/  ULDC.64 UR12, c[0x0][0xaf0] ;  /* 0x0002bc00000c7ab9 */ /* 0x000fc60000000a00 */
[----:B------:R-:W-:Y:S02]  /*f810*/  UIADD3 UR11, UR11, UR4, URZ ;  /* 0x000000040b0b7290 */ /* 0x000fe4000fffe03f */
[----:B------:R-:W-:Y:S01]  /*f820*/  UIMAD UR4, UR14, UR12, URZ ;  /* 0x0000000c0e0472a4 */ /* 0x000fe2000f8e023f */
[----:B0-----:R-:W-:-:S03]  /*f830*/  @P0 SHF.R.U32.HI R5, RZ, R3, R2 ;  /* 0x00000003ff050219 */ /* 0x001fc60000011602 */
[----:B------:R-:W-:Y:S01]  /*f840*/  UIMAD UR4, UR8, UR13, UR4 ;  /* 0x0000000d080472a4 */ /* 0x000fe2000f8e0204 */
[--C-:B------:R-:W-:Y:S01]  /*f850*/  SHF.R.S32.HI R2, RZ, 0x1f, R5.reuse ;  /* 0x0000001fff027819 */ /* 0x100fe20000011405 */
[----:B------:R-:W-:Y:S01]  /*f860*/  UIMAD.WIDE.U32 UR8, UR8, UR12, UR10 ;  /* 0x0000000c080872a5 */ /* 0x000fe2000f8e000a */
[----:B------:R-:W-:Y:S02]  /*f870*/  IMAD.MOV R7, RZ, RZ, -R5 ;  /* 0x000000ffff077224 */ /* 0x000fe400078e0a05 */
[----:B------:R-:W-:Y:S01]  /*f880*/  ULDC.64 UR10, c[0x0][0xae0] ;  /* 0x0002b800000a7ab9 */ /* 0x000fe20000000a00 */
[----:B------:R-:W-:Y:S01]  /*f890*/  UIADD3 UR4, UR9, UR4, URZ ;  /* 0x0000000409047290 */ /* 0x000fe2000fffe03f */
[----:B------:R-:W-:Y:S02]  /*f8a0*/  IMAD R7, R11, R7, R4 ;  /* 0x000000070b077224 */ /* 0x000fe400078e0204 */
[----:B------:R-:W-:Y:S02]  /*f8b0*/  IMAD R6, R2, UR10, RZ ;  /* 0x0000000a02067c24 */ /* 0x000fe4000f8e02ff */
[----:B------:R-:W-:Y:S01]  /*f8c0*/  IMAD.U32 R3, RZ, RZ, UR9 ;  /* 0x00000009ff037e24 */ /* 0x000fe2000f8e00ff */
[----:B------:R-:W-:Y:S01]  /*f8d0*/  SHF.R.S32.HI R4, RZ, 0x1f, R7 ;  /* 0x0000001fff047819 */ /* 0x000fe20000011407 */
[----:B------:R-:W-:Y:S01]  /*f8e0*/  IMAD.U32 R2, RZ, RZ, UR8 ;  /* 0x00000008ff027e24 */ /* 0x000fe2000f8e00ff */
[----:B------:R-:W-:Y:S01]  /*f8f0*/  ULDC.64 UR8, c[0x0][0xad8] ;  /* 0x0002b60000087ab9 */ /* 0x000fe20000000a00 */
[----:B------:R-:W-:-:S02]  /*f900*/  IMAD.U32 R3, RZ, RZ, UR4 ;  /* 0x00000004ff037e24 */ /* 0x000fc4000f8e00ff */
[C---:B------:R-:W-:Y:S02]  /*f910*/  IMAD R9, R5.reuse, UR11, R6 ;  /* 0x0000000b05097c24 */ /* 0x040fe4000f8e0206 */
[----:B------:R-:W-:-:S04]  /*f920*/  IMAD.WIDE.U32 R2, R5, UR10, R2 ;  /* 0x0000000a05027c25 */ /* 0x000fc8000f8e0002 */
[----:B------:R-:W-:Y:S02]  /*f930*/  IMAD R4, R4, UR8, RZ ;  /* 0x0000000804047c24 */ /* 0x000fe4000f8e02ff */
[----:B------:R-:W-:Y:S02]  /*f940*/  IMAD.IADD R3, R3, 0x1, R9 ;  /* 0x0000000103037824 */ /* 0x000fe400078e0209 */
[----:B-----5:R-:W-:Y:S02]  /*f950*/  IMAD R11, R0, R11, RZ ;  /* 0x0000000b000b7224 */ /* 0x020fe400078e02ff */
[----:B------:R-:W-:Y:S02]  /*f960*/  VIADD R0, R141, UR39 ;  /* 0x000000278d007c36 */ /* 0x000fe40008000000 */
[C---:B------:R-:W-:Y:S02]  /*f970*/  IMAD R5, R7.reuse, UR9, R4 ;  /* 0x0000000907057c24 */ /* 0x040fe4000f8e0204 */
[----:B------:R-:W-:Y:S01]  /*f980*/  IMAD.WIDE.U32 R2, R7, UR8, R2 ;  /* 0x0000000807027c25 */ /* 0x000fe2000f8e0002 */
[----:B------:R-:W-:Y:S01]  /*f990*/  ISETP.GE.AND P0, PT, R0, R11, PT ;  /* 0x0000000b0000720c */ /* 0x000fe20003f06270 */
[----:B------:R-:W-:-:S02]  /*f9a0*/  ULDC.64 UR8, c[0x0][0xa80] ;  /* 0x0002a00000087ab9 */ /* 0x000fc40000000a00 */
[----:B------:R-:W-:Y:S01]  /*f9b0*/  IMAD.IADD R3, R3, 0x1, R5 ;  /* 0x0000000103037824 */ /* 0x000fe200078e0205 */
[----:B------:R-:W-:-:S04]  /*f9c0*/  LEA R4, P1, R2, UR8, 0x1 ;  /* 0x0000000802047c11 */ /* 0x000fc8000f8208ff */
[----:B------:R-:W-:Y:S02]  /*f9d0*/  LEA.HI.X R5, R2, UR9, R3, 0x1, P1 ;  /* 0x0000000902057c11 */ /* 0x000fe400088f0c03 */
[----:B------:R0:W1:Y:S04]  /*f9e0*/  SHFL.IDX PT, R2, R4, RZ, 0x1c1f ;  /* 0x001c1fff04027589 */ /* 0x00006800000e0000 */
[----:B------:R0:W2:Y:S01]  /*f9f0*/  SHFL.IDX PT, R3, R5, RZ, 0x1c1f ;  /* 0x001c1fff05037589 */ /* 0x0000a200000e0000 */
        /* <DEDUP_REMOVED lines=13> */
.L_x_1160:
[----:B------:R-:W-:Y:S05]  /*fad0*/  BSYNC B1 ;  /* 0x0000000000017941 */ /* 0x000fea0003800000 */
.L_x_1159:
        /* <DEDUP_REMOVED lines=9> */
[CC--:B-1-3--:R-:W-:Y:S02]  /*fb70*/  @!P3 LEA R6, P0, R138.reuse, R2.reuse, 0x1 ;  /* 0x000000028a06b211 */ /* 0x0cafe400078008ff */
[----:B------:R-:W-:Y:S02]  /*fb80*/  @!P4 LEA R8, P1, R139, R2, 0x1 ;  /* 0x000000028b08c211 */ /* 0x000fe400078208ff */
[----:B0---4-:R-:W-:Y:S01]  /*fb90*/  @!P2 IMAD.WIDE R4, R137, 0x2, R2 ;  /* 0x000000028904a825 */ /* 0x011fe200078e0202 */
[-C--:B------:R-:W-:Y:S02]  /*fba0*/  @!P3 LEA.HI.X R7, R138, R3.reuse, R147, 0x1, P0 ;  /* 0x000000038a07b211 */ /* 0x080fe400000f0c93 */
[----:B------:R-:W-:Y:S02]  /*fbb0*/  @!P4 LEA.HI.X R9, R139, R3, R146, 0x1, P1 ;  /* 0x000000038b09c211 */ /* 0x000fe400008f0c92 */
[----:B------:R0:W-:Y:S04]  /*fbc0*/  @!P2 ST.E.128 desc[UR50][R4.64], RZ ;  /* 0x000000ff0400a985 */ /* 0x0001e8000c101d32 */
[----:B------:R0:W-:Y:S04]  /*fbd0*/  @!P3 ST.E.128 desc[UR50][R6.64], RZ ;  /* 0x000000ff0600b985 */ /* 0x0001e8000c101d32 */
[----:B------:R0:W-:Y:S02]  /*fbe0*/  @!P4 ST.E.128 desc[UR50][R8.64], RZ ;  /* 0x000000ff0800c985 */ /* 0x0001e4000c101d32 */
.L_x_1155:
[----:B------:R-:W-:Y:S05]  /*fbf0*/  BSYNC B0 ;  /* 0x0000000000007941 */ /* 0x000fea0003800000 */
.L_x_1150:
[----:B------:R-:W-:Y:S02]  /*fc00*/  ULDC UR4, c[0x0][0xc3c] ;  /* 0x00030f0000047ab9 */ /* 0x000fe40000000800 */
[----:B------:R-:W-:-:S06]  /*fc10*/  UISETP.GE.AND UP0, UPT, UR6, UR4, UPT ;  /* 0x000000040600728c */ /* 0x000fcc000bf06270 */
[----:B------:R-:W-:-:S13]  /*fc20*/  PLOP3.LUT P0, PT, PT, PT, UP0, 0x80, 0x0 ;  /* 0x000000000000781c */ /* 0x000fda0003f0f008 */
[----:B------:R-:W-:Y:S05]  /*fc30*/  @!P0 BRA `(.L_x_1161) ;  /* 0xffffff1000c88947 */ /* 0x000fea000383ffff */
[----:B------:R-:W-:Y:S05]  /*fc40*/  EXIT ;  /* 0x000000000000794d */ /* 0x000fea0003800000 */
.L_x_1068:
[----:B------:R-:W-:-:S08]  /*fc50*/  NOP ;  /* 0x0000000000007918 */ /* 0x000fd00000000000 */
[----:B------:R-:W0:-:S00]  /*fc60*/  USETMAXREG.DEALLOC.CTAPOOL 0x20 ;  /* 0x00000020000079c8 */ /* 0x000e0000080e0500 */
[----:B0-----:R-:W2:Y:S01]  /*fc70*/  LDL.LU R2, [R1] ;  /* 0x0000000001027983 */ /* 0x001ea20000300800 */
[----:B------:R-:W-:-:S06]  /*fc80*/  LOP3.LUT R0, R0, 0x3, RZ, 0xc0, !PT ;  /* 0x0000000300007812 */ /* 0x000fcc00078ec0ff */
[----:B------:R-:W0:Y:S02]  /*fc90*/  SHFL.IDX PT, R0, R0, RZ, 0x1f ;  /* 0x00001fff00007589 */ /* 0x000e2400000e0000 */
[----:B0-----:R-:W-:Y:S01]  /*fca0*/  ISETP.NE.AND P0, PT, R0, RZ, PT ;  /* 0x000000ff0000720c */ /* 0x001fe20003f05270 */
[----:B------:R-:W-:Y:S01]  /*fcb0*/  IMAD.MOV.U32 R0, RZ, RZ, RZ ;  /* 0x000000ffff007224 */ /* 0x000fe200078e00ff */
[----:B--2---:R-:W-:-:S11]  /*fcc0*/  LOP3.LUT R2, R2, 0xfffffffd, RZ, 0xc0, !PT ;  /* 0xfffffffd02027812 */ /* 0x004fd600078ec0ff */
[----:B------:R-:W-:-:S05]  /*fcd0*/  @P0 LOP3.LUT R2, R2, 0x2, RZ, 0xfc, !PT ;  /* 0x0000000202020812 */ /* 0x000fca00078efcff */
[----:B------:R0:W-:Y:S01]  /*fce0*/  STL [R1], R2 ;  /* 0x0000000201007387 */ /* 0x0001e20000100800 */
        /* <DEDUP_REMOVED lines=8> */
.L_x_1162:
        /* <DEDUP_REMOVED lines=42> */
.L_x_1168:
        /* <DEDUP_REMOVED lines=12> */
.L_x_1167:
[----:B------:R-:W-:Y:S05]  /*100d0*/  BSYNC B0 ;  /* 0x0000000000007941 */ /* 0x000fea0003800000 */
.L_x_1166:
        /* <DEDUP_REMOVED lines=21> */
.L_x_1164:
[----:B------:R-:W-:-:S04]  /*10230*/  IMAD.IADD R13, R4, 0x1, -R3 ;  /* 0x00000001040d7824 */ /* 0x000fc800078e0a03 */
[----:B------:R-:W-:-:S05]  /*10240*/  IMAD R2, R6, UR5, R13 ;  /* 0x0000000506027c24 */ /* 0x000fca000f8e020d */
[----:B------:R-:W-:Y:S02]  /*10250*/  ISETP.GT.AND P0, PT, R2, UR6, PT ;  /* 0x0000000602007c0c */ /* 0x000fe4000bf04270 */
[----:B------:R-:W0:Y:S11]  /*10260*/  LDC.64 R2, c[0x0][0xc90] ;  /* 0x00032400ff027b82 */ /* 0x000e360000000a00 */
[----:B------:R-:W-:-:S04]  /*10270*/  VOTE.ANY R9, PT, !P0 ;  /* 0x0000000000097806 */ /* 0x000fc800040e0100 */
[----:B------:R-:W1:Y:S02]  /*10280*/  POPC R15, R9 ;  /* 0x00000009000f7309 */ /* 0x000e640000000000 */
[----:B-1----:R-:W-:-:S04]  /*10290*/  VIADD R19, R15, UR4 ;  /* 0x000000040f137c36 */ /* 0x002fc80008000000 */
[----:B0-----:R-:W-:-:S05]  /*102a0*/  IMAD.WIDE R2, R19, 0x4, R2 ;  /* 0x0000000413027825 */ /* 0x001fca00078e0202 */
[----:B------:R-:W2:Y:S01]  /*102b0*/  LDG.E R7, desc[UR50][R2.64] ;  /* 0x0000003202077981 */ /* 0x000ea2000c1e1900 */
[----:B------:R-:W-:-:S03]  /*102c0*/  ISETP.NE.AND P0, PT, R9, RZ, PT ;  /* 0x000000ff0900720c */ /* 0x000fc60003f05270 */
[----:B------:R-:W2:Y:S02]  /*102d0*/  SHFL.IDX PT, R0, R0, R15, 0x1f ;  /* 0x00001f0f00007589 */ /* 0x000ea400000e0000 */
[----:B--2---:R-:W-:-:S05]  /*102e0*/  IMAD R4, R0, R7, RZ ;  /* 0x0000000700047224 */ /* 0x004fca00078e02ff */
[----:B------:R-:W-:-:S04]  /*102f0*/  IABS R8, R4 ;  /* 0x0000000400087213 */ /* 0x000fc80000000000 */
[----:B------:R-:W0:Y:S08]  /*10300*/  I2F.RP R10, R8 ;  /* 0x00000008000a7306 */ /* 0x000e300000209400 */
[----:B0-----:R-:W0:Y:S02]  /*10310*/  MUFU.RCP R10, R10 ;  /* 0x0000000a000a7308 */ /* 0x001e240000001000 */
[----:B0-----:R-:W-:-:S06]  /*10320*/  VIADD R11, R10, 0xffffffe ;  /* 0x0ffffffe0a0b7836 */ /* 0x001fcc0000000000 */
[----:B------:R-:W0:Y:S02]  /*10330*/  F2I.FTZ.U32.TRUNC.NTZ R3, R11 ;  /* 0x0000000b00037305 */ /* 0x000e24000021f000 */
[----:B0-----:R-:W-:Y:S01]  /*10340*/  IMAD.MOV R11, RZ, RZ, -R3 ;  /* 0x000000ffff0b7224 */ /* 0x001fe200078e0a03 */
[----:B------:R-:W-:Y:S06]  /*10350*/  @!P0 BRA `(.L_x_1169) ;  /* 0x0000000000088947 */ /* 0x000fec0003800000 */
[----:B------:R-:W-:-:S05]  /*10360*/  VIADD R9, R15, 0xffffffff ;  /* 0xffffffff0f097836 */ /* 0x000fca0000000000 */
[----:B------:R0:W1:Y:S02]  /*10370*/  SHFL.IDX PT, R16, R6, R9, 0x1f ;  /* 0x00001f0906107589 */ /* 0x00006400000e0000 */
.L_x_1169:
[----:B-1----:R-:W-:Y:S01]  /*10380*/  IMAD R16, R16, UR5, R13 ;  /* 0x0000000510107c24 */ /* 0x002fe2000f8e020d */
[----:B------:R-:W-:Y:S01]  /*10390*/  IABS R10, R4 ;  /* 0x00000004000a7213 */ /* 0x000fe20000000000 */
[----:B------:R-:W-:Y:S02]  /*103a0*/  IMAD R11, R11, R8, RZ ;  /* 0x000000080b0b7224 */ /* 0x000fe400078e02ff */
[----:B------:R-:W-:Y:S01]  /*103b0*/  IMAD.MOV.U32 R2, RZ, RZ, RZ ;  /* 0x000000ffff027224 */ /* 0x000fe200078e00ff */
[----:B0-----:R-:W-:Y:S01]  /*103c0*/  IADD3 R9, -R16, UR6, RZ ;  /* 0x0000000610097c10 */ /* 0x001fe2000fffe1ff */
[----:B------:R-:W-:Y:S02]  /*103d0*/  IMAD.MOV R10, RZ, RZ, -R10 ;  /* 0x000000ffff0a7224 */ /* 0x000fe400078e0a0a */
[----:B------:R-:W-:Y:S01]  /*103e0*/  IMAD.HI.U32 R2, R3, R11, R2 ;  /* 0x0000000b03027227 */ /* 0x000fe200078e0002 */
[----:B------:R-:W-:-:S05]  /*103f0*/  IABS R6, R9 ;  /* 0x0000000900067213 */ /* 0x000fca0000000000 */
        /* <DEDUP_REMOVED lines=14> */
[----:B------:R-:W-:Y:S02]  /*104e0*/  IMAD R6, R7, R2, RZ ;  /* 0x0000000207067224 */ /* 0x000fe400078e02ff */
[----:B------:R-:W-:Y:S02]  /*104f0*/  IMAD.MOV R2, RZ, RZ, -R2 ;  /* 0x000000ffff027224 */ /* 0x000fe400078e0a02 */
[----:B------:R-:W-:Y:S02]  /*10500*/  IMAD.MOV R8, RZ, RZ, -R6 ;  /* 0x000000ffff087224 */ /* 0x000fe400078e0a06 */
[----:B------:R-:W-:Y:S02]  /*10510*/  IMAD R4, R4, R2, R9 ;  /* 0x0000000204047224 */ /* 0x000fe400078e0209 */
[----:B------:R-:W-:Y:S01]  /*10520*/  IMAD.MOV.U32 R2, RZ, RZ, RZ ;  /* 0x000000ffff027224 */ /* 0x000fe200078e00ff */
[----:B------:R-:W-:-:S04]  /*10530*/  VIADDMNMX R7, R8, UR5, R7, PT ;  /* 0x0000000508077c46 */ /* 0x000fc8000b800107 */
[-C--:B------:R-:W-:Y:S02]  /*10540*/  IABS R8, R7.reuse ;  /* 0x0000000700087213 */ /* 0x080fe40000000000 */
[----:B------:R-:W-:Y:S02]  /*10550*/  IABS R12, R7 ;  /* 0x00000007000c7213 */ /* 0x000fe40000000000 */
[----:B------:R-:W0:Y:S08]  /*10560*/  I2F.RP R10, R8 ;  /* 0x00000008000a7306 */ /* 0x000e300000209400 */
[----:B0-----:R-:W0:Y:S02]  /*10570*/  MUFU.RCP R10, R10 ;  /* 0x0000000a000a7308 */ /* 0x001e240000001000 */
[----:B0-----:R-:W-:-:S06]  /*10580*/  VIADD R3, R10, 0xffffffe ;  /* 0x0ffffffe0a037836 */ /* 0x001fcc0000000000 */
[----:B------:R-:W0:Y:S02]  /*10590*/  F2I.FTZ.U32.TRUNC.NTZ R3, R3 ;  /* 0x0000000300037305 */ /* 0x000e24000021f000 */
[----:B0-----:R-:W-:-:S04]  /*105a0*/  IMAD.MOV R11, RZ, RZ, -R3 ;  /* 0x000000ffff0b7224 */ /* 0x001fc800078e0a03 */
[----:B------:R-:W-:Y:S01]  /*105b0*/  IMAD R9, R11, R8, RZ ;  /* 0x000000080b097224 */ /* 0x000fe200078e02ff */
[----:B------:R-:W-:-:S03]  /*105c0*/  IABS R11, R4 ;  /* 0x00000004000b7213 */ /* 0x000fc60000000000 */
[----:B------:R-:W-:-:S04]  /*105d0*/  IMAD.HI.U32 R2, R3, R9, R2 ;  /* 0x0000000903027227 */ /* 0x000fc800078e0002 */
[----:B------:R-:W-:Y:S02]  /*105e0*/  IMAD.MOV.U32 R9, RZ, RZ, R11 ;  /* 0x000000ffff097224 */ /* 0x000fe400078e000b */
        /* <DEDUP_REMOVED lines=9> */
[----:B------:R-:W-:Y:S01]  /*10680*/  ISETP.GE.AND P2, PT, R3, RZ, PT ;  /* 0x000000ff0300720c */ /* 0x000fe20003f46270 */
[----:B------:R-:W-:-:S06]  /*10690*/  IMAD.IADD R3, R4, 0x1, R6 ;  /* 0x0000000104037824 */ /* 0x000fcc00078e0206 */
[----:B------:R-:W-:-:S06]  /*106a0*/  @P0 VIADD R2, R2, 0x1 ;  /* 0x0000000102020836 */ /* 0x000fcc0000000000 */
[----:B------:R-:W-:Y:S01]  /*106b0*/  @!P2 IMAD.MOV R2, RZ, RZ, -R2 ;  /* 0x000000ffff02a224 */ /* 0x000fe200078e0a02 */
[----:B------:R-:W-:Y:S01]  /*106c0*/  @!P1 LOP3.LUT R2, RZ, R7, RZ, 0x33, !PT ;  /* 0x00000007ff029212 */ /* 0x000fe200078e33ff */
[----:B------:R-:W-:-:S03]  /*106d0*/  IMAD.MOV R7, RZ, RZ, -R7 ;  /* 0x000000ffff077224 */ /* 0x000fc600078e0a07 */
[----:B------:R-:W-:Y:S01]  /*106e0*/  LOP3.LUT R17, RZ, R2, RZ, 0x33, !PT ;  /* 0x00000002ff117212 */ /* 0x000fe200078e33ff */
[----:B------:R-:W-:-:S04]  /*106f0*/  IMAD R18, R2, R7, R3 ;  /* 0x0000000702127224 */ /* 0x000fc800078e0203 */
[----:B------:R-:W-:Y:S01]  /*10700*/  IMAD.IADD R17, R0, 0x1, R17 ;  /* 0x0000000100117824 */ /* 0x000fe200078e0211 */
[----:B------:R-:W-:Y:S06]  /*10710*/  BRA `(.L_x_1170) ;  /* 0x00000000000c7947 */ /* 0x000fec0003800000 */
.L_x_1165:
[----:B------:R-:W-:Y:S02]  /*10720*/  IMAD.MOV.U32 R17, RZ, RZ, RZ ;  /* 0x000000ffff117224 */ /* 0x000fe400078e00ff */
[----:B------:R-:W-:Y:S02]  /*10730*/  IMAD.U32 R16, RZ, RZ, UR6 ;  /* 0x00000006ff107e24 */ /* 0x000fe4000f8e00ff */
[----:B------:R-:W-:-:S07]  /*10740*/  IMAD.MOV.U32 R18, RZ, RZ, RZ ;  /* 0x000000ffff127224 */ /* 0x000fce00078e00ff */
.L_x_1170:
[----:B------:R-:W-:-:S13]  /*10750*/  ISETP.NE.AND P0, PT, R5, RZ, PT ;  /* 0x000000ff0500720c */ /* 0x000fda0003f05270 */
[----:B------:R-:W0:Y:S01]  /*10760*/  @!P0 S2R R3, SR_CgaCtaId ;  /* 0x0000000000038919 */ /* 0x000e220000008800 */
[----:B------:R-:W-:-:S04]  /*10770*/  @!P0 MOV R0, 0x400 ;  /* 0x0000040000008802 */ /* 0x000fc80000000f00 */
[----:B0-----:R-:W-:-:S05]  /*10780*/  @!P0 LEA R0, R3, R0, 0x18 ;  /* 0x0000000003008211 */ /* 0x001fca00078ec0ff */
[----:B------:R0:W-:Y:S01]  /*10790*/  @!P0 STS.128 [R0+0x2d8d0], R16 ;  /* 0x02d8d01000008388 */ /* 0x0001e20000000c00 */
[----:B------:R-:W-:Y:S06]  /*107a0*/  BAR.ARV 0x5, 0x200 ;  /* 0x0148000000007b1d */ /* 0x000fec0000002000 */
.L_x_1163:
[----:B------:R2:W-:Y:S01]  /*107b0*/  STL [R1+0x1c], RZ ;  /* 0x00001cff01007387 */ /* 0x0005e20000100800 */
[----:B------:R-:W-:Y:S01]  /*107c0*/  ULDC UR4, c[0x0][0xc3c] ;  /* 0x00030f0000047ab9 */ /* 0x000fe20000000800 */
[----:B------:R-:W-:Y:S01]  /*107d0*/  IMAD.MOV.U32 R26, RZ, RZ, 0x1 ;  /* 0x00000001ff1a7424 */ /* 0x000fe200078e00ff */
[----:B-1----:R-:W-:Y:S01]  /*107e0*/  ISETP.GE.AND P0, PT, R19, UR4, PT ;  /* 0x0000000413007c0c */ /* 0x002fe2000bf06270 */
[----:B------:R-:W-:-:S12]  /*107f0*/  IMAD.MOV.U32 R23, RZ, RZ, RZ ;  /* 0x000000ffff177224 */ /* 0x000fd800078e00ff */
[----:B--2---:R-:W-:Y:S05]  /*10800*/  @P0 BRA `(.L_x_1171) ;  /* 0x0000005400fc0947 */ /* 0x004fea0003800000 */
[----:B------:R-:W1:Y:S01]  /*10810*/  S2R R6, SR_TID.X ;  /* 0x0000000000067919 */ /* 0x000e620000002100 */
        /* <DEDUP_REMOVED lines=10> */
[C---:B-1----:R-:W-:Y:S01]  /*108c0*/  LOP3.LUT R5, R6.reuse, 0x7f, RZ, 0xc0, !PT ;  /* 0x0000007f06057812 */ /* 0x042fe200078ec0ff */
[----:B0-----:R-:W-:-:S04]  /*108d0*/  IMAD.SHL.U32 R0, R6, 0x8, RZ ;  /* 0x0000000806007824 */ /* 0x001fc800078e00ff */
        /* <DEDUP_REMOVED lines=8> */
[----:B------:R-:W-:-:S04]  /*10960*/  LOP3.LUT R0, R0, 0x18, RZ, 0xc0, !PT ;  /* 0x0000001800007812 */ /* 0x000fc800078ec0ff */
[----:B------:R-:W-:Y:S01]  /*10970*/  LOP3.LUT R5, R4, 0x60, R2, 0xf8, !PT ;  /* 0x0000006004057812 */ /* 0x000fe200078ef802 */
[----:B------:R-:W-:Y:S01]  /*10980*/  IMAD R2, R3, 0x2, R22 ;  /* 0x0000000203027824 */ /* 0x000fe200078e0216 */
[C---:B------:R-:W-:Y:S02]  /*10990*/  LOP3.LUT R4, R0.reuse, 0x20, RZ, 0xfc, !PT ;  /* 0x0000002000047812 */ /* 0x040fe400078efcff */
[----:B------:R-:W-:Y:S02]  /*109a0*/  LOP3.LUT R0, R0, 0x40, RZ, 0xfc, !PT ;  /* 0x0000004000007812 */ /* 0x000fe400078efcff */
[----:B------:R3:W-:Y:S05]  /*109b0*/  STL [R1+0x4], R2 ;  /* 0x0000040201007387 */ /* 0x0007ea0000100800 */
.L_x_1283:
[----:B------:R-:W-:Y:S05]  /*109c0*/  YIELD ;  /* 0x0000000000007946 */ /* 0x000fea0003800000 */
[----:B------:R-:W-:Y:S01]  /*109d0*/  ULDC.64 UR4, c[0x0][0xa28] ;  /* 0x00028a0000047ab9 */ /* 0x000fe20000000a00 */
[----:B------:R-:W-:Y:S01]  /*109e0*/  IMAD.MOV.U32 R0, RZ, RZ, RZ ;  /* 0x000000ffff007224 */ /* 0x000fe200078e00ff */
[----:B------:R-:W-:Y:S01]  /*109f0*/  ISETP.NE.U32.AND P0, PT, RZ, UR4, PT ;  /* 0x00000004ff007c0c */ /* 0x000fe2000bf05070 */
[----:B0-----:R-:W0:Y:S01]  /*10a00*/  LDC.64 R4, c[0x0][0xa00] ;  /* 0x00028000ff047b82 */ /* 0x001e220000000a00 */
[----:B------:R-:W-:Y:S01]  /*10a10*/  IMAD.MOV.U32 R8, RZ, RZ, RZ ;  /* 0x000000ffff087224 */ /* 0x000fe200078e00ff */
[----:B------:R-:W-:Y:S01]  /*10a20*/  ULDC.64 UR6, c[0x0][0xa08] ;  /* 0x0002820000067ab9 */ /* 0x000fe20000000a00 */
[----:B------:R-:W-:Y:S01]  /*10a30*/  ISETP.NE.AND.EX P0, PT, RZ, UR5, PT, P0 ;  /* 0x00000005ff007c0c */ /* 0x000fe2000bf05300 */
[----:B------:R-:W-:-:S12]  /*10a40*/  ULDC.64 UR4, c[0x0][0xa18] ;  /* 0x0002860000047ab9 */ /* 0x000fd80000000a00 */
[----:B-1-3--:R-:W1:Y:S02]  /*10a50*/  @P0 LDC.64 R2, c[0x0][0xa28] ;  /* 0x00028a00ff020b82 */ /* 0x00ae640000000a00 */
[----:B-1----:R-:W-:-:S05]  /*10a60*/  @P0 IMAD.WIDE R2, R19, 0x4, R2 ;  /* 0x0000000413020825 */ /* 0x002fca00078e0202 */
[----:B------:R1:W5:Y:S01]  /*10a70*/  @P0 LDG.E R0, desc[UR50][R2.64] ;  /* 0x0000003202000981 */ /* 0x000362000c1e1900 */
[----:B------:R-:W-:Y:S01]  /*10a80*/  ISETP.NE.U32.AND P0, PT, RZ, UR4, PT ;  /* 0x00000004ff007c0c */ /* 0x000fe2000bf05070 */
[----:B0-----:R-:W-:Y:S01]  /*10a90*/  IMAD.WIDE R4, R19, 0x4, R4 ;  /* 0x0000000413047825 */ /* 0x001fe200078e0204 */
[----:B------:R-:W-:Y:S02]  /*10aa0*/  ISETP.NE.U32.AND P1, PT, RZ, UR6, PT ;  /* 0x00000006ff007c0c */ /* 0x000fe4000bf25070 */
[----:B------:R-:W-:Y:S01]  /*10ab0*/  ISETP.NE.AND.EX P2, PT, RZ, UR5, PT, P0 ;  /* 0x00000005ff007c0c */ /* 0x000fe2000bf45300 */
[----:B------:R-:W-:Y:S01]  /*10ac0*/  ULDC.64 UR4, c[0x0][0xa00] ;  /* 0x0002800000047ab9 */ /* 0x000fe20000000a00 */
[----:B------:R-:W-:Y:S01]  /*10ad0*/  ISETP.NE.AND.EX P1, PT, RZ, UR7, PT, P1 ;  /* 0x00000007ff007c0c */ /* 0x000fe2000bf25310 */
[----:B------:R-:W-:Y:S01]  /*10ae0*/  IMAD.MOV.U32 R27, RZ, RZ, RZ ;  /* 0x000000ffff1b7224 */ /* 0x000fe200078e00ff */
[----:B------:R-:W-:Y:S01]  /*10af0*/  ISETP.NE.U32.AND P0, PT, RZ, UR4, PT ;  /* 0x00000004ff007c0c */ /* 0x000fe2000bf05070 */
[----:B-1----:R-:W0:Y:S03]  /*10b00*/  LDC.64 R2, c[0x0][0xa08] ;  /* 0x00028200ff027b82 */ /* 0x002e260000000a00 */
[----:B------:R-:W-:-:S05]  /*10b10*/  ISETP.NE.AND.EX P0, PT, RZ, UR5, PT, P0 ;  /* 0x00000005ff007c0c */ /* 0x000fca000bf05300 */
[----:B------:R-:W1:Y:S08]  /*10b20*/  @P2 LDC.64 R6, c[0x0][0xa18] ;  /* 0x00028600ff062b82 */ /* 0x000e700000000a00 */
[----:B--2---:R-:W2:Y:S01]  /*10b30*/  @P0 LDG.E R8, desc[UR50][R4.64] ;  /* 0x0000003204080981 */ /* 0x004ea2000c1e1900 */
[----:B------:R-:W-:Y:S01]  /*10b40*/  ULDC UR4, c[0x0][0x288] ;  /* 0x0000a20000047ab9 */ /* 0x000fe20000000800 */
[----:B0-----:R-:W-:-:S05]  /*10b50*/  IMAD.WIDE R2, R19, 0x4, R2 ;  /* 0x0000000413027825 */ /* 0x001fca00078e0202 */
[----:B------:R-:W5:Y:S01]  /*10b60*/  @P1 LDG.E R27, desc[UR50][R2.64] ;  /* 0x00000032021b1981 */ /* 0x000f62000c1e1900 */
[----:B-1----:R-:W-:-:S03]  /*10b70*/  @P2 IMAD.WIDE R6, R19, 0x4, R6 ;  /* 0x0000000413062825 */ /* 0x002fc600078e0206 */
        /* <DEDUP_REMOVED lines=12> */
[----:B------:R-:W-:Y:S01]  /*10c40*/  IMAD.MOV.U32 R9, RZ, RZ, R8 ;  /* 0x000000ffff097224 */ /* 0x000fe200078e0008 */
[----:B----4-:R-:W-:Y:S06]  /*10c50*/  @P2 BRA `(.L_x_1172) ;  /* 0x0000000000142947 */ /* 0x010fec0003800000 */
[----:B------:R-:W-:Y:S05]  /*10c60*/  @!P0 BRA `(.L_x_1172) ;  /* 0x0000000000108947 */ /* 0x000fea0003800000 */
[----:B0-----:R-:W2:Y:S04]  /*10c70*/  LDG.E R8, desc[UR50][R4.64] ;  /* 0x0000003204087981 */ /* 0x001ea8000c1e1900 */
[----:B------:R-:W2:Y:S02]  /*10c80*/  LDG.E R7, desc[UR50][R4.64+0x4] ;  /* 0x0000043204077981 */ /* 0x000ea4000c1e1900 */
[----:B--2---:R-:W-:-:S05]  /*10c90*/  IMAD.IADD R9, R7, 0x1, -R8 ;  /* 0x0000000107097824 */ /* 0x004fca00078e0a08 */
[----:B------:R1:W-:Y:S02]  /*10ca0*/  STL [R1+0x10], R9 ;  /* 0x0000100901007387 */ /* 0x0003e40000100800 */
.L_x_1172:
[----:B------:R-:W-:Y:S01]  /*10cb0*/  ULDC.64 UR4, c[0x0][0xa20] ;  /* 0x0002880000047ab9 */ /* 0x000fe20000000a00 */
[----:B-----5:R-:W-:Y:S01]  /*10cc0*/  IMAD.IADD R27, R27, 0x1, R0 ;  /* 0x000000011b1b7824 */ /* 0x020fe200078e0200 */
[----:B------:R-:W-:-:S04]  /*10cd0*/  ISETP.NE.U32.AND P0, PT, RZ, UR4, PT ;  /* 0x00000004ff007c0c */ /* 0x000fc8000bf05070 */
[----:B------:R-:W-:-:S13]  /*10ce0*/  ISETP.NE.AND.EX P0, PT, RZ, UR5, PT, P0 ;  /* 0x00000005ff007c0c */ /* 0x000fda000bf05300 */
[----:B------:R-:W-:Y:S05]  /*10cf0*/  @!P0 BRA `(.L_x_1173) ;  /* 0x0000000000108947 */ /* 0x000fea0003800000 */
[----:B------:R-:W2:Y:S02]  /*10d00*/  LDC.64 R2, c[0x0][0xa20] ;  /* 0x00028800ff027b82 */ /* 0x000ea40000000a00 */
[----:B--2---:R-:W-:-:S05]  /*10d10*/  IMAD.WIDE R2, R19, 0x4, R2 ;  /* 0x0000000413027825 */ /* 0x004fca00078e0202 */
[----:B------:R2:W5:Y:S01]  /*10d20*/  LDG.E R6, desc[UR50][R2.64] ;  /* 0x0000003202067981 */ /* 0x000562000c1e1900 */
[----:B------:R-:W-:Y:S05]  /*10d30*/  BRA `(.L_x_1174) ;  /* 0x0000000000107947 */ /* 0x000fea0003800000 */
.L_x_1173:
[----:B------:R-:W-:Y:S05]  /*10d40*/  @!P1 BRA `(.L_x_1174) ;  /* 0x00000000000c9947 */ /* 0x000fea0003800000 */
[----:B------:R-:W2:Y:S04]  /*10d50*/  LDG.E R5, desc[UR50][R2.64] ;  /* 0x0000003202057981 */ /* 0x000ea8000c1e1900 */
[----:B------:R-:W2:Y:S02]  /*10d60*/  LDG.E R6, desc[UR50][R2.64+0x4] ;  /* 0x0000043202067981 */ /* 0x000ea4000c1e1900 */
[----:B--2---:R-:W-:-:S07]  /*10d70*/  IMAD.IADD R6, R6, 0x1, -R5 ;  /* 0x0000000106067824 */ /* 0x004fce00078e0a05 */
.L_x_1174:
[----:B--2---:R-:W2:Y:S01]  /*10d80*/  LDC R2, c[0x0][0x448] ;  /* 0x00011200ff027b82 */ /* 0x004ea20000000800 */
[----:B0-----:R-:W-:Y:S02]  /*10d90*/  IMAD R8, R17, 0xc0, RZ ;  /* 0x000000c011087824 */ /* 0x001fe400078e02ff */
[----:B-----5:R-:W-:Y:S02]  /*10da0*/  IMAD.IADD R6, R6, 0x1, -R0 ;  /* 0x0000000106067824 */ /* 0x020fe400078e0a00 */
[----:B------:R-:W-:Y:S01]  /*10db0*/  VIADD R0, R8, 0xbf ;  /* 0x000000bf08007836 */ /* 0x000fe20000000000 */
[----:B------:R0:W-:Y:S01]  /*10dc0*/  STL [R1+0xc], R8 ;  /* 0x00000c0801007387 */ /* 0x0001e20000100800 */
[----:B--2---:R-:W-:Y:S02]  /*10dd0*/  ISETP.NE.AND P1, PT, R2, 0x1, PT ;  /* 0x000000010200780c */ /* 0x004fe40003f25270 */
[----:B------:R-:W2:Y:S11]  /*10de0*/  LDC.64 R2, c[0x0][0x9e0] ;  /* 0x00027800ff027b82 */ /* 0x000eb60000000a00 */
[----:B------:R-:W3:Y:S08]  /*10df0*/  @P1 LDC R5, c[0x0][0x44c] ;  /* 0x00011300ff051b82 */ /* 0x000ef00000000800 */
[----:B------:R-:W4:Y:S01]  /*10e00*/  @P1 LDC R4, c[0x0][0x450] ;  /* 0x00011400ff041b82 */ /* 0x000f220000000800 */
[----:B--2---:R-:W-:Y:S01]  /*10e10*/  ISETP.GE.AND P2, PT, R3, 0x1, PT ;  /* 0x000000010300780c */ /* 0x004fe20003f46270 */
[----:B---3--:R-:W-:-:S05]  /*10e20*/  @P1 IMAD.HI.U32 R5, R0, R5, RZ ;  /* 0x0000000500051227 */ /* 0x008fca00078e00ff */
[----:B----4-:R-:W-:Y:S02]  /*10e30*/  @P1 SHF.R.U32.HI R0, RZ, R4, R5 ;  /* 0x00000004ff001219 */ /* 0x010fe40000011605 */
[----:B------:R-:W-:-:S05]  /*10e40*/  IADD3 R5, R6, 0x1, -R9 ;  /* 0x0000000106057810 */ /* 0x000fca0007ffe809 */
[----:B------:R-:W-:-:S04]  /*10e50*/  IMAD.IADD R7, R5, 0x1, R0 ;  /* 0x0000000105077824 */ /* 0x000fc800078e0200 */
[----:B------:R-:W-:Y:S01]  /*10e60*/  IMAD.IADD R2, R7, 0x1, R2 ;  /* 0x0000000107027824 */ /* 0x000fe200078e0202 */
[----:B0-----:R-:W-:Y:S06]  /*10e70*/  @!P2 BRA `(.L_x_1175) ;  /* 0x000000000048a947 */ /* 0x001fec0003800000 */
[C---:B------:R-:W-:Y:S01]  /*10e80*/  ISETP.GT.AND P0, PT, R7.reuse, RZ, PT ;  /* 0x000000ff0700720c */ /* 0x040fe20003f04270 */
[----:B------:R-:W-:Y:S01]  /*10e90*/  BSSY B0, `(.L_x_1176) ;  /* 0x000000e000007945 */ /* 0x000fe20003800000 */
[----:B------:R-:W-:-:S11]  /*10ea0*/  VIADD R0, R7, 0xffffffff ;  /* 0xffffffff07007836 */ /* 0x000fd60000000000 */
[----:B------:R-:W-:Y:S05]  /*10eb0*/  @P0 BRA `(.L_x_1177) ;  /* 0x00000000001c0947 */ /* 0x000fea0003800000 */
[----:B------:R-:W-:Y:S01]  /*10ec0*/  ISETP.NE.AND P0, PT, R3, 0x1, PT ;  /* 0x000000010300780c */ /* 0x000fe20003f05270 */
[----:B------:R-:W-:-:S12]  /*10ed0*/  IMAD.MOV R7, RZ, RZ, -R7 ;  /* 0x000000ffff077224 */ /* 0x000fd800078e0a07 */
[----:B------:R-:W0:Y:S02]  /*10ee0*/  @P0 LDC.64 R4, c[0x0][0x9e8] ;  /* 0x00027a00ff040b82 */ /* 0x000e240000000a00 */
[----:B0-----:R-:W-:-:S05]  /*10ef0*/  @P0 IMAD.HI.U32 R4, R7, R4, RZ ;  /* 0x0000000407040227 */ /* 0x001fca00078e00ff */
[----:B------:R-:W-:-:S04]  /*10f00*/  @P0 SHF.R.U32.HI R7, RZ, R5, R4 ;  /* 0x00000005ff070219 */ /* 0x000fc80000011604 */
[----:B------:R-:W-:Y:S01]  /*10f10*/  LOP3.LUT R0, RZ, R7, RZ, 0x33, !PT ;  /* 0x00000007ff007212 */ /* 0x000fe200078e33ff */
[----:B------:R-:W-:Y:S06]  /*10f20*/  BRA `(.L_x_1178) ;  /* 0x0000000000107947 */ /* 0x000fec0003800000 */
.L_x_1177:
[----:B------:R-:W-:-:S13]  /*10f30*/  ISETP.NE.AND P0, PT, R3, 0x1, PT ;  /* 0x000000010300780c */ /* 0x000fda0003f05270 */
[----:B------:R-:W0:Y:S02]  /*10f40*/  @P0 LDC.64 R4, c[0x0][0x9e8] ;  /* 0x00027a00ff040b82 */ /* 0x000e240000000a00 */
[----:B0-----:R-:W-:-:S05]  /*10f50*/  @P0 IMAD.HI.U32 R4, R0, R4, RZ ;  /* 0x0000000400040227 */ /* 0x001fca00078e00ff */
[----:B------:R-:W-:-:S07]  /*10f60*/  @P0 SHF.R.U32.HI R0, RZ, R5, R4 ;  /* 0x00000005ff000219 */ /* 0x000fce0000011604 */
.L_x_1178:
[----:B------:R-:W-:Y:S05]  /*10f70*/  BSYNC B0 ;  /* 0x0000000000007941 */ /* 0x000fea0003800000 */
.L_x_1176:
[----:B------:R-:W-:-:S05]  /*10f80*/  IMAD R5, R0, R3, R3 ;  /* 0x0000000300057224 */ /* 0x000fca00078e0203 */
[----:B------:R-:W-:-:S07]  /*10f90*/  VIMNMX R2, R2, R5, PT ;  /* 0x0000000502027248 */ /* 0x000fce0003fe0100 */
.L_x_1175:
[----:B------:R-:W0:Y:S01]  /*10fa0*/  @P1 LDC R0, c[0x0][0x44c] ;  /* 0x00011300ff001b82 */ /* 0x000e220000000800 */
[----:B------:R-:W-:Y:S01]  /*10fb0*/  VIADD R2, R2, 0x7f ;  /* 0x0000007f02027836 */ /* 0x000fe20000000000 */
[----:B------:R-:W-:Y:S01]  /*10fc0*/  ULDC UR4, c[0x0][0x9dc] ;  /* 0x0002770000047ab9 */ /* 0x000fe20000000800 */
[----:B------:R-:W-:-:S05]  /*10fd0*/  IMAD.MOV.U32 R5, RZ, RZ, R8 ;  /* 0x000000ffff057224 */ /* 0x000fca00078e0008 */
[----:B------:R-:W2:Y:S01]  /*10fe0*/  @P1 LDC R7, c[0x0][0x450] ;  /* 0x00011400ff071b82 */ /* 0x000ea20000000800 */
[----:B0-----:R-:W-:-:S05]  /*10ff0*/  @P1 IMAD.HI.U32 R0, R8, R0, RZ ;  /* 0x0000000008001227 */ /* 0x001fca00078e00ff */
[----:B--2---:R-:W-:Y:S01]  /*11000*/  @P1 SHF.R.U32.HI R5, RZ, R7, R0 ;  /* 0x00000007ff051219 */ /* 0x004fe20000011600 */
[----:B------:R-:W-:Y:S01]  /*11010*/  VIADD R0, R6, 0x7f ;  /* 0x0000007f06007836 */ /* 0x000fe20000000000 */
[----:B------:R-:W-:Y:S02]  /*11020*/  SHF.R.S32.HI R7, RZ, 0x1f, R2 ;  /* 0x0000001fff077819 */ /* 0x000fe40000011402 */
[----:B------:R-:W-:Y:S02]  /*11030*/  IADD3 R6, R5, R6, -R9 ;  /* 0x0000000605067210 */ /* 0x000fe40007ffe809 */
[----:B------:R-:W-:Y:S02]  /*11040*/  LEA.HI R2, R7, R2, RZ, 0x7 ;  /* 0x0000000207027211 */ /* 0x000fe400078f38ff */
[----:B------:R-:W-:Y:S02]  /*11050*/  SHF.R.S32.HI R7, RZ, 0x1f, R0 ;  /* 0x0000001fff077819 */ /* 0x000fe40000011400 */
[----:B------:R-:W-:-:S02]  /*11060*/  SHF.R.S32.HI R2, RZ, 0x7, R2 ;  /* 0x00000007ff027819 */ /* 0x000fc40000011402 */
[----:B------:R-:W-:Y:S01]  /*11070*/  LEA.HI R7, R7, R0, RZ, 0x7 ;  /* 0x0000000007077211 */ /* 0x000fe200078f38ff */
[----:B------:R-:W-:-:S03]  /*11080*/  VIADD R0, R6, -UR4 ;  /* 0x8000000406007c36 */ /* 0x000fc60008000000 */
[----:B------:R-:W-:-:S04]  /*11090*/  SHF.R.S32.HI R7, RZ, 0x7, R7 ;  /* 0x00000007ff077819 */ /* 0x000fc80000011407 */
[----:B------:R-:W-:-:S05]  /*110a0*/  VIMNMX R24, R7, R2, PT ;  /* 0x0000000207187248 */ /* 0x000fca0003fe0100 */
[----:B------:R0:W-:Y:S01]  /*110b0*/  STL [R1+0x8], R24 ;  /* 0x0000081801007387 */ /* 0x0001e20000100800 */
[----:B------:R-:W-:Y:S05]  /*110c0*/  @!P2 BRA `(.L_x_1179) ;  /* 0x000000000048a947 */ /* 0x000fea0003800000 */
[----:B------:R-:W-:Y:S01]  /*110d0*/  IMAD.MOV.U32 R2, RZ, RZ, R6 ;  /* 0x000000ffff027224 */ /* 0x000fe200078e0006 */
[----:B------:R-:W-:Y:S04]  /*110e0*/  BSSY B0, `(.L_x_1180) ;  /* 0x000000e000007945 */ /* 0x000fe80003800000 */
[----:B------:R-:W-:-:S13]  /*110f0*/  ISETP.GT.AND P0, PT, R2, -0x1, PT ;  /* 0xffffffff0200780c */ /* 0x000fda0003f04270 */
[----:B------:R-:W-:Y:S05]  /*11100*/  @P0 BRA `(.L_x_1181) ;  /* 0x00000000001c0947 */ /* 0x000fea0003800000 */
[----:B------:R-:W-:Y:S02]  /*11110*/  ISETP.NE.AND P0, PT, R3, 0x1, PT ;  /* 0x000000010300780c */ /* 0x000fe40003f05270 */
[----:B------:R-:W-:-:S11]  /*11120*/  LOP3.LUT R7, RZ, R2, RZ, 0x33, !PT ;  /* 0x00000002ff077212 */ /* 0x000fd600078e33ff */
[----:B------:R-:W2:Y:S02]  /*11130*/  @P0 LDC.64 R4, c[0x0][0x9e8] ;  /* 0x00027a00ff040b82 */ /* 0x000ea40000000a00 */
[----:B--2---:R-:W-:-:S05]  /*11140*/  @P0 IMAD.HI.U32 R4, R7, R4, RZ ;  /* 0x0000000407040227 */ /* 0x004fca00078e00ff */
[----:B------:R-:W-:-:S04]  /*11150*/  @P0 SHF.R.U32.HI R7, RZ, R5, R4 ;  /* 0x00000005ff070219 */ /* 0x000fc80000011604 */
[----:B------:R-:W-:Y:S01]  /*11160*/  LOP3.LUT R2, RZ, R7, RZ, 0x33, !PT ;  /* 0x00000007ff027212 */ /* 0x000fe200078e33ff */
[----:B------:R-:W-:Y:S06]  /*11170*/  BRA `(.L_x_1182) ;  /* 0x0000000000107947 */ /* 0x000fec0003800000 */
.L_x_1181:
[----:B------:R-:W-:-:S13]  /*11180*/  ISETP.NE.AND P0, PT, R3, 0x1, PT ;  /* 0x000000010300780c */ /* 0x000fda0003f05270 */
[----:B------:R-:W2:Y:S02]  /*11190*/  @P0 LDC.64 R4, c[0x0][0x9e8] ;  /* 0x00027a00ff040b82 */ /* 0x000ea40000000a00 */
[----:B--2---:R-:W-:-:S05]  /*111a0*/  @P0 IMAD.HI.U32 R4, R2, R4, RZ ;  /* 0x0000000402040227 */ /* 0x004fca00078e00ff */
[----:B------:R-:W-:-:S07]  /*111b0*/  @P0 SHF.R.U32.HI R2, RZ, R5, R4 ;  /* 0x00000005ff020219 */ /* 0x000fce0000011604 */
.L_x_1182:
[----:B------:R-:W-:Y:S05]  /*111c0*/  BSYNC B0 ;  /* 0x0000000000007941 */ /* 0x000fea0003800000 */
.L_x_1180:
[----:B------:R-:W-:-:S05]  /*111d0*/  IMAD R3, R2, R3, RZ ;  /* 0x0000000302037224 */ /* 0x000fca00078e02ff */
[----:B------:R-:W-:-:S07]  /*111e0*/  VIMNMX R0, R0, R3, !PT ;  /* 0x0000000300007248 */ /* 0x000fce0007fe0100 */
.L_x_1179:
[----:B------:R-:W-:Y:S01]  /*111f0*/  SHF.R.S32.HI R3, RZ, 0x1f, R0 ;  /* 0x0000001fff037819 */ /* 0x000fe20000011400 */
[----:B------:R-:W-:Y:S03]  /*11200*/  BSSY B7, `(.L_x_1183) ;  /* 0x000041c000077945 */ /* 0x000fe60003800000 */
[----:B------:R-:W-:-:S04]  /*11210*/  LEA.HI R3, R3, R0, RZ, 0x7 ;  /* 0x0000000003037211 */ /* 0x000fc800078f38ff */
[----:B------:R-:W-:-:S04]  /*11220*/  SHF.R.S32.HI R3, RZ, 0x7, R3 ;  /* 0x00000007ff037819 */ /* 0x000fc80000011403 */
[----:B------:R-:W-:-:S04]  /*11230*/  VIMNMX R29, RZ, R3, !PT ;  /* 0x00000003ff1d7248 */ /* 0x000fc80007fe0100 */
[----:B------:R-:W-:-:S13]  /*11240*/  ISETP.GT.AND P0, PT, R24, R29, PT ;  /* 0x0000001d1800720c */ /* 0x000fda0003f04270 */
        /* <DEDUP_REMOVED lines=8> */
[----:B------:R-:W2:Y:S02]  /*112d0*/  FLO.U32 R0, UR4 ;  /* 0x0000000400007d00 */ /* 0x000ea400080e0000 */
[----:B--2---:R-:W-:-:S06]  /*112e0*/  ISETP.EQ.U32.AND P0, PT, R0, R5, PT ;  /* 0x000000050000720c */ /* 0x004fcc0003f02070 */
[----:B------:R-:W3:Y:S07]  /*112f0*/  POPC R5, UR4 ;  /* 0x0000000400057d09 */ /* 0x000eee0008000000 */
[----:B---3--:R-:W2:Y:S01]  /*11300*/  @P0 ATOMG.E.ADD.STRONG.GPU PT, R3, desc[UR50][R2.64], R5 ;  /* 0x00000005020309a8 */ /* 0x008ea200081ee1f2 */
[----:B------:R-:W3:Y:S02]  /*11310*/  S2R R4, SR_LTMASK ;  /* 0x0000000000047919 */ /* 0x000ee40000003900 */
[----:B---3--:R-:W-:-:S04]  /*11320*/  LOP3.LUT R4, R4, UR4, RZ, 0xc0, !PT ;  /* 0x0000000404047c12 */ /* 0x008fc8000f8ec0ff */
[----:B------:R-:W3:Y:S01]  /*11330*/  POPC R7, R4 ;  /* 0x0000000400077309 */ /* 0x000ee20000000000 */
[----:B--2---:R-:W3:Y:S02]  /*11340*/  SHFL.IDX PT, R0, R3, R0, 0x1f ;  /* 0x00001f0003007589 */ /* 0x004ee400000e0000 */
[----:B---3--:R-:W-:Y:S01]  /*11350*/  IADD3 R16, R0, UR37, R7 ;  /* 0x0000002500107c10 */ /* 0x008fe2000fffe007 */
[----:B------:R-:W-:Y:S06]  /*11360*/  BRA `(.L_x_1185) ;  /* 0x0000004000147947 */ /* 0x000fec0003800000 */
.L_x_1184:
        /* <DEDUP_REMOVED lines=19> */
[----:B012---:R-:W-:Y:S05]  /*114a0*/  CALL.ABS.NOINC R2 ;  /* 0x0000000002007343 */ /* 0x007fea0003c00000 */
.L_x_1187:
[----:B------:R-:W-:Y:S05]  /*114b0*/  BSYNC B6 ;  /* 0x0000000000067941 */ /* 0x000fea0003800000 */
.L_x_1186:
        /* <DEDUP_REMOVED lines=17> */
[----:B--2---:R-:W-:-:S07]  /*115d0*/  IMAD.MOV.U32 R13, RZ, RZ, RZ ;  /* 0x000000ffff0d7224 */ /* 0x004fce00078e00ff */
[----:B------:R-:W-:-:S07]  /*115e0*/  LEPC R20, `(.L_x_1190) ;  /* 0x000000001014794e */ /* 0x000fce0000000000 */
[----:B01-3--:R-:W-:Y:S05]  /*115f0*/  CALL.ABS.NOINC R2 ;  /* 0x0000000002007343 */ /* 0x00bfea0003c00000 */
.L_x_1190:
        /* <DEDUP_REMOVED lines=15> */
.L_x_1189:
[----:B------:R-:W-:Y:S05]  /*116f0*/  BSYNC B6 ;  /* 0x0000000000067941 */ /* 0x000fea0003800000 */
.L_x_1188:
[----:B------:R-:W-:Y:S01]  /*11700*/  ULDC.64 UR4, c[0x0][0x9f8] ;  /* 0x00027e0000047ab9 */ /* 0x000fe20000000a00 */
[----:B------:R-:W-:Y:S01]  /*11710*/  IMAD.MOV.U32 R25, RZ, RZ, R19 ;  /* 0x000000ffff197224 */ /* 0x000fe200078e0013 */
[----:B------:R-:W-:-:S04]  /*11720*/  ISETP.NE.U32.AND P0, PT, RZ, UR4, PT ;  /* 0x00000004ff007c0c */ /* 0x000fc8000bf05070 */
[----:B------:R-:W-:Y:S01]  /*11730*/  ISETP.NE.AND.EX P0, PT, RZ, UR5, PT, P0 ;  /* 0x00000005ff007c0c */ /* 0x000fe2000bf05300 */
[----:B------:R-:W-:-:S12]  /*11740*/  ULDC.64 UR4, c[0x0][0xa08] ;  /* 0x0002820000047ab9 */ /* 0x000fd80000000a00 */
[----:B------:R-:W2:Y:S02]  /*11750*/  @P0 LDC.64 R2, c[0x0][0x9f8] ;  /* 0x00027e00ff020b82 */ /* 0x000ea40000000a00 */
[----:B--2---:R-:W-:-:S05]  /*11760*/  @P0 IMAD.WIDE R2, R19, 0x4, R2 ;  /* 0x0000000413020825 */ /* 0x004fca00078e0202 */
[----:B------:R2:W3:Y:S01]  /*11770*/  @P0 LDG.E R25, desc[UR50][R2.64] ;  /* 0x0000003202190981 */ /* 0x0004e2000c1e1900 */
[----:B0-----:R-:W-:Y:S01]  /*11780*/  VIADD R24, R24, 0xffffffff ;  /* 0xffffffff18187836 */ /* 0x001fe20000000000 */
[----:B--2---:R-:W0:Y:S02]  /*11790*/  LDC.64 R2, c[0x0][0x418] ;  /* 0x00010600ff027b82 */ /* 0x004e240000000a00 */
[----:B0-----:R-:W-:Y:S01]  /*117a0*/  LOP3.LUT P0, RZ, R2, UR4, RZ, 0xfc, !PT ;  /* 0x0000000402ff7c12 */ /* 0x001fe2000f80fcff */
[----:B------:R-:W-:-:S03]  /*117b0*/  UMOV UR4, 0xffffffff ;  /* 0xffffffff00047882 */ /* 0x000fc60000000000 */
[----:B------:R-:W-:Y:S02]  /*117c0*/  LOP3.LUT P0, RZ, R3, UR5, RZ, 0xfc, P0 ;  /* 0x0000000503ff7c12 */ /* 0x000fe4000800fcff */
[----:B---3--:R-:W-:Y:S02]  /*117d0*/  SHF.R.S32.HI R28, RZ, 0x1f, R25 ;  /* 0x0000001fff1c7819 */ /* 0x008fe40000011419 */
[----:B------:R-:W-:Y:S01]  /*117e0*/  SEL R17, R25, RZ, !P0 ;  /* 0x000000ff19117207 */ /* 0x000fe20004000000 */
[----:B------:R-:W-:Y:S08]  /*117f0*/  BRA.DIV UR4, `(.L_x_1191) ;  /* 0x0000004e04bc7947 */ /* 0x000ff0000b800000 */
[----:B------:R-:W0:Y:S02]  /*11800*/  S2R R0, SR_TID.X ;  /* 0x0000000000007919 */ /* 0x000e240000002100 */
[----:B0-----:R-:W-:-:S04]  /*11810*/  SHF.R.U32.HI R0, RZ, 0x5, R0 ;  /* 0x00000005ff007819 */ /* 0x001fc80000011600 */
[----:B------:R-:W-:-:S05]  /*11820*/  LOP3.LUT R0, R0, 0x3, RZ, 0xc0, !PT ;  /* 0x0000000300007812 */ /* 0x000fca00078ec0ff */
[----:B------:R0:W2:Y:S02]  /*11830*/  SHFL.IDX PT, R14, R0, RZ, 0x1f ;  /* 0x00001fff000e7589 */ /* 0x0000a400000e0000 */
.L_x_1299:
[----:B0-----:R-:W3:Y:S01]  /*11840*/  LDL.LU R0, [R1] ;  /* 0x0000000001007983 */ /* 0x001ee20000300800 */
[----:B------:R-:W-:Y:S02]  /*11850*/  PLOP3.LUT P1, PT, PT, PT, PT, 0x8, 0x0 ;  /* 0x000000000000781c */ /* 0x000fe40003f2e170 */
[----:B--2---:R-:W-:Y:S02]  /*11860*/  ISETP.NE.AND P0, PT, R14, RZ, PT ;  /* 0x000000ff0e00720c */ /* 0x004fe40003f05270 */
[----:B---3--:R-:W-:-:S09]  /*11870*/  LOP3.LUT R0, R0, 0xfffffffe, RZ, 0xc0, !PT ;  /* 0xfffffffe00007812 */ /* 0x008fd200078ec0ff */
[----:B------:R-:W-:-:S05]  /*11880*/  @P1 LOP3.LUT R0, R0, 0x1, RZ, 0xfc, !PT ;  /* 0x0000000100001812 */ /* 0x000fca00078efcff */
[----:B------:R0:W-:Y:S01]  /*11890*/  STL [R1], R0 ;  /* 0x0000000001007387 */ /* 0x0001e20000100800 */
[----:B------:R-:W-:Y:S05]  /*118a0*/  @P0 BRA `(.L_x_1192) ;  /* 0x0000000400200947 */ /* 0x000fea0003800000 */
[----:B------:R-:W-:-:S03]  /*118b0*/  UMOV UR4, 0xffffffff ;  /* 0xffffffff00047882 */ /* 0x000fc60000000000 */
[----:B------:R-:W-:Y:S05]  /*118c0*/  BRA.DIV UR4, `(.L_x_1193) ;  /* 0x0000004e04bc7947 */ /* 0x000fea000b800000 */
[----:B------:R-:W-:-:S13]  /*118d0*/  ELECT P6, URZ, PT ;  /* 0x00000000003f782f */ /* 0x000fda00038c0000 */
.L_x_1302:
[----:B------:R-:W-:Y:S05]  /*118e0*/  @!P6 BRA `(.L_x_1192) ;  /* 0x000000040010e947 */ /* 0x000fea0003800000 */
[----:B------:R-:W-:-:S04]  /*118f0*/  ISETP.NE.U32.AND P0, PT, R2, RZ, PT ;  /* 0x000000ff0200720c */ /* 0x000fc80003f05070 */
[----:B------:R-:W-:-:S13]  /*11900*/  ISETP.NE.AND.EX P0, PT, R3, RZ, PT, P0 ;  /* 0x000000ff0300720c */ /* 0x000fda0003f05300 */
[----:B------:R-:W-:Y:S05]  /*11910*/  @!P0 BRA `(.L_x_1194) ;  /* 0x0000000000448947 */ /* 0x000fea0003800000 */
[----:B------:R-:W2:Y:S01]  /*11920*/  LDC R6, c[0x0][0x43c] ;  /* 0x00010f00ff067b82 */ /* 0x000ea20000000800 */
[----:B------:R-:W-:Y:S01]  /*11930*/  ULDC.64 UR4, c[0x0][0x428] ;  /* 0x00010a0000047ab9 */ /* 0x000fe20000000a00 */
[----:B--2---:R-:W-:-:S13]  /*11940*/  ISETP.NE.AND P0, PT, R6, 0x1, PT ;  /* 0x000000010600780c */ /* 0x004fda0003f05270 */
[----:B------:R-:W0:Y:S02]  /*11950*/  @P0 LDC.64 R4, c[0x0][0x440] ;  /* 0x00011000ff040b82 */ /* 0x000e240000000a00 */
[----:B0-----:R-:W-:-:S04]  /*11960*/  @P0 IMAD.HI.U32 R0, R24, R4, RZ ;  /* 0x0000000418000227 */ /* 0x001fc800078e00ff */
[----:B------:R-:W-:Y:S01]  /*11970*/  IMAD.MOV.U32 R4, RZ, RZ, R24 ;  /* 0x000000ffff047224 */ /* 0x000fe200078e0018 */
[----:B------:R-:W-:-:S04]  /*11980*/  @P0 SHF.R.U32.HI R4, RZ, R5, R0 ;  /* 0x00000005ff040219 */ /* 0x000fc80000011600 */
[--C-:B------:R-:W-:Y:S01]  /*11990*/  SHF.R.S32.HI R5, RZ, 0x1f, R4.reuse ;  /* 0x0000001fff057819 */ /* 0x100fe20000011404 */
[----:B------:R-:W-:-:S04]  /*119a0*/  IMAD.MOV R0, RZ, RZ, -R4 ;  /* 0x000000ffff007224 */ /* 0x000fc800078e0a04 */
        /* <DEDUP_REMOVED lines=8> */
.L_x_1194:
[----:B0-----:R-:W-:Y:S01]  /*11a30*/  IMAD R0, R23, 0x8, R22 ;  /* 0x0000000817007824 */ /* 0x001fe200078e0216 */
[----:B--2---:R-:W-:-:S04]  /*11a40*/  SHF.L.U32 R3, R26, 0x1f, RZ ;  /* 0x0000001f1a037819 */ /* 0x004fc800000006ff */
[----:B------:R-:W0:Y:S02]  /*11a50*/  SYNCS.PHASECHK.TRANS64.TRYWAIT P0, [R0+URZ+0x2d840], R3 ;  /* 0x02d84003000075a7 */ /* 0x000e24000800017f */
[----:B0-----:R-:W-:Y:S05]  /*11a60*/  @!P0 BRA `(.L_x_1195) ;  /* 0x0000004c00748947 */ /* 0x001fea0003800000 */
.L_x_1303:
[----:B------:R-:W2:Y:S02]  /*11a70*/  S2R R2, SR_TID.X ;  /* 0x0000000000027919 */ /* 0x000ea40000002100 */
[----:B--2---:R-:W-:-:S04]  /*11a80*/  LOP3.LUT R2, R2, 0x7f, RZ, 0xc0, !PT ;  /* 0x0000007f02027812 */ /* 0x004fc800078ec0ff */
[----:B------:R-:W-:-:S13]  /*11a90*/  ISETP.NE.AND P0, PT, R2, RZ, PT ;  /* 0x000000ff0200720c */ /* 0x000fda0003f05270 */
[----:B------:R-:W-:Y:S05]  /*11aa0*/  @P0 BRA `(.L_x_1196) ;  /* 0x00000000001c0947 */ /* 0x000fea0003800000 */
[----:B------:R-:W2:Y:S01]  /*11ab0*/  S2R R2, SR_TID.X ;  /* 0x0000000000027919 */ /* 0x000ea20000002100 */
[----:B0-----:R-:W-:-:S04]  /*11ac0*/  IMAD.MOV.U32 R3, RZ, RZ, 0x6000 ;  /* 0x00006000ff037424 */ /* 0x001fc800078e00ff */
[----:B------:R3:W-:Y:S01]  /*11ad0*/  SYNCS.ARRIVE.TRANS64 RZ, [R0+URZ+0x2d830], R3 ;  /* 0x02d8300300ff79a7 */ /* 0x0007e2000800003f */
[----:B--2---:R-:W-:-:S04]  /*11ae0*/  LOP3.LUT R2, R2, 0x1f, RZ, 0xc0, !PT ;  /* 0x0000001f02027812 */ /* 0x004fc800078ec0ff */
[----:B------:R-:W-:-:S13]  /*11af0*/  ISETP.NE.AND P0, PT, R2, RZ, PT ;  /* 0x000000ff0200720c */ /* 0x000fda0003f05270 */
[----:B---3--:R-:W-:Y:S05]  /*11b00*/  @!P0 BRA `(.L_x_1196) ;  /* 0x0000000000048947 */ /* 0x008fea0003800000 */
[----:B------:R-:W-:Y:S01]  /*11b10*/  BPT.TRAP 0x1 ;  /* 0x000000040000795c */ /* 0x000fe20000300000 */
.L_x_1196:
[----:B------:R-:W2:Y:S01]  /*11b20*/  LDL.LU R2, [R1] ;  /* 0x0000000001027983 */ /* 0x000ea20000300800 */
[----:B------:R-:W-:Y:S01]  /*11b30*/  R2UR UR9, R0 ;  /* 0x00000000000972ca */ /* 0x000fe200000e0000 */
[----:B0-----:R-:W-:Y:S01]  /*11b40*/  IMAD R0, R23, 0x6000, R22 ;  /* 0x0000600017007824 */ /* 0x001fe200078e0216 */
        /* <DEDUP_REMOVED lines=12> */
[----:B------:R-:W-:Y:S02]  /*11c10*/  ULEA UR11, UR11, UR5, 0x7 ;  /* 0x000000050b0b7291 */ /* 0x000fe4000f8e383f */
[----:B------:R-:W-:Y:S02]  /*11c20*/  UIADD3 UR14, UR8, 0x15400, URZ ;  /* 0x00015400080e7890 */ /* 0x000fe4000fffe03f */
[----:B------:R-:W-:Y:S02]  /*11c30*/  UIADD3.X UR5, URZ, UR39, URZ, UP0, !UPT ;  /* 0x000000273f057290 */ /* 0x000fe400087fe43f */
[----:B------:R-:W-:Y:S02]  /*11c40*/  UIADD3 UR15, UR8, 0x17400, URZ ;  /* 0x00017400080f7890 */ /* 0x000fe4000fffe03f */
[----:B------:R-:W-:-:S03]  /*11c50*/  UIADD3 UR17, UR8, 0x19400, URZ ;  /* 0x0001940008117890 */ /* 0x000fc6000fffe03f */
[----:B------:R-:W-:Y:S01]  /*11c60*/  UMOV UR8, UR14 ;  /* 0x0000000e00087c82 */ /* 0x000fe20008000000 */
[----:B------:R-:W-:Y:S01]  /*11c70*/  UMOV UR14, 0x40 ;  /* 0x00000040000e7882 */ /* 0x000fe20000000000 */
[----:B------:R0:W-:Y:S02]  /*11c80*/  UTMALDG.4D [UR8], [UR4], desc[UR6] ;  /* 0x00000608040075b4 */ /* 0x0001e40008019000 */
[----:B0-----:R-:W-:Y:S01]  /*11c90*/  UMOV UR8, UR15 ;  /* 0x0000000f00087c82 */ /* 0x001fe20008000000 */
[----:B------:R-:W-:Y:S02]  /*11ca0*/  UMOV UR10, UR16 ;  /* 0x00000010000a7c82 */ /* 0x000fe40008000000 */
[----:B------:R0:W-:Y:S02]  /*11cb0*/  UTMALDG.4D [UR8], [UR4], desc[UR6] ;  /* 0x00000608040075b4 */ /* 0x0001e40008019000 */
[----:B0-----:R-:W-:Y:S01]  /*11cc0*/  UMOV UR8, UR17 ;  /* 0x0000001100087c82 */ /* 0x001fe20008000000 */
[----:B------:R-:W-:-:S02]  /*11cd0*/  UMOV UR10, UR14 ;  /* 0x0000000e000a7c82 */ /* 0x000fc40008000000 */
[----:B------:R3:W-:Y:S01]  /*11ce0*/  UTMALDG.4D [UR8], [UR4], desc[UR6] ;  /* 0x00000608040075b4 */ /* 0x0007e20008019000 */
[----:B--2---:R-:W-:-:S04]  /*11cf0*/  LOP3.LUT R2, R2, 0xfffffffe, RZ, 0xc0, !PT ;  /* 0xfffffffe02027812 */ /* 0x004fc800078ec0ff */
[----:B------:R-:W-:-:S05]  /*11d00*/  @P0 LOP3.LUT R2, R2, 0x1, RZ, 0xfc, !PT ;  /* 0x0000000102020812 */ /* 0x000fca00078efcff */
[----:B------:R3:W-:Y:S01]  /*11d10*/  STL [R1], R2 ;  /* 0x0000000201007387 */ /* 0x0007e20000100800 */
[----:B------:R-:W-:Y:S01]  /*11d20*/  NOP ;  /* 0x0000000000007918 */ /* 0x000fe20000000000 */
.L_x_1192:
[----:B------:R-:W0:Y:S01]  /*11d30*/  LDL.LU R3, [R1+0x14] ;  /* 0x0000140001037983 */ /* 0x000e220000300800 */
[----:B------:R-:W-:Y:S05]  /*11d40*/  WARPSYNC.ALL ;  /* 0x0000000000007948 */ /* 0x000fea0003800000 */
[----:B---3--:R-:W-:Y:S01]  /*11d50*/  ULDC.64 UR4, c[0x0][0x298] ;  /* 0x0000a60000047ab9 */ /* 0x008fe20000000a00 */
[----:B------:R-:W-:Y:S01]  /*11d60*/  ULDC.64 UR6, c[0x0][0xa00] ;  /* 0x0002800000067ab9 */ /* 0x000fe20000000a00 */
[----:B------:R-:W-:Y:S01]  /*11d70*/  VIADD R2, R22, 0xc400 ;  /* 0x0000c40016027836 */ /* 0x000fe20000000000 */
[----:B------:R-:W-:Y:S01]  /*11d80*/  BAR.SYNC.DEFER_BLOCKING 0x8, 0x200 ;  /* 0x0208000000007b1d */ /* 0x000fe20000010000 */
[----:B------:R-:W-:-:S03]  /*11d90*/  ISETP.NE.U32.AND P0, PT, RZ, UR6, PT ;  /* 0x00000006ff007c0c */ /* 0x000fc6000bf05070 */
[----:B------:R-:W-:Y:S02]  /*11da0*/  LOP3.LUT P1, RZ, R2, 0x1bf, RZ, 0xc0, !PT ;  /* 0x000001bf02ff7812 */ /* 0x000fe4000782c0ff */
[----:B------:R-:W-:Y:S01]  /*11db0*/  ISETP.NE.AND.EX P0, PT, RZ, UR7, PT, P0 ;  /* 0x00000007ff007c0c */ /* 0x000fe2000bf05300 */
[----:B------:R-:W-:Y:S01]  /*11dc0*/  BSSY B6, `(.L_x_1197) ;  /* 0x0000020000067945 */ /* 0x000fe20003800000 */
[----:B------:R-:W-:Y:S02]  /*11dd0*/  SHF.R.S32.HI R2, RZ, 0x1f, R19 ;  /* 0x0000001fff027819 */ /* 0x000fe40000011413 */
[----:B0-----:R-:W-:Y:S01]  /*11de0*/  SHF.R.S32.HI R0, RZ, 0x1f, R3 ;  /* 0x0000001fff007819 */ /* 0x001fe20000011403 */
[----:B------:R-:W-:-:S04]  /*11df0*/  IMAD.WIDE.U32 R4, R3, UR4, RZ ;  /* 0x0000000403047c25 */ /* 0x000fc8000f8e00ff */
[----:B------:R-:W-:Y:S01]  /*11e00*/  IMAD R0, R0, UR4, RZ ;  /* 0x0000000400007c24 */ /* 0x000fe2000f8e02ff */
[----:B------:R-:W-:Y:S03]  /*11e10*/  STL.64 [R1+0x20], R4 ;  /* 0x0000200401007387 */ /* 0x000fe60000100a00 */
[----:B------:R-:W-:Y:S01]  /*11e20*/  IMAD R0, R3, UR5, R0 ;  /* 0x0000000503007c24 */ /* 0x000fe2000f8e0200 */
[----:B------:R-:W-:Y:S02]  /*11e30*/  SEL R3, R2, RZ, !P0 ;  /* 0x000000ff02037207 */ /* 0x000fe40004000000 */
[----:B------:R-:W-:Y:S01]  /*11e40*/  SHF.R.S32.HI R2, RZ, 0x1f, R18 ;  /* 0x0000001fff027819 */ /* 0x000fe20000011412 */
[----:B------:R-:W-:-:S05]  /*11e50*/  IMAD.IADD R0, R5, 0x1, R0 ;  /* 0x0000000105007824 */ /* 0x000fca00078e0200 */
[----:B------:R0:W-:Y:S04]  /*11e60*/  STL [R1+0x28], R0 ;  /* 0x0000280001007387 */ /* 0x0001e80000100800 */
[----:B------:R2:W-:Y:S01]  /*11e70*/  STL [R1+0x30], R3 ;  /* 0x0000300301007387 */ /* 0x0005e20000100800 */
[----:B0-----:R-:W-:-:S05]  /*11e80*/  SEL R0, R19, RZ, !P0 ;  /* 0x000000ff13007207 */ /* 0x001fca0004000000 */
        /* <DEDUP_REMOVED lines=18> */
[----:B01----:R-:W-:Y:S05]  /*11fb0*/  CALL.ABS.NOINC R2 ;  /* 0x0000000002007343 */ /* 0x003fea0003c00000 */
.L_x_1198:
[----:B------:R-:W-:Y:S05]  /*11fc0*/  BSYNC B6 ;  /* 0x0000000000067941 */ /* 0x000fea0003800000 */
.L_x_1197:
[----:B--2---:R-:W2:Y:S01]  /*11fd0*/  LDL.LU R0, [R1+0x28] ;  /* 0x0000280001007983 */ /* 0x004ea20000300800 */
[----:B-1----:R-:W0:Y:S01]  /*11fe0*/  LDC R9, c[0x0][0x448] ;  /* 0x00011200ff097b82 */ /* 0x002e220000000800 */
[----:B------:R-:W-:Y:S01]  /*11ff0*/  ULDC.64 UR4, c[0x0][0x2d8] ;  /* 0x0000b60000047ab9 */ /* 0x000fe20000000a00 */
[----:B------:R-:W-:Y:S01]  /*12000*/  ULDC.64 UR6, c[0x0][0x2c8] ;  /* 0x0000b20000067ab9 */ /* 0x000fe20000000a00 */
[----:B------:R-:W2:Y:S01]  /*12010*/  LDL.LU.64 R2, [R1+0x20] ;  /* 0x0000200001027983 */ /* 0x000ea20000300a00 */
[----:B------:R-:W-:-:S03]  /*12020*/  ULDC.64 UR8, c[0x0][0x280] ;  /* 0x0000a00000087ab9 */ /* 0x000fc60000000a00 */
[----:B------:R-:W3:Y:S04]  /*12030*/  LDL.LU R20, [R1+0x2c] ;  /* 0x00002c0001147983 */ /* 0x000ee80000300800 */
[----:B------:R-:W4:Y:S04]  /*12040*/  LDL.LU R21, [R1+0x30] ;  /* 0x0000300001157983 */ /* 0x000f280000300800 */
[----:B------:R-:W4:Y:S04]  /*12050*/  LDL.LU R4, [R1+0x14] ;  /* 0x0000140001047983 */ /* 0x000f280000300800 */
[----:B------:R-:W4:Y:S01]  /*12060*/  LDL R12, [R1+0xc] ;  /* 0x00000c00010c7983 */ /* 0x000f220000100800 */
[----:B0-----:R-:W-:-:S13]  /*12070*/  ISETP.NE.AND P1, PT, R9, 0x1, PT ;  /* 0x000000010900780c */ /* 0x001fda0003f25270 */
[----:B------:R-:W0:Y:S01]  /*12080*/  @P1 LDC R5, c[0x0][0x450] ;  /* 0x00011400ff051b82 */ /* 0x000e220000000800 */
[----:B------:R-:W1:Y:S01]  /*12090*/  S2R R10, SR_TID.X ;  /* 0x00000000000a7919 */ /* 0x000e620000002100 */
        /* <DEDUP_REMOVED lines=16> */
[----:B---3--:R-:W-:-:S05]  /*121a0*/  IMAD.SHL.U32 R6, R21, 0x20, RZ ;  /* 0x0000002015067824 */ /* 0x008fca00078e00ff */
[----:B------:R-:W-:-:S05]  /*121b0*/  LOP3.LUT R6, R20, 0x60, R6, 0xf8, !PT ;  /* 0x0000006014067812 */ /* 0x000fca00078ef806 */
[----:B------:R-:W-:-:S04]  /*121c0*/  IMAD.IADD R0, R6, 0x1, R12 ;  /* 0x0000000106007824 */ /* 0x000fc800078e020c */
[----:B----4-:R-:W-:-:S04]  /*121d0*/  @P1 IMAD.HI.U32 R6, R0, R4, RZ ;  /* 0x0000000400061227 */ /* 0x010fc800078e00ff */
[----:B------:R-:W-:Y:S01]  /*121e0*/  IMAD.MOV.U32 R4, RZ, RZ, R0 ;  /* 0x000000ffff047224 */ /* 0x000fe200078e0000 */
[----:B0-----:R-:W-:-:S04]  /*121f0*/  @P1 SHF.R.U32.HI R4, RZ, R5, R6 ;  /* 0x00000005ff041219 */ /* 0x001fc80000011606 */
[--C-:B------:R-:W-:Y:S01]  /*12200*/  SHF.R.S32.HI R5, RZ, 0x1f, R4.reuse ;  /* 0x0000001fff057819 */ /* 0x100fe20000011404 */
[----:B------:R-:W-:-:S04]  /*12210*/  IMAD.MOV R6, RZ, RZ, -R4 ;  /* 0x000000ffff067224 */ /* 0x000fc800078e0a04 */
[----:B------:R-:W-:Y:S02]  /*12220*/  IMAD R5, R5, UR4, RZ ;  /* 0x0000000405057c24 */ /* 0x000fe4000f8e02ff */
[----:B------:R-:W-:Y:S02]  /*12230*/  IMAD R6, R9, R6, R0 ;  /* 0x0000000609067224 */ /* 0x000fe400078e0200 */
[C---:B------:R-:W-:Y:S02]  /*12240*/  IMAD R7, R4.reuse, UR5, R5 ;  /* 0x0000000504077c24 */ /* 0x040fe4000f8e0205 */
[----:B------:R-:W-:-:S04]  /*12250*/  IMAD.WIDE.U32 R4, R4, UR4, R2 ;  /* 0x0000000404047c25 */ /* 0x000fc8000f8e0002 */
[----:B------:R-:W-:Y:S01]  /*12260*/  IMAD.IADD R5, R5, 0x1, R7 ;  /* 0x0000000105057824 */ /* 0x000fe200078e0207 */
[----:B------:R-:W-:-:S05]  /*12270*/  SHF.R.S32.HI R7, RZ, 0x1f, R6 ;  /* 0x0000001fff077819 */ /* 0x000fca0000011406 */
[----:B------:R-:W-:Y:S02]  /*12280*/  IMAD R7, R7, UR6, RZ ;  /* 0x0000000607077c24 */ /* 0x000fe4000f8e02ff */
[----:B------:R-:W-:-:S04]  /*12290*/  IMAD.WIDE.U32 R4, R6, UR6, R4 ;  /* 0x0000000606047c25 */ /* 0x000fc8000f8e0004 */
[----:B------:R-:W-:Y:S02]  /*122a0*/  IMAD R6, R6, UR7, R7 ;  /* 0x0000000706067c24 */ /* 0x000fe4000f8e0207 */
[----:B------:R-:W0:Y:S02]  /*122b0*/  @P1 LDC R7, c[0x0][0x450] ;  /* 0x00011400ff071b82 */ /* 0x000e240000000800 */
[----:B------:R-:W-:Y:S01]  /*122c0*/  IMAD.IADD R6, R5, 0x1, R6 ;  /* 0x0000000105067824 */ /* 0x000fe200078e0206 */
[----:B------:R-:W-:-:S04]  /*122d0*/  LEA R5, P0, R4, UR8, 0x1 ;  /* 0x0000000804057c11 */ /* 0x000fc8000f8008ff */
[----:B------:R-:W-:Y:S02]  /*122e0*/  LEA.HI.X R4, R4, UR9, R6, 0x1, P0 ;  /* 0x0000000904047c11 */ /* 0x000fe400080f0c06 */
[----:B------:R-:W2:Y:S01]  /*122f0*/  @P1 LDC R6, c[0x0][0x44c] ;  /* 0x00011300ff061b82 */ /* 0x000ea20000000800 */
[----:B------:R-:W-:Y:S02]  /*12300*/  VIADD R0, R0, 0x80 ;  /* 0x0000008000007836 */ /* 0x000fe40000000000 */
[----:B-1----:R-:W-:-:S05]  /*12310*/  IMAD.SHL.U32 R21, R10, 0x8, RZ ;  /* 0x000000080a157824 */ /* 0x002fca00078e00ff */
[----:B------:R-:W-:Y:S01]  /*12320*/  LOP3.LUT R21, R21, 0x18, RZ, 0xc0, !PT ;  /* 0x0000001815157812 */ /* 0x000fe200078ec0ff */
[----:B--2---:R-:W-:-:S04]  /*12330*/  @P1 IMAD.HI.U32 R8, R0, R6, RZ ;  /* 0x0000000600081227 */ /* 0x004fc800078e00ff */
[----:B------:R-:W-:Y:S01]  /*12340*/  IMAD.MOV.U32 R6, RZ, RZ, R0 ;  /* 0x000000ffff067224 */ /* 0x000fe200078e0000 */
[----:B0-----:R-:W-:-:S05]  /*12350*/  @P1 SHF.R.U32.HI R6, RZ, R7, R8 ;  /* 0x00000007ff061219 */ /* 0x001fca0000011608 */
[----:B------:R-:W-:-:S04]  /*12360*/  IMAD.MOV R7, RZ, RZ, -R6 ;  /* 0x000000ffff077224 */ /* 0x000fc800078e0a06 */
[----:B------:R-:W-:Y:S01]  /*12370*/  IMAD R0, R9, R7, R0 ;  /* 0x0000000709007224 */ /* 0x000fe200078e0200 */
[----:B------:R-:W-:Y:S02]  /*12380*/  SHF.R.S32.HI R7, RZ, 0x1f, R6 ;  /* 0x0000001fff077819 */ /* 0x000fe40000011406 */
[----:B------:R-:W-:Y:S01]  /*12390*/  LOP3.LUT R10, R21, 0x40, RZ, 0xfc, !PT ;  /* 0x00000040150a7812 */ /* 0x000fe200078efcff */
[----:B------:R-:W-:-:S04]  /*123a0*/  IMAD.WIDE.U32 R2, R6, UR4, R2 ;  /* 0x0000000406027c25 */ /* 0x000fc8000f8e0002 */
[----:B------:R-:W-:Y:S01]  /*123b0*/  IMAD R7, R7, UR4, RZ ;  /* 0x0000000407077c24 */ /* 0x000fe2000f8e02ff */
[----:B------:R-:W-:Y:S02]  /*123c0*/  ULDC UR4, c[0x0][0x2b8] ;  /* 0x0000ae0000047ab9 */ /* 0x000fe40000000800 */
[----:B------:R-:W-:Y:S02]  /*123d0*/  ISETP.GE.AND P0, PT, R10, UR4, PT ;  /* 0x000000040a007c0c */ /* 0x000fe4000bf06270 */
[----:B------:R0:W5:Y:S01]  /*123e0*/  LDL R10, [R1+0x4] ;  /* 0x00000400010a7983 */ /* 0x0001620000100800 */
[----:B------:R-:W1:Y:S01]  /*123f0*/  S2R R11, SR_TID.X ;  /* 0x00000000000b7919 */ /* 0x000e620000002100 */
[----:B------:R-:W-:Y:S01]  /*12400*/  IMAD R7, R6, UR5, R7 ;  /* 0x0000000506077c24 */ /* 0x000fe2000f8e0207 */
[----:B------:R-:W-:-:S03]  /*12410*/  SHF.R.S32.HI R6, RZ, 0x1f, R0 ;  /* 0x0000001fff067819 */ /* 0x000fc60000011400 */
[----:B------:R-:W-:Y:S02]  /*12420*/  IMAD.IADD R3, R3, 0x1, R7 ;  /* 0x0000000103037824 */ /* 0x000fe400078e0207 */
[----:B------:R-:W-:Y:S02]  /*12430*/  IMAD R6, R6, UR6, RZ ;  /* 0x0000000606067c24 */ /* 0x000fe4000f8e02ff */
[----:B------:R-:W-:Y:S01]  /*12440*/  IMAD.WIDE.U32 R2, R0, UR6, R2 ;  /* 0x0000000600027c25 */ /* 0x000fe2000f8e0002 */
[----:B------:R-:W-:-:S03]  /*12450*/  LOP3.LUT R13, R21, 0x20, RZ, 0xfc, !PT ;  /* 0x00000020150d7812 */ /* 0x000fc600078efcff */
[----:B------:R-:W-:Y:S01]  /*12460*/  IMAD R6, R0, UR7, R6 ;  /* 0x0000000700067c24 */ /* 0x000fe2000f8e0206 */
[----:B------:R-:W-:-:S03]  /*12470*/  LEA R8, P3, R2, UR8, 0x1 ;  /* 0x0000000802087c11 */ /* 0x000fc6000f8608ff */
[----:B------:R-:W-:Y:S01]  /*12480*/  IMAD.IADD R6, R3, 0x1, R6 ;  /* 0x0000000103067824 */ /* 0x000fe200078e0206 */
[----:B------:R-:W-:Y:S01]  /*12490*/  ISETP.GE.AND P1, PT, R13, UR4, PT ;  /* 0x000000040d007c0c */ /* 0x000fe2000bf26270 */
[----:B-1----:R-:W-:-:S05]  /*124a0*/  IMAD.SHL.U32 R20, R11, 0x8, RZ ;  /* 0x000000080b147824 */ /* 0x002fca00078e00ff */
[----:B------:R-:W-:Y:S02]  /*124b0*/  LOP3.LUT R20, R20, 0x18, RZ, 0xc0, !PT ;  /* 0x0000001814147812 */ /* 0x000fe400078ec0ff */
[----:B------:R-:W-:Y:S02]  /*124c0*/  LOP3.LUT R21, R11, 0x7f, RZ, 0xc0, !PT ;  /* 0x0000007f0b157812 */ /* 0x000fe400078ec0ff */
[----:B------:R-:W-:Y:S01]  /*124d0*/  ISETP.GE.AND P2, PT, R20, UR4, PT ;  /* 0x0000000414007c0c */ /* 0x000fe2000bf46270 */
[----:B------:R-:W-:Y:S01]  /*124e0*/  UMOV UR4, 0xffffffff ;  /* 0xffffffff00047882 */ /* 0x000fe20000000000 */
[----:B------:R-:W-:Y:S02]  /*124f0*/  LEA.HI.X R7, R2, UR9, R6, 0x1, P3 ;  /* 0x0000000902077c11 */ /* 0x000fe400098f0c06 */
[----:B------:R-:W-:Y:S01]  /*12500*/  SHF.R.U32.HI R21, RZ, 0x2, R21 ;  /* 0x00000002ff157819 */ /* 0x000fe20000011615 */
[----:B0-----:R-:W-:Y:S08]  /*12510*/  BRA.DIV UR4, `(.L_x_1199) ;  /* 0x0000004204dc7947 */ /* 0x001ff0000b800000 */
[----:B------:R-:W2:Y:S04]  /*12520*/  LDL.LU R2, [R1+0x10] ;  /* 0x0000100001027983 */ /* 0x000ea80000300800 */
[----:B------:R-:W3:Y:S04]  /*12530*/  LDL.LU R11, [R1+0xc] ;  /* 0x00000c00010b7983 */ /* 0x000ee80000300800 */
[----:B------:R-:W0:Y:S04]  /*12540*/  SHFL.IDX PT, R3, R5, RZ, 0x1c1f ;  /* 0x001c1fff05037589 */ /* 0x000e2800000e0000 */
[----:B------:R-:W-:Y:S01]  /*12550*/  SHFL.IDX PT, R14, R8, 0x1, 0x1c1f ;  /* 0x003c1f00080e7f89 */ /* 0x000fe200000e0000 */
[----:B--2---:R-:W-:-:S03]  /*12560*/  IMAD R6, R2, R9, RZ ;  /* 0x0000000902067224 */ /* 0x004fc600078e02ff */
[----:B------:R-:W1:Y:S01]  /*12570*/  SHFL.IDX PT, R2, R4, RZ, 0x1c1f ;  /* 0x001c1fff04027589 */ /* 0x000e6200000e0000 */
[----:B---3--:R-:W-:-:S05]  /*12580*/  IMAD.IADD R0, R21, 0x1, R11 ;  /* 0x0000000115007824 */ /* 0x008fca00078e020b */
[----:B------:R-:W-:-:S13]  /*12590*/  ISETP.GE.AND P4, PT, R0, R6, PT ;  /* 0x000000060000720c */ /* 0x000fda0003f86270 */
[----:B0-----:R-:W-:-:S05]  /*125a0*/  @!P4 LEA R3, P3, R20, R3, 0x1 ;  /* 0x000000031403c211 */ /* 0x001fca00078608ff */
[----:B-1----:R-:W-:-:S05]  /*125b0*/  @!P4 IMAD.X R2, RZ, RZ, R2, P3 ;  /* 0x000000ffff02c224 */ /* 0x002fca00018e0602 */
[----:B------:R-:W-:-:S04]  /*125c0*/  @!P4 LOP3.LUT R3, R3, R2, RZ, 0x3c, !PT ;  /* 0x000000020303c212 */ /* 0x000fc800078e3cff */
[----:B------:R-:W-:-:S04]  /*125d0*/  @!P4 LOP3.LUT R2, R3, R2, RZ, 0x3c, !PT ;  /* 0x000000020302c212 */ /* 0x000fc800078e3cff */
[----:B------:R-:W-:-:S05]  /*125e0*/  @!P4 LOP3.LUT R3, R3, R2, RZ, 0x3c, !PT ;  /* 0x000000020303c212 */ /* 0x000fca00078e3cff */
        /* <DEDUP_REMOVED lines=29> */
[----:B------:R-:W-:-:S05]  /*127c0*/  VIADD R2, R0, 0x80 ;  /* 0x0000008000027836 */ /* 0x000fca0000000000 */
[----:B------:R-:W-:Y:S01]  /*127d0*/  ISETP.GE.AND P3, PT, R2, R6, PT ;  /* 0x000000060200720c */ /* 0x000fe20003f66270 */
[----:B------:R-:W-:-:S05]  /*127e0*/  VIADD R2, R0, 0x60 ;  /* 0x0000006000027836 */ /* 0x000fca0000000000 */
[----:B------:R-:W-:Y:S02]  /*127f0*/  ISETP.GE.AND P4, PT, R2, R6, PT ;  /* 0x000000060200720c */ /* 0x000fe40003f86270 */
[----:B------:R-:W-:Y:S04]  /*12800*/  SHFL.IDX PT, R2, R7, RZ, 0x1c1f ;  /* 0x001c1fff07027589 */ /* 0x000fe800000e0000 */
[----:B------:R-:W-:Y:S07]  /*12810*/  SHFL.IDX PT, R7, R7, 0x1, 0x1c1f ;  /* 0x003c1f0007077f89 */ /* 0x000fee00000e0000 */
[----:B0-----:R-:W-:-:S05]  /*12820*/  @!P4 LEA R3, P5, R20, R3, 0x1 ;  /* 0x000000031403c211 */ /* 0x001fca00078a08ff */
[----:B------:R-:W-:Y:S02]  /*12830*/  @!P4 IMAD.X R9, RZ, RZ, R4, P5 ;  /* 0x000000ffff09c224 */ /* 0x000fe400028e0604 */
[----:B------:R-:W0:Y:S02]  /*12840*/  SHFL.IDX PT, R4, R8, RZ, 0x1c1f ;  /* 0x001c1fff08047589 */ /* 0x000e2400000e0000 */
[----:B0-----:R-:W-:-:S05]  /*12850*/  @!P3 LEA R4, P5, R20, R4, 0x1 ;  /* 0x000000041404b211 */ /* 0x001fca00078a08ff */
[----:B------:R-:W-:Y:S02]  /*12860*/  @!P3 IMAD.X R5, RZ, RZ, R2, P5 ;  /* 0x000000ffff05b224 */ /* 0x000fe400028e0602 */
[----:B------:R-:W-:Y:S02]  /*12870*/  @!P4 IMAD.MOV.U32 R2, RZ, RZ, R3 ;  /* 0x000000ffff02c224 */ /* 0x000fe400078e0003 */
[----:B------:R-:W-:-:S05]  /*12880*/  @!P4 IMAD.MOV.U32 R3, RZ, RZ, R9 ;  /* 0x000000ffff03c224 */ /* 0x000fca00078e0009 */
[----:B------:R-:W-:Y:S04]  /*12890*/  @!P4 LDGSTS.E.BYPASS.LTC128B.128 [R10+0xdc00], desc[UR50][R2.64], !P2 ;  /* 0x0dc00000020acfae */ /* 0x000fe8000d101d72 */
[----:B------:R-:W-:Y:S04]  /*128a0*/  @!P4 LDGSTS.E.BYPASS.LTC128B.128 [R10+0x10c00], desc[UR50][R2.64+0x40], !P1 ;  /* 0x10c00040020acfae */ /* 0x000fe8000c901d72 */
[----:B------:R0:W-:Y:S02]  /*128b0*/  @!P4 LDGSTS.E.BYPASS.LTC128B.128 [R10+0x13c00], desc[UR50][R2.64+0x80], !P0 ;  /* 0x13c00080020acfae */ /* 0x0001e4000c101d72 */
[----:B0-----:R-:W-:-:S02]  /*128c0*/  @!P3 IMAD.MOV.U32 R2, RZ, RZ, R4 ;  /* 0x000000ffff02b224 */ /* 0x001fc400078e0004 */
[----:B------:R-:W-:-:S05]  /*128d0*/  @!P3 IMAD.MOV.U32 R3, RZ, RZ, R5 ;  /* 0x000000ffff03b224 */ /* 0x000fca00078e0005 */
[----:B------:R0:W-:Y:S04]  /*128e0*/  @!P3 LDGSTS.E.BYPASS.LTC128B.128 [R10+0xe400], desc[UR50][R2.64], !P2 ;  /* 0x0e400000020abfae */ /* 0x0001e8000d101d72 */
[----:B------:R0:W-:Y:S04]  /*128f0*/  @!P3 LDGSTS.E.BYPASS.LTC128B.128 [R10+0x11400], desc[UR50][R2.64+0x40], !P1 ;  /* 0x11400040020abfae */ /* 0x0001e8000c901d72 */
[----:B------:R0:W-:Y:S02]  /*12900*/  @!P3 LDGSTS.E.BYPASS.LTC128B.128 [R10+0x14400], desc[UR50][R2.64+0x80], !P0 ;  /* 0x14400080020abfae */ /* 0x0001e4000c101d72 */
.L_x_1316:
[----:B0-----:R-:W-:Y:S02]  /*12910*/  VIADD R3, R0, 0xa0 ;  /* 0x000000a000037836 */ /* 0x001fe40000000000 */
[----:B------:R-:W-:-:S03]  /*12920*/  VIADD R8, R22, 0x2d800 ;  /* 0x0002d80016087836 */ /* 0x000fc60000000000 */
[----:B------:R-:W-:-:S13]  /*12930*/  ISETP.GE.AND P3, PT, R3, R6, PT ;  /* 0x000000060300720c */ /* 0x000fda0003f66270 */
[----:B------:R-:W-:-:S05]  /*12940*/  @!P3 LEA R2, P4, R20, R14, 0x1 ;  /* 0x0000000e1402b211 */ /* 0x000fca00078808ff */
        /* <DEDUP_REMOVED lines=9> */
.L_x_1200:
[----:B------:R-:W-:Y:S02]  /*129e0*/  PLOP3.LUT P1, PT, P1, P0, PT, 0xa2, 0x0 ;  /* 0x000000000000781c */ /* 0x000fe40000f21472 */
[----:B------:R-:W-:-:S08]  /*129f0*/  @P0 R2UR P1, UR4, R22 ;  /* 0x00000000160402ca */ /* 0x000fd00000020000 */
[----:B------:R-:W-:-:S05]  /*12a00*/  @P0 PLOP3.LUT P0, PT, P1, PT, PT, 0x80, 0x0 ;  /* 0x000000000000081c */ /* 0x000fca0000f0f070 */
[----:B------:R-:W-:Y:S01]  /*12a10*/  @!P1 SYNCS.ARRIVE.TRANS64.RED.A0T1 RZ, [UR4+0x2d800], RZ ;  /* 0x02d800ffffff99a7 */ /* 0x000fe20008200404 */
[----:B------:R-:W-:Y:S07]  /*12a20*/  @!P1 ARRIVES.LDGSTSBAR.64.TRANSCNT [UR4+0x2d800] ;  /* 0x02d80000ff0099b0 */ /* 0x000fee0008000a84 */
[----:B------:R-:W-:Y:S05]  /*12a30*/  @P0 BRA.U.ANY `(.L_x_1200) ;  /* 0xfffffffd00e80947 */ /* 0x000fea000393ffff */
[----:B0-----:R-:W2:Y:S02]  /*12a40*/  LDL.LU R2, [R1+0x1c] ;  /* 0x00001c0001027983 */ /* 0x001ea40000300800 */
[----:B--2---:R-:W-:-:S05]  /*12a50*/  VIADD R2, R2, 0x1 ;  /* 0x0000000102027836 */ /* 0x004fca0000000000 */
[----:B------:R0:W-:Y:S01]  /*12a60*/  STL [R1+0x1c], R2 ;  /* 0x00001c0201007387 */ /* 0x0001e20000100800 */
[----:B------:R-:W-:-:S04]  /*12a70*/  LEA.HI R0, R2, R2, RZ, 0x1 ;  /* 0x0000000202007211 */ /* 0x000fc800078f08ff */
[----:B------:R-:W-:-:S05]  /*12a80*/  LOP3.LUT R0, R0, 0xfffffffe, RZ, 0xc0, !PT ;  /* 0xfffffffe00007812 */ /* 0x000fca00078ec0ff */
[----:B------:R-:W-:-:S05]  /*12a90*/  IMAD.IADD R0, R2, 0x1, -R0 ;  /* 0x0000000102007824 */ /* 0x000fca00078e0a00 */
[----:B------:R-:W-:Y:S01]  /*12aa0*/  SHF.L.U32 R3, R0, 0x1f, RZ ;  /* 0x0000001f00037819 */ /* 0x000fe200000006ff */
[----:B------:R-:W-:Y:S01]  /*12ab0*/  NOP ;  /* 0x0000000000007918 */ /* 0x000fe20000000000 */
[----:B0-----:R-:W2:Y:S01]  /*12ac0*/  LDL R2, [R1+0x8] ;  /* 0x0000080001027983 */ /* 0x001ea20000100800 */
[----:B------:R0:W-:Y:S01]  /*12ad0*/  SYNCS.ARRIVE.TRANS64.A1T0 RZ, [R22+URZ+0x2d800], RZ ;  /* 0x02d800ff16ff79a7 */ /* 0x0001e2000810003f */
[----:B------:R-:W-:Y:S01]  /*12ae0*/  BSSY B0, `(.L_x_1201) ;  /* 0x0000005000007945 */ /* 0x000fe20003800000 */
[----:B------:R-:W1:Y:S01]  /*12af0*/  SYNCS.PHASECHK.TRANS64.TRYWAIT P0, [R22+URZ+0x2d820], R3 ;  /* 0x02d82003160075a7 */ /* 0x000e62000800017f */
[----:B--2---:R-:W-:-:S05]  /*12b00*/  VIADD R0, R2, 0xfffffffe ;  /* 0xfffffffe02007836 */ /* 0x004fca0000000000 */
[----:B------:R-:W-:Y:S01]  /*12b10*/  ISETP.GE.AND P1, PT, R0, R29, PT ;  /* 0x0000001d0000720c */ /* 0x000fe20003f26270 */
[----:B01----:R-:W-:-:S12]  /*12b20*/  @!P0 BRA `(.L_x_1202) ;  /* 0x0000004400708947 */ /* 0x003fd80003800000 */
.L_x_1317:
[----:B------:R-:W-:Y:S05]  /*12b30*/  BSYNC B0 ;  /* 0x0000000000007941 */ /* 0x000fea0003800000 */
.L_x_1201:
[----:B------:R-:W-:Y:S04]  /*12b40*/  BSSY B0, `(.L_x_1203) ;  /* 0x0000228000007945 */ /* 0x000fe80003800000 */
[----:B------:R-:W-:Y:S05]  /*12b50*/  @!P1 BRA `(.L_x_1204) ;  /* 0x0000002000989947 */ /* 0x000fea0003800000 */
[----:B------:R-:W0:Y:S01]  /*12b60*/  LDL R2, [R1+0x8] ;  /* 0x0000080001027983 */ /* 0x000e220000100800 */
[----:B------:R-:W-:Y:S01]  /*12b70*/  LOP3.LUT R6, RZ, R29, RZ, 0x33, !PT ;  /* 0x0000001dff067212 */ /* 0x000fe200078e33ff */
[----:B------:R-:W-:Y:S01]  /*12b80*/  BSSY B2, `(.L_x_1205) ;  /* 0x00000bb000027945 */ /* 0x000fe20003800000 */
[----:B0-----:R-:W-:-:S05]  /*12b90*/  IMAD.MOV R3, RZ, RZ, -R2 ;  /* 0x000000ffff037224 */ /* 0x001fca00078e0a02 */
[----:B------:R-:W-:-:S05]  /*12ba0*/  VIADDMNMX R6, R3, 0x1, R6, !PT ;  /* 0x0000000103067846 */ /* 0x000fca0007800106 */
[----:B------:R-:W-:-:S05]  /*12bb0*/  IMAD.IADD R2, R2, 0x1, R6 ;  /* 0x0000000102027824 */ /* 0x000fca00078e0206 */
[----:B------:R-:W-:-:S04]  /*12bc0*/  LOP3.LUT R2, R2, 0x1, RZ, 0xc0, !PT ;  /* 0x0000000102027812 */ /* 0x000fc800078ec0ff */
[----:B------:R-:W-:-:S13]  /*12bd0*/  ISETP.NE.U32.AND P0, PT, R2, 0x1, PT ;  /* 0x000000010200780c */ /* 0x000fda0003f05070 */
[----:B------:R-:W-:Y:S05]  /*12be0*/  @P0 BRA `(.L_x_1206) ;  /* 0x0000000800d00947 */ /* 0x000fea0003800000 */
[----:B------:R-:W2:Y:S01]  /*12bf0*/  LDL R4, [R1] ;  /* 0x0000000001047983 */ /* 0x000ea20000100800 */
        /* <DEDUP_REMOVED lines=25> */
[----:B------:R-:W-:-:S04]  /*12d90*/  IMAD.WIDE.U32 R2, R25, UR6, R2 ;  /* 0x0000000619027c25 */ /* 0x000fc8000f8e0002 */
[----:B------:R-:W-:Y:S01]  /*12da0*/  IMAD.IADD R3, R4, 0x1, R3 ;  /* 0x0000000104037824 */ /* 0x000fe200078e0203 */
[----:B------:R-:W-:-:S04]  /*12db0*/  LEA R4, P0, R2, UR4, 0x2 ;  /* 0x0000000402047c11 */ /* 0x000fc8000f8010ff */
[----:B------:R-:W-:-:S06]  /*12dc0*/  LEA.HI.X R5, R2, UR5, R3, 0x2, P0 ;  /* 0x0000000502057c11 */ /* 0x000fcc00080f1403 */
[----:B------:R0:W5:Y:S03]  /*12dd0*/  LDG.E R5, desc[UR50][R4.64] ;  /* 0x0000003204057981 */ /* 0x000166000c1e1900 */
.L_x_1209:
[----:B------:R-:W-:Y:S01]  /*12de0*/  IMAD R3, R7, 0x8, R22 ;  /* 0x0000000807037824 */ /* 0x000fe200078e0216 */
[----:B------:R-:W-:Y:S01]  /*12df0*/  SHF.L.U32 R2, R9, 0x1f, RZ ;  /* 0x0000001f09027819 */ /* 0x000fe200000006ff */
[----:B------:R-:W-:Y:S03]  /*12e00*/  BSSY B3, `(.L_x_1210) ;  /* 0x0000003000037945 */ /* 0x000fe60003800000 */
[----:B------:R-:W1:Y:S02]  /*12e10*/  SYNCS.PHASECHK.TRANS64.TRYWAIT P0, [R3+URZ+0x2d840], R2 ;  /* 0x02d84002030075a7 */ /* 0x000e64000800017f */
[----:B-1----:R-:W-:Y:S05]  /*12e20*/  @!P0 BRA `(.L_x_1211) ;  /* 0x0000004000c48947 */ /* 0x002fea0003800000 */
.L_x_1318:
[----:B------:R-:W-:Y:S05]  /*12e30*/  BSYNC B3 ;  /* 0x0000000000037941 */ /* 0x000fea0003800000 */
.L_x_1210:
        /* <DEDUP_REMOVED lines=12> */
.L_x_1213:
[----:B------:R-:W-:Y:S05]  /*12f00*/  BSYNC B3 ;  /* 0x0000000000037941 */ /* 0x000fea0003800000 */
.L_x_1212:
        /* <DEDUP_REMOVED lines=11> */
.L_x_1214:
        /* <DEDUP_REMOVED lines=16> */
.L_x_1215:
        /* <DEDUP_REMOVED lines=16> */
.L_x_1216:
        /* <DEDUP_REMOVED lines=15> */
.L_x_1319:
[----:B------:R-:W-:Y:S05]  /*132b0*/  BSYNC B3 ;  /* 0x0000000000037941 */ /* 0x000fea0003800000 */
.L_x_1217:
        /* <DEDUP_REMOVED lines=12> */
.L_x_1220:
[----:B------:R-:W-:Y:S05]  /*13380*/  BSYNC B3 ;  /* 0x0000000000037941 */ /* 0x000fea0003800000 */
.L_x_1219:
        /* <DEDUP_REMOVED lines=11> */
.L_x_1221:
        /* <DEDUP_REMOVED lines=15> */
.L_x_1222:
        /* <DEDUP_REMOVED lines=15> */
.L_x_1223:
        /* <DEDUP_REMOVED lines=12> */
.L_x_1208:
[----:B------:R-:W-:Y:S05]  /*136e0*/  BSYNC B1 ;  /* 0x0000000000017941 */ /* 0x000fea0003800000 */
.L_x_1207:
[----:B------:R-:W2:Y:S01]  /*136f0*/  LDL R0, [R1+0x8] ;  /* 0x0000080001007983 */ /* 0x000ea20000100800 */
[----:B------:R-:W-:Y:S02]  /*13700*/  IMAD.MOV.U32 R23, RZ, RZ, R7 ;  /* 0x000000ffff177224 */ /* 0x000fe400078e0007 */
[----:B------:R-:W-:Y:S02]  /*13710*/  IMAD.MOV.U32 R26, RZ, RZ, R9 ;  /* 0x000000ffff1a7224 */ /* 0x000fe400078e0009 */
[----:B--2---:R-:W-:-:S07]  /*13720*/  VIADD R0, R0, 0xfffffffd ;  /* 0xfffffffd00007836 */ /* 0x004fce0000000000 */
.L_x_1206:
[----:B------:R-:W-:Y:S05]  /*13730*/  BSYNC B2 ;  /* 0x0000000000027941 */ /* 0x000fea0003800000 */
.L_x_1205:
[----:B------:R-:W2:Y:S01]  /*13740*/  LDL.LU R2, [R1+0x8] ;  /* 0x0000080001027983 */ /* 0x000ea20000300800 */
[----:B------:R-:W-:Y:S01]  /*13750*/  VIADD R6, R6, 0xfffffffe ;  /* 0xfffffffe06067836 */ /* 0x000fe20000000000 */
[----:B--2---:R-:W-:-:S04]  /*13760*/  LOP3.LUT R3, RZ, R2, RZ, 0x33, !PT ;  /* 0x00000002ff037212 */ /* 0x004fc800078e33ff */
[----:B------:R-:W-:-:S13]  /*13770*/  ISETP.NE.AND P0, PT, R6, R3, PT ;  /* 0x000000030600720c */ /* 0x000fda0003f05270 */
[----:B------:R-:W-:Y:S05]  /*13780*/  @!P0 BRA `(.L_x_1204) ;  /* 0x00000014008c8947 */ /* 0x000fea0003800000 */
[----:B------:R-:W-:-:S07]  /*13790*/  IMAD.MOV.U32 R4, RZ, RZ, R17 ;  /* 0x000000ffff047224 */ /* 0x000fce00078e0011 */
.L_x_1258:
[----:B------:R-:W2:Y:S01]  /*137a0*/  LDL R2, [R1] ;  /* 0x0000000001027983 */ /* 0x000ea20000100800 */
        /* <DEDUP_REMOVED lines=29> */
[----:B------:R-:W-:-:S05]  /*13980*/  LEA.HI.X R5, R2, UR5, R3, 0x2, P0 ;  /* 0x0000000502057c11 */ /* 0x000fca00080f1403 */
[----:B------:R0:W5:Y:S04]  /*13990*/  LDG.E R4, desc[UR50][R4.64] ;  /* 0x0000003204047981 */ /* 0x000168000c1e1900 */
.L_x_1226:
[----:B------:R-:W-:Y:S01]  /*139a0*/  IMAD R3, R6, 0x8, R22 ;  /* 0x0000000806037824 */ /* 0x000fe200078e0216 */
[----:B------:R-:W-:Y:S01]  /*139b0*/  SHF.L.U32 R2, R7, 0x1f, RZ ;  /* 0x0000001f07027819 */ /* 0x000fe200000006ff */
[----:B------:R-:W-:Y:S03]  /*139c0*/  BSSY B2, `(.L_x_1227) ;  /* 0x0000003000027945 */ /* 0x000fe60003800000 */
[----:B------:R-:W1:Y:S02]  /*139d0*/  SYNCS.PHASECHK.TRANS64.TRYWAIT P0, [R3+URZ+0x2d840], R2 ;  /* 0x02d84002030075a7 */ /* 0x000e64000800017f */
[----:B-1----:R-:W-:Y:S05]  /*139e0*/  @!P0 BRA `(.L_x_1228) ;  /* 0x0000003400fc8947 */ /* 0x002fea0003800000 */
.L_x_1320:
[----:B------:R-:W-:Y:S05]  /*139f0*/  BSYNC B2 ;  /* 0x0000000000027941 */ /* 0x000fea0003800000 */
.L_x_1227:
        /* <DEDUP_REMOVED lines=12> */
.L_x_1230:
[----:B------:R-:W-:Y:S05]  /*13ac0*/  BSYNC B2 ;  /* 0x0000000000027941 */ /* 0x000fea0003800000 */
.L_x_1229:
        /* <DEDUP_REMOVED lines=11> */
.L_x_1231:
        /* <DEDUP_REMOVED lines=16> */
.L_x_1232:
        /* <DEDUP_REMOVED lines=16> */
.L_x_1233:
        /* <DEDUP_REMOVED lines=15> */
.L_x_1321:
[----:B------:R-:W-:Y:S05]  /*13e70*/  BSYNC B2 ;  /* 0x0000000000027941 */ /* 0x000fea0003800000 */
.L_x_1234:
        /* <DEDUP_REMOVED lines=11> */
.L_x_1237:
[----:B------:R-:W-:Y:S05]  /*13f30*/  BSYNC B2 ;  /* 0x0000000000027941 */ /* 0x000fea0003800000 */
.L_x_1236:
        /* <DEDUP_REMOVED lines=10> */
.L_x_1238:
        /* <DEDUP_REMOVED lines=15> */
.L_x_1239:
        /* <DEDUP_REMOVED lines=15> */
.L_x_1240:
        /* <DEDUP_REMOVED lines=12> */
.L_x_1225:
[----:B------:R-:W-:Y:S05]  /*14280*/  BSYNC B1 ;  /* 0x0000000000017941 */ /* 0x000fea0003800000 */
.L_x_1224:
[----:B------:R-:W2:Y:S01]  /*14290*/  LDL R2, [R1] ;  /* 0x0000000001027983 */ /* 0x000ea20000100800 */
[----:B------:R-:W-:Y:S01]  /*142a0*/  VIADD R23, R6, 0x1 ;  /* 0x0000000106177836 */ /* 0x000fe20000000000 */
[----:B------:R-:W-:Y:S01]  /*142b0*/  BSSY B1, `(.L_x_1241) ;  /* 0x00000ad000017945 */ /* 0x000fe20003800000 */
[----:B------:R-:W-:-:S03]  /*142c0*/  VIADD R9, R0, 0xffffffff ;  /* 0xffffffff00097836 */ /* 0x000fc60000000000 */
        /* <DEDUP_REMOVED lines=28> */
.L_x_1243:
[----:B------:R-:W-:Y:S01]  /*14490*/  IMAD R2, R23, 0x8, R22 ;  /* 0x0000000817027824 */ /* 0x000fe200078e0216 */
[----:B------:R-:W-:Y:S01]  /*144a0*/  SHF.L.U32 R3, R26, 0x1f, RZ ;  /* 0x0000001f1a037819 */ /* 0x000fe200000006ff */
[----:B------:R-:W-:Y:S03]  /*144b0*/  BSSY B2, `(.L_x_1244) ;  /* 0x0000003000027945 */ /* 0x000fe60003800000 */
[----:B------:R-:W1:Y:S02]  /*144c0*/  SYNCS.PHASECHK.TRANS64.TRYWAIT P0, [R2+URZ+0x2d840], R3 ;  /* 0x02d84003020075a7 */ /* 0x000e64000800017f */
[----:B-1----:R-:W-:Y:S05]  /*144d0*/  @!P0 BRA `(.L_x_1245) ;  /* 0x0000002c00688947 */ /* 0x002fea0003800000 */
.L_x_1322:
[----:B------:R-:W-:Y:S05]  /*144e0*/  BSYNC B2 ;  /* 0x0000000000027941 */ /* 0x000fea0003800000 */
.L_x_1244:
        /* <DEDUP_REMOVED lines=12> */
.L_x_1247:
[----:B------:R-:W-:Y:S05]  /*145b0*/  BSYNC B2 ;  /* 0x0000000000027941 */ /* 0x000fea0003800000 */
.L_x_1246:
        /* <DEDUP_REMOVED lines=12> */
.L_x_1248:
        /* <DEDUP_REMOVED lines=16> */
.L_x_1249:
        /* <DEDUP_REMOVED lines=16> */
.L_x_1250:
        /* <DEDUP_REMOVED lines=15> */
.L_x_1323:
[----:B------:R-:W-:Y:S05]  /*14970*/  BSYNC B2 ;  /* 0x0000000000027941 */ /* 0x000fea0003800000 */
.L_x_1251:
        /* <DEDUP_REMOVED lines=11> */
.L_x_1254:
[----:B------:R-:W-:Y:S05]  /*14a30*/  BSYNC B2 ;  /* 0x0000000000027941 */ /* 0x000fea0003800000 */
.L_x_1253:
        /* <DEDUP_REMOVED lines=10> */
.L_x_1255:
        /* <DEDUP_REMOVED lines=15> */
.L_x_1256:
        /* <DEDUP_REMOVED lines=15> */
.L_x_1257:
        /* <DEDUP_REMOVED lines=12> */
.L_x_1242:
[----:B------:R-:W-:Y:S05]  /*14d80*/  BSYNC B1 ;  /* 0x0000000000017941 */ /* 0x000fea0003800000 */
.L_x_1241:
[----:B------:R-:W-:Y:S01]  /*14d90*/  ISETP.GT.AND P0, PT, R9, R29, PT ;  /* 0x0000001d0900720c */ /* 0x000fe20003f04270 */
[----:B------:R-:W-:-:S12]  /*14da0*/  VIADD R0, R0, 0xfffffffe ;  /* 0xfffffffe00007836 */ /* 0x000fd80000000000 */
[----:B------:R-:W-:Y:S05]  /*14db0*/  @P0 BRA `(.L_x_1258) ;  /* 0xffffffe800780947 */ /* 0x000fea000383ffff */
.L_x_1204:
[----:B------:R-:W-:Y:S05]  /*14dc0*/  BSYNC B0 ;  /* 0x0000000000007941 */ /* 0x000fea0003800000 */
.L_x_1203:
        /* <DEDUP_REMOVED lines=17> */
.L_x_1260:
[----:B------:R-:W-:Y:S05]  /*14ee0*/  BSYNC B0 ;  /* 0x0000000000007941 */ /* 0x000fea0003800000 */
.L_x_1259:
[----:B------:R-:W2:Y:S01]  /*14ef0*/  LDL R0, [R1] ;  /* 0x0000000001007983 */ /* 0x000ea20000100800 */
[----:B------:R-:W-:Y:S01]  /*14f00*/  BSSY B0, `(.L_x_1261) ;  /* 0x0000046000007945 */ /* 0x000fe20003800000 */
[----:B--2---:R-:W-:-:S13]  /*14f10*/  LOP3.LUT P0, RZ, R0, 0x1, RZ, 0xc0, !PT ;  /* 0x0000000100ff7812 */ /* 0x004fda000780c0ff */
[----:B------:R-:W-:Y:S05]  /*14f20*/  @!P0 BRA `(.L_x_1262) ;  /* 0x00000004000c8947 */ /* 0x000fea0003800000 */
[----:B0-----:R-:W-:Y:S01]  /*14f30*/  IMAD R3, R23, 0x8, R22 ;  /* 0x0000000817037824 */ /* 0x001fe200078e0216 */
[----:B------:R-:W-:Y:S01]  /*14f40*/  SHF.L.U32 R0, R26, 0x1f, RZ ;  /* 0x0000001f1a007819 */ /* 0x000fe200000006ff */
[----:B------:R-:W-:Y:S01]  /*14f50*/  BSSY B1, `(.L_x_1263) ;  /* 0x0000004000017945 */ /* 0x000fe20003800000 */
[----:B------:R-:W-:Y:S02]  /*14f60*/  ISETP.NE.AND P1, PT, R6, RZ, PT ;  /* 0x000000ff0600720c */ /* 0x000fe40003f25270 */
[----:B------:R-:W0:Y:S02]  /*14f70*/  SYNCS.PHASECHK.TRANS64.TRYWAIT P0, [R3+URZ+0x2d860], R0 ;  /* 0x02d86000030075a7 */ /* 0x000e24000800017f */
[----:B0-----:R-:W-:Y:S09]  /*14f80*/  @!P0 BRA `(.L_x_1264) ;  /* 0x0000002000e48947 */ /* 0x001ff20003800000 */
.L_x_1324:
[----:B------:R-:W-:Y:S05]  /*14f90*/  BSYNC B1 ;  /* 0x0000000000017941 */ /* 0x000fea0003800000 */
.L_x_1263:
        /* <DEDUP_REMOVED lines=9> */
.L_x_1266:
[----:B------:R-:W-:Y:S05]  /*15030*/  BSYNC B1 ;  /* 0x0000000000017941 */ /* 0x000fea0003800000 */
.L_x_1265:
[----:B0-----:R-:W-:Y:S01]  /*15040*/  IMAD R0, R23, 0x6000, R22 ;  /* 0x0000600017007824 */ /* 0x001fe200078e0216 */
        /* <DEDUP_REMOVED lines=9> */
.L_x_1267:
        /* <DEDUP_REMOVED lines=15> */
.L_x_1268:
        /* <DEDUP_REMOVED lines=15> */
.L_x_1269:
        /* <DEDUP_REMOVED lines=10> */
.L_x_1262:
[----:B------:R-:W-:Y:S05]  /*15360*/  BSYNC B0 ;  /* 0x0000000000007941 */ /* 0x000fea0003800000 */
.L_x_1261:
[----:B------:R-:W-:-:S05]  /*15370*/  VIADD R23, R23, 0x1 ;  /* 0x0000000117177836 */ /* 0x000fca0000000000 */
[----:B------:R-:W-:-:S04]  /*15380*/  ISETP.NE.AND P0, PT, R23, 0x2, PT ;  /* 0x000000021700780c */ /* 0x000fc80003f05270 */
[----:B0-----:R-:W-:Y:S02]  /*15390*/  SEL R3, RZ, 0x1, P0 ;  /* 0x00000001ff037807 */ /* 0x001fe40000000000 */
[----:B------:R-:W-:Y:S02]  /*153a0*/  SEL R23, R23, RZ, P0 ;  /* 0x000000ff17177207 */ /* 0x000fe40000000000 */
[----:B------:R-:W-:-:S07]  /*153b0*/  LOP3.LUT R26, R26, R3, RZ, 0x3c, !PT ;  /* 0x000000031a1a7212 */ /* 0x000fce00078e3cff */
.L_x_1185:
[----:B------:R-:W-:Y:S05]  /*153c0*/  BSYNC B7 ;  /* 0x0000000000077941 */ /* 0x000fea0003800000 */
.L_x_1183:
[----:B------:R-:W2:Y:S02]  /*153d0*/  LDL R0, [R1] ;  /* 0x0000000001007983 */ /* 0x000ea40000100800 */
        /* <DEDUP_REMOVED lines=11> */
.L_x_1270:
[----:B------:R-:W2:Y:S01]  /*15490*/  S2R R0, SR_TID.X ;  /* 0x0000000000007919 */ /* 0x000ea20000002100 */
[----:B------:R-:W-:Y:S01]  /*154a0*/  UMOV UR4, 0xffffffff ;  /* 0xffffffff00047882 */ /* 0x000fe20000000000 */
[----:B--2---:R-:W-:-:S04]  /*154b0*/  LOP3.LUT R8, R0, 0x1f, RZ, 0xc0, !PT ;  /* 0x0000001f00087812 */ /* 0x004fc800078ec0ff */
[----:B------:R-:W-:Y:S01]  /*154c0*/  ISETP.NE.AND P0, PT, R8, 0x1f, PT ;  /* 0x0000001f0800780c */ /* 0x000fe20003f05270 */
[----:B------:R-:W-:-:S12]  /*154d0*/  BRA.DIV UR4, `(.L_x_1272) ;  /* 0x0000001e04a47947 */ /* 0x000fd8000b800000 */
[----:B------:R-:W-:Y:S01]  /*154e0*/  IMAD.IADD R5, R19, 0x1, R8 ;  /* 0x0000000113057824 */ /* 0x000fe200078e0208 */
[----:B------:R-:W-:-:S04]  /*154f0*/  ULDC UR4, c[0x0][0xc3c] ;  /* 0x00030f0000047ab9 */ /* 0x000fc80000000800 */
[----:B------:R-:W-:-:S13]  /*15500*/  ISETP.GE.OR P1, PT, R5, UR4, !P0 ;  /* 0x0000000405007c0c */ /* 0x000fda000c726670 */
[----:B------:R-:W2:Y:S02]  /*15510*/  @!P1 LDC.64 R2, c[0x0][0xc80] ;  /* 0x00032000ff029b82 */ /* 0x000ea40000000a00 */
[----:B--2---:R-:W-:-:S06]  /*15520*/  @!P1 IMAD.WIDE R2, R5, 0x4, R2 ;  /* 0x0000000405029825 */ /* 0x004fcc00078e0202 */
[----:B------:R-:W2:Y:S01]  /*15530*/  @!P1 LDG.E R2, desc[UR50][R2.64] ;  /* 0x0000003202029981 */ /* 0x000ea2000c1e1900 */
[----:B------:R-:W-:Y:S01]  /*15540*/  IMAD.MOV.U32 R17, RZ, RZ, RZ ;  /* 0x000000ffff117224 */ /* 0x000fe200078e00ff */
[C---:B------:R-:W-:Y:S02]  /*15550*/  ISETP.GE.U32.AND P2, PT, R8.reuse, 0x2, PT ;  /* 0x000000020800780c */ /* 0x040fe40003f46070 */
[C---:B------:R-:W-:Y:S01]  /*15560*/  ISETP.GE.U32.AND P3, PT, R8.reuse, 0x4, PT ;  /* 0x000000040800780c */ /* 0x040fe20003f66070 */
[----:B------:R-:W-:Y:S01]  /*15570*/  SHFL.IDX PT, R0, R16, RZ, 0x1f ;  /* 0x00001fff10007589 */ /* 0x000fe200000e0000 */
[C---:B------:R-:W-:Y:S02]  /*15580*/  ISETP.GE.U32.AND P4, PT, R8.reuse, 0x8, PT ;  /* 0x000000080800780c */ /* 0x040fe40003f86070 */
[C---:B------:R-:W-:Y:S01]  /*15590*/  ISETP.GE.U32.AND P5, PT, R8.reuse, 0x10, PT ;  /* 0x000000100800780c */ /* 0x040fe20003fa6070 */
[----:B--2---:R-:W-:Y:S01]  /*155a0*/  @!P1 IMAD.MOV.U32 R17, RZ, RZ, R2 ;  /* 0x000000ffff119224 */ /* 0x004fe200078e0002 */
[----:B------:R-:W-:-:S04]  /*155b0*/  ISETP.NE.AND P1, PT, R8, RZ, PT ;  /* 0x000000ff0800720c */ /* 0x000fc80003f25270 */
[----:B------:R-:W2:Y:S02]  /*155c0*/  SHFL.UP PT, R14, R17, 0x1, RZ ;  /* 0x04200000110e7989 */ /* 0x000ea400000e00ff */
[----:B--2---:R-:W-:-:S05]  /*155d0*/  SEL R4, R14, RZ, P1 ;  /* 0x000000ff0e047207 */ /* 0x004fca0000800000 */
[----:B------:R-:W-:-:S05]  /*155e0*/  IMAD.IADD R4, R17, 0x1, R4 ;  /* 0x0000000111047824 */ /* 0x000fca00078e0204 */
[----:B------:R-:W2:Y:S02]  /*155f0*/  SHFL.UP PT, R14, R4, 0x2, RZ ;  /* 0x04400000040e7989 */ /* 0x000ea400000e00ff */
[----:B--2---:R-:W-:-:S05]  /*15600*/  SEL R5, R14, RZ, P2 ;  /* 0x000000ff0e057207 */ /* 0x004fca0001000000 */
[----:B------:R-:W-:Y:S02]  /*15610*/  IMAD.IADD R6, R4, 0x1, R5 ;  /* 0x0000000104067824 */ /* 0x000fe400078e0205 */
[----:B------:R-:W-:Y:S04]  /*15620*/  SHFL.IDX PT, R5, R16, 0x1, 0x1f ;  /* 0x00201f0010057f89 */ /* 0x000fe800000e0000 */
[----:B------:R-:W2:Y:S02]  /*15630*/  SHFL.UP PT, R14, R6, 0x4, RZ ;  /* 0x04800000060e7989 */ /* 0x000ea400000e00ff */
[----:B--2---:R-:W-:-:S05]  /*15640*/  SEL R3, R14, RZ, P3 ;  /* 0x000000ff0e037207 */ /* 0x004fca0001800000 */
[----:B------:R-:W-:-:S05]  /*15650*/  IMAD.IADD R2, R6, 0x1, R3 ;  /* 0x0000000106027824 */ /* 0x000fca00078e0203 */
[----:B------:R-:W2:Y:S02]  /*15660*/  SHFL.UP PT, R14, R2, 0x8, RZ ;  /* 0x05000000020e7989 */ /* 0x000ea400000e00ff */
[----:B--2---:R-:W-:-:S05]  /*15670*/  SEL R3, R14, RZ, P4 ;  /* 0x000000ff0e037207 */ /* 0x004fca0002000000 */
[----:B------:R-:W-:-:S05]  /*15680*/  IMAD.IADD R3, R2, 0x1, R3 ;  /* 0x0000000102037824 */ /* 0x000fca00078e0203 */
[----:B------:R-:W2:Y:S02]  /*15690*/  SHFL.UP PT, R14, R3, 0x10, RZ ;  /* 0x06000000030e7989 */ /* 0x000ea400000e00ff */
[----:B--2---:R-:W-:-:S05]  /*156a0*/  SEL R14, R14, RZ, P5 ;  /* 0x000000ff0e0e7207 */ /* 0x004fca0002800000 */
[----:B------:R-:W-:-:S05]  /*156b0*/  IMAD.IADD R3, R3, 0x1, R14 ;  /* 0x0000000103037824 */ /* 0x000fca00078e020e */
[----:B------:R2:W3:Y:S02]  /*156c0*/  SHFL.IDX PT, R14, R3, 0x1f, 0x1f ;  /* 0x03e01f00030e7f89 */ /* 0x0004e400000e0000 */
.L_x_1334:
[----:B------:R-:W-:Y:S02]  /*156d0*/  ULDC UR4, c[0x0][0xc38] ;  /* 0x00030e0000047ab9 */ /* 0x000fe40000000800 */
[----:B------:R-:W-:-:S04]  /*156e0*/  IMAD.U32 R4, RZ, RZ, UR4 ;  /* 0x00000004ff047e24 */ /* 0x000fc8000f8e00ff */
[----:B---3--:R-:W-:-:S04]  /*156f0*/  IMAD R14, R14, R4, RZ ;  /* 0x000000040e0e7224 */ /* 0x008fc800078e02ff */
[----:B------:R-:W-:-:S05]  /*15700*/  IMAD.IADD R5, R5, 0x1, R14 ;  /* 0x0000000105057824 */ /* 0x000fca00078e020e */
[----:B------:R-:W-:-:S13]  /*15710*/  ISETP.GT.AND P6, PT, R5, R0, PT ;  /* 0x000000000500720c */ /* 0x000fda0003fc4270 */
[----:B------:R-:W-:Y:S05]  /*15720*/  @P6 BRA `(.L_x_1273) ;  /* 0x00000000009c6947 */ /* 0x000fea0003800000 */
.L_x_1278:
[----:B------:R-:W3:Y:S01]  /*15730*/  LDC R2, c[0x0][0xc3c] ;  /* 0x00030f00ff027b82 */ /* 0x000ee20000000800 */
[----:B------:R-:W-:-:S05]  /*15740*/  VIADD R19, R19, 0x1f ;  /* 0x0000001f13137836 */ /* 0x000fca0000000000 */
[----:B---3--:R-:W-:-:S13]  /*15750*/  ISETP.GE.AND P6, PT, R19, R2, PT ;  /* 0x000000021300720c */ /* 0x008fda0003fc6270 */
[----:B------:R-:W-:Y:S05]  /*15760*/  @P6 BRA `(.L_x_1274) ;  /* 0x0000000400d06947 */ /* 0x000fea0003800000 */
[----:B--2---:R-:W2:Y:S01]  /*15770*/  S2R R3, SR_TID.X ;  /* 0x0000000000037919 */ /* 0x004ea20000002100 */
[----:B------:R-:W-:Y:S01]  /*15780*/  BSSY B0, `(.L_x_1275) ;  /* 0x0000009000007945 */ /* 0x000fe20003800000 */
[----:B------:R-:W-:Y:S01]  /*15790*/  IMAD.MOV.U32 R17, RZ, RZ, RZ ;  /* 0x000000ffff117224 */ /* 0x000fe200078e00ff */
[----:B--2---:R-:W-:-:S05]  /*157a0*/  LOP3.LUT R3, R3, 0x1f, RZ, 0xc0, !PT ;  /* 0x0000001f03037812 */ /* 0x004fca00078ec0ff */
[----:B------:R-:W-:-:S05]  /*157b0*/  IMAD.IADD R7, R19, 0x1, R3 ;  /* 0x0000000113077824 */ /* 0x000fca00078e0203 */
[----:B------:R-:W-:-:S13]  /*157c0*/  ISETP.GE.OR P6, PT, R7, R2, !P0 ;  /* 0x000000020700720c */ /* 0x000fda00047c6670 */
[----:B------:R-:W-:Y:S05]  /*157d0*/  @P6 BRA `(.L_x_1276) ;  /* 0x00000000000c6947 */ /* 0x000fea0003800000 */
[----:B------:R-:W2:Y:S02]  /*157e0*/  LDC.64 R2, c[0x0][0xc80] ;  /* 0x00032000ff027b82 */ /* 0x000ea40000000a00 */
[----:B--2---:R-:W-:-:S05]  /*157f0*/  IMAD.WIDE R2, R7, 0x4, R2 ;  /* 0x0000000407027825 */ /* 0x004fca00078e0202 */
[----:B------:R2:W5:Y:S02]  /*15800*/  LDG.E R17, desc[UR50][R2.64] ;  /* 0x0000003202117981 */ /* 0x000564000c1e1900 */
.L_x_1276:
[----:B------:R-:W-:Y:S05]  /*15810*/  BSYNC B0 ;  /* 0x0000000000007941 */ /* 0x000fea0003800000 */
.L_x_1275:
[----:B------:R-:W-:-:S03]  /*15820*/  UMOV UR4, 0xffffffff ;  /* 0xffffffff00047882 */ /* 0x000fc60000000000 */
[----:B------:R-:W-:Y:S05]  /*15830*/  BRA.DIV UR4, `(.L_x_1277) ;  /* 0x0000001e04f07947 */ /* 0x000fea000b800000 */
[----:B-----5:R-:W3:Y:S02]  /*15840*/  SHFL.UP PT, R14, R17, 0x1, RZ ;  /* 0x04200000110e7989 */ /* 0x020ee400000e00ff */
[----:B---3--:R-:W-:-:S05]  /*15850*/  SEL R14, R14, RZ, P1 ;  /* 0x000000ff0e0e7207 */ /* 0x008fca0000800000 */
[----:B------:R-:W-:-:S05]  /*15860*/  IMAD.IADD R13, R17, 0x1, R14 ;  /* 0x00000001110d7824 */ /* 0x000fca00078e020e */
        /* <DEDUP_REMOVED lines=13> */
.L_x_1342:
[----:B------:R-:W-:Y:S02]  /*15940*/  ULDC UR4, c[0x0][0xc38] ;  /* 0x00030e0000047ab9 */ /* 0x000fe40000000800 */
[----:B------:R-:W-:-:S04]  /*15950*/  IMAD.U32 R4, RZ, RZ, UR4 ;  /* 0x00000004ff047e24 */ /* 0x000fc8000f8e00ff */
[----:B---3--:R-:W-:-:S04]  /*15960*/  IMAD R14, R14, R4, RZ ;  /* 0x000000040e0e7224 */ /* 0x008fc800078e02ff */
[----:B------:R-:W-:-:S05]  /*15970*/  IMAD.IADD R5, R14, 0x1, R5 ;  /* 0x000000010e057824 */ /* 0x000fca00078e0205 */
[----:B------:R-:W-:-:S13]  /*15980*/  ISETP.GT.AND P6, PT, R5, R0, PT ;  /* 0x000000000500720c */ /* 0x000fda0003fc4270 */
[----:B------:R-:W-:Y:S05]  /*15990*/  @!P6 BRA `(.L_x_1278) ;  /* 0xfffffffc0064e947 */ /* 0x000fea000383ffff */
.L_x_1273:
[----:B------:R-:W-:Y:S01]  /*159a0*/  IMAD.IADD R16, R5, 0x1, -R14 ;  /* 0x0000000105107824 */ /* 0x000fe200078e0a0e */
[----:B------:R-:W-:-:S03]  /*159b0*/  UMOV UR4, 0xffffffff ;  /* 0xffffffff00047882 */ /* 0x000fc60000000000 */
[----:B------:R-:W-:-:S05]  /*159c0*/  IMAD R5, R3, R4, R16 ;  /* 0x0000000403057224 */ /* 0x000fca00078e0210 */
[----:B------:R-:W-:Y:S01]  /*159d0*/  ISETP.GT.AND P6, PT, R5, R0, PT ;  /* 0x000000000500720c */ /* 0x000fe20003fc4270 */
[----:B------:R-:W-:-:S12]  /*159e0*/  BRA.DIV UR4, `(.L_x_1279) ;  /* 0x0000002204407947 */ /* 0x000fd8000b800000 */
[----:B------:R-:W-:-:S04]  /*159f0*/  VOTE.ANY R2, PT, !P6 ;  /* 0x0000000000027806 */ /* 0x000fc800070e0100 */
[----:B------:R-:W3:Y:S02]  /*15a00*/  POPC R6, R2 ;  /* 0x0000000200067309 */ /* 0x000ee40000000000 */
[----:B---3--:R3:W4:Y:S02]  /*15a10*/  SHFL.IDX PT, R17, R17, R6, 0x1f ;  /* 0x00001f0611117589 */ /* 0x00872400000e0000 */
.L_x_1346:
[----:B------:R-:W-:Y:S01]  /*15a20*/  ISETP.NE.AND P0, PT, R2, RZ, PT ;  /* 0x000000ff0200720c */ /* 0x000fe20003f05270 */
[----:B------:R-:W-:-:S12]  /*15a30*/  IMAD.MOV.U32 R14, RZ, RZ, RZ ;  /* 0x000000ffff0e7224 */ /* 0x000fd800078e00ff */
[----:B------:R-:W-:Y:S05]  /*15a40*/  @!P0 BRA `(.L_x_1280) ;  /* 0x0000000000108947 */ /* 0x000fea0003800000 */
[----:B------:R-:W-:Y:S01]  /*15a50*/  UMOV UR4, 0xffffffff ;  /* 0xffffffff00047882 */ /* 0x000fe20000000000 */
[----:B------:R-:W-:Y:S02]  /*15a60*/  VIADD R12, R6, 0xffffffff ;  /* 0xffffffff060c7836 */ /* 0x000fe40000000000 */
[----:B------:R-:W-:Y:S05]  /*15a70*/  BRA.DIV UR4, `(.L_x_1281) ;  /* 0x0000002204647947 */ /* 0x000fea000b800000 */
[----:B------:R0:W0:Y:S02]  /*15a80*/  SHFL.IDX PT, R14, R3, R12, 0x1f ;  /* 0x00001f0c030e7589 */ /* 0x00002400000e0000 */
.L_x_1280:
[----:B0-2---:R-:W0:Y:S01]  /*15a90*/  LDC.64 R2, c[0x0][0xc90] ;  /* 0x00032400ff027b82 */ /* 0x005e220000000a00 */
[----:B------:R-:W-:-:S04]  /*15aa0*/  IMAD.IADD R19, R6, 0x1, R19 ;  /* 0x0000000106137824 */ /* 0x000fc800078e0213 */
[----:B0-----:R-:W-:-:S05]  /*15ab0*/  IMAD.WIDE R2, R19, 0x4, R2 ;  /* 0x0000000413027825 */ /* 0x001fca00078e0202 */
[----:B---3--:R0:W4:Y:S01]  /*15ac0*/  LDG.E R6, desc[UR50][R2.64] ;  /* 0x0000003202067981 */ /* 0x008122000c1e1900 */
[----:B------:R-:W-:-:S04]  /*15ad0*/  IMAD R16, R14, R4, R16 ;  /* 0x000000040e107224 */ /* 0x000fc800078e0210 */
[----:B------:R-:W-:Y:S02]  /*15ae0*/  IMAD.IADD R0, R0, 0x1, -R16 ;  /* 0x0000000100007824 */ /* 0x000fe400078e0a10 */
[----:B0-----:R-:W-:Y:S02]  /*15af0*/  IMAD.MOV.U32 R2, RZ, RZ, RZ ;  /* 0x000000ffff027224 */ /* 0x001fe400078e00ff */
[----:B----4-:R-:W-:-:S05]  /*15b00*/  IMAD R5, R17, R6, RZ ;  /* 0x0000000611057224 */ /* 0x010fca00078e02ff */
[----:B------:R-:W-:-:S04]  /*15b10*/  IABS R7, R5 ;  /* 0x0000000500077213 */ /* 0x000fc80000000000 */
[----:B------:R-:W0:Y:S08]  /*15b20*/  I2F.RP R8, R7 ;  /* 0x0000000700087306 */ /* 0x000e300000209400 */
[----:B0-----:R-:W1:Y:S02]  /*15b30*/  MUFU.RCP R8, R8 ;  /* 0x0000000800087308 */ /* 0x001e640000001000 */
[----:B-1----:R-:W-:Y:S01]  /*15b40*/  VIADD R9, R8, 0xffffffe ;  /* 0x0ffffffe08097836 */ /* 0x002fe20000000000 */
[----:B------:R-:W-:-:S05]  /*15b50*/  IABS R8, R5 ;  /* 0x0000000500087213 */ /* 0x000fca0000000000 */
[----:B------:R-:W0:Y:S01]  /*15b60*/  F2I.FTZ.U32.TRUNC.NTZ R3, R9 ;  /* 0x0000000900037305 */ /* 0x000e22000021f000 */
[----:B------:R-:W-:Y:S02]  /*15b70*/  IMAD.MOV R8, RZ, RZ, -R8 ;  /* 0x000000ffff087224 */ /* 0x000fe400078e0a08 */
[----:B0-----:R-:W-:-:S04]  /*15b80*/  IMAD.MOV R10, RZ, RZ, -R3 ;  /* 0x000000ffff0a7224 */ /* 0x001fc800078e0a03 */
[----:B------:R-:W-:-:S04]  /*15b90*/  IMAD R11, R10, R7, RZ ;  /* 0x000000070a0b7224 */ /* 0x000fc800078e02ff */
[----:B------:R-:W-:Y:S01]  /*15ba0*/  IMAD.HI.U32 R2, R3, R11, R2 ;  /* 0x0000000b03027227 */ /* 0x000fe200078e0002 */
[----:B------:R-:W-:-:S05]  /*15bb0*/  IABS R3, R0 ;  /* 0x0000000000037213 */ /* 0x000fca0000000000 */
        /* <DEDUP_REMOVED lines=15> */
[----:B------:R-:W-:-:S03]  /*15cb0*/  IMAD R0, R5, R9, R0 ;  /* 0x0000000905007224 */ /* 0x000fc600078e0200 */
[----:B------:R-:W-:-:S04]  /*15cc0*/  VIADDMNMX R4, R3, R4, R6, PT ;  /* 0x0000000403047246 */ /* 0x000fc80003800106 */
[----:B------:R-:W-:-:S04]  /*15cd0*/  IABS R6, R4 ;  /* 0x0000000400067213 */ /* 0x000fc80000000000 */
[----:B------:R-:W0:Y:S08]  /*15ce0*/  I2F.RP R8, R6 ;  /* 0x0000000600087306 */ /* 0x000e300000209400 */
[----:B0-----:R-:W0:Y:S02]  /*15cf0*/  MUFU.RCP R8, R8 ;  /* 0x0000000800087308 */ /* 0x001e240000001000 */
[----:B0-----:R-:W-:Y:S01]  /*15d00*/  VIADD R2, R8, 0xffffffe ;  /* 0x0ffffffe08027836 */ /* 0x001fe20000000000 */
[----:B------:R-:W-:-:S05]  /*15d10*/  IABS R8, R0 ;  /* 0x0000000000087213 */ /* 0x000fca0000000000 */
[----:B------:R0:W1:Y:S02]  /*15d20*/  F2I.FTZ.U32.TRUNC.NTZ R3, R2 ;  /* 0x0000000200037305 */ /* 0x000064000021f000 */
[----:B0-----:R-:W-:Y:S02]  /*15d30*/  IMAD.MOV.U32 R2, RZ, RZ, RZ ;  /* 0x000000ffff027224 */ /* 0x001fe400078e00ff */
[----:B-1----:R-:W-:-:S04]  /*15d40*/  IMAD.MOV R5, RZ, RZ, -R3 ;  /* 0x000000ffff057224 */ /* 0x002fc800078e0a03 */
[----:B------:R-:W-:-:S04]  /*15d50*/  IMAD R5, R5, R6, RZ ;  /* 0x0000000605057224 */ /* 0x000fc800078e02ff */
[----:B------:R-:W-:Y:S01]  /*15d60*/  IMAD.HI.U32 R3, R3, R5, R2 ;  /* 0x0000000503037227 */ /* 0x000fe200078e0002 */
[-C--:B------:R-:W-:Y:S02]  /*15d70*/  IABS R5, R4.reuse ;  /* 0x0000000400057213 */ /* 0x080fe40000000000 */
[C---:B------:R-:W-:Y:S01]  /*15d80*/  LOP3.LUT R2, R0.reuse, R4, RZ, 0x3c, !PT ;  /* 0x0000000400027212 */ /* 0x040fe200078e3cff */
[----:B------:R-:W-:Y:S02]  /*15d90*/  IMAD.IADD R0, R0, 0x1, R7 ;  /* 0x0000000100007824 */ /* 0x000fe400078e0207 */
[----:B------:R-:W-:Y:S01]  /*15da0*/  IMAD.MOV R5, RZ, RZ, -R5 ;  /* 0x000000ffff057224 */ /* 0x000fe200078e0a05 */
[----:B------:R-:W-:Y:S01]  /*15db0*/  ISETP.GE.AND P2, PT, R2, RZ, PT ;  /* 0x000000ff0200720c */ /* 0x000fe20003f46270 */
[----:B------:R-:W-:-:S04]  /*15dc0*/  IMAD.HI.U32 R3, R3, R8, RZ ;  /* 0x0000000803037227 */ /* 0x000fc800078e00ff */
[----:B------:R-:W-:-:S05]  /*15dd0*/  IMAD R5, R3, R5, R8 ;  /* 0x0000000503057224 */ /* 0x000fca00078e0208 */
[----:B------:R-:W-:-:S13]  /*15de0*/  ISETP.GT.U32.AND P1, PT, R6, R5, PT ;  /* 0x000000050600720c */ /* 0x000fda0003f24070 */
[----:B------:R-:W-:Y:S02]  /*15df0*/  @!P1 IMAD.IADD R5, R5, 0x1, -R6 ;  /* 0x0000000105059824 */ /* 0x000fe400078e0a06 */
[----:B------:R-:W-:Y:S01]  /*15e00*/  @!P1 VIADD R3, R3, 0x1 ;  /* 0x0000000103039836 */ /* 0x000fe20000000000 */
[----:B------:R-:W-:Y:S02]  /*15e10*/  ISETP.NE.AND P1, PT, R4, RZ, PT ;  /* 0x000000ff0400720c */ /* 0x000fe40003f25270 */
[----:B------:R-:W-:-:S13]  /*15e20*/  ISETP.GE.U32.AND P0, PT, R5, R6, PT ;  /* 0x000000060500720c */ /* 0x000fda0003f06070 */
[----:B------:R-:W-:-:S04]  /*15e30*/  @P0 VIADD R3, R3, 0x1 ;  /* 0x0000000103030836 */ /* 0x000fc80000000000 */
[----:B------:R-:W-:Y:S01]  /*15e40*/  @!P2 IMAD.MOV R3, RZ, RZ, -R3 ;  /* 0x000000ffff03a224 */ /* 0x000fe200078e0a03 */
[----:B------:R-:W-:Y:S01]  /*15e50*/  @!P1 LOP3.LUT R3, RZ, R4, RZ, 0x33, !PT ;  /* 0x00000004ff039212 */ /* 0x000fe200078e33ff */
[----:B------:R-:W-:-:S04]  /*15e60*/  IMAD.MOV R4, RZ, RZ, -R4 ;  /* 0x000000ffff047224 */ /* 0x000fc800078e0a04 */
[----:B------:R-:W-:Y:S01]  /*15e70*/  IMAD R18, R3, R4, R0 ;  /* 0x0000000403127224 */ /* 0x000fe200078e0200 */
[----:B------:R-:W-:-:S05]  /*15e80*/  LOP3.LUT R0, RZ, R3, RZ, 0x33, !PT ;  /* 0x00000003ff007212 */ /* 0x000fca00078e33ff */
[----:B------:R-:W-:Y:S01]  /*15e90*/  IMAD.IADD R17, R17, 0x1, R0 ;  /* 0x0000000111117824 */ /* 0x000fe200078e0200 */
[----:B------:R-:W-:Y:S06]  /*15ea0*/  BRA `(.L_x_1282) ;  /* 0x00000000001c7947 */ /* 0x000fec0003800000 */
.L_x_1274:
[----:B------:R-:W-:Y:S01]  /*15eb0*/  UMOV UR4, URZ ;  /* 0x0000003f00047c82 */ /* 0x000fe20008000000 */
[----:B------:R-:W-:Y:S01]  /*15ec0*/  UMOV UR5, URZ ;  /* 0x0000003f00057c82 */ /* 0x000fe20008000000 */
[----:B------:R-:W-:Y:S01]  /*15ed0*/  ULDC UR6, c[0x0][0xc3c] ;  /* 0x00030f0000067ab9 */ /* 0x000fe20000000800 */
[----:B------:R-:W-:Y:S02]  /*15ee0*/  IMAD.MOV.U32 R16, RZ, RZ, R0 ;  /* 0x000000ffff107224 */ /* 0x000fe400078e0000 */
[----:B------:R-:W-:Y:S02]  /*15ef0*/  IMAD.U32 R17, RZ, RZ, UR4 ;  /* 0x00000004ff117e24 */ /* 0x000fe4000f8e00ff */
[----:B------:R-:W-:Y:S02]  /*15f00*/  IMAD.U32 R18, RZ, RZ, UR5 ;  /* 0x00000005ff127e24 */ /* 0x000fe4000f8e00ff */
[----:B------:R-:W-:-:S07]  /*15f10*/  IMAD.U32 R19, RZ, RZ, UR6 ;  /* 0x00000006ff137e24 */ /* 0x000fce000f8e00ff */
.L_x_1282:
[----:B------:R-:W3:Y:S01]  /*15f20*/  S2R R0, SR_TID.X ;  /* 0x0000000000007919 */ /* 0x000ee20000002100 */
[----:B------:R-:W-:Y:S05]  /*15f30*/  WARPSYNC.ALL ;  /* 0x0000000000007948 */ /* 0x000fea0003800000 */
[----:B------:R-:W-:Y:S01]  /*15f40*/  BAR.SYNC.DEFER_BLOCKING 0x4, 0x200 ;  /* 0x0108000000007b1d */ /* 0x000fe20000010000 */
[----:B---3--:R-:W-:-:S04]  /*15f50*/  LOP3.LUT R0, R0, 0x1f, RZ, 0xc0, !PT ;  /* 0x0000001f00007812 */ /* 0x008fc800078ec0ff */
[----:B------:R-:W-:-:S13]  /*15f60*/  ISETP.NE.AND P0, PT, R0, RZ, PT ;  /* 0x000000ff0000720c */ /* 0x000fda0003f05270 */
[----:B--2---:R-:W2:Y:S01]  /*15f70*/  @!P0 S2R R3, SR_CgaCtaId ;  /* 0x0000000000038919 */ /* 0x004ea20000008800 */
[----:B------:R-:W-:-:S04]  /*15f80*/  @!P0 MOV R0, 0x400 ;  /* 0x0000040000008802 */ /* 0x000fc80000000f00 */
[----:B--2---:R-:W-:-:S05]  /*15f90*/  @!P0 LEA R22, R3, R0, 0x18 ;  /* 0x0000000003168211 */ /* 0x004fca00078ec0ff */
[----:B------:R4:W-:Y:S01]  /*15fa0*/  @!P0 STS.128 [R22+0x2d8d0], R16 ;  /* 0x02d8d01016008388 */ /* 0x0009e20000000c00 */
[----:B------:R-:W-:Y:S06]  /*15fb0*/  BAR.ARV 0x5, 0x200 ;  /* 0x0148000000007b1d */ /* 0x000fec0000002000 */
.L_x_1271:
[----:B------:R-:W-:Y:S02]  /*15fc0*/  ULDC UR4, c[0x0][0xc3c] ;  /* 0x00030f0000047ab9 */ /* 0x000fe40000000800 */
[----:B---3--:R-:W-:-:S13]  /*15fd0*/  ISETP.GE.AND P0, PT, R19, UR4, PT ;  /* 0x0000000413007c0c */ /* 0x008fda000bf06270 */
[----:B------:R-:W-:Y:S05]  /*15fe0*/  @!P0 BRA `(.L_x_1283) ;  /* 0xffffffa800748947 */ /* 0x000fea000383ffff */
[----:B------:R-:W-:Y:S05]  /*15ff0*/  BSYNC B8 ;  /* 0x0000000000087941 */ /* 0x000fea0003800000 */
.L_x_1171:
[----:B0-----:R-:W3:Y:S01]  /*16000*/  LDL.LU R0, [R1+0x1c] ;  /* 0x00001c0001007983 */ /* 0x001ee20000300800 */
        /* <DEDUP_REMOVED lines=9> */
[----:B------:R-:W0:Y:S02]  /*160a0*/  SYNCS.PHASECHK.TRANS64.TRYWAIT P0, [R9+URZ+0x2d820], R0 ;  /* 0x02d82000090075a7 */ /* 0x000e24000800017f */
[----:B0-----:R-:W-:Y:S05]  /*160b0*/  @!P0 BRA `(.L_x_1285) ;  /* 0x0000001800f88947 */ /* 0x001fea0003800000 */
.L_x_1349:
[----:B------:R-:W-:Y:S05]  /*160c0*/  BSYNC B0 ;  /* 0x0000000000007941 */ /* 0x000fea0003800000 */
.L_x_1284:
[----:B------:R-:W-:-:S03]  /*160d0*/  UMOV UR4, 0xffffffff ;  /* 0xffffffff00047882 */ /* 0x000fc60000000000 */
[----:B------:R-:W-:Y:S05]  /*160e0*/  BRA.DIV UR4, `(.L_x_1286) ;  /* 0x0000001e04007947 */ /* 0x000fea000b800000 */
[----:B0-----:R-:W0:Y:S02]  /*160f0*/  S2R R0, SR_TID.X ;  /* 0x0000000000007919 */ /* 0x001e240000002100 */
[----:B0-----:R-:W-:-:S04]  /*16100*/  SHF.R.U32.HI R0, RZ, 0x5, R0 ;  /* 0x00000005ff007819 */ /* 0x001fc80000011600 */
[----:B------:R-:W-:-:S05]  /*16110*/  LOP3.LUT R0, R0, 0x3, RZ, 0xc0, !PT ;  /* 0x0000000300007812 */ /* 0x000fca00078ec0ff */
[----:B------:R0:W1:Y:S02]  /*16120*/  SHFL.IDX PT, R14, R0, RZ, 0x1f ;  /* 0x00001fff000e7589 */ /* 0x00006400000e0000 */
.L_x_1352:
[----:B-1----:R-:W-:Y:S01]  /*16130*/  ISETP.NE.AND P0, PT, R14, RZ, PT ;  /* 0x000000ff0e00720c */ /* 0x002fe20003f05270 */
[----:B------:R-:W-:-:S12]  /*16140*/  BSSY B0, `(.L_x_1287) ;  /* 0x0000024000007945 */ /* 0x000fd80003800000 */
[----:B------:R-:W-:Y:S05]  /*16150*/  @P0 BRA `(.L_x_1288) ;  /* 0x0000000000880947 */ /* 0x000fea0003800000 */
[----:B------:R-:W-:-:S03]  /*16160*/  UMOV UR4, 0xffffffff ;  /* 0xffffffff00047882 */ /* 0x000fc60000000000 */
[----:B------:R-:W-:Y:S05]  /*16170*/  BRA.DIV UR4, `(.L_x_1289) ;  /* 0x0000001e04107947 */ /* 0x000fea000b800000 */
[----:B------:R-:W-:-:S13]  /*16180*/  ELECT P6, URZ, PT ;  /* 0x00000000003f782f */ /* 0x000fda00038c0000 */
.L_x_1355:
[----:B------:R-:W-:Y:S05]  /*16190*/  @!P6 BRA `(.L_x_1288) ;  /* 0x000000000078e947 */ /* 0x000fea0003800000 */
[----:B------:R-:W-:-:S06]  /*161a0*/  ULOP3.LUT UR4, UR36, 0x2, URZ, 0xfc, !UPT ;  /* 0x0000000224047892 */ /* 0x000fcc000f8efc3f */
[----:B0-----:R-:W-:-:S05]  /*161b0*/  IMAD.U32 R0, RZ, RZ, UR4 ;  /* 0x00000004ff007e24 */ /* 0x001fca000f8e00ff */
[----:B------:R-:W-:-:S13]  /*161c0*/  ISETP.NE.AND P2, PT, R0, 0x3, PT ;  /* 0x000000030000780c */ /* 0x000fda0003f45270 */
[----:B------:R-:W-:Y:S05]  /*161d0*/  @!P2 BRA `(.L_x_1290) ;  /* 0x000000000004a947 */ /* 0x000fea0003800000 */
[----:B------:R-:W-:Y:S01]  /*161e0*/  BPT.TRAP 0x1 ;  /* 0x000000040000795c */ /* 0x000fe20000300000 */
.L_x_1290:
        /* <DEDUP_REMOVED lines=12> */
.L_x_1356:
[----:B------:R-:W1:Y:S02]  /*162b0*/  SYNCS.PHASECHK.TRANS64.TRYWAIT P0, [R3+URZ], R2 ;  /* 0x00000002030075a7 */ /* 0x000e64000800017f */
[----:B-1----:R-:W-:Y:S05]  /*162c0*/  @!P0 BRA `(.L_x_1292) ;  /* 0x0000001800f08947 */ /* 0x002fea0003800000 */
.L_x_1357:
[----:B------:R-:W-:Y:S05]  /*162d0*/  @!P2 BRA `(.L_x_1293) ;  /* 0x000000000004a947 */ /* 0x000fea0003800000 */
[----:B------:R-:W-:Y:S01]  /*162e0*/  BPT.TRAP 0x1 ;  /* 0x000000040000795c */ /* 0x000fe20000300000 */
.L_x_1293:
[----:B------:R-:W-:-:S04]  /*162f0*/  VIADD R0, R9, 0x2d860 ;  /* 0x0002d86009007836 */ /* 0x000fc80000000000 */
[----:B------:R-:W-:-:S04]  /*16300*/  IMAD R23, R23, 0x8, R0 ;  /* 0x0000000817177824 */ /* 0x000fc800078e0200 */
[----:B------:R-:W3:Y:S02]  /*16310*/  SYNCS.PHASECHK.TRANS64.TRYWAIT P0, [R23+URZ], R4 ;  /* 0x00000004170075a7 */ /* 0x000ee4000800017f */
[----:B---3--:R-:W-:Y:S05]  /*16320*/  @!P0 BRA `(.L_x_1294) ;  /* 0x0000001800ec8947 */ /* 0x008fea0003800000 */
.L_x_1358:
[----:B------:R-:W-:-:S07]  /*16330*/  IMAD R7, R7, 0x8, R0 ;  /* 0x0000000807077824 */ /* 0x000fce00078e0200 */
.L_x_1295:
[----:B------:R0:W0:Y:S02]  /*16340*/  SYNCS.PHASECHK.TRANS64.TRYWAIT P0, [R7+URZ], R2 ;  /* 0x00000002070075a7 */ /* 0x000024000800017f */
[----:B0-----:R-:W-:Y:S05]  /*16350*/  @!P0 NANOSLEEP.SYNCS 0x989680 ;  /* 0x009896800000895d */ /* 0x001fea0003900000 */
[----:B------:R-:W0:Y:S02]  /*16360*/  @!P0 SYNCS.PHASECHK.TRANS64 P0, [R7+URZ], R2 ;  /* 0x00000002070085a7 */ /* 0x000e24000800007f */
[----:B0-----:R-:W-:Y:S05]  /*16370*/  @!P0 BRA `(.L_x_1295) ;  /* 0xfffffffc00f08947 */ /* 0x001fea000383ffff */
.L_x_1288:
[----:B------:R-:W-:Y:S05]  /*16380*/  BSYNC B0 ;  /* 0x0000000000007941 */ /* 0x000fea0003800000 */
.L_x_1287:
[----:B------:R-:W-:Y:S05]  /*16390*/  EXIT ;  /* 0x000000000000794d */ /* 0x000fea0003800000 */
.L_x_1081:
[----:B0-----:R-:W-:-:S04]  /*163a0*/  IMAD.U32 R3, RZ, RZ, UR42 ;  /* 0x0000002aff037e24 */ /* 0x001fc8000f8e00ff */
[----:B------:R0:W1:Y:S03]  /*163b0*/  SYNCS.PHASECHK.TRANS64.TRYWAIT P1, [R3+URZ+0x2d800], R0 ;  /* 0x02d80000030075a7 */ /* 0x000066000802017f */
[----:B-1----:R-:W-:Y:S05]  /*163c0*/  @!P1 NANOSLEEP.SYNCS 0x989680 ;  /* 0x009896800000995d */ /* 0x002fea0003900000 */
[----:B------:R-:W1:Y:S02]  /*163d0*/  @!P1 SYNCS.PHASECHK.TRANS64 P1, [R3+URZ+0x2d800], R0 ;  /* 0x02d80000030095a7 */ /* 0x000e64000802007f */
[----:B-1----:R-:W-:Y:S05]  /*163e0*/  @!P1 BRA `(.L_x_1081) ;  /* 0xfffffffc00ec9947 */ /* 0x002fea000383ffff */
[----:B------:R-:W-:Y:S05]  /*163f0*/  BRA `(.L_x_1296) ;  /* 0xfffffeb800307947 */ /* 0x000fea000383ffff */
.L_x_1085:
[----:B-1----:R1:W2:Y:S02]  /*16400*/  SYNCS.PHASECHK.TRANS64.TRYWAIT P2, [R5+URZ+0x2d830], R0 ;  /* 0x02d83000050075a7 */ /* 0x0022a4000804017f */
[----:B--2---:R-:W-:Y:S05]  /*16410*/  @!P2 NANOSLEEP.SYNCS 0x989680 ;  /* 0x009896800000a95d */ /* 0x004fea0003900000 */
[----:B------:R-:W2:Y:S02]  /*16420*/  @!P2 SYNCS.PHASECHK.TRANS64 P2, [R5+URZ+0x2d830], R0 ;  /* 0x02d830000500a5a7 */ /* 0x000ea4000804007f */
[----:B--2---:R-:W-:Y:S05]  /*16430*/  @!P2 BRA `(.L_x_1085) ;  /* 0xfffffffc00f0a947 */ /* 0x004fea000383ffff */
[----:B------:R-:W-:Y:S05]  /*16440*/  BRA `(.L_x_1084) ;  /* 0xfffffeb800547947 */ /* 0x000fea000383ffff */
.L_x_1101:
[----:B-1----:R-:W-:-:S04]  /*16450*/  IMAD.U32 R7, RZ, RZ, UR6 ;  /* 0x00000006ff077e24 */ /* 0x002fc8000f8e00ff */
[----:B------:R1:W3:Y:S03]  /*16460*/  SYNCS.PHASECHK.TRANS64.TRYWAIT P2, [R7+URZ+0x2d830], R6 ;  /* 0x02d83006070075a7 */ /* 0x0002e6000804017f */
[----:B---3--:R-:W-:Y:S05]  /*16470*/  @!P2 NANOSLEEP.SYNCS 0x989680 ;  /* 0x009896800000a95d */ /* 0x008fea0003900000 */
[----:B------:R-:W3:Y:S02]  /*16480*/  @!P2 SYNCS.PHASECHK.TRANS64 P2, [R7+URZ+0x2d830], R6 ;  /* 0x02d830060700a5a7 */ /* 0x000ee4000804007f */
[----:B---3--:R-:W-:Y:S05]  /*16490*/  @!P2 BRA `(.L_x_1101) ;  /* 0xfffffffc00eca947 */ /* 0x008fea000383ffff */
[----:B------:R-:W-:Y:S05]  /*164a0*/  BRA `(.L_x_1098) ;  /* 0xfffffeec00447947 */ /* 0x000fea000383ffff */
.L_x_1105:
[----:B-1----:R-:W-:-:S04]  /*164b0*/  IMAD.U32 R7, RZ, RZ, UR6 ;  /* 0x00000006ff077e24 */ /* 0x002fc8000f8e00ff */
[----:B------:R1:W2:Y:S03]  /*164c0*/  SYNCS.PHASECHK.TRANS64.TRYWAIT P2, [R7+URZ+0x2d850], R6 ;  /* 0x02d85006070075a7 */ /* 0x0002a6000804017f */
[----:B--2---:R-:W-:Y:S05]  /*164d0*/  @!P2 NANOSLEEP.SYNCS 0x989680 ;  /* 0x009896800000a95d */ /* 0x004fea0003900000 */
[----:B------:R-:W2:Y:S02]  /*164e0*/  @!P2 SYNCS.PHASECHK.TRANS64 P2, [R7+URZ+0x2d850], R6 ;  /* 0x02d850060700a5a7 */ /* 0x000ea4000804007f */
[----:B--2---:R-:W-:Y:S05]  /*164f0*/  @!P2 BRA `(.L_x_1105) ;  /* 0xfffffffc00eca947 */ /* 0x004fea000383ffff */
[----:B------:R-:W-:Y:S05]  /*16500*/  BRA `(.L_x_1102) ;  /* 0xfffffeec00e47947 */ /* 0x000fea000383ffff */
.L_x_1122:
[----:B-1----:R-:W-:-:S04]  /*16510*/  IMAD.U32 R5, RZ, RZ, UR6 ;  /* 0x00000006ff057e24 */ /* 0x002fc8000f8e00ff */
[----:B------:R1:W3:Y:S03]  /*16520*/  SYNCS.PHASECHK.TRANS64.TRYWAIT P2, [R5+URZ+0x2d830], R0 ;  /* 0x02d83000050075a7 */ /* 0x0002e6000804017f */
[----:B---3--:R-:W-:Y:S05]  /*16530*/  @!P2 NANOSLEEP.SYNCS 0x989680 ;  /* 0x009896800000a95d */ /* 0x008fea0003900000 */
[----:B------:R-:W3:Y:S02]  /*16540*/  @!P2 SYNCS.PHASECHK.TRANS64 P2, [R5+URZ+0x2d830], R0 ;  /* 0x02d830000500a5a7 */ /* 0x000ee4000804007f */
[----:B---3--:R-:W-:Y:S05]  /*16550*/  @!P2 BRA `(.L_x_1122) ;  /* 0xfffffffc00eca947 */ /* 0x008fea000383ffff */
[----:B------:R-:W-:Y:S05]  /*16560*/  BRA `(.L_x_1119) ;  /* 0xffffff20001c7947 */ /* 0x000fea000383ffff */
.L_x_1126:
[----:B-1----:R-:W-:-:S04]  /*16570*/  IMAD.U32 R5, RZ, RZ, UR6 ;  /* 0x00000006ff057e24 */ /* 0x002fc8000f8e00ff */
[----:B------:R1:W2:Y:S03]  /*16580*/  SYNCS.PHASECHK.TRANS64.TRYWAIT P2, [R5+URZ+0x2d850], R0 ;  /* 0x02d85000050075a7 */ /* 0x0002a6000804017f */
[----:B--2---:R-:W-:Y:S05]  /*16590*/  @!P2 NANOSLEEP.SYNCS 0x989680 ;  /* 0x009896800000a95d */ /* 0x004fea0003900000 */
[----:B------:R-:W2:Y:S02]  /*165a0*/  @!P2 SYNCS.PHASECHK.TRANS64 P2, [R5+URZ+0x2d850], R0 ;  /* 0x02d850000500a5a7 */ /* 0x000ea4000804007f */
[----:B--2---:R-:W-:Y:S05]  /*165b0*/  @!P2 BRA `(.L_x_1126) ;  /* 0xfffffffc00eca947 */ /* 0x004fea000383ffff */
[----:B------:R-:W-:Y:S05]  /*165c0*/  BRA `(.L_x_1123) ;  /* 0xffffff2000bc7947 */ /* 0x000fea000383ffff */
.L_x_1132:
[----:B-1----:R-:W-:-:S04]  /*165d0*/  IMAD.U32 R5, RZ, RZ, UR6 ;  /* 0x00000006ff057e24 */ /* 0x002fc8000f8e00ff */
[----:B------:R1:W3:Y:S03]  /*165e0*/  SYNCS.PHASECHK.TRANS64.TRYWAIT P2, [R5+URZ+0x2d830], R0 ;  /* 0x02d83000050075a7 */ /* 0x0002e6000804017f */
[----:B---3--:R-:W-:Y:S05]  /*165f0*/  @!P2 NANOSLEEP.SYNCS 0x989680 ;  /* 0x009896800000a95d */ /* 0x008fea0003900000 */
[----:B------:R-:W3:Y:S02]  /*16600*/  @!P2 SYNCS.PHASECHK.TRANS64 P2, [R5+URZ+0x2d830], R0 ;  /* 0x02d830000500a5a7 */ /* 0x000ee4000804007f */
[----:B---3--:R-:W-:Y:S05]  /*16610*/  @!P2 BRA `(.L_x_1132) ;  /* 0xfffffffc00eca947 */ /* 0x008fea000383ffff */
[----:B------:R-:W-:Y:S05]  /*16620*/  BRA `(.L_x_1129) ;  /* 0xffffff4000247947 */ /* 0x000fea000383ffff */
.L_x_1136:
[----:B-1----:R-:W-:-:S04]  /*16630*/  IMAD.U32 R5, RZ, RZ, UR6 ;  /* 0x00000006ff057e24 */ /* 0x002fc8000f8e00ff */
[----:B------:R1:W2:Y:S03]  /*16640*/  SYNCS.PHASECHK.TRANS64.TRYWAIT P2, [R5+URZ+0x2d850], R0 ;  /* 0x02d85000050075a7 */ /* 0x0002a6000804017f */
[----:B--2---:R-:W-:Y:S05]  /*16650*/  @!P2 NANOSLEEP.SYNCS 0x989680 ;  /* 0x009896800000a95d */ /* 0x004fea0003900000 */
[----:B------:R-:W2:Y:S02]  /*16660*/  @!P2 SYNCS.PHASECHK.TRANS64 P2, [R5+URZ+0x2d850], R0 ;  /* 0x02d850000500a5a7 */ /* 0x000ea4000804007f */
[----:B--2---:R-:W-:Y:S05]  /*16670*/  @!P2 BRA `(.L_x_1136) ;  /* 0xfffffffc00eca947 */ /* 0x004fea000383ffff */
[----:B------:R-:W-:Y:S05]  /*16680*/  BRA `(.L_x_1133) ;  /* 0xffffff4000c47947 */ /* 0x000fea000383ffff */
.L_x_1149:
[----:B-1----:R-:W-:-:S04]  /*16690*/  IMAD.U32 R7, RZ, RZ, UR9 ;  /* 0x00000009ff077e24 */ /* 0x002fc8000f8e00ff */
[----:B------:R1:W3:Y:S03]  /*166a0*/  SYNCS.PHASECHK.TRANS64.TRYWAIT P0, [R7+URZ+0x2d850], R2 ;  /* 0x02d85002070075a7 */ /* 0x0002e6000800017f */
[----:B---3--:R-:W-:Y:S05]  /*166b0*/  @!P0 NANOSLEEP.SYNCS 0x989680 ;  /* 0x009896800000895d */ /* 0x008fea0003900000 */
[----:B------:R-:W3:Y:S02]  /*166c0*/  @!P0 SYNCS.PHASECHK.TRANS64 P0, [R7+URZ+0x2d850], R2 ;  /* 0x02d85002070085a7 */ /* 0x000ee4000800007f */
[----:B---3--:R-:W-:Y:S05]  /*166d0*/  @!P0 BRA `(.L_x_1149) ;  /* 0xfffffffc00ec8947 */ /* 0x008fea000383ffff */
[----:B------:R-:W-:Y:S05]  /*166e0*/  BRA `(.L_x_1148) ;  /* 0xffffff7000087947 */ /* 0x000fea000383ffff */
.L_x_1191:
        /* <DEDUP_REMOVED lines=8> */
[----:B-1----:R-:W-:Y:S05]  /*16770*/  WARPSYNC.COLLECTIVE R15, `(.L_x_1298) ;  /* 0x000000000f087348 */ /* 0x002fea0003c00000 */
[----:B------:R0:W2:Y:S02]  /*16780*/  SHFL.IDX P6, R14, R13, R12, R11 ;  /* 0x0000000c0d0e7389 */ /* 0x0000a400000c000b */
[----:B012---:R-:W-:Y:S01]  /*16790*/  ENDCOLLECTIVE ;  /* 0x000000000000791b */ /* 0x007fe20003800000 */
.L_x_1298:
[----:B------:R-:W-:Y:S05]  /*167a0*/  BSYNC B0 ;  /* 0x0000000000007941 */ /* 0x000fea0003800000 */
.L_x_1297:
[----:B------:R-:W-:Y:S05]  /*167b0*/  BRA `(.L_x_1299) ;  /* 0xffffffb000207947 */ /* 0x000fea000383ffff */
.L_x_1193:
[----:B------:R-:W-:Y:S01]  /*167c0*/  BSSY B0, `(.L_x_1300) ;  /* 0x0000006000007945 */ /* 0x000fe20003800000 */
[----:B------:R-:W-:-:S07]  /*167d0*/  IMAD.MOV.U32 R15, RZ, RZ, -0x1 ;  /* 0xffffffffff0f7424 */ /* 0x000fce00078e00ff */
[----:B01----:R-:W-:Y:S05]  /*167e0*/  WARPSYNC.COLLECTIVE R15, `(.L_x_1301) ;  /* 0x000000000f0c7348 */ /* 0x003fea0003c00000 */
[----:B------:R-:W-:Y:S02]  /*167f0*/  ELECT P6, UR62, PT ;  /* 0x00000000003e782f */ /* 0x000fe400038c0000 */
[----:B------:R-:W-:Y:S01]  /*16800*/  MOV R14, UR62 ;  /* 0x0000003e000e7c02 */ /* 0x000fe20008000f00 */
[----:B01----:R-:W-:Y:S10]  /*16810*/  ENDCOLLECTIVE ;  /* 0x000000000000791b */ /* 0x003ff40003800000 */
.L_x_1301:
[----:B------:R-:W-:Y:S05]  /*16820*/  BSYNC B0 ;  /* 0x0000000000007941 */ /* 0x000fea0003800000 */
.L_x_1300:
[----:B------:R-:W-:Y:S05]  /*16830*/  BRA `(.L_x_1302) ;  /* 0xffffffb000287947 */ /* 0x000fea000383ffff */
.L_x_1195:
[----:B0-----:R0:W2:Y:S02]  /*16840*/  SYNCS.PHASECHK.TRANS64.TRYWAIT P0, [R0+URZ+0x2d840], R3 ;  /* 0x02d84003000075a7 */ /* 0x0010a4000800017f */
[----:B--2---:R-:W-:Y:S05]  /*16850*/  @!P0 NANOSLEEP.SYNCS 0x989680 ;  /* 0x009896800000895d */ /* 0x004fea0003900000 */
[----:B------:R-:W2:Y:S02]  /*16860*/  @!P0 SYNCS.PHASECHK.TRANS64 P0, [R0+URZ+0x2d840], R3 ;  /* 0x02d84003000085a7 */ /* 0x000ea4000800007f */
[----:B--2---:R-:W-:Y:S05]  /*16870*/  @!P0 BRA `(.L_x_1195) ;  /* 0xfffffffc00f08947 */ /* 0x004fea000383ffff */
[----:B------:R-:W-:Y:S05]  /*16880*/  BRA `(.L_x_1303) ;  /* 0xffffffb000787947 */ /* 0x000fea000383ffff */
.L_x_1199:
[----:B------:R-:W2:Y:S01]  /*16890*/  LDL.LU R11, [R1+0x10] ;  /* 0x00001000010b7983 */ /* 0x000ea20000300800 */
[----:B------:R-:W-:Y:S02]  /*168a0*/  IMAD.MOV.U32 R0, RZ, RZ, R12 ;  /* 0x000000ffff007224 */ /* 0x000fe400078e000c */
[----:B------:R-:W-:Y:S02]  /*168b0*/  IMAD.MOV.U32 R13, RZ, RZ, R4 ;  /* 0x000000ffff0d7224 */ /* 0x000fe400078e0004 */
[----:B------:R-:W-:Y:S02]  /*168c0*/  IMAD.MOV.U32 R12, RZ, RZ, RZ ;  /* 0x000000ffff0c7224 */ /* 0x000fe400078e00ff */
[----:B------:R-:W-:Y:S02]  /*168d0*/  IMAD.MOV.U32 R15, RZ, RZ, -0x1 ;  /* 0xffffffffff0f7424 */ /* 0x000fe400078e00ff */
[----:B------:R-:W-:Y:S02]  /*168e0*/  IMAD.IADD R0, R21, 0x1, R0 ;  /* 0x0000000115007824 */ /* 0x000fe400078e0200 */
[----:B--2---:R-:W-:-:S02]  /*168f0*/  IMAD R6, R11, R9, RZ ;  /* 0x000000090b067224 */ /* 0x004fc400078e02ff */
[----:B------:R-:W-:Y:S02]  /*16900*/  IMAD.MOV.U32 R11, RZ, RZ, 0x1c1f ;  /* 0x00001c1fff0b7424 */ /* 0x000fe400078e00ff */
[C---:B------:R-:W-:Y:S01]  /*16910*/  VIADD R9, R0.reuse, 0x20 ;  /* 0x0000002000097836 */ /* 0x040fe20000000000 */
[----:B------:R-:W-:-:S13]  /*16920*/  ISETP.GE.AND P4, PT, R0, R6, PT ;  /* 0x000000060000720c */ /* 0x000fda0003f86270 */
[----:B-----5:R-:W-:Y:S05]  /*16930*/  WARPSYNC.COLLECTIVE R15, `(.L_x_1304) ;  /* 0x000000000f087348 */ /* 0x020fea0003c00000 */
[----:B------:R0:W1:Y:S02]  /*16940*/  SHFL.IDX P6, R14, R13, R12, R11 ;  /* 0x0000000c0d0e7389 */ /* 0x00006400000c000b */
[----:B01---5:R-:W-:Y:S01]  /*16950*/  ENDCOLLECTIVE ;  /* 0x000000000000791b */ /* 0x023fe20003800000 */
.L_x_1304:
[----:B------:R-:W-:Y:S02]  /*16960*/  IMAD.MOV.U32 R13, RZ, RZ, R5 ;  /* 0x000000ffff0d7224 */ /* 0x000fe400078e0005 */
[----:B------:R-:W-:-:S07]  /*16970*/  IMAD.MOV.U32 R2, RZ, RZ, R14 ;  /* 0x000000ffff027224 */ /* 0x000fce00078e000e */
[----:B------:R-:W-:Y:S05]  /*16980*/  WARPSYNC.COLLECTIVE R15, `(.L_x_1305) ;  /* 0x000000000f087348 */ /* 0x000fea0003c00000 */
[----:B------:R0:W1:Y:S02]  /*16990*/  SHFL.IDX P6, R14, R13, R12, R11 ;  /* 0x0000000c0d0e7389 */ /* 0x00006400000c000b */
[----:B01----:R-:W-:Y:S01]  /*169a0*/  ENDCOLLECTIVE ;  /* 0x000000000000791b */ /* 0x003fe20003800000 */
.L_x_1305:
[----:B------:R-:W-:Y:S02]  /*169b0*/  IMAD.MOV.U32 R13, RZ, RZ, R4 ;  /* 0x000000ffff0d7224 */ /* 0x000fe400078e0004 */
[----:B------:R-:W-:Y:S02]  /*169c0*/  IMAD.MOV.U32 R12, RZ, RZ, 0x1 ;  /* 0x00000001ff0c7424 */ /* 0x000fe400078e00ff */
[----:B------:R-:W-:-:S07]  /*169d0*/  IMAD.MOV.U32 R3, RZ, RZ, R14 ;  /* 0x000000ffff037224 */ /* 0x000fce00078e000e */
[----:B------:R-:W-:Y:S05]  /*169e0*/  WARPSYNC.COLLECTIVE R15, `(.L_x_1306) ;  /* 0x000000000f087348 */ /* 0x000fea0003c00000 */
[----:B------:R0:W1:Y:S02]  /*169f0*/  SHFL.IDX P6, R14, R13, R12, R11 ;  /* 0x0000000c0d0e7389 */ /* 0x00006400000c000b */
[----:B01----:R-:W-:Y:S01]  /*16a00*/  ENDCOLLECTIVE ;  /* 0x000000000000791b */ /* 0x003fe20003800000 */
.L_x_1306:
        /* <DEDUP_REMOVED lines=17> */
.L_x_1307:
[----:B------:R-:W-:Y:S02]  /*16b20*/  IMAD.MOV.U32 R13, RZ, RZ, R4 ;  /* 0x000000ffff0d7224 */ /* 0x000fe400078e0004 */
[----:B------:R-:W-:Y:S02]  /*16b30*/  IMAD.MOV.U32 R12, RZ, RZ, 0x2 ;  /* 0x00000002ff0c7424 */ /* 0x000fe400078e00ff */
[----:B------:R-:W-:-:S07]  /*16b40*/  IMAD.MOV.U32 R3, RZ, RZ, R14 ;  /* 0x000000ffff037224 */ /* 0x000fce00078e000e */
[----:B------:R-:W-:Y:S05]  /*16b50*/  WARPSYNC.COLLECTIVE R15, `(.L_x_1308) ;  /* 0x000000000f087348 */ /* 0x000fea0003c00000 */
[----:B------:R0:W1:Y:S02]  /*16b60*/  SHFL.IDX P6, R14, R13, R12, R11 ;  /* 0x0000000c0d0e7389 */ /* 0x00006400000c000b */
[----:B01----:R-:W-:Y:S01]  /*16b70*/  ENDCOLLECTIVE ;  /* 0x000000000000791b */ /* 0x003fe20003800000 */
.L_x_1308:
        /* <DEDUP_REMOVED lines=18> */
.L_x_1309:
[----:B------:R-:W-:Y:S02]  /*16ca0*/  IMAD.MOV.U32 R13, RZ, RZ, R4 ;  /* 0x000000ffff0d7224 */ /* 0x000fe400078e0004 */
[----:B------:R-:W-:Y:S02]  /*16cb0*/  IMAD.MOV.U32 R12, RZ, RZ, 0x3 ;  /* 0x00000003ff0c7424 */ /* 0x000fe400078e00ff */
[----:B------:R-:W-:-:S07]  /*16cc0*/  IMAD.MOV.U32 R3, RZ, RZ, R14 ;  /* 0x000000ffff037224 */ /* 0x000fce00078e000e */
[----:B------:R-:W-:Y:S05]  /*16cd0*/  WARPSYNC.COLLECTIVE R15, `(.L_x_1310) ;  /* 0x000000000f087348 */ /* 0x000fea0003c00000 */
[----:B------:R0:W1:Y:S02]  /*16ce0*/  SHFL.IDX P6, R14, R13, R12, R11 ;  /* 0x0000000c0d0e7389 */ /* 0x00006400000c000b */
[----:B01----:R-:W-:Y:S01]  /*16cf0*/  ENDCOLLECTIVE ;  /* 0x000000000000791b */ /* 0x003fe20003800000 */
.L_x_1310:
        /* <DEDUP_REMOVED lines=10> */
.L_x_1311:
        /* <DEDUP_REMOVED lines=8> */
[----:B0-----:R-:W-:Y:S02]  /*16e20*/  VIADD R2, R0, 0x60 ;  /* 0x0000006000027836 */ /* 0x001fe40000000000 */
[----:B------:R-:W-:-:S07]  /*16e30*/  IMAD.MOV.U32 R3, RZ, RZ, R14 ;  /* 0x000000ffff037224 */ /* 0x000fce00078e000e */
[----:B------:R-:W-:Y:S05]  /*16e40*/  WARPSYNC.COLLECTIVE R15, `(.L_x_1312) ;  /* 0x000000000f087348 */ /* 0x000fea0003c00000 */
[----:B------:R0:W1:Y:S02]  /*16e50*/  SHFL.IDX P6, R14, R13, R12, R11 ;  /* 0x0000000c0d0e7389 */ /* 0x00006400000c000b */
[----:B01----:R-:W-:Y:S01]  /*16e60*/  ENDCOLLECTIVE ;  /* 0x000000000000791b */ /* 0x003fe20003800000 */
.L_x_1312:
[----:B------:R-:W-:-:S13]  /*16e70*/  ISETP.GE.AND P3, PT, R2, R6, PT ;  /* 0x000000060200720c */ /* 0x000fda0003f66270 */
[----:B------:R-:W-:Y:S01]  /*16e80*/  @!P3 LEA R3, P5, R20, R3, 0x1 ;  /* 0x000000031403b211 */ /* 0x000fe200078a08ff */
[----:B------:R-:W-:-:S04]  /*16e90*/  IMAD.MOV.U32 R13, RZ, RZ, R8 ;  /* 0x000000ffff0d7224 */ /* 0x000fc800078e0008 */
        /* <DEDUP_REMOVED lines=13> */
.L_x_1313:
        /* <DEDUP_REMOVED lines=8> */
.L_x_1314:
        /* <DEDUP_REMOVED lines=15> */
.L_x_1315:
[----:B------:R-:W-:Y:S05]  /*170e0*/  BRA `(.L_x_1316) ;  /* 0xffffffb800087947 */ /* 0x000fea000383ffff */
.L_x_1202:
[----:B0-----:R0:W1:Y:S02]  /*170f0*/  SYNCS.PHASECHK.TRANS64.TRYWAIT P0, [R22+URZ+0x2d820], R3 ;  /* 0x02d82003160075a7 */ /* 0x001064000800017f */
[----:B-1----:R-:W-:Y:S05]  /*17100*/  @!P0 NANOSLEEP.SYNCS 0x989680 ;  /* 0x009896800000895d */ /* 0x002fea0003900000 */
[----:B------:R-:W1:Y:S02]  /*17110*/  @!P0 SYNCS.PHASECHK.TRANS64 P0, [R22+URZ+0x2d820], R3 ;  /* 0x02d82003160085a7 */ /* 0x000e64000800007f */
[----:B-1----:R-:W-:Y:S05]  /*17120*/  @!P0 BRA `(.L_x_1202) ;  /* 0xfffffffc00f08947 */ /* 0x002fea000383ffff */
[----:B------:R-:W-:Y:S05]  /*17130*/  BRA `(.L_x_1317) ;  /* 0xffffffb8007c7947 */ /* 0x000fea000383ffff */
.L_x_1211:
[----:B-1----:R1:W2:Y:S02]  /*17140*/  SYNCS.PHASECHK.TRANS64.TRYWAIT P0, [R3+URZ+0x2d840], R2 ;  /* 0x02d84002030075a7 */ /* 0x0022a4000800017f */
[----:B--2---:R-:W-:Y:S05]  /*17150*/  @!P0 NANOSLEEP.SYNCS 0x989680 ;  /* 0x009896800000895d */ /* 0x004fea0003900000 */
[----:B------:R-:W2:Y:S02]  /*17160*/  @!P0 SYNCS.PHASECHK.TRANS64 P0, [R3+URZ+0x2d840], R2 ;  /* 0x02d84002030085a7 */ /* 0x000ea4000800007f */
[----:B--2---:R-:W-:Y:S05]  /*17170*/  @!P0 BRA `(.L_x_1211) ;  /* 0xfffffffc00f08947 */ /* 0x004fea000383ffff */
[----:B------:R-:W-:Y:S05]  /*17180*/  BRA `(.L_x_1318) ;  /* 0xffffffbc00287947 */ /* 0x000fea000383ffff */
.L_x_1218:
[----:B0-----:R0:W1:Y:S02]  /*17190*/  SYNCS.PHASECHK.TRANS64.TRYWAIT P0, [R3+URZ+0x60], R2 ;  /* 0x00006002030075a7 */ /* 0x001064000800017f */
[----:B-1----:R-:W-:Y:S05]  /*171a0*/  @!P0 NANOSLEEP.SYNCS 0x989680 ;  /* 0x009896800000895d */ /* 0x002fea0003900000 */
[----:B------:R-:W1:Y:S02]  /*171b0*/  @!P0 SYNCS.PHASECHK.TRANS64 P0, [R3+URZ+0x60], R2 ;  /* 0x00006002030085a7 */ /* 0x000e64000800007f */
[----:B-1----:R-:W-:Y:S05]  /*171c0*/  @!P0 BRA `(.L_x_1218) ;  /* 0xfffffffc00f08947 */ /* 0x002fea000383ffff */
[----:B------:R-:W-:Y:S05]  /*171d0*/  BRA `(.L_x_1319) ;  /* 0xffffffc000347947 */ /* 0x000fea000383ffff */
.L_x_1228:
[----:B-1----:R1:W2:Y:S02]  /*171e0*/  SYNCS.PHASECHK.TRANS64.TRYWAIT P0, [R3+URZ+0x2d840], R2 ;  /* 0x02d84002030075a7 */ /* 0x0022a4000800017f */
[----:B--2---:R-:W-:Y:S05]  /*171f0*/  @!P0 NANOSLEEP.SYNCS 0x989680 ;  /* 0x009896800000895d */ /* 0x004fea0003900000 */
[----:B------:R-:W2:Y:S02]  /*17200*/  @!P0 SYNCS.PHASECHK.TRANS64 P0, [R3+URZ+0x2d840], R2 ;  /* 0x02d84002030085a7 */ /* 0x000ea4000800007f */
[----:B--2---:R-:W-:Y:S05]  /*17210*/  @!P0 BRA `(.L_x_1228) ;  /* 0xfffffffc00f08947 */ /* 0x004fea000383ffff */
[----:B------:R-:W-:Y:S05]  /*17220*/  BRA `(.L_x_1320) ;  /* 0xffffffc400f07947 */ /* 0x000fea000383ffff */
.L_x_1235:
[----:B0-----:R0:W1:Y:S02]  /*17230*/  SYNCS.PHASECHK.TRANS64.TRYWAIT P0, [R12+URZ+0x60], R26 ;  /* 0x0000601a0c0075a7 */ /* 0x001064000800017f */
[----:B-1----:R-:W-:Y:S05]  /*17240*/  @!P0 NANOSLEEP.SYNCS 0x989680 ;  /* 0x009896800000895d */ /* 0x002fea0003900000 */
[----:B------:R-:W1:Y:S02]  /*17250*/  @!P0 SYNCS.PHASECHK.TRANS64 P0, [R12+URZ+0x60], R26 ;  /* 0x0000601a0c0085a7 */ /* 0x000e64000800007f */
[----:B-1----:R-:W-:Y:S05]  /*17260*/  @!P0 BRA `(.L_x_1235) ;  /* 0xfffffffc00f08947 */ /* 0x002fea000383ffff */
[----:B------:R-:W-:Y:S05]  /*17270*/  BRA `(.L_x_1321) ;  /* 0xffffffc800fc7947 */ /* 0x000fea000383ffff */
.L_x_1245:
[----:B-1----:R1:W2:Y:S02]  /*17280*/  SYNCS.PHASECHK.TRANS64.TRYWAIT P0, [R2+URZ+0x2d840], R3 ;  /* 0x02d84003020075a7 */ /* 0x0022a4000800017f */
[----:B--2---:R-:W-:Y:S05]  /*17290*/  @!P0 NANOSLEEP.SYNCS 0x989680 ;  /* 0x009896800000895d */ /* 0x004fea0003900000 */
[----:B------:R-:W2:Y:S02]  /*172a0*/  @!P0 SYNCS.PHASECHK.TRANS64 P0, [R2+URZ+0x2d840], R3 ;  /* 0x02d84003020085a7 */ /* 0x000ea4000800007f */
[----:B--2---:R-:W-:Y:S05]  /*172b0*/  @!P0 BRA `(.L_x_1245) ;  /* 0xfffffffc00f08947 */ /* 0x004fea000383ffff */
[----:B------:R-:W-:Y:S05]  /*172c0*/  BRA `(.L_x_1322) ;  /* 0xffffffd000847947 */ /* 0x000fea000383ffff */
.L_x_1252:
[----:B0-----:R0:W1:Y:S02]  /*172d0*/  SYNCS.PHASECHK.TRANS64.TRYWAIT P0, [R7+URZ+0x60], R2 ;  /* 0x00006002070075a7 */ /* 0x001064000800017f */
[----:B-1----:R-:W-:Y:S05]  /*172e0*/  @!P0 NANOSLEEP.SYNCS 0x989680 ;  /* 0x009896800000895d */ /* 0x002fea0003900000 */
[----:B------:R-:W1:Y:S02]  /*172f0*/  @!P0 SYNCS.PHASECHK.TRANS64 P0, [R7+URZ+0x60], R2 ;  /* 0x00006002070085a7 */ /* 0x000e64000800007f */
[----:B-1----:R-:W-:Y:S05]  /*17300*/  @!P0 BRA `(.L_x_1252) ;  /* 0xfffffffc00f08947 */ /* 0x002fea000383ffff */
[----:B------:R-:W-:Y:S05]  /*17310*/  BRA `(.L_x_1323) ;  /* 0xffffffd400947947 */ /* 0x000fea000383ffff */
.L_x_1264:
[----:B0-----:R0:W1:Y:S02]  /*17320*/  SYNCS.PHASECHK.TRANS64.TRYWAIT P0, [R3+URZ+0x2d860], R0 ;  /* 0x02d86000030075a7 */ /* 0x001064000800017f */
[----:B-1----:R-:W-:Y:S05]  /*17330*/  @!P0 NANOSLEEP.SYNCS 0x989680 ;  /* 0x009896800000895d */ /* 0x002fea0003900000 */
[----:B------:R-:W1:Y:S02]  /*17340*/  @!P0 SYNCS.PHASECHK.TRANS64 P0, [R3+URZ+0x2d860], R0 ;  /* 0x02d86000030085a7 */ /* 0x000e64000800007f */
[----:B-1----:R-:W-:Y:S05]  /*17350*/  @!P0 BRA `(.L_x_1264) ;  /* 0xfffffffc00f08947 */ /* 0x002fea000383ffff */
[----:B------:R-:W-:Y:S05]  /*17360*/  BRA `(.L_x_1324) ;  /* 0xffffffdc00087947 */ /* 0x000fea000383ffff */
.L_x_1272:
        /* <DEDUP_REMOVED lines=8> */
.L_x_1326:
[----:B------:R-:W-:Y:S05]  /*173f0*/  BSYNC B0 ;  /* 0x0000000000007941 */ /* 0x000fea0003800000 */
.L_x_1325:
        /* <DEDUP_REMOVED lines=9> */
.L_x_1327:
[----:B------:R-:W-:Y:S02]  /*17490*/  ULDC UR4, c[0x0][0xc3c] ;  /* 0x00030f0000047ab9 */ /* 0x000fe40000000800 */
[----:B------:R-:W-:-:S13]  /*174a0*/  ISETP.GE.OR P1, PT, R7, UR4, !P0 ;  /* 0x0000000407007c0c */ /* 0x000fda000c726670 */
[----:B------:R-:W0:Y:S01]  /*174b0*/  @!P1 LDC.64 R2, c[0x0][0xc80] ;  /* 0x00032000ff029b82 */ /* 0x000e220000000a00 */
[----:B------:R-:W-:Y:S02]  /*174c0*/  IMAD.MOV.U32 R17, RZ, RZ, RZ ;  /* 0x000000ffff117224 */ /* 0x000fe400078e00ff */
[----:B------:R-:W-:Y:S02]  /*174d0*/  IMAD.MOV.U32 R11, RZ, RZ, RZ ;  /* 0x000000ffff0b7224 */ /* 0x000fe400078e00ff */
[----:B------:R-:W-:Y:S02]  /*174e0*/  IMAD.MOV.U32 R5, RZ, RZ, R14 ;  /* 0x000000ffff057224 */ /* 0x000fe400078e000e */
[----:B0-----:R-:W-:-:S06]  /*174f0*/  @!P1 IMAD.WIDE R2, R7, 0x4, R2 ;  /* 0x0000000407029825 */ /* 0x001fcc00078e0202 */
[----:B------:R-:W2:Y:S01]  /*17500*/  @!P1 LDG.E R2, desc[UR50][R2.64] ;  /* 0x0000003202029981 */ /* 0x000ea2000c1e1900 */
[C---:B------:R-:W-:Y:S02]  /*17510*/  ISETP.GE.U32.AND P2, PT, R8.reuse, 0x2, PT ;  /* 0x000000020800780c */ /* 0x040fe40003f46070 */
[C---:B------:R-:W-:Y:S02]  /*17520*/  ISETP.GE.U32.AND P3, PT, R8.reuse, 0x4, PT ;  /* 0x000000040800780c */ /* 0x040fe40003f66070 */
[C---:B------:R-:W-:Y:S02]  /*17530*/  ISETP.GE.U32.AND P4, PT, R8.reuse, 0x8, PT ;  /* 0x000000080800780c */ /* 0x040fe40003f86070 */
[C---:B------:R-:W-:Y:S01]  /*17540*/  ISETP.GE.U32.AND P5, PT, R8.reuse, 0x10, PT ;  /* 0x000000100800780c */ /* 0x040fe20003fa6070 */
[----:B--2---:R-:W-:Y:S01]  /*17550*/  @!P1 IMAD.MOV.U32 R17, RZ, RZ, R2 ;  /* 0x000000ffff119224 */ /* 0x004fe200078e0002 */
[----:B------:R-:W-:-:S03]  /*17560*/  ISETP.NE.AND P1, PT, R8, RZ, PT ;  /* 0x000000ff0800720c */ /* 0x000fc60003f25270 */
[----:B------:R-:W-:-:S10]  /*17570*/  IMAD.MOV.U32 R13, RZ, RZ, R17 ;  /* 0x000000ffff0d7224 */ /* 0x000fd400078e0011 */
[----:B------:R-:W-:Y:S05]  /*17580*/  WARPSYNC.COLLECTIVE R15, `(.L_x_1328) ;  /* 0x000000000f087348 */ /* 0x000fea0003c00000 */
[----:B------:R0:W1:Y:S02]  /*17590*/  SHFL.UP P6, R14, R13, R12, R11 ;  /* 0x0400000c0d0e7389 */ /* 0x00006400000c000b */
[----:B01----:R-:W-:Y:S01]  /*175a0*/  ENDCOLLECTIVE ;  /* 0x000000000000791b */ /* 0x003fe20003800000 */
.L_x_1328:
[----:B------:R-:W-:Y:S01]  /*175b0*/  IMAD.MOV.U32 R12, RZ, RZ, 0x2 ;  /* 0x00000002ff0c7424 */ /* 0x000fe200078e00ff */
[----:B------:R-:W-:-:S05]  /*175c0*/  SEL R4, R14, RZ, P1 ;  /* 0x000000ff0e047207 */ /* 0x000fca0000800000 */
[----:B------:R-:W-:-:S04]  /*175d0*/  IMAD.IADD R4, R17, 0x1, R4 ;  /* 0x0000000111047824 */ /* 0x000fc800078e0204 */
[----:B------:R-:W-:-:S07]  /*175e0*/  IMAD.MOV.U32 R13, RZ, RZ, R4 ;  /* 0x000000ffff0d7224 */ /* 0x000fce00078e0004 */
[----:B------:R-:W-:Y:S05]  /*175f0*/  WARPSYNC.COLLECTIVE R15, `(.L_x_1329) ;  /* 0x000000000f087348 */ /* 0x000fea0003c00000 */
[----:B------:R0:W1:Y:S02]  /*17600*/  SHFL.UP P6, R14, R13, R12, R11 ;  /* 0x0400000c0d0e7389 */ /* 0x00006400000c000b */
[----:B01----:R-:W-:Y:S01]  /*17610*/  ENDCOLLECTIVE ;  /* 0x000000000000791b */ /* 0x003fe20003800000 */
.L_x_1329:
[----:B------:R-:W-:Y:S01]  /*17620*/  IMAD.MOV.U32 R12, RZ, RZ, 0x4 ;  /* 0x00000004ff0c7424 */ /* 0x000fe200078e00ff */
[----:B------:R-:W-:-:S05]  /*17630*/  SEL R3, R14, RZ, P2 ;  /* 0x000000ff0e037207 */ /* 0x000fca0001000000 */
[----:B------:R-:W-:-:S04]  /*17640*/  IMAD.IADD R6, R4, 0x1, R3 ;  /* 0x0000000104067824 */ /* 0x000fc800078e0203 */
[----:B------:R-:W-:-:S07]  /*17650*/  IMAD.MOV.U32 R13, RZ, RZ, R6 ;  /* 0x000000ffff0d7224 */ /* 0x000fce00078e0006 */
[----:B------:R-:W-:Y:S05]  /*17660*/  WARPSYNC.COLLECTIVE R15, `(.L_x_1330) ;  /* 0x000000000f087348 */ /* 0x000fea0003c00000 */
[----:B------:R0:W1:Y:S02]  /*17670*/  SHFL.UP P6, R14, R13, R12, R11 ;  /* 0x0400000c0d0e7389 */ /* 0x00006400000c000b */
[----:B01----:R-:W-:Y:S01]  /*17680*/  ENDCOLLECTIVE ;  /* 0x000000000000791b */ /* 0x003fe20003800000 */
.L_x_1330:
[----:B------:R-:W-:Y:S01]  /*17690*/  IMAD.MOV.U32 R12, RZ, RZ, 0x8 ;  /* 0x00000008ff0c7424 */ /* 0x000fe200078e00ff */
[----:B------:R-:W-:-:S05]  /*176a0*/  SEL R3, R14, RZ, P3 ;  /* 0x000000ff0e037207 */ /* 0x000fca0001800000 */
[----:B------:R-:W-:-:S04]  /*176b0*/  IMAD.IADD R2, R6, 0x1, R3 ;  /* 0x0000000106027824 */ /* 0x000fc800078e0203 */
[----:B------:R-:W-:-:S07]  /*176c0*/  IMAD.MOV.U32 R13, RZ, RZ, R2 ;  /* 0x000000ffff0d7224 */ /* 0x000fce00078e0002 */
[----:B------:R-:W-:Y:S05]  /*176d0*/  WARPSYNC.COLLECTIVE R15, `(.L_x_1331) ;  /* 0x000000000f087348 */ /* 0x000fea0003c00000 */
[----:B------:R0:W1:Y:S02]  /*176e0*/  SHFL.UP P6, R14, R13, R12, R11 ;  /* 0x0400000c0d0e7389 */ /* 0x00006400000c000b */
[----:B01----:R-:W-:Y:S01]  /*176f0*/  ENDCOLLECTIVE ;  /* 0x000000000000791b */ /* 0x003fe20003800000 */
.L_x_1331:
[----:B------:R-:W-:Y:S01]  /*17700*/  IMAD.MOV.U32 R12, RZ, RZ, 0x10 ;  /* 0x00000010ff0c7424 */ /* 0x000fe200078e00ff */
[----:B------:R-:W-:-:S05]  /*17710*/  SEL R3, R14, RZ, P4 ;  /* 0x000000ff0e037207 */ /* 0x000fca0002000000 */
[----:B------:R-:W-:-:S04]  /*17720*/  IMAD.IADD R3, R2, 0x1, R3 ;  /* 0x0000000102037824 */ /* 0x000fc800078e0203 */
[----:B------:R-:W-:-:S07]  /*17730*/  IMAD.MOV.U32 R13, RZ, RZ, R3 ;  /* 0x000000ffff0d7224 */ /* 0x000fce00078e0003 */
[----:B------:R-:W-:Y:S05]  /*17740*/  WARPSYNC.COLLECTIVE R15, `(.L_x_1332) ;  /* 0x000000000f087348 */ /* 0x000fea0003c00000 */
[----:B------:R0:W1:Y:S02]  /*17750*/  SHFL.UP P6, R14, R13, R12, R11 ;  /* 0x0400000c0d0e7389 */ /* 0x00006400000c000b */
[----:B01----:R-:W-:Y:S01]  /*17760*/  ENDCOLLECTIVE ;  /* 0x000000000000791b */ /* 0x003fe20003800000 */
.L_x_1332:
        /* <DEDUP_REMOVED lines=8> */
.L_x_1333:
[----:B------:R-:W-:Y:S05]  /*177f0*/  BRA `(.L_x_1334) ;  /* 0xffffffdc00b47947 */ /* 0x000fea000383ffff */
.L_x_1277:
[----:B------:R-:W-:Y:S01]  /*17800*/  BSSY B0, `(.L_x_1335) ;  /* 0x0000008000007945 */ /* 0x000fe20003800000 */
[----:B-----5:R-:W-:Y:S02]  /*17810*/  IMAD.MOV.U32 R13, RZ, RZ, R17 ;  /* 0x000000ffff0d7224 */ /* 0x020fe400078e0011 */
[----:B------:R-:W-:Y:S02]  /*17820*/  IMAD.MOV.U32 R12, RZ, RZ, 0x1 ;  /* 0x00000001ff0c7424 */ /* 0x000fe400078e00ff */
[----:B------:R-:W-:Y:S02]  /*17830*/  IMAD.MOV.U32 R11, RZ, RZ, RZ ;  /* 0x000000ffff0b7224 */ /* 0x000fe400078e00ff */
[----:B------:R-:W-:-:S07]  /*17840*/  IMAD.MOV.U32 R15, RZ, RZ, -0x1 ;  /* 0xffffffffff0f7424 */ /* 0x000fce00078e00ff */
[----:B012---:R-:W-:Y:S05]  /*17850*/  WARPSYNC.COLLECTIVE R15, `(.L_x_1336) ;  /* 0x000000000f087348 */ /* 0x007fea0003c00000 */
[----:B------:R3:W4:Y:S02]  /*17860*/  SHFL.UP P6, R14, R13, R12, R11 ;  /* 0x0400000c0d0e7389 */ /* 0x00072400000c000b */
[----:B01234-:R-:W-:Y:S01]  /*17870*/  ENDCOLLECTIVE ;  /* 0x000000000000791b */ /* 0x01ffe20003800000 */
.L_x_1336:
[----:B------:R-:W-:Y:S05]  /*17880*/  BSYNC B0 ;  /* 0x0000000000007941 */ /* 0x000fea0003800000 */
.L_x_1335:
        /* <DEDUP_REMOVED lines=8> */
.L_x_1337:
[----:B------:R-:W-:Y:S01]  /*17910*/  IMAD.MOV.U32 R12, RZ, RZ, 0x4 ;  /* 0x00000004ff0c7424 */ /* 0x000fe200078e00ff */
[----:B------:R-:W-:-:S05]  /*17920*/  SEL R2, R14, RZ, P2 ;  /* 0x000000ff0e027207 */ /* 0x000fca0001000000 */
[----:B------:R-:W-:-:S04]  /*17930*/  IMAD.IADD R2, R13, 0x1, R2 ;  /* 0x000000010d027824 */ /* 0x000fc800078e0202 */
[----:B------:R-:W-:-:S07]  /*17940*/  IMAD.MOV.U32 R13, RZ, RZ, R2 ;  /* 0x000000ffff0d7224 */ /* 0x000fce00078e0002 */
[----:B------:R-:W-:Y:S05]  /*17950*/  WARPSYNC.COLLECTIVE R15, `(.L_x_1338) ;  /* 0x000000000f087348 */ /* 0x000fea0003c00000 */
[----:B------:R0:W1:Y:S02]  /*17960*/  SHFL.UP P6, R14, R13, R12, R11 ;  /* 0x0400000c0d0e7389 */ /* 0x00006400000c000b */
[----:B01----:R-:W-:Y:S01]  /*17970*/  ENDCOLLECTIVE ;  /* 0x000000000000791b */ /* 0x003fe20003800000 */
.L_x_1338:
[----:B------:R-:W-:Y:S01]  /*17980*/  IMAD.MOV.U32 R12, RZ, RZ, 0x8 ;  /* 0x00000008ff0c7424 */ /* 0x000fe200078e00ff */
[----:B------:R-:W-:-:S05]  /*17990*/  SEL R3, R14, RZ, P3 ;  /* 0x000000ff0e037207 */ /* 0x000fca0001800000 */
[----:B------:R-:W-:-:S04]  /*179a0*/  IMAD.IADD R3, R2, 0x1, R3 ;  /* 0x0000000102037824 */ /* 0x000fc800078e0203 */
[----:B------:R-:W-:-:S07]  /*179b0*/  IMAD.MOV.U32 R13, RZ, RZ, R3 ;  /* 0x000000ffff0d7224 */ /* 0x000fce00078e0003 */
[----:B------:R-:W-:Y:S05]  /*179c0*/  WARPSYNC.COLLECTIVE R15, `(.L_x_1339) ;  /* 0x000000000f087348 */ /* 0x000fea0003c00000 */
[----:B------:R0:W1:Y:S02]  /*179d0*/  SHFL.UP P6, R14, R13, R12, R11 ;  /* 0x0400000c0d0e7389 */ /* 0x00006400000c000b */
[----:B01----:R-:W-:Y:S01]  /*179e0*/  ENDCOLLECTIVE ;  /* 0x000000000000791b */ /* 0x003fe20003800000 */
.L_x_1339:
[----:B------:R-:W-:Y:S01]  /*179f0*/  IMAD.MOV.U32 R12, RZ, RZ, 0x10 ;  /* 0x00000010ff0c7424 */ /* 0x000fe200078e00ff */
[----:B------:R-:W-:-:S05]  /*17a00*/  SEL R4, R14, RZ, P4 ;  /* 0x000000ff0e047207 */ /* 0x000fca0002000000 */
[----:B------:R-:W-:-:S04]  /*17a10*/  IMAD.IADD R4, R3, 0x1, R4 ;  /* 0x0000000103047824 */ /* 0x000fc800078e0204 */
[----:B------:R-:W-:-:S07]  /*17a20*/  IMAD.MOV.U32 R13, RZ, RZ, R4 ;  /* 0x000000ffff0d7224 */ /* 0x000fce00078e0004 */
[----:B------:R-:W-:Y:S05]  /*17a30*/  WARPSYNC.COLLECTIVE R15, `(.L_x_1340) ;  /* 0x000000000f087348 */ /* 0x000fea0003c00000 */
[----:B------:R0:W1:Y:S02]  /*17a40*/  SHFL.UP P6, R14, R13, R12, R11 ;  /* 0x0400000c0d0e7389 */ /* 0x00006400000c000b */
[----:B01----:R-:W-:Y:S01]  /*17a50*/  ENDCOLLECTIVE ;  /* 0x000000000000791b */ /* 0x003fe20003800000 */
.L_x_1340:
        /* <DEDUP_REMOVED lines=8> */
.L_x_1341:
[----:B------:R-:W-:Y:S05]  /*17ae0*/  BRA `(.L_x_1342) ;  /* 0xffffffdc00947947 */ /* 0x000fea000383ffff */
.L_x_1279:
[----:B------:R-:W-:Y:S01]  /*17af0*/  BSSY B0, `(.L_x_1343) ;  /* 0x0000006000007945 */ /* 0x000fe20003800000 */
[----:B------:R-:W-:Y:S01]  /*17b00*/  PLOP3.LUT P6, PT, P6, PT, PT, 0x8, 0x0 ;  /* 0x000000000000781c */ /* 0x000fe200037ce170 */
[----:B------:R-:W-:-:S12]  /*17b10*/  IMAD.MOV.U32 R15, RZ, RZ, -0x1 ;  /* 0xffffffffff0f7424 */ /* 0x000fd800078e00ff */
[----:B012---:R-:W-:Y:S05]  /*17b20*/  WARPSYNC.COLLECTIVE R15, `(.L_x_1344) ;  /* 0x000000000f087348 */ /* 0x007fea0003c00000 */
[----:B------:R-:W-:Y:S01]  /*17b30*/  VOTE.ANY R14, PT, P6 ;  /* 0x00000000000e7806 */ /* 0x000fe200030e0100 */
[----:B012---:R-:W-:Y:S06]  /*17b40*/  ENDCOLLECTIVE ;  /* 0x000000000000791b */ /* 0x007fec0003800000 */
.L_x_1344:
[----:B------:R-:W-:Y:S05]  /*17b50*/  BSYNC B0 ;  /* 0x0000000000007941 */ /* 0x000fea0003800000 */
.L_x_1343:
        /* <DEDUP_REMOVED lines=9> */
.L_x_1345:
[----:B------:R-:W-:Y:S01]  /*17bf0*/  IMAD.MOV.U32 R17, RZ, RZ, R14 ;  /* 0x000000ffff117224 */ /* 0x000fe200078e000e */
[----:B------:R-:W-:Y:S06]  /*17c00*/  BRA `(.L_x_1346) ;  /* 0xffffffdc00847947 */ /* 0x000fec000383ffff */
.L_x_1281:
[----:B------:R-:W-:Y:S01]  /*17c10*/  BSSY B0, `(.L_x_1347) ;  /* 0x0000007000007945 */ /* 0x000fe20003800000 */
[----:B------:R-:W-:Y:S02]  /*17c20*/  IMAD.MOV.U32 R13, RZ, RZ, R3 ;  /* 0x000000ffff0d7224 */ /* 0x000fe400078e0003 */
[----:B------:R-:W-:Y:S02]  /*17c30*/  IMAD.MOV.U32 R11, RZ, RZ, 0x1f ;  /* 0x0000001fff0b7424 */ /* 0x000fe400078e00ff */
[----:B------:R-:W-:-:S07]  /*17c40*/  IMAD.MOV.U32 R15, RZ, RZ, -0x1 ;  /* 0xffffffffff0f7424 */ /* 0x000fce00078e00ff */
[----:B01234-:R-:W-:Y:S05]  /*17c50*/  WARPSYNC.COLLECTIVE R15, `(.L_x_1348) ;  /* 0x000000000f087348 */ /* 0x01ffea0003c00000 */
[----:B------:R0:W0:Y:S02]  /*17c60*/  SHFL.IDX P6, R14, R13, R12, R11 ;  /* 0x0000000c0d0e7389 */ /* 0x00002400000c000b */
[----:B01234-:R-:W-:Y:S01]  /*17c70*/  ENDCOLLECTIVE ;  /* 0x000000000000791b */ /* 0x01ffe20003800000 */
.L_x_1348:
[----:B------:R-:W-:Y:S05]  /*17c80*/  BSYNC B0 ;  /* 0x0000000000007941 */ /* 0x000fea0003800000 */
.L_x_1347:
[----:B------:R-:W-:Y:S05]  /*17c90*/  BRA `(.L_x_1280) ;  /* 0xffffffdc007c7947 */ /* 0x000fea000383ffff */
.L_x_1285:
[----:B0-----:R0:W1:Y:S02]  /*17ca0*/  SYNCS.PHASECHK.TRANS64.TRYWAIT P0, [R9+URZ+0x2d820], R0 ;  /* 0x02d82000090075a7 */ /* 0x001064000800017f */
[----:B-1----:R-:W-:Y:S05]  /*17cb0*/  @!P0 NANOSLEEP.SYNCS 0x989680 ;  /* 0x009896800000895d */ /* 0x002fea0003900000 */
[----:B------:R-:W1:Y:S02]  /*17cc0*/  @!P0 SYNCS.PHASECHK.TRANS64 P0, [R9+URZ+0x2d820], R0 ;  /* 0x02d82000090085a7 */ /* 0x000e64000800007f */
[----:B-1----:R-:W-:Y:S05]  /*17cd0*/  @!P0 BRA `(.L_x_1285) ;  /* 0xfffffffc00f08947 */ /* 0x002fea000383ffff */
[----:B------:R-:W-:Y:S05]  /*17ce0*/  BRA `(.L_x_1349) ;  /* 0xffffffe000f47947 */ /* 0x000fea000383ffff */
.L_x_1286:
        /* <DEDUP_REMOVED lines=8> */
[----:B0-2-4-:R-:W-:Y:S05]  /*17d70*/  WARPSYNC.COLLECTIVE R15, `(.L_x_1351) ;  /* 0x000000000f087348 */ /* 0x015fea0003c00000 */
[----:B------:R1:W3:Y:S02]  /*17d80*/  SHFL.IDX P6, R14, R13, R12, R11 ;  /* 0x0000000c0d0e7389 */ /* 0x0002e400000c000b */
[----:B01234-:R-:W-:Y:S01]  /*17d90*/  ENDCOLLECTIVE ;  /* 0x000000000000791b */ /* 0x01ffe20003800000 */
.L_x_1351:
[----:B------:R-:W-:Y:S05]  /*17da0*/  BSYNC B0 ;  /* 0x0000000000007941 */ /* 0x000fea0003800000 */
.L_x_1350:
[----:B------:R-:W-:Y:S05]  /*17db0*/  BRA `(.L_x_1352) ;  /* 0xffffffe000dc7947 */ /* 0x000fea000383ffff */
.L_x_1289:
[----:B------:R-:W-:Y:S01]  /*17dc0*/  BSSY B1, `(.L_x_1353) ;  /* 0x0000006000017945 */ /* 0x000fe20003800000 */
[----:B------:R-:W-:-:S07]  /*17dd0*/  IMAD.MOV.U32 R15, RZ, RZ, -0x1 ;  /* 0xffffffffff0f7424 */ /* 0x000fce00078e00ff */
[----:B0-2-4-:R-:W-:Y:S05]  /*17de0*/  WARPSYNC.COLLECTIVE R15, `(.L_x_1354) ;  /* 0x000000000f0c7348 */ /* 0x015fea0003c00000 */
[----:B------:R-:W-:Y:S02]  /*17df0*/  ELECT P6, UR62, PT ;  /* 0x00000000003e782f */ /* 0x000fe400038c0000 */
[----:B------:R-:W-:Y:S01]  /*17e00*/  MOV R14, UR62 ;  /* 0x0000003e000e7c02 */ /* 0x000fe20008000f00 */
[----:B0-2-4-:R-:W-:Y:S10]  /*17e10*/  ENDCOLLECTIVE ;  /* 0x000000000000791b */ /* 0x015ff40003800000 */
.L_x_1354:
[----:B------:R-:W-:Y:S05]  /*17e20*/  BSYNC B1 ;  /* 0x0000000000017941 */ /* 0x000fea0003800000 */
.L_x_1353:
[----:B------:R-:W-:Y:S05]  /*17e30*/  BRA `(.L_x_1355) ;  /* 0xffffffe000d47947 */ /* 0x000fea000383ffff */
.L_x_1291:
[----:B0-----:R0:W1:Y:S02]  /*17e40*/  SYNCS.PHASECHK.TRANS64.TRYWAIT P0, [R5+URZ], R4 ;  /* 0x00000004050075a7 */ /* 0x001064000800017f */
[----:B-1----:R-:W-:Y:S05]  /*17e50*/  @!P0 NANOSLEEP.SYNCS 0x989680 ;  /* 0x009896800000895d */ /* 0x002fea0003900000 */
[----:B------:R-:W1:Y:S02]  /*17e60*/  @!P0 SYNCS.PHASECHK.TRANS64 P0, [R5+URZ], R4 ;  /* 0x00000004050085a7 */ /* 0x000e64000800007f */
[----:B-1----:R-:W-:Y:S05]  /*17e70*/  @!P0 BRA `(.L_x_1291) ;  /* 0xfffffffc00f08947 */ /* 0x002fea000383ffff */
[----:B------:R-:W-:Y:S05]  /*17e80*/  BRA `(.L_x_1356) ;  /* 0xffffffe400087947 */ /* 0x000fea000383ffff */
.L_x_1292:
[----:B-1----:R1:W3:Y:S02]  /*17e90*/  SYNCS.PHASECHK.TRANS64.TRYWAIT P0, [R3+URZ], R2 ;  /* 0x00000002030075a7 */ /* 0x0022e4000800017f */
[----:B---3--:R-:W-:Y:S05]  /*17ea0*/  @!P0 NANOSLEEP.SYNCS 0x989680 ;  /* 0x009896800000895d */ /* 0x008fea0003900000 */
[----:B------:R-:W3:Y:S02]  /*17eb0*/  @!P0 SYNCS.PHASECHK.TRANS64 P0, [R3+URZ], R2 ;  /* 0x00000002030085a7 */ /* 0x000ee4000800007f */
[----:B---3--:R-:W-:Y:S05]  /*17ec0*/  @!P0 BRA `(.L_x_1292) ;  /* 0xfffffffc00f08947 */ /* 0x008fea000383ffff */
[----:B------:R-:W-:Y:S05]  /*17ed0*/  BRA `(.L_x_1357) ;  /* 0xffffffe000fc7947 */ /* 0x000fea000383ffff */
.L_x_1294:
[----:B---3--:R3:W0:Y:S02]  /*17ee0*/  SYNCS.PHASECHK.TRANS64.TRYWAIT P0, [R23+URZ], R4 ;  /* 0x00000004170075a7 */ /* 0x008624000800017f */
[----:B0-----:R-:W-:Y:S05]  /*17ef0*/  @!P0 NANOSLEEP.SYNCS 0x989680 ;  /* 0x009896800000895d */ /* 0x001fea0003900000 */
[----:B------:R-:W0:Y:S02]  /*17f00*/  @!P0 SYNCS.PHASECHK.TRANS64 P0, [R23+URZ], R4 ;  /* 0x00000004170085a7 */ /* 0x000e24000800007f */
[----:B0-----:R-:W-:Y:S05]  /*17f10*/  @!P0 BRA `(.L_x_1294) ;  /* 0xfffffffc00f08947 */ /* 0x001fea000383ffff */
[----:B------:R-:W-:Y:S05]  /*17f20*/  BRA `(.L_x_1358) ;  /* 0xffffffe400007947 */ /* 0x000fea000383ffff */
.L_x_1359:
        /* <DEDUP_REMOVED lines=13> */
.L_x_2728:


//--------------------- .text._ZN7cutlass13device_kernelIN5flash11enable_sm90INS1_16FlashAttnFwdSm90INS1_25CollectiveMainloopFwdSm90ILi2EN4cute5tupleIJNS5_1CILi1EEES8_S8_EEENS6_IJNS7_ILi192EEENS7_ILi128EEENS7_ILi96EEEEEELi96ENS_10bfloat16_tEfNS_4arch4Sm90ELb0ELb1ELb0ELb1ELb0ELb1ELb0ELb0ELb1ELb1ELb0ELb0EEENS1_21CollectiveEpilogueFwdINS6_IJSA_SC_SB_EEES9_SE_SG_Li384ELb1ELb1ELb0ELb0EEENS1_36VarlenDynamicPersistentTileSchedulerILi192ELi128ELi384ELi128ELb0ELb1ELb1ELb1ELb0ELb1EEEEEEEEEvNT_6ParamsE --------------------------
	.section	.text._ZN7cutlass13device_kernelIN5flash11enable_sm90INS1_16FlashAttnFwdSm90INS1_25CollectiveMainloopFwdSm90ILi2EN4cute5tupleIJNS5_1CILi1EEES8_S8_EEENS6_IJNS7_ILi192EEENS7_ILi128EEENS7_ILi96EEEEEELi96ENS_10bfloat16_tEfNS_4arch4Sm90ELb0ELb1ELb0ELb1ELb0ELb1ELb0ELb0ELb1ELb1ELb0ELb0EEENS1_21CollectiveEpilogueFwdINS6_IJSA_SC_SB_EEES9_SE_SG_Li384ELb1ELb1ELb0ELb0EEENS1_36VarlenDynamicPersistentTileSchedulerILi192ELi128ELi384ELi128ELb0ELb1ELb1ELb1ELb0ELb1EEEEEEEEEvNT_6ParamsE,"ax",@progbits
	.align	128
.text._ZN7cutlass13device_kernelIN5flash11enable_sm90INS1_16FlashAttnFwdSm90INS1_25CollectiveMainloopFwdSm90ILi2EN4cute5tupleIJNS5_1CILi1EEES8_S8_EEENS6_IJNS7_ILi192EEENS7_ILi128EEENS7_ILi96EEEEEELi96ENS_10bfloat16_tEfNS_4arch4Sm90ELb0ELb1ELb0ELb1ELb0ELb1ELb0ELb0ELb1ELb1ELb0ELb0EEENS1_21CollectiveEpilogueFwdINS6_IJSA_SC_SB_EEES9_SE_SG_Li384ELb1ELb1ELb0ELb0EEENS1_36VarlenDynamicPersistentTileSchedulerILi192ELi128ELi384ELi128ELb0ELb1ELb1ELb1ELb0ELb1EEEEEEEEEvNT_6ParamsE:
        .type           _ZN7cutlass13device_kernelIN5flash11enable_sm90INS1_16FlashAttnFwdSm90INS1_25CollectiveMainloopFwdSm90ILi2EN4cute5tupleIJNS5_1CILi1EEES8_S8_EEENS6_IJNS7_ILi192EEENS7_ILi128EEENS7_ILi96EEEEEELi96ENS_10bfloat16_tEfNS_4arch4Sm90ELb0ELb1ELb0ELb1ELb0ELb1ELb0ELb0ELb1ELb1ELb0ELb0EEENS1_21CollectiveEpilogueFwdINS6_IJSA_SC_SB_EEES9_SE_SG_Li384ELb1ELb1ELb0ELb0EEENS1_36VarlenDynamicPersistentTileSchedulerILi192ELi128ELi384ELi128ELb0ELb1ELb1ELb1ELb0ELb1EEEEEEEEEvNT_6ParamsE,@function
        .size           _ZN7cutlass13device_kernelIN5flash11enable_sm90INS1_16FlashAttnFwdSm90INS1_25CollectiveMainloopFwdSm90ILi2EN4cute5tupleIJNS5_1CILi1EEES8_S8_EEENS6_IJNS7_ILi192EEENS7_ILi128EEENS7_ILi96EEEEEELi96ENS_10bfloat16_tEfNS_4arch4Sm90ELb0ELb1ELb0ELb1ELb0ELb1ELb0ELb0ELb1ELb1ELb0ELb0EEENS1_21CollectiveEpilogueFwdINS6_IJSA_SC_SB_EEES9_SE_SG_Li384ELb1ELb1ELb0ELb0EEENS1_36VarlenDynamicPersistentTileSchedulerILi192ELi128ELi384ELi128ELb0ELb1ELb1ELb1ELb0ELb1EEEEEEEEEvNT_6ParamsE,(.L_x_2729 - _ZN7cutlass13device_kernelIN5flash11enable_sm90INS1_16FlashAttnFwdSm90INS1_25CollectiveMainloopFwdSm90ILi2EN4cute5tupleIJNS5_1CILi1EEES8_S8_EEENS6_IJNS7_ILi192EEENS7_ILi128EEENS7_ILi96EEEEEELi96ENS_10bfloat16_tEfNS_4arch4Sm90ELb0ELb1ELb0ELb1ELb0ELb1ELb0ELb0ELb1ELb1ELb0ELb0EEENS1_21CollectiveEpilogueFwdINS6_IJSA_SC_SB_EEES9_SE_SG_Li384ELb1ELb1ELb0ELb0EEENS1_36VarlenDynamicPersistentTileSchedulerILi192ELi128ELi384ELi128ELb0ELb1ELb1ELb1ELb0ELb1EEEEEEEEEvNT_6ParamsE)
        .other          _ZN7cutlass13device_kernelIN5flash11enable_sm90INS1_16FlashAttnFwdSm90INS1_25CollectiveMainloopFwdSm90ILi2EN4cute5tupleIJNS5_1CILi1EEES8_S8_EEENS6_IJNS7_ILi192EEENS7_ILi128EEENS7_ILi96EEEEEELi96ENS_10bfloat16_tEfNS_4arch4Sm90ELb0ELb1ELb0ELb1ELb0ELb1ELb0ELb0ELb1ELb1ELb0ELb0EEENS1_21CollectiveEpilogueFwdINS6_IJSA_SC_SB_EEES9_SE_SG_Li384ELb1ELb1ELb0ELb0EEENS1_36VarlenDynamicPersistentTileSchedulerILi192ELi128ELi384ELi128ELb0ELb1ELb1ELb1ELb0ELb1EEEEEEEEEvNT_6ParamsE,@"STO_CUDA_ENTRY STV_DEFAULT"
_ZN7cutlass13device_kernelIN5flash11enable_sm90INS1_16FlashAttnFwdSm90INS1_25CollectiveMainloopFwdSm90ILi2EN4cute5tupleIJNS5_1CILi1EEES8_S8_EEENS6_IJNS7_ILi192EEENS7_ILi128EEENS7_ILi96EEEEEELi96ENS_10bfloat16_tEfNS_4arch4Sm90ELb0ELb1ELb0ELb1ELb0ELb1ELb0ELb0ELb1ELb1ELb0ELb0EEENS1_21CollectiveEpilogueFwdINS6_IJSA_SC_SB_EEES9_SE_SG_Li384ELb1ELb1ELb0ELb0EEENS1_36VarlenDynamicPersistentTileSchedulerILi192ELi128ELi384ELi128ELb0ELb1ELb1ELb1ELb0ELb1EEEEEEEEEvNT_6ParamsE:
        /* <DEDUP_REMOVED lines=24> */
.L_x_1361:
[----:B------:R-:W-:Y:S05]  /*0180*/  BSYNC B0 ;  /* 0x0000000000007941 */ /* 0x000fea0003800000 */
.L_x_1360:
        /* <DEDUP_REMOVED lines=41> */
.L_x_1362:
        /* <DEDUP_REMOVED lines=22> */
.L_x_1363:
        /* <DEDUP_REMOVED lines=18> */
.L_x_1364:
        /* <DEDUP_REMOVED lines=22> */
.L_x_1365:
        /* <DEDUP_REMOVED lines=22> */
.L_x_1366:
[----:B------:R-:W-:Y:S01]  /*0960*/  PLOP3.LUT P0, PT, PT, PT, UP0, 0x80, 0x0 ;  /* 0x000000000000781c */ /* 0x000fe20003f0f008 */
[----:B------:R-:W-:Y:S01]  /*0970*/  UMOV UR36, 0x1 ;  /* 0x0000000100247882 */ /* 0x000fe20000000000 */
[----:B------:R-:W-:Y:S01]  /*0980*/  NOP ;  /* 0x0000000000007918 */ /* 0x000fe20000000000 */
[----:B------:R-:W-:Y:S01]  /*0990*/  USEL UR36, UR36, 0x2, !UP0 ;  /* 0x0000000224247887 */ /* 0x000fe2000c000000 */
[----:B------:R-:W-:Y:S01]  /*09a0*/  BSSY B9, `(.L_x_1367) ;  /* 0x000222a000097945 */ /* 0x000fe20003800000 */
[----:B------:R-:W-:Y:S01]  /*09b0*/  ULDC.64 UR38, c[0x0][0x208] ;  /* 0x0000820000267ab9 */ /* 0x000fe20000000a00 */
[----:B012-4-:R-:W-:Y:S07]  /*09c0*/  BAR.SYNC.DEFER_BLOCKING 0x0 ;  /* 0x0000000000007b1d */ /* 0x017fee0000010000 */
[----:B------:R-:W-:Y:S05]  /*09d0*/  @!P0 BRA `(.L_x_1368) ;  /* 0x000001a000348947 */ /* 0x000fea0003800000 */
.L_x_1369:
[----:B------:R-:W-:-:S08]  /*09e0*/  NOP ;  /* 0x0000000000007918 */ /* 0x000fd00000000000 */
[----:B------:R-:W0:Y:S02]  /*09f0*/  USETMAXREG.TRY_ALLOC.CTAPOOL UP0, 0xa0 ;  /* 0x000000a0000079c8 */ /* 0x000e240008000600 */
[----:B0-----:R-:W-:-:S13]  /*0a00*/  PLOP3.LUT P0, PT, PT, PT, UP0, 0x80, 0x0 ;  /* 0x000000000000781c */ /* 0x001fda0003f0f008 */
[----:B------:R-:W-:Y:S05]  /*0a10*/  @!P0 BRA `(.L_x_1369) ;  /* 0xfffffffc00f08947 */ /* 0x000fea000383ffff */
[----:B------:R-:W2:Y:S01]  /*0a20*/  LDL.LU R0, [R1] ;  /* 0x0000000001007983 */ /* 0x000ea20000300800 */
[----:B------:R-:W0:Y:S01]  /*0a30*/  S2R R2, SR_TID.X ;  /* 0x0000000000027919 */ /* 0x000e220000002100 */
        /* <DEDUP_REMOVED lines=12> */
[----:B--2---:R-:W-:-:S04]  /*0b00*/  LOP3.LUT R0, R0, 0xdfffffff, RZ, 0xc0, !PT ;  /* 0xdfffffff00007812 */ /* 0x004fc800078ec0ff */
[----:B------:R-:W-:-:S05]  /*0b10*/  @P0 LOP3.LUT R0, R0, 0x20000000, RZ, 0xfc, !PT ;  /* 0x2000000000000812 */ /* 0x000fca00078efcff */
[----:B------:R1:W-:Y:S01]  /*0b20*/  STL [R1], R0 ;  /* 0x0000000001007387 */ /* 0x0003e20000100800 */
[----:B0-----:R-:W-:-:S13]  /*0b30*/  ISETP.GE.AND P0, PT, R75, UR4, PT ;  /* 0x000000044b007c0c */ /* 0x001fda000bf06270 */
[----:B-1----:R-:W-:Y:S05]  /*0b40*/  @P0 BRA `(.L_x_1370) ;  /* 0x00000220003c0947 */ /* 0x002fea0003800000 */
[----:B------:R-:W0:Y:S01]  /*0b50*/  S2R R0, SR_TID.X ;  /* 0x0000000000007919 */ /* 0x000e220000002100 */
[----:B------:R-:W-:Y:S01]  /*0b60*/  IMAD.MOV.U32 R140, RZ, RZ, 0x40 ;  /* 0x00000040ff8c7424 */ /* 0x000fe200078e00ff */
[----:B------:R-:W-:Y:S01]  /*0b70*/  R2UR UR40, R2 ;  /* 0x00000000022872ca */ /* 0x000fe200000e0000 */
[----:B------:R-:W-:Y:S01]  /*0b80*/  IMAD.MOV.U32 R155, RZ, RZ, RZ ;  /* 0x000000ffff9b7224 */ /* 0x000fe200078e00ff */
[----:B------:R-:W-:Y:S01]  /*0b90*/  ULOP3.LUT UR37, UR36, 0x1, URZ, 0xfc, !UPT ;  /* 0x0000000124257892 */ /* 0x000fe2000f8efc3f */
[----:B------:R-:W-:-:S10]  /*0ba0*/  IMAD.MOV.U32 R18, RZ, RZ, RZ ;  /* 0x000000ffff127224 */ /* 0x000fd400078e00ff */
[----:B------:R-:W-:Y:S01]  /*0bb0*/  UIADD3 UR40, UR40, 0xc400, URZ ;  /* 0x0000c40028287890 */ /* 0x000fe2000fffe03f */
[----:B0-----:R-:W-:-:S05]  /*0bc0*/  VIADD R16, R0, 0xffffff80 ;  /* 0xffffff8000107836 */ /* 0x001fca0000000000 */
[----:B------:R-:W-:Y:S02]  /*0bd0*/  SHF.R.S32.HI R0, RZ, 0x1f, R16 ;  /* 0x0000001fff007819 */ /* 0x000fe40000011410 */
[-C--:B------:R-:W-:Y:S02]  /*0be0*/  LEA.HI R8, R16, R16.reuse, RZ, 0x1 ;  /* 0x0000001010087211 */ /* 0x080fe400078f08ff */
[CC--:B------:R-:W-:Y:S02]  /*0bf0*/  LEA.HI R4, R0.reuse, R16.reuse, RZ, 0x4 ;  /* 0x0000001000047211 */ /* 0x0c0fe400078f20ff */
[----:B------:R-:W-:Y:S02]  /*0c00*/  SHF.R.S32.HI R19, RZ, 0x1, R8 ;  /* 0x00000001ff137819 */ /* 0x000fe40000011408 */
[----:B------:R-:W-:Y:S02]  /*0c10*/  SHF.R.S32.HI R7, RZ, 0x4, R4 ;  /* 0x00000004ff077819 */ /* 0x000fe40000011404 */
[----:B------:R-:W-:-:S02]  /*0c20*/  LEA.HI R3, R0, R16, RZ, 0x7 ;  /* 0x0000001000037211 */ /* 0x000fc400078f38ff */
[----:B------:R-:W-:Y:S02]  /*0c30*/  LOP3.LUT R5, R4, 0xfffffff0, RZ, 0xc0, !PT ;  /* 0xfffffff004057812 */ /* 0x000fe400078ec0ff */
[----:B------:R-:W-:Y:S02]  /*0c40*/  LEA.HI R6, R8, R19, RZ, 0x1 ;  /* 0x0000001308067211 */ /* 0x000fe400078f08ff */
[----:B------:R-:W-:Y:S01]  /*0c50*/  LEA.HI R4, R4, R7, RZ, 0x1 ;  /* 0x0000000704047211 */ /* 0x000fe200078f08ff */
[----:B------:R-:W-:Y:S01]  /*0c60*/  IMAD.IADD R5, R16, 0x1, -R5 ;  /* 0x0000000110057824 */ /* 0x000fe200078e0a05 */
[----:B------:R-:W-:Y:S02]  /*0c70*/  LOP3.LUT R12, R3, 0xffffff80, RZ, 0xc0, !PT ;  /* 0xffffff80030c7812 */ /* 0x000fe400078ec0ff */
[----:B------:R-:W-:Y:S02]  /*0c80*/  LOP3.LUT R6, R6, 0x7fffffe, RZ, 0xc0, !PT ;  /* 0x07fffffe06067812 */ /* 0x000fe400078ec0ff */
[----:B------:R-:W-:Y:S01]  /*0c90*/  LOP3.LUT R4, R4, 0x1ffffffe, RZ, 0xc0, !PT ;  /* 0x1ffffffe04047812 */ /* 0x000fe200078ec0ff */
[----:B------:R-:W-:Y:S01]  /*0ca0*/  IMAD.IADD R21, R16, 0x1, -R12 ;  /* 0x0000000110157824 */ /* 0x000fe200078e0a0c */
[CC--:B------:R-:W-:Y:S01]  /*0cb0*/  LEA.HI R9, R0.reuse, R16.reuse, RZ, 0x2 ;  /* 0x0000001000097211 */ /* 0x0c0fe200078f10ff */
[----:B------:R-:W-:Y:S01]  /*0cc0*/  IMAD.IADD R12, R19, 0x1, -R6 ;  /* 0x00000001130c7824 */ /* 0x000fe200078e0a06 */
[----:B------:R-:W-:Y:S01]  /*0cd0*/  SHF.R.S32.HI R17, RZ, 0x7, R3 ;  /* 0x00000007ff117819 */ /* 0x000fe20000011403 */
[C---:B------:R-:W-:Y:S01]  /*0ce0*/  IMAD.IADD R6, R7.reuse, 0x1, -R4 ;  /* 0x0000000107067824 */ /* 0x040fe200078e0a04 */
[----:B------:R-:W-:Y:S01]  /*0cf0*/  SHF.R.S32.HI R4, RZ, 0x1f, R5 ;  /* 0x0000001fff047819 */ /* 0x000fe20000011405 */
[----:B------:R-:W-:Y:S01]  /*0d00*/  IMAD R20, R7, 0x8, R12 ;  /* 0x0000000807147824 */ /* 0x000fe200078e020c */
[----:B------:R-:W-:Y:S01]  /*0d10*/  LEA.HI R7, R0, R16, RZ, 0x5 ;  /* 0x0000001000077211 */ /* 0x000fe200078f28ff */
[----:B------:R-:W-:Y:S01]  /*0d20*/  IMAD.SHL.U32 R3, R6, 0x8, RZ ;  /* 0x0000000806037824 */ /* 0x000fe200078e00ff */
[----:B------:R-:W-:-:S02]  /*0d30*/  LEA.HI R4, R4, R5, RZ, 0x3 ;  /* 0x0000000504047211 */ /* 0x000fc400078f18ff */
[----:B------:R-:W-:Y:S02]  /*0d40*/  SHF.R.S32.HI R13, RZ, 0x1f, R21 ;  /* 0x0000001fff0d7819 */ /* 0x000fe40000011415 */
[----:B------:R-:W-:Y:S01]  /*0d50*/  SHF.R.S32.HI R7, RZ, 0x5, R7 ;  /* 0x00000005ff077819 */ /* 0x000fe20000011407 */
[C---:B------:R-:W-:Y:S01]  /*0d60*/  IMAD.SHL.U32 R0, R4.reuse, 0x40, RZ ;  /* 0x0000004004007824 */ /* 0x040fe200078e00ff */
[----:B------:R-:W-:Y:S02]  /*0d70*/  LOP3.LUT R4, R4, 0xfffffff8, RZ, 0xc0, !PT ;  /* 0xfffffff804047812 */ /* 0x000fe400078ec0ff */
[----:B------:R-:W-:Y:S02]  /*0d80*/  LEA.HI R12, R13, R21, RZ, 0x2 ;  /* 0x000000150d0c7211 */ /* 0x000fe400078f10ff */
[----:B------:R-:W-:Y:S01]  /*0d90*/  LOP3.LUT R0, R0, 0x7ffffe00, RZ, 0xc0, !PT ;  /* 0x7ffffe0000007812 */ /* 0x000fe200078ec0ff */
[----:B------:R-:W-:Y:S01]  /*0da0*/  IMAD.IADD R4, R5, 0x1, -R4 ;  /* 0x0000000105047824 */ /* 0x000fe200078e0a04 */
[--C-:B------:R-:W-:Y:S01]  /*0db0*/  SHF.R.S32.HI R14, RZ, 0x2, R12.reuse ;  /* 0x00000002ff0e7819 */ /* 0x100fe2000001140c */
[----:B------:R-:W-:Y:S01]  /*0dc0*/  IMAD.HI R5, R17, 0x55555556, RZ ;  /* 0x5555555611057827 */ /* 0x000fe200078e02ff */
[----:B------:R-:W-:-:S02]  /*0dd0*/  SHF.R.S32.HI R15, RZ, 0x1f, R12 ;  /* 0x0000001fff0f7819 */ /* 0x000fc4000001140c */
[--C-:B------:R-:W-:Y:S01]  /*0de0*/  SHF.R.S32.HI R10, RZ, 0x2, R9.reuse ;  /* 0x00000002ff0a7819 */ /* 0x100fe20000011409 */
[----:B------:R-:W-:Y:S01]  /*0df0*/  IMAD R7, R7, 0x400, R0 ;  /* 0x0000040007077824 */ /* 0x000fe200078e0200 */
[----:B------:R-:W-:Y:S01]  /*0e00*/  LEA.HI R15, R15, R14, RZ, 0x3 ;  /* 0x0000000e0f0f7211 */ /* 0x000fe200078f18ff */
[----:B------:R-:W-:Y:S01]  /*0e10*/  IMAD.SHL.U32 R0, R4, 0x40, RZ ;  /* 0x0000004004007824 */ /* 0x000fe200078e00ff */
[----:B------:R-:W-:Y:S02]  /*0e20*/  SHF.R.S32.HI R11, RZ, 0x1f, R9 ;  /* 0x0000001fff0b7819 */ /* 0x000fe40000011409 */
[----:B------:R-:W-:Y:S02]  /*0e30*/  LOP3.LUT R15, R15, 0xfffffff8, RZ, 0xc0, !PT ;  /* 0xfffffff80f0f7812 */ /* 0x000fe400078ec0ff */
[----:B------:R-:W-:Y:S02]  /*0e40*/  LEA.HI R13, R13, R21, RZ, 0x5 ;  /* 0x000000150d0d7211 */ /* 0x000fe400078f28ff */
[----:B------:R-:W-:Y:S01]  /*0e50*/  LOP3.LUT R0, R0, 0x1c0, RZ, 0xc0, !PT ;  /* 0x000001c000007812 */ /* 0x000fe200078ec0ff */
[----:B------:R-:W-:Y:S01]  /*0e60*/  IMAD.IADD R14, R14, 0x1, -R15 ;  /* 0x000000010e0e7824 */ /* 0x000fe200078e0a0f */
[----:B------:R-:W-:-:S02]  /*0e70*/  LEA.HI R11, R11, R10, RZ, 0x2 ;  /* 0x0000000a0b0b7211 */ /* 0x000fc400078f10ff */
[----:B------:R-:W-:Y:S02]  /*0e80*/  LOP3.LUT R8, R8, 0xfffffffe, RZ, 0xc0, !PT ;  /* 0xfffffffe08087812 */ /* 0x000fe400078ec0ff */
[----:B------:R-:W-:Y:S02]  /*0e90*/  LEA.HI R5, R5, R5, RZ, 0x1 ;  /* 0x0000000505057211 */ /* 0x000fe400078f08ff */
[----:B------:R-:W-:Y:S01]  /*0ea0*/  SHF.R.S32.HI R13, RZ, 0x5, R13 ;  /* 0x00000005ff0d7819 */ /* 0x000fe2000001140d */
[----:B------:R-:W-:Y:S01]  /*0eb0*/  IMAD.IADD R8, R16, 0x1, -R8 ;  /* 0x0000000110087824 */ /* 0x000fe200078e0a08 */
[----:B------:R-:W-:Y:S01]  /*0ec0*/  LOP3.LUT R3, R0, 0x8, R3, 0xf8, !PT ;  /* 0x0000000800037812 */ /* 0x000fe200078ef803 */
[----:B------:R-:W-:Y:S01]  /*0ed0*/  IMAD R5, R5, -0x3, R17 ;  /* 0xfffffffd05057824 */ /* 0x000fe200078e0211 */
[----:B------:R-:W-:Y:S01]  /*0ee0*/  SHF.R.U32.HI R0, RZ, 0x3, R0 ;  /* 0x00000003ff007819 */ /* 0x000fe20000011600 */
[----:B------:R-:W-:Y:S01]  /*0ef0*/  IMAD R14, R13, 0x10, R14 ;  /* 0x000000100d0e7824 */ /* 0x000fe200078e020e */
[----:B------:R-:W-:Y:S01]  /*0f00*/  LOP3.LUT R11, R11, 0xfffffffc, RZ, 0xc0, !PT ;  /* 0xfffffffc0b0b7812 */ /* 0x000fe200078ec0ff */
[----:B------:R-:W-:Y:S01]  /*0f10*/  IMAD.SHL.U32 R22, R8, 0x8, RZ ;  /* 0x0000000808167824 */ /* 0x000fe200078e00ff */
[----:B------:R-:W-:-:S02]  /*0f20*/  LOP3.LUT R0, R3, R0, RZ, 0x3c, !PT ;  /* 0x0000000003007212 */ /* 0x000fc400078e3cff */
[----:B------:R-:W-:Y:S01]  /*0f30*/  R2P PR, R4, 0x6 ;  /* 0x0000000604007804 */ /* 0x000fe20000000000 */
[----:B------:R-:W-:Y:S01]  /*0f40*/  IMAD.IADD R11, R10, 0x1, -R11 ;  /* 0x000000010a0b7824 */ /* 0x000fe200078e0a0b */
[----:B------:R-:W-:Y:S01]  /*0f50*/  LOP3.LUT R9, R9, 0xfffffffc, RZ, 0xc0, !PT ;  /* 0xfffffffc09097812 */ /* 0x000fe200078ec0ff */
[----:B------:R-:W-:Y:S01]  /*0f60*/  IMAD.SHL.U32 R4, R8, 0x4, RZ ;  /* 0x0000000408047824 */ /* 0x000fe200078e00ff */
[----:B------:R-:W-:Y:S01]  /*0f70*/  LOP3.LUT R138, R12, 0x7ffffffc, RZ, 0xc0, !PT ;  /* 0x7ffffffc0c8a7812 */ /* 0x000fe200078ec0ff */
[----:B------:R-:W-:Y:S01]  /*0f80*/  IMAD R10, R5, 0x40, R14 ;  /* 0x00000040050a7824 */ /* 0x000fe200078e020e */
[----:B------:R-:W-:Y:S01]  /*0f90*/  SEL R140, R140, 0xffffffc0, !P2 ;  /* 0xffffffc08c8c7807 */ /* 0x000fe20005000000 */
[----:B------:R-:W-:Y:S01]  /*0fa0*/  IMAD.IADD R7, R7, 0x1, R0 ;  /* 0x0000000107077824 */ /* 0x000fe200078e0200 */
[----:B------:R-:W-:Y:S01]  /*0fb0*/  SHF.R.S32.HI R0, RZ, 0x1f, R19 ;  /* 0x0000001fff007819 */ /* 0x000fe20000011413 */
[C---:B------:R-:W-:Y:S01]  /*0fc0*/  VIADD R0, R4.reuse, 0x10 ;  /* 0x0000001004007836 */ /* 0x040fe20000000000 */
[----:B------:R-:W-:Y:S01]  /*0fd0*/  STL [R1+0x5c], R10 ;  /* 0x00005c0a01007387 */ /* 0x000fe20000100800 */
[----:B------:R-:W-:-:S02]  /*0fe0*/  VIADD R3, R4, 0x20 ;  /* 0x0000002004037836 */ /* 0x000fc40000000000 */
[----:B------:R-:W-:Y:S01]  /*0ff0*/  IMAD.SHL.U32 R11, R11, 0x40, RZ ;  /* 0x000000400b0b7824 */ /* 0x000fe200078e00ff */
[----:B------:R-:W-:Y:S01]  /*1000*/  STL [R1+0x58], RZ ;  /* 0x000058ff01007387 */ /* 0x000fe20000100800 */
[----:B------:R-:W-:Y:S01]  /*1010*/  IMAD.IADD R9, R16, 0x1, -R9 ;  /* 0x0000000110097824 */ /* 0x000fe200078e0a09 */
[----:B------:R-:W-:Y:S01]  /*1020*/  CS2R R16, SRZ ;  /* 0x0000000000107805 */ /* 0x000fe2000001ff00 */
[----:B------:R-:W-:Y:S01]  /*1030*/  VIADD R8, R4, 0x18 ;  /* 0x0000001804087836 */ /* 0x000fe20000000000 */
[----:B------:R-:W-:Y:S01]  /*1040*/  STL [R1+0x8], R4 ;  /* 0x0000080401007387 */ /* 0x000fe20000100800 */
[----:B------:R-:W-:Y:S01]  /*1050*/  IMAD R139, R7, 0x2, R2 ;  /* 0x00000002078b7824 */ /* 0x000fe200078e0202 */
[----:B------:R-:W-:Y:S01]  /*1060*/  LEA.HI R6, R9, R9, RZ, 0x1 ;  /* 0x0000000909067211 */ /* 0x000fe200078f08ff */
[----:B------:R-:W-:Y:S01]  /*1070*/  IMAD.IADD R138, R21, 0x1, -R138 ;  /* 0x00000001158a7824 */ /* 0x000fe200078e0a8a */
[----:B------:R0:W-:Y:S01]  /*1080*/  STL [R1+0x30], R0 ;  /* 0x0000300001007387 */ /* 0x0001e20000100800 */
[----:B------:R-:W-:Y:S01]  /*1090*/  VIADD R141, R139, 0x21800 ;  /* 0x000218008b8d7836 */ /* 0x000fe20000000000 */
[----:B------:R-:W-:-:S02]  /*10a0*/  LOP3.LUT R6, R6, 0x1ffffffe, RZ, 0xc0, !PT ;  /* 0x1ffffffe06067812 */ /* 0x000fc400078ec0ff */
[----:B------:R1:W-:Y:S03]  /*10b0*/  STL [R1+0x2c], R3 ;  /* 0x00002c0301007387 */ /* 0x0003e60000100800 */
[----:B------:R-:W-:Y:S02]  /*10c0*/  IMAD.IADD R6, R9, 0x1, -R6 ;  /* 0x0000000109067824 */ /* 0x000fe400078e0a06 */
[----:B0-----:R-:W-:Y:S01]  /*10d0*/  VIADD R0, R4, 0x8 ;  /* 0x0000000804007836 */ /* 0x001fe20000000000 */
[----:B-1----:R-:W-:-:S04]  /*10e0*/  LOP3.LUT R3, R11, 0xc0, RZ, 0xc0, !PT ;  /* 0x000000c00b037812 */ /* 0x002fc800078ec0ff */
[----:B------:R0:W-:Y:S01]  /*10f0*/  STL [R1+0x34], R0 ;  /* 0x0000340001007387 */ /* 0x0001e20000100800 */
[----:B------:R-:W-:-:S03]  /*1100*/  SHF.R.U32.HI R5, RZ, 0x3, R3 ;  /* 0x00000003ff057819 */ /* 0x000fc60000011603 */
[----:B------:R-:W-:Y:S01]  /*1110*/  STL [R1+0x38], R8 ;  /* 0x0000380801007387 */ /* 0x000fe20000100800 */
[----:B0-----:R-:W-:Y:S02]  /*1120*/  VIADD R0, R4, 0x28 ;  /* 0x0000002804007836 */ /* 0x001fe40000000000 */
[----:B------:R-:W-:-:S03]  /*1130*/  IMAD.SHL.U32 R4, R20, 0x20, RZ ;  /* 0x0000002014047824 */ /* 0x000fc600078e00ff */
[----:B------:R0:W-:Y:S04]  /*1140*/  STL [R1+0x40], R0 ;  /* 0x0000400001007387 */ /* 0x0001e80000100800 */
[----:B------:R1:W-:Y:S04]  /*1150*/  STL [R1+0x4], R3 ;  /* 0x0000040301007387 */ /* 0x0003e80000100800 */
[----:B------:R-:W-:Y:S01]  /*1160*/  STL [R1+0x10], R5 ;  /* 0x0000100501007387 */ /* 0x000fe20000100800 */
[----:B0-----:R-:W-:-:S03]  /*1170*/  LOP3.LUT R0, R3, 0x8, R22, 0xf8, !PT ;  /* 0x0000000803007812 */ /* 0x001fc600078ef816 */
[----:B------:R0:W-:Y:S01]  /*1180*/  STL [R1+0x14], R4 ;  /* 0x0000140401007387 */ /* 0x0001e20000100800 */
[----:B------:R-:W-:Y:S01]  /*1190*/  LOP3.LUT R0, R0, R5, RZ, 0x3c, !PT ;  /* 0x0000000500007212 */ /* 0x000fe200078e3cff */
[----:B-1----:R-:W-:Y:S02]  /*11a0*/  VIADD R3, R139, 0x21820 ;  /* 0x000218208b037836 */ /* 0x002fe40000000000 */
[C---:B------:R-:W-:Y:S02]  /*11b0*/  @P1 VIADD R3, R141.reuse, 0xffffffe0 ;  /* 0xffffffe08d031836 */ /* 0x040fe40000000000 */
[----:B------:R-:W-:Y:S02]  /*11c0*/  IMAD.IADD R141, R141, 0x1, R140 ;  /* 0x000000018d8d7824 */ /* 0x000fe400078e028c */
[----:B------:R-:W-:Y:S02]  /*11d0*/  IMAD.IADD R140, R140, 0x1, R3 ;  /* 0x000000018c8c7824 */ /* 0x000fe400078e0203 */
[----:B0-----:R-:W-:-:S02]  /*11e0*/  IMAD.IADD R4, R4, 0x1, R0 ;  /* 0x0000000104047824 */ /* 0x001fc400078e0200 */
[----:B------:R-:W-:-:S03]  /*11f0*/  IMAD R0, R6, 0x8, R10 ;  /* 0x0000000806007824 */ /* 0x000fc600078e020a */
[----:B------:R-:W-:Y:S04]  /*1200*/  STL [R1+0x4c], R4 ;  /* 0x00004c0401007387 */ /* 0x000fe80000100800 */
[----:B------:R-:W-:Y:S04]  /*1210*/  STL [R1+0x20], R3 ;  /* 0x0000200301007387 */ /* 0x000fe80000100800 */
[----:B------:R0:W-:Y:S02]  /*1220*/  STL [R1+0x44], R0 ;  /* 0x0000440001007387 */ /* 0x0001e40000100800 */
[----:B0-----:R-:W-:-:S05]  /*1230*/  VIADD R0, R3, 0x6000 ;  /* 0x0000600003007836 */ /* 0x001fca0000000000 */
[----:B------:R0:W-:Y:S02]  /*1240*/  STL [R1+0x24], R0 ;  /* 0x0000240001007387 */ /* 0x0001e40000100800 */
.L_x_1575:
[----:B------:R-:W-:Y:S05]  /*1250*/  YIELD ;  /* 0x0000000000007946 */ /* 0x000fea0003800000 */
[----:B------:R-:W-:Y:S01]  /*1260*/  ULDC.64 UR4, c[0x0][0xa28] ;  /* 0x00028a0000047ab9 */ /* 0x000fe20000000a00 */
[----:B0--34-:R-:W1:Y:S01]  /*1270*/  LDC.64 R6, c[0x0][0xa08] ;  /* 0x00028200ff067b82 */ /* 0x019e620000000a00 */
[----:B------:R-:W-:Y:S01]  /*1280*/  ISETP.NE.U32.AND P1, PT, RZ, UR4, PT ;  /* 0x00000004ff007c0c */ /* 0x000fe2000bf25070 */
[----:B0-----:R-:W-:Y:S02]  /*1290*/  IMAD.MOV.U32 R0, RZ, RZ, RZ ;  /* 0x000000ffff007224 */ /* 0x001fe400078e00ff */
[----:B------:R-:W-:Y:S01]  /*12a0*/  IMAD.MOV.U32 R70, RZ, RZ, RZ ;  /* 0x000000ffff467224 */ /* 0x000fe200078e00ff */
[----:B------:R-:W-:Y:S01]  /*12b0*/  ISETP.NE.AND.EX P1, PT, RZ, UR5, PT, P1 ;  /* 0x00000005ff007c0c */ /* 0x000fe2000bf25310 */
[----:B------:R-:W-:-:S02]  /*12c0*/  ULDC.64 UR4, c[0x0][0xa18] ;  /* 0x0002860000047ab9 */ /* 0x000fc40000000a00 */
[----:B------:R-:W-:-:S04]  /*12d0*/  ISETP.NE.U32.AND P2, PT, RZ, UR4, PT ;  /* 0x00000004ff007c0c */ /* 0x000fc8000bf45070 */
[----:B------:R-:W-:Y:S01]  /*12e0*/  ISETP.NE.AND.EX P2, PT, RZ, UR5, PT, P2 ;  /* 0x00000005ff007c0c */ /* 0x000fe2000bf45320 */
[----:B------:R-:W-:Y:S02]  /*12f0*/  ULDC.64 UR4, c[0x0][0xa08] ;  /* 0x0002820000047ab9 */ /* 0x000fe40000000a00 */
[----:B------:R-:W-:-:S03]  /*1300*/  ISETP.NE.U32.AND P0, PT, RZ, UR4, PT ;  /* 0x00000004ff007c0c */ /* 0x000fc6000bf05070 */
[----:B------:R-:W0:Y:S01]  /*1310*/  @P1 LDC.64 R4, c[0x0][0xa28] ;  /* 0x00028a00ff041b82 */ /* 0x000e220000000a00 */
[----:B------:R-:W-:Y:S01]  /*1320*/  ISETP.NE.AND.EX P0, PT, RZ, UR5, PT, P0 ;  /* 0x00000005ff007c0c */ /* 0x000fe2000bf05300 */
[----:B-1----:R-:W-:-:S06]  /*1330*/  IMAD.WIDE R10, R75, 0x4, R6 ;  /* 0x000000044b0a7825 */ /* 0x002fcc00078e0206 */
[----:B------:R-:W1:Y:S01]  /*1340*/  @P2 LDC.64 R8, c[0x0][0xa18] ;  /* 0x00028600ff082b82 */ /* 0x000e620000000a00 */
[----:B------:R-:W-:Y:S02]  /*1350*/  ULDC UR4, c[0x0][0x288] ;  /* 0x0000a20000047ab9 */ /* 0x000fe40000000800 */
[----:B------:R-:W-:Y:S01]  /*1360*/  IMAD.U32 R136, RZ, RZ, UR4 ;  /* 0x00000004ff887e24 */ /* 0x000fe2000f8e00ff */
[----:B------:R-:W-:Y:S02]  /*1370*/  ULDC.64 UR4, c[0x0][0x418] ;  /* 0x0001060000047ab9 */ /* 0x000fe40000000a00 */
[----:B--2---:R2:W5:Y:S01]  /*1380*/  @P0 LDG.E R70, desc[UR38][R10.64] ;  /* 0x000000260a460981 */ /* 0x004562000c1e1900 */
[----:B0-----:R-:W-:-:S05]  /*1390*/  @P1 IMAD.WIDE R4, R75, 0x4, R4 ;  /* 0x000000044b041825 */ /* 0x001fca00078e0204 */
[----:B------:R2:W5:Y:S01]  /*13a0*/  @P1 LDG.E R0, desc[UR38][R4.64] ;  /* 0x0000002604001981 */ /* 0x000562000c1e1900 */
[----:B-1----:R-:W-:-:S05]  /*13b0*/  @P2 IMAD.WIDE R6, R75, 0x4, R8 ;  /* 0x000000044b062825 */ /* 0x002fca00078e0208 */
        /* <DEDUP_REMOVED lines=9> */
[----:B------:R-:W-:Y:S01]  /*1450*/  IMAD.U32 R27, RZ, RZ, UR4 ;  /* 0x00000004ff1b7e24 */ /* 0x000fe2000f8e00ff */
[----:B--2---:R-:W-:Y:S06]  /*1460*/  @P2 BRA `(.L_x_1371) ;  /* 0x0000000000242947 */ /* 0x004fec0003800000 */
        /* <DEDUP_REMOVED lines=9> */
.L_x_1371:
[----:B------:R-:W-:Y:S01]  /*1500*/  ULDC.64 UR4, c[0x0][0xa20] ;  /* 0x0002880000047ab9 */ /* 0x000fe20000000a00 */
[----:B------:R0:W-:Y:S01]  /*1510*/  STL [R1+0x50], R74 ;  /* 0x0000504a01007387 */ /* 0x0001e20000100800 */
[----:B------:R-:W-:-:S03]  /*1520*/  ISETP.NE.U32.AND P1, PT, RZ, UR4, PT ;  /* 0x00000004ff007c0c */ /* 0x000fc6000bf25070 */
[----:B------:R0:W-:Y:S01]  /*1530*/  STL [R1+0x54], R75 ;  /* 0x0000544b01007387 */ /* 0x0001e20000100800 */
[----:B------:R-:W-:-:S13]  /*1540*/  ISETP.NE.AND.EX P1, PT, RZ, UR5, PT, P1 ;  /* 0x00000005ff007c0c */ /* 0x000fda000bf25310 */
[----:B0-----:R-:W-:Y:S05]  /*1550*/  @!P1 BRA `(.L_x_1372) ;  /* 0x0000000000109947 */ /* 0x001fea0003800000 */
[----:B------:R-:W0:Y:S02]  /*1560*/  LDC.64 R4, c[0x0][0xa20] ;  /* 0x00028800ff047b82 */ /* 0x000e240000000a00 */
[----:B0-----:R-:W-:-:S05]  /*1570*/  IMAD.WIDE R4, R75, 0x4, R4 ;  /* 0x000000044b047825 */ /* 0x001fca00078e0204 */
[----:B------:R0:W5:Y:S01]  /*1580*/  LDG.E R27, desc[UR38][R4.64] ;  /* 0x00000026041b7981 */ /* 0x000162000c1e1900 */
[----:B------:R-:W-:Y:S05]  /*1590*/  BRA `(.L_x_1373) ;  /* 0x0000000000107947 */ /* 0x000fea0003800000 */
.L_x_1372:
[----:B------:R-:W-:Y:S05]  /*15a0*/  @!P0 BRA `(.L_x_1373) ;  /* 0x00000000000c8947 */ /* 0x000fea0003800000 */
[----:B------:R-:W2:Y:S04]  /*15b0*/  LDG.E R4, desc[UR38][R10.64] ;  /* 0x000000260a047981 */ /* 0x000ea8000c1e1900 */
[----:B------:R-:W2:Y:S02]  /*15c0*/  LDG.E R27, desc[UR38][R10.64+0x4] ;  /* 0x000004260a1b7981 */ /* 0x000ea4000c1e1900 */
[----:B--2---:R-:W-:-:S07]  /*15d0*/  IMAD.IADD R27, R27, 0x1, -R4 ;  /* 0x000000011b1b7824 */ /* 0x004fce00078e0a04 */
.L_x_1373:
[----:B------:R-:W-:Y:S01]  /*15e0*/  ULDC.64 UR4, c[0x0][0xa10] ;  /* 0x0002840000047ab9 */ /* 0x000fe20000000a00 */
[----:B0-----:R-:W0:Y:S01]  /*15f0*/  LDC R4, c[0x0][0x448] ;  /* 0x00011200ff047b82 */ /* 0x001e220000000800 */
[----:B------:R-:W-:-:S04]  /*1600*/  ISETP.NE.U32.AND P0, PT, RZ, UR4, PT ;  /* 0x00000004ff007c0c */ /* 0x000fc8000bf05070 */
[----:B------:R-:W-:Y:S01]  /*1610*/  ISETP.NE.AND.EX P0, PT, RZ, UR5, PT, P0 ;  /* 0x00000005ff007c0c */ /* 0x000fe2000bf05300 */
[----:B------:R-:W-:Y:S02]  /*1620*/  ULDC.64 UR4, c[0x0][0xa30] ;  /* 0x00028c0000047ab9 */ /* 0x000fe40000000a00 */
[----:B------:R-:W-:-:S04]  /*1630*/  ISETP.NE.U32.AND P1, PT, RZ, UR4, PT ;  /* 0x00000004ff007c0c */ /* 0x000fc8000bf25070 */
[----:B------:R-:W-:-:S06]  /*1640*/  ISETP.NE.AND.EX P1, PT, RZ, UR5, PT, P1 ;  /* 0x00000005ff007c0c */ /* 0x000fcc000bf25310 */
[----:B------:R-:W1:Y:S08]  /*1650*/  @P0 LDC.64 R6, c[0x0][0xa10] ;  /* 0x00028400ff060b82 */ /* 0x000e700000000a00 */
[----:B------:R-:W2:Y:S01]  /*1660*/  @P1 LDC.64 R8, c[0x0][0xa30] ;  /* 0x00028c00ff081b82 */ /* 0x000ea20000000a00 */
[----:B-1----:R-:W-:-:S05]  /*1670*/  @P0 IMAD.WIDE R6, R75, 0x4, R6 ;  /* 0x000000044b060825 */ /* 0x002fca00078e0206 */
[----:B------:R-:W3:Y:S04]  /*1680*/  @P0 LDG.E R3, desc[UR38][R6.64] ;  /* 0x0000002606030981 */ /* 0x000ee8000c1e1900 */
[----:B------:R1:W3:Y:S01]  /*1690*/  @P0 LDG.E R10, desc[UR38][R6.64+0x4] ;  /* 0x00000426060a0981 */ /* 0x0002e2000c1e1900 */
[----:B-----5:R-:W-:Y:S02]  /*16a0*/  IMAD.MOV.U32 R106, RZ, RZ, R27 ;  /* 0x000000ffff6a7224 */ /* 0x020fe400078e001b */
[----:B--2---:R-:W-:-:S05]  /*16b0*/  @P1 IMAD.WIDE R8, R75, 0x4, R8 ;  /* 0x000000044b081825 */ /* 0x004fca00078e0208 */
[----:B------:R2:W5:Y:S01]  /*16c0*/  @P1 LDG.E R106, desc[UR38][R8.64] ;  /* 0x00000026086a1981 */ /* 0x000562000c1e1900 */
[----:B0-----:R-:W-:Y:S01]  /*16d0*/  ISETP.NE.AND P1, PT, R4, 0x1, PT ;  /* 0x000000010400780c */ /* 0x001fe20003f25270 */
[----:B------:R-:W-:Y:S01]  /*16e0*/  IMAD R14, R73, 0xc0, RZ ;  /* 0x000000c0490e7824 */ /* 0x000fe200078e02ff */
[----:B------:R-:W0:Y:S01]  /*16f0*/  LDC.64 R4, c[0x0][0x9e0] ;  /* 0x00027800ff047b82 */ /* 0x000e220000000a00 */
[----:B------:R-:W-:Y:S02]  /*1700*/  IMAD.IADD R13, R27, 0x1, -R0 ;  /* 0x000000011b0d7824 */ /* 0x000fe400078e0a00 */
[----:B------:R-:W-:Y:S01]  /*1710*/  VIADD R0, R14, 0xbf ;  /* 0x000000bf0e007836 */ /* 0x000fe20000000000 */
[----:B------:R4:W-:Y:S03]  /*1720*/  STL [R1+0x1c], R14 ;  /* 0x00001c0e01007387 */ /* 0x0009e60000100800 */
[----:B-1----:R-:W-:-:S04]  /*1730*/  IMAD.MOV.U32 R7, RZ, RZ, R0 ;  /* 0x000000ffff077224 */ /* 0x002fc800078e0000 */
[----:B------:R-:W1:Y:S08]  /*1740*/  @P1 LDC R11, c[0x0][0x44c] ;  /* 0x00011300ff0b1b82 */ /* 0x000e700000000800 */
[----:B------:R-:W2:Y:S01]  /*1750*/  @P1 LDC R12, c[0x0][0x450] ;  /* 0x00011400ff0c1b82 */ /* 0x000ea20000000800 */
[----:B0-----:R-:W-:Y:S01]  /*1760*/  ISETP.GE.AND P2, PT, R5, 0x1, PT ;  /* 0x000000010500780c */ /* 0x001fe20003f46270 */
[----:B---3--:R-:W-:-:S02]  /*1770*/  @P0 IMAD.IADD R24, R10, 0x1, -R3 ;  /* 0x000000010a180824 */ /* 0x008fc400078e0a03 */
[----:B-1----:R-:W-:-:S04]  /*1780*/  @P1 IMAD.HI.U32 R3, R0, R11, RZ ;  /* 0x0000000b00031227 */ /* 0x002fc800078e00ff */
[----:B------:R-:W-:Y:S01]  /*1790*/  IMAD.IADD R137, R13, 0x1, R24 ;  /* 0x000000010d897824 */ /* 0x000fe200078e0218 */
[----:B--2---:R-:W-:-:S03]  /*17a0*/  @P1 SHF.R.U32.HI R7, RZ, R12, R3 ;  /* 0x0000000cff071219 */ /* 0x004fc60000011603 */
[C---:B------:R-:W-:Y:S01]  /*17b0*/  VIADD R0, R137.reuse, 0x7f ;  /* 0x0000007f89007836 */ /* 0x040fe20000000000 */
[----:B------:R-:W-:-:S04]  /*17c0*/  IADD3 R112, R137, 0x1, -R136 ;  /* 0x0000000189707810 */ /* 0x000fc80007ffe888 */
[----:B------:R-:W-:Y:S01]  /*17d0*/  SHF.R.S32.HI R3, RZ, 0x1f, R0 ;  /* 0x0000001fff037819 */ /* 0x000fe20000011400 */
[----:B------:R-:W-:-:S03]  /*17e0*/  IMAD.IADD R9, R112, 0x1, R7 ;  /* 0x0000000170097824 */ /* 0x000fc600078e0207 */
[----:B------:R-:W-:Y:S01]  /*17f0*/  LEA.HI R3, R3, R0, RZ, 0x7 ;  /* 0x0000000003037211 */ /* 0x000fe200078f38ff */
[----:B------:R-:W-:-:S03]  /*1800*/  IMAD.IADD R4, R9, 0x1, R4 ;  /* 0x0000000109047824 */ /* 0x000fc600078e0204 */
[----:B------:R-:W-:Y:S01]  /*1810*/  SHF.R.S32.HI R113, RZ, 0x7, R3 ;  /* 0x00000007ff717819 */ /* 0x000fe20000011403 */
[----:B----4-:R-:W-:Y:S06]  /*1820*/  @!P2 BRA `(.L_x_1374) ;  /* 0x000000000048a947 */ /* 0x010fec0003800000 */
        /* <DEDUP_REMOVED lines=11> */
.L_x_1376:
[----:B------:R-:W-:-:S13]  /*18e0*/  ISETP.NE.AND P0, PT, R5, 0x1, PT ;  /* 0x000000010500780c */ /* 0x000fda0003f05270 */
[----:B------:R-:W0:Y:S02]  /*18f0*/  @P0 LDC.64 R6, c[0x0][0x9e8] ;  /* 0x00027a00ff060b82 */ /* 0x000e240000000a00 */
[----:B0-----:R-:W-:-:S05]  /*1900*/  @P0 IMAD.HI.U32 R6, R0, R6, RZ ;  /* 0x0000000600060227 */ /* 0x001fca00078e00ff */
[----:B------:R-:W-:-:S07]  /*1910*/  @P0 SHF.R.U32.HI R0, RZ, R7, R6 ;  /* 0x00000007ff000219 */ /* 0x000fce0000011606 */
.L_x_1377:
[----:B------:R-:W-:Y:S05]  /*1920*/  BSYNC B0 ;  /* 0x0000000000007941 */ /* 0x000fea0003800000 */
.L_x_1375:
[----:B------:R-:W-:-:S05]  /*1930*/  IMAD R3, R0, R5, R5 ;  /* 0x0000000500037224 */ /* 0x000fca00078e0205 */
[----:B------:R-:W-:-:S07]  /*1940*/  VIMNMX R4, R4, R3, PT ;  /* 0x0000000304047248 */ /* 0x000fce0003fe0100 */
.L_x_1374:
[----:B------:R-:W0:Y:S01]  /*1950*/  @P1 LDC R0, c[0x0][0x44c] ;  /* 0x00011300ff001b82 */ /* 0x000e220000000800 */
[----:B------:R-:W-:Y:S01]  /*1960*/  IMAD.MOV.U32 R3, RZ, RZ, R14 ;  /* 0x000000ffff037224 */ /* 0x000fe200078e000e */
[----:B------:R-:W-:Y:S01]  /*1970*/  ULDC UR4, c[0x0][0x9dc] ;  /* 0x0002770000047ab9 */ /* 0x000fe20000000800 */
[----:B------:R-:W-:-:S05]  /*1980*/  IMAD.IADD R114, R137, 0x1, -R136 ;  /* 0x0000000189727824 */ /* 0x000fca00078e0a88 */
[----:B------:R-:W1:Y:S01]  /*1990*/  @P1 LDC R7, c[0x0][0x450] ;  /* 0x00011400ff071b82 */ /* 0x000e620000000800 */
[----:B0-----:R-:W-:-:S05]  /*19a0*/  @P1 IMAD.HI.U32 R0, R14, R0, RZ ;  /* 0x000000000e001227 */ /* 0x001fca00078e00ff */
[----:B-1----:R-:W-:-:S05]  /*19b0*/  @P1 SHF.R.U32.HI R3, RZ, R7, R0 ;  /* 0x00000007ff031219 */ /* 0x002fca0000011600 */
[----:B------:R-:W-:-:S04]  /*19c0*/  IMAD.IADD R0, R114, 0x1, R3 ;  /* 0x0000000172007824 */ /* 0x000fc800078e0203 */
[----:B------:R-:W-:Y:S01]  /*19d0*/  VIADD R3, R0, -UR4 ;  /* 0x8000000400037c36 */ /* 0x000fe20008000000 */
[----:B------:R-:W-:Y:S06]  /*19e0*/  @!P2 BRA `(.L_x_1378) ;  /* 0x000000000044a947 */ /* 0x000fec0003800000 */
[----:B------:R-:W-:Y:S01]  /*19f0*/  ISETP.GT.AND P0, PT, R0, -0x1, PT ;  /* 0xffffffff0000780c */ /* 0x000fe20003f04270 */
[----:B------:R-:W-:-:S12]  /*1a00*/  BSSY B0, `(.L_x_1379) ;  /* 0x000000d000007945 */ /* 0x000fd80003800000 */
        /* <DEDUP_REMOVED lines=8> */
.L_x_1380:
[----:B------:R-:W-:-:S13]  /*1a90*/  ISETP.NE.AND P0, PT, R5, 0x1, PT ;  /* 0x000000010500780c */ /* 0x000fda0003f05270 */
[----:B------:R-:W0:Y:S02]  /*1aa0*/  @P0 LDC.64 R6, c[0x0][0x9e8] ;  /* 0x00027a00ff060b82 */ /* 0x000e240000000a00 */
[----:B0-----:R-:W-:-:S05]  /*1ab0*/  @P0 IMAD.HI.U32 R6, R0, R6, RZ ;  /* 0x0000000600060227 */ /* 0x001fca00078e00ff */
[----:B------:R-:W-:-:S07]  /*1ac0*/  @P0 SHF.R.U32.HI R0, RZ, R7, R6 ;  /* 0x00000007ff000219 */ /* 0x000fce0000011606 */
.L_x_1381:
[----:B------:R-:W-:Y:S05]  /*1ad0*/  BSYNC B0 ;  /* 0x0000000000007941 */ /* 0x000fea0003800000 */
.L_x_1379:
[----:B------:R-:W-:-:S05]  /*1ae0*/  IMAD R0, R0, R5, RZ ;  /* 0x0000000500007224 */ /* 0x000fca00078e02ff */
[----:B------:R-:W-:-:S07]  /*1af0*/  VIMNMX R3, R3, R0, !PT ;  /* 0x0000000003037248 */ /* 0x000fce0007fe0100 */
.L_x_1378:
[----:B------:R-:W-:Y:S01]  /*1b00*/  VIADD R4, R4, 0x7f ;  /* 0x0000007f04047836 */ /* 0x000fe20000000000 */
[----:B------:R-:W-:-:S04]  /*1b10*/  SHF.R.S32.HI R0, RZ, 0x1f, R3 ;  /* 0x0000001fff007819 */ /* 0x000fc80000011403 */
[----:B------:R-:W-:Y:S02]  /*1b20*/  SHF.R.S32.HI R5, RZ, 0x1f, R4 ;  /* 0x0000001fff057819 */ /* 0x000fe40000011404 */
[----:B------:R-:W-:Y:S02]  /*1b30*/  LEA.HI R0, R0, R3, RZ, 0x7 ;  /* 0x0000000300007211 */ /* 0x000fe400078f38ff */
[----:B------:R-:W-:Y:S02]  /*1b40*/  LEA.HI R5, R5, R4, RZ, 0x7 ;  /* 0x0000000405057211 */ /* 0x000fe400078f38ff */
[----:B------:R-:W-:Y:S02]  /*1b50*/  SHF.R.S32.HI R3, RZ, 0x7, R0 ;  /* 0x00000007ff037819 */ /* 0x000fe40000011400 */
[----:B------:R-:W-:Y:S02]  /*1b60*/  SHF.R.S32.HI R0, RZ, 0x7, R5 ;  /* 0x00000007ff007819 */ /* 0x000fe40000011405 */
[----:B------:R-:W-:-:S02]  /*1b70*/  VIMNMX R3, RZ, R3, !PT ;  /* 0x00000003ff037248 */ /* 0x000fc40007fe0100 */
[----:B------:R-:W-:-:S03]  /*1b80*/  VIMNMX R0, R113, R0, PT ;  /* 0x0000000071007248 */ /* 0x000fc60003fe0100 */
[--C-:B------:R-:W-:Y:S02]  /*1b90*/  IMAD R3, R3, 0x80, -R13.reuse ;  /* 0x0000008003037824 */ /* 0x100fe400078e0a0d */
[----:B------:R-:W-:-:S03]  /*1ba0*/  IMAD R5, R0, 0x80, -R13 ;  /* 0x0000008000057824 */ /* 0x000fc600078e0a0d */
[----:B------:R-:W-:Y:S02]  /*1bb0*/  VIMNMX R3, RZ, R3, !PT ;  /* 0x00000003ff037248 */ /* 0x000fe40007fe0100 */
[----:B------:R-:W-:Y:S02]  /*1bc0*/  VIMNMX R0, R5, R24, PT ;  /* 0x0000001805007248 */ /* 0x000fe40003fe0100 */
[----:B------:R-:W-:Y:S02]  /*1bd0*/  SHF.R.U32.HI R83, RZ, 0x7, R3 ;  /* 0x00000007ff537819 */ /* 0x000fe40000011603 */
[----:B------:R-:W-:-:S03]  /*1be0*/  ISETP.GT.AND P0, PT, R0, R3, PT ;  /* 0x000000030000720c */ /* 0x000fc60003f04270 */
[----:B------:R-:W-:-:S10]  /*1bf0*/  IMAD.MOV.U32 R25, RZ, RZ, R83 ;  /* 0x000000ffff197224 */ /* 0x000fd400078e0053 */
[----:B------:R-:W-:-:S05]  /*1c00*/  @P0 VIADD R0, R0, 0x7f ;  /* 0x0000007f00000836 */ /* 0x000fca0000000000 */
[----:B------:R-:W-:-:S04]  /*1c10*/  @P0 SHF.R.S32.HI R3, RZ, 0x1f, R0 ;  /* 0x0000001fff030819 */ /* 0x000fc80000011400 */
[----:B------:R-:W-:-:S04]  /*1c20*/  @P0 LEA.HI R3, R3, R0, RZ, 0x7 ;  /* 0x0000000003030211 */ /* 0x000fc800078f38ff */
[----:B------:R-:W-:Y:S02]  /*1c30*/  @P0 SHF.R.S32.HI R25, RZ, 0x7, R3 ;  /* 0x00000007ff190819 */ /* 0x000fe40000011403 */
[----:B------:R-:W-:Y:S02]  /*1c40*/  PLOP3.LUT P0, PT, PT, PT, PT, 0x80, 0x0 ;  /* 0x000000000000781c */ /* 0x000fe40003f0f070 */
[----:B------:R-:W-:-:S13]  /*1c50*/  ISETP.GT.AND P1, PT, R25, R83, PT ;  /* 0x000000531900720c */ /* 0x000fda0003f24270 */
[----:B------:R-:W-:Y:S05]  /*1c60*/  @!P1 BRA `(.L_x_1382) ;  /* 0x0000005400049947 */ /* 0x000fea0003800000 */
        /* <DEDUP_REMOVED lines=20> */
.L_x_1384:
[----:B------:R-:W-:Y:S05]  /*1db0*/  BSYNC B6 ;  /* 0x0000000000067941 */ /* 0x000fea0003800000 */
.L_x_1383:
        /* <DEDUP_REMOVED lines=20> */
.L_x_1386:
[----:B------:R-:W-:Y:S05]  /*1f00*/  BSYNC B6 ;  /* 0x0000000000067941 */ /* 0x000fea0003800000 */
.L_x_1385:
[----:B------:R-:W2:Y:S01]  /*1f10*/  LDL.64 R36, [R1+0x8] ;  /* 0x0000080001247983 */ /* 0x000ea20000100a00 */
[----:B------:R-:W-:Y:S01]  /*1f20*/  ULDC.64 UR4, c[0x0][0x9f8] ;  /* 0x00027e0000047ab9 */ /* 0x000fe20000000a00 */
[----:B------:R-:W0:Y:S01]  /*1f30*/  LDC.64 R10, c[0x0][0x300] ;  /* 0x0000c000ff0a7b82 */ /* 0x000e220000000a00 */
[----:B------:R-:W-:Y:S01]  /*1f40*/  ISETP.NE.U32.AND P0, PT, RZ, UR4, PT ;  /* 0x00000004ff007c0c */ /* 0x000fe2000bf05070 */
[----:B------:R-:W2:Y:S01]  /*1f50*/  LDL.64 R30, [R1+0x8] ;  /* 0x00000800011e7983 */ /* 0x000ea20000100a00 */
[----:B------:R-:W-:Y:S01]  /*1f60*/  IMAD.IADD R70, R70, 0x1, R27 ;  /* 0x0000000146467824 */ /* 0x000fe200078e021b */
[----:B------:R-:W-:Y:S01]  /*1f70*/  ULDC.64 UR6, c[0x0][0xa08] ;  /* 0x0002820000067ab9 */ /* 0x000fe20000000a00 */
[----:B------:R-:W-:Y:S01]  /*1f80*/  ISETP.NE.AND.EX P0, PT, RZ, UR5, PT, P0 ;  /* 0x00000005ff007c0c */ /* 0x000fe2000bf05300 */
[----:B------:R-:W3:Y:S01]  /*1f90*/  LDL.LU R28, [R1] ;  /* 0x00000000011c7983 */ /* 0x000ee20000300800 */
[----:B------:R-:W-:Y:S01]  /*1fa0*/  SHF.R.S32.HI R8, RZ, 0x1f, R74 ;  /* 0x0000001fff087819 */ /* 0x000fe2000001144a */
[----:B------:R-:W-:Y:S01]  /*1fb0*/  ULDC.64 UR4, c[0x0][0x308] ;  /* 0x0000c20000047ab9 */ /* 0x000fe20000000a00 */
[----:B------:R-:W1:Y:S01]  /*1fc0*/  S2R R20, SR_TID.X ;  /* 0x0000000000147919 */ /* 0x000e620000002100 */
[----:B------:R-:W-:Y:S01]  /*1fd0*/  SHF.R.S32.HI R23, RZ, 0x1f, R22 ;  /* 0x0000001fff177819 */ /* 0x000fe20000011416 */
[----:B------:R-:W4:Y:S01]  /*1fe0*/  LDC R35, c[0x0][0x3f4] ;  /* 0x0000fd00ff237b82 */ /* 0x000f220000000800 */
[----:B------:R-:W4:Y:S07]  /*1ff0*/  LDL R38, [R1+0x4] ;  /* 0x0000040001267983 */ /* 0x000f2e0000100800 */
[----:B------:R-:W1:Y:S02]  /*2000*/  @P0 LDC.64 R4, c[0x0][0x9f8] ;  /* 0x00027e00ff040b82 */ /* 0x000e640000000a00 */
[----:B-1----:R-:W-:-:S05]  /*2010*/  @P0 IMAD.WIDE R4, R75, 0x4, R4 ;  /* 0x000000044b040825 */ /* 0x002fca00078e0204 */
[----:B------:R1:W3:Y:S01]  /*2020*/  @P0 LDG.E R75, desc[UR38][R4.64] ;  /* 0x00000026044b0981 */ /* 0x0002e2000c1e1900 */
[----:B------:R-:W-:Y:S01]  /*2030*/  VIADD R20, R20, 0xffffff80 ;  /* 0xffffff8014147836 */ /* 0x000fe20000000000 */
[----:B------:R-:W-:Y:S01]  /*2040*/  SHF.R.S32.HI R13, RZ, 0x1f, R70 ;  /* 0x0000001fff0d7819 */ /* 0x000fe20000011446 */
[CC--:B0-----:R-:W-:Y:S01]  /*2050*/  IMAD.WIDE.U32 R6, R70.reuse, R10.reuse, RZ ;  /* 0x0000000a46067225 */ /* 0x0c1fe200078e00ff */
[----:B------:R-:W-:Y:S02]  /*2060*/  ISETP.NE.U32.AND P0, PT, RZ, UR6, PT ;  /* 0x00000006ff007c0c */ /* 0x000fe4000bf05070 */
[----:B------:R-:W-:Y:S01]  /*2070*/  SHF.R.S32.HI R9, RZ, 0x1f, R20 ;  /* 0x0000001fff097819 */ /* 0x000fe20000011414 */
[----:B------:R-:W-:Y:S01]  /*2080*/  IMAD R0, R13, R10, RZ ;  /* 0x0000000a0d007224 */ /* 0x000fe200078e02ff */
[----:B------:R-:W-:Y:S02]  /*2090*/  ISETP.NE.AND.EX P0, PT, RZ, UR7, PT, P0 ;  /* 0x00000007ff007c0c */ /* 0x000fe4000bf05300 */
[----:B------:R-:W-:Y:S01]  /*20a0*/  LEA.HI R9, R9, R20, RZ, 0x2 ;  /* 0x0000001409097211 */ /* 0x000fe200078f10ff */
[----:B------:R-:W-:Y:S01]  /*20b0*/  IMAD R3, R70, R11, R0 ;  /* 0x0000000b46037224 */ /* 0x000fe200078e0200 */
[----:B------:R-:W0:Y:S02]  /*20c0*/  S2R R20, SR_TID.X ;  /* 0x0000000000147919 */ /* 0x000e240000002100 */
[----:B------:R-:W-:Y:S01]  /*20d0*/  SHF.R.S32.HI R82, RZ, 0x2, R9 ;  /* 0x00000002ff527819 */ /* 0x000fe20000011409 */
[----:B------:R-:W-:Y:S01]  /*20e0*/  IMAD.IADD R7, R7, 0x1, R3 ;  /* 0x0000000107077824 */ /* 0x000fe200078e0203 */
[----:B------:R-:W-:Y:S01]  /*20f0*/  SHF.R.S32.HI R9, RZ, 0x1f, R9 ;  /* 0x0000001fff097819 */ /* 0x000fe20000011409 */
[----:B------:R-:W-:-:S02]  /*2100*/  IMAD R3, R8, UR4, RZ ;  /* 0x0000000408037c24 */ /* 0x000fc4000f8e02ff */
[----:B-1----:R-:W-:-:S04]  /*2110*/  IMAD.WIDE.U32 R4, R74, UR4, R6 ;  /* 0x000000044a047c25 */ /* 0x002fc8000f8e0006 */
[----:B--2---:R-:W-:Y:S01]  /*2120*/  IMAD.MOV.U32 R30, RZ, RZ, R36 ;  /* 0x000000ffff1e7224 */ /* 0x004fe200078e0024 */
[----:B0-----:R-:W-:Y:S01]  /*2130*/  SHF.R.U32.HI R34, RZ, 0x7, R20 ;  /* 0x00000007ff227819 */ /* 0x001fe20000011614 */
[----:B------:R-:W-:Y:S01]  /*2140*/  IMAD R3, R74, UR5, R3 ;  /* 0x000000054a037c24 */ /* 0x000fe2000f8e0203 */
[----:B------:R-:W-:Y:S01]  /*2150*/  ULDC.64 UR4, c[0x0][0x310] ;  /* 0x0000c40000047ab9 */ /* 0x000fe20000000a00 */
[----:B------:R-:W-:Y:S01]  /*2160*/  LEA.HI R9, R9, R82, RZ, 0x2 ;  /* 0x0000005209097211 */ /* 0x000fe200078f10ff */
[----:B------:R-:W0:Y:S01]  /*2170*/  LDC.64 R6, c[0x0][0x408] ;  /* 0x00010200ff067b82 */ /* 0x000e220000000a00 */
[----:B------:R-:W-:Y:S01]  /*2180*/  SHF.R.S32.HI R31, RZ, 0x1f, R30 ;  /* 0x0000001fff1f7819 */ /* 0x000fe2000001141e */
[----:B------:R-:W-:-:S04]  /*2190*/  IMAD.IADD R5, R5, 0x1, R3 ;  /* 0x0000000105057824 */ /* 0x000fc800078e0203 */
[----:B------:R1:W-:Y:S04]  /*21a0*/  STL [R1+0xc], R31 ;  /* 0x00000c1f01007387 */ /* 0x0003e80000100800 */
[----:B------:R-:W2:Y:S04]  /*21b0*/  LDL R37, [R1+0x10] ;  /* 0x0000100001257983 */ /* 0x000ea80000100800 */
[----:B------:R-:W2:Y:S01]  /*21c0*/  LDL R36, [R1+0x14] ;  /* 0x0000140001247983 */ /* 0x000ea20000100800 */
[----:B------:R-:W-:Y:S02]  /*21d0*/  ISETP.NE.AND P6, PT, R34, 0x1, PT ;  /* 0x000000012200780c */ /* 0x000fe40003fc5270 */
[----:B------:R-:W-:-:S02]  /*21e0*/  LOP3.LUT R9, R9, 0xfffffffc, RZ, 0xc0, !PT ;  /* 0xfffffffc09097812 */ /* 0x000fc400078ec0ff */
[----:B------:R-:W-:-:S03]  /*21f0*/  SHF.R.S32.HI R32, RZ, 0x1f, R19 ;  /* 0x0000001fff207819 */ /* 0x000fc60000011413 */
[----:B------:R-:W-:Y:S01]  /*2200*/  IMAD.IADD R82, R82, 0x1, -R9 ;  /* 0x0000000152527824 */ /* 0x000fe200078e0a09 */
[----:B---3--:R-:W-:Y:S02]  /*2210*/  SHF.R.S32.HI R0, RZ, 0x1f, R75 ;  /* 0x0000001fff007819 */ /* 0x008fe4000001144b */
[----:B------:R-:W-:Y:S02]  /*2220*/  SEL R75, R75, RZ, !P0 ;  /* 0x000000ff4b4b7207 */ /* 0x000fe40004000000 */
[----:B------:R-:W-:-:S05]  /*2230*/  SEL R15, R0, RZ, !P0 ;  /* 0x000000ff000f7207 */ /* 0x000fca0004000000 */
[----:B------:R-:W-:Y:S02]  /*2240*/  IMAD R0, R15, UR4, RZ ;  /* 0x000000040f007c24 */ /* 0x000fe4000f8e02ff */
[----:B------:R-:W-:-:S04]  /*2250*/  IMAD.WIDE.U32 R20, R75, UR4, R4 ;  /* 0x000000044b147c25 */ /* 0x000fc8000f8e0004 */
[----:B------:R-:W-:Y:S01]  /*2260*/  IMAD R3, R75, UR5, R0 ;  /* 0x000000054b037c24 */ /* 0x000fe2000f8e0200 */
[----:B------:R-:W-:Y:S05]  /*2270*/  @!P6 WARPSYNC.ALL ;  /* 0x000000000000e948 */ /* 0x000fea0003800000 */
[----:B------:R-:W-:Y:S01]  /*2280*/  ULDC.64 UR4, c[0x0][0x330] ;  /* 0x0000cc0000047ab9 */ /* 0x000fe20000000a00 */
[----:B------:R-:W-:Y:S01]  /*2290*/  VIADD R0, R22, 0x10 ;  /* 0x0000001016007836 */ /* 0x000fe20000000000 */
[----:B------:R-:W-:Y:S01]  /*22a0*/  LOP3.LUT R28, R28, 0xfffffffd, RZ, 0xc0, !PT ;  /* 0xfffffffd1c1c7812 */ /* 0x000fe200078ec0ff */
[----:B------:R-:W-:Y:S01]  /*22b0*/  IMAD R5, R8, UR4, RZ ;  /* 0x0000000408057c24 */ /* 0x000fe2000f8e02ff */
[----:B------:R-:W-:Y:S01]  /*22c0*/  ULDC.64 UR6, c[0x0][0x338] ;  /* 0x0000ce0000067ab9 */ /* 0x000fe20000000a00 */
[----:B------:R-:W-:Y:S01]  /*22d0*/  IMAD.WIDE.U32 R60, R74, UR4, R22 ;  /* 0x000000044a3c7c25 */ /* 0x000fe2000f8e0016 */
[----:B------:R-:W-:-:S02]  /*22e0*/  ULDC UR4, c[0x0][0x2f4] ;  /* 0x0000bd0000047ab9 */ /* 0x000fc40000000800 */
[----:B------:R-:W-:Y:S01]  /*22f0*/  ISETP.GE.AND P1, PT, R0, UR4, PT ;  /* 0x0000000400007c0c */ /* 0x000fe2000bf26270 */
[----:B------:R-:W-:Y:S02]  /*2300*/  IMAD R9, R74, UR5, R5 ;  /* 0x000000054a097c24 */ /* 0x000fe4000f8e0205 */
[-C--:B------:R-:W-:Y:S02]  /*2310*/  IMAD R8, R32, R10.reuse, RZ ;  /* 0x0000000a20087224 */ /* 0x080fe400078e02ff */
[----:B------:R-:W-:Y:S01]  /*2320*/  IMAD.WIDE.U32 R4, R19, R10, R22 ;  /* 0x0000000a13047225 */ /* 0x000fe200078e0016 */
[----:B------:R-:W-:-:S03]  /*2330*/  ISETP.GE.AND P0, PT, R22, UR4, PT ;  /* 0x0000000416007c0c */ /* 0x000fc6000bf06270 */
[----:B------:R-:W-:Y:S01]  /*2340*/  IMAD R95, R19, R11, R8 ;  /* 0x0000000b135f7224 */ /* 0x000fe200078e0208 */
[----:B------:R-:W-:Y:S02]  /*2350*/  SEL R8, RZ, 0xffffffff, P1 ;  /* 0xffffffffff087807 */ /* 0x000fe40000800000 */
[----:B------:R-:W-:Y:S02]  /*2360*/  IADD3 R96, P1, R20, R4, RZ ;  /* 0x0000000414607210 */ /* 0x000fe40007f3e0ff */
[----:B------:R-:W-:Y:S02]  /*2370*/  SEL R4, RZ, 0x1, P0 ;  /* 0x00000001ff047807 */ /* 0x000fe40000000000 */
[----:B------:R-:W-:Y:S01]  /*2380*/  LOP3.LUT P0, RZ, R82, 0x2, RZ, 0xc0, !PT ;  /* 0x0000000252ff7812 */ /* 0x000fe2000780c0ff */
[----:B------:R-:W-:Y:S02]  /*2390*/  IMAD.IADD R3, R21, 0x1, R3 ;  /* 0x0000000115037824 */ /* 0x000fe400078e0203 */
[----:B------:R-:W-:-:S02]  /*23a0*/  IMAD.IADD R61, R61, 0x1, R9 ;  /* 0x000000013d3d7824 */ /* 0x000fc400078e0209 */
[----:B------:R-:W-:Y:S01]  /*23b0*/  IMAD.SHL.U32 R9, R8, 0x2, RZ ;  /* 0x0000000208097824 */ /* 0x000fe200078e00ff */
[----:B------:R-:W-:Y:S01]  /*23c0*/  IADD3.X R95, R3, R5, R95, P1, !PT ;  /* 0x00000005035f7210 */ /* 0x000fe20000ffe45f */
[----:B------:R-:W-:-:S03]  /*23d0*/  VIADD R72, R22, 0x30 ;  /* 0x0000003016487836 */ /* 0x000fc60000000000 */
[----:B------:R-:W-:Y:S01]  /*23e0*/  LOP3.LUT R5, R9, 0x2, R4, 0xe2, !PT ;  /* 0x0000000209057812 */ /* 0x000fe200078ee204 */
[----:B------:R-:W-:Y:S01]  /*23f0*/  VIADD R4, R22, 0x20 ;  /* 0x0000002016047836 */ /* 0x000fe20000000000 */
[----:B------:R-:W3:Y:S01]  /*2400*/  LDC.64 R8, c[0x0][0x3f8] ;  /* 0x0000fe00ff087b82 */ /* 0x000ee20000000a00 */
[----:B------:R-:W-:Y:S01]  /*2410*/  @P0 LOP3.LUT R28, R28, 0x2, RZ, 0xfc, !PT ;  /* 0x000000021c1c0812 */ /* 0x000fe200078efcff */
[----:B0-----:R-:W-:Y:S01]  /*2420*/  IMAD R12, R32, R6, RZ ;  /* 0x00000006200c7224 */ /* 0x001fe200078e02ff */
[----:B------:R-:W-:Y:S01]  /*2430*/  ISETP.GE.AND P1, PT, R72, UR4, PT ;  /* 0x0000000448007c0c */ /* 0x000fe2000bf26270 */
[----:B------:R-:W-:Y:S01]  /*2440*/  VIADD R27, R22, 0x40 ;  /* 0x00000040161b7836 */ /* 0x000fe20000000000 */
[----:B------:R-:W-:Y:S01]  /*2450*/  ISETP.GE.AND P0, PT, R4, UR4, PT ;  /* 0x0000000404007c0c */ /* 0x000fe2000bf06270 */
[----:B------:R-:W-:Y:S01]  /*2460*/  IMAD R29, R19, R7, R12 ;  /* 0x00000007131d7224 */ /* 0x000fe200078e020c */
[----:B------:R-:W-:Y:S02]  /*2470*/  SEL R14, RZ, 0x8, P1 ;  /* 0x00000008ff0e7807 */ /* 0x000fe40000800000 */
[----:B------:R-:W-:-:S02]  /*2480*/  SEL R12, RZ, 0x4, P0 ;  /* 0x00000004ff0c7807 */ /* 0x000fc40000000000 */
[----:B------:R-:W-:Y:S02]  /*2490*/  ISETP.GE.AND P0, PT, R27, UR4, PT ;  /* 0x000000041b007c0c */ /* 0x000fe4000bf06270 */
[----:B------:R-:W-:Y:S02]  /*24a0*/  LOP3.LUT R12, R14, R5, R12, 0xfe, !PT ;  /* 0x000000050e0c7212 */ /* 0x000fe400078efe0c */
[----:B------:R-:W-:Y:S02]  /*24b0*/  SEL R5, RZ, 0x10, P0 ;  /* 0x00000010ff057807 */ /* 0x000fe40000000000 */
[----:B----4-:R-:W-:Y:S02]  /*24c0*/  ISETP.GE.AND P0, PT, R22, R35, PT ;  /* 0x000000231600720c */ /* 0x010fe40003f06270 */
[----:B------:R-:W-:Y:S02]  /*24d0*/  LOP3.LUT R12, R12, R5, RZ, 0xfc, !PT ;  /* 0x000000050c0c7212 */ /* 0x000fe400078efcff */
[----:B------:R-:W-:Y:S01]  /*24e0*/  SEL R5, R35, RZ, P0 ;  /* 0x000000ff23057207 */ /* 0x000fe20000000000 */
[----:B---3--:R-:W-:-:S04]  /*24f0*/  IMAD R14, R32, R8, RZ ;  /* 0x00000008200e7224 */ /* 0x008fc800078e02ff */
[----:B------:R-:W-:Y:S01]  /*2500*/  IMAD.IADD R5, R22, 0x1, R5 ;  /* 0x0000000116057824 */ /* 0x000fe200078e0205 */
[----:B------:R-:W-:Y:S01]  /*2510*/  ISETP.GE.AND P2, PT, R4, R35, PT ;  /* 0x000000230400720c */ /* 0x000fe20003f46270 */
[C---:B------:R-:W-:Y:S01]  /*2520*/  IMAD R33, R19.reuse, R9, R14 ;  /* 0x0000000913217224 */ /* 0x040fe200078e020e */
[----:B------:R-:W-:Y:S01]  /*2530*/  ISETP.GE.AND P1, PT, R0, R35, PT ;  /* 0x000000230000720c */ /* 0x000fe20003f26270 */
[----:B------:R-:W-:Y:S01]  /*2540*/  IMAD.WIDE.U32 R62, R19, R6, R22 ;  /* 0x00000006133e7225 */ /* 0x000fe200078e0016 */
[----:B------:R-:W-:-:S03]  /*2550*/  SHF.R.S32.HI R14, RZ, 0x1f, R5 ;  /* 0x0000001fff0e7819 */ /* 0x000fc60000011405 */
[----:B------:R-:W-:Y:S01]  /*2560*/  IMAD.WIDE.U32 R64, R19, R6, R30 ;  /* 0x0000000613407225 */ /* 0x000fe200078e001e */
[CC--:B------:R-:W-:Y:S02]  /*2570*/  LEA.HI R76, R14.reuse, R5.reuse, RZ, 0x3 ;  /* 0x000000050e4c7211 */ /* 0x0c0fe400078f18ff */
[----:B------:R-:W-:Y:S01]  /*2580*/  LEA.HI R5, R14, R5, RZ, 0x5 ;  /* 0x000000050e057211 */ /* 0x000fe200078f28ff */
[----:B------:R-:W-:Y:S01]  /*2590*/  IMAD.IADD R63, R63, 0x1, R29 ;  /* 0x000000013f3f7824 */ /* 0x000fe200078e021d */
[----:B------:R-:W-:Y:S01]  /*25a0*/  LOP3.LUT R28, R28, 0xfffffffe, RZ, 0xc0, !PT ;  /* 0xfffffffe1c1c7812 */ /* 0x000fe200078ec0ff */
[----:B------:R-:W-:Y:S01]  /*25b0*/  IMAD.IADD R65, R29, 0x1, R65 ;  /* 0x000000011d417824 */ /* 0x000fe200078e0241 */
[----:B------:R-:W-:Y:S01]  /*25c0*/  SEL R29, R35, RZ, P1 ;  /* 0x000000ff231d7207 */ /* 0x000fe20000800000 */
[-C--:B------:R-:W-:Y:S01]  /*25d0*/  IMAD.WIDE.U32 R68, R19, R8.reuse, R30 ;  /* 0x0000000813447225 */ /* 0x080fe200078e001e */
[----:B-1----:R-:W-:Y:S02]  /*25e0*/  SEL R31, R35, RZ, P2 ;  /* 0x000000ff231f7207 */ /* 0x002fe40001000000 */
[----:B------:R-:W-:Y:S01]  /*25f0*/  @P2 LOP3.LUT R28, R28, 0x1, RZ, 0xfc, !PT ;  /* 0x000000011c1c2812 */ /* 0x000fe200078efcff */
[----:B------:R-:W-:-:S04]  /*2600*/  IMAD.WIDE.U32 R66, R19, R8, R22 ;  /* 0x0000000813427225 */ /* 0x000fc800078e0016 */
[----:B------:R-:W-:Y:S01]  /*2610*/  IMAD.SHL.U32 R14, R5, 0x80, RZ ;  /* 0x00000080050e7824 */ /* 0x000fe200078e00ff */
[----:B------:R-:W-:Y:S01]  /*2620*/  LOP3.LUT R5, R38, 0x18, R76, 0xf8, !PT ;  /* 0x0000001826057812 */ /* 0x000fe200078ef84c */
[----:B------:R-:W-:Y:S02]  /*2630*/  IMAD.IADD R29, R0, 0x1, R29 ;  /* 0x00000001001d7824 */ /* 0x000fe400078e021d */
[----:B------:R-:W-:Y:S01]  /*2640*/  IMAD.IADD R31, R4, 0x1, R31 ;  /* 0x00000001041f7824 */ /* 0x000fe200078e021f */
[----:B------:R0:W-:Y:S01]  /*2650*/  STL [R1], R28 ;  /* 0x0000001c01007387 */ /* 0x0001e20000100800 */
[----:B------:R-:W-:Y:S01]  /*2660*/  IMAD.IADD R67, R67, 0x1, R33 ;  /* 0x0000000143437824 */ /* 0x000fe200078e0221 */
[----:B------:R-:W-:Y:S01]  /*2670*/  LOP3.LUT R14, R14, 0xfffff000, RZ, 0xc0, !PT ;  /* 0xfffff0000e0e7812 */ /* 0x000fe200078ec0ff */
[----:B------:R-:W-:Y:S01]  /*2680*/  IMAD.IADD R69, R33, 0x1, R69 ;  /* 0x0000000121457824 */ /* 0x000fe200078e0245 */
[----:B-----5:R-:W-:Y:S01]  /*2690*/  SHF.R.S32.HI R33, RZ, 0x1f, R106 ;  /* 0x0000001fff217819 */ /* 0x020fe2000001146a */
[----:B------:R-:W-:Y:S01]  /*26a0*/  IMAD R15, R15, UR6, RZ ;  /* 0x000000060f0f7c24 */ /* 0x000fe2000f8e02ff */
[----:B------:R-:W-:Y:S01]  /*26b0*/  SHF.R.S32.HI R30, RZ, 0x1f, R31 ;  /* 0x0000001fff1e7819 */ /* 0x000fe2000001141f */
[----:B------:R-:W-:Y:S01]  /*26c0*/  VIADD R81, R22, 0x50 ;  /* 0x0000005016517836 */ /* 0x000fe20000000000 */
[----:B------:R-:W-:-:S02]  /*26d0*/  IADD3 R70, P2, R19, R70, RZ ;  /* 0x0000004613467210 */ /* 0x000fc40007f5e0ff */
[----:B0-----:R-:W-:Y:S01]  /*26e0*/  SHF.R.S32.HI R28, RZ, 0x1f, R29 ;  /* 0x0000001fff1c7819 */ /* 0x001fe2000001141d */
[C---:B------:R-:W-:Y:S01]  /*26f0*/  IMAD R15, R75.reuse, UR7, R15 ;  /* 0x000000074b0f7c24 */ /* 0x040fe2000f8e020f */
[----:B------:R-:W-:Y:S01]  /*2700*/  LEA.HI R74, R30, R31, RZ, 0x3 ;  /* 0x0000001f1e4a7211 */ /* 0x000fe200078f18ff */
[----:B------:R-:W-:Y:S01]  /*2710*/  IMAD.WIDE.U32 R60, R75, UR6, R60 ;  /* 0x000000064b3c7c25 */ /* 0x000fe2000f8e003c */
[CC--:B------:R-:W-:Y:S02]  /*2720*/  LEA.HI R75, R28.reuse, R29.reuse, RZ, 0x3 ;  /* 0x0000001d1c4b7211 */ /* 0x0c0fe400078f18ff */
[----:B------:R-:W-:Y:S01]  /*2730*/  LEA.HI R28, R28, R29, RZ, 0x5 ;  /* 0x0000001d1c1c7211 */ /* 0x000fe200078f28ff */
[----:B------:R-:W-:Y:S01]  /*2740*/  IMAD.X R71, R32, 0x1, R13, P2 ;  /* 0x0000000120477824 */ /* 0x000fe200010e060d */
[----:B------:R-:W-:Y:S02]  /*2750*/  LEA.HI R30, R30, R31, RZ, 0x5 ;  /* 0x0000001f1e1e7211 */ /* 0x000fe400078f28ff */
[----:B------:R-:W-:Y:S01]  /*2760*/  ISETP.GE.AND P2, PT, R81, UR4, PT ;  /* 0x0000000451007c0c */ /* 0x000fe2000bf46270 */
[----:B------:R-:W-:Y:S01]  /*2770*/  IMAD.SHL.U32 R29, R28, 0x80, RZ ;  /* 0x000000801c1d7824 */ /* 0x000fe200078e00ff */
[----:B------:R-:W-:Y:S01]  /*2780*/  SHF.L.U64.HI R99, R8, 0x7, R9 ;  /* 0x0000000708637819 */ /* 0x000fe20000010209 */
[----:B------:R-:W-:Y:S01]  /*2790*/  IMAD.SHL.U32 R31, R30, 0x80, RZ ;  /* 0x000000801e1f7824 */ /* 0x000fe200078e00ff */
[----:B------:R-:W-:-:S02]  /*27a0*/  LOP3.LUT R28, R38, 0x18, R75, 0xf8, !PT ;  /* 0x00000018261c7812 */ /* 0x000fc400078ef84b */
[----:B------:R-:W-:Y:S01]  /*27b0*/  LOP3.LUT R30, R38, 0x18, R74, 0xf8, !PT ;  /* 0x00000018261e7812 */ /* 0x000fe200078ef84a */
[CC--:B------:R-:W-:Y:S01]  /*27c0*/  IMAD.WIDE.U32 R62, R106.reuse, R6.reuse, R62 ;  /* 0x000000066a3e7225 */ /* 0x0c0fe200078e003e */
[----:B------:R-:W-:Y:S02]  /*27d0*/  LOP3.LUT R29, R29, 0xfffff000, RZ, 0xc0, !PT ;  /* 0xfffff0001d1d7812 */ /* 0x000fe400078ec0ff */
[----:B------:R-:W-:Y:S01]  /*27e0*/  LOP3.LUT R31, R31, 0xfffff000, RZ, 0xc0, !PT ;  /* 0xfffff0001f1f7812 */ /* 0x000fe200078ec0ff */
[----:B------:R-:W-:Y:S01]  /*27f0*/  IMAD.WIDE.U32 R64, R106, R6, R64 ;  /* 0x000000066a407225 */ /* 0x000fe200078e0040 */
[----:B------:R-:W-:Y:S02]  /*2800*/  SHF.L.U64.HI R98, R6, 0x7, R7 ;  /* 0x0000000706627819 */ /* 0x000fe40000010207 */
[----:B------:R-:W-:Y:S01]  /*2810*/  LOP3.LUT R80, R76, 0xfffffff8, RZ, 0xc0, !PT ;  /* 0xfffffff84c507812 */ /* 0x000fe200078ec0ff */
[----:B------:R-:W-:Y:S01]  /*2820*/  IMAD.WIDE.U32 R66, R106, R8, R66 ;  /* 0x000000086a427225 */ /* 0x000fe200078e0042 */
[----:B------:R-:W-:-:S02]  /*2830*/  LOP3.LUT R79, R75, 0xfffffff8, RZ, 0xc0, !PT ;  /* 0xfffffff84b4f7812 */ /* 0x000fc400078ec0ff */
[----:B------:R-:W-:Y:S01]  /*2840*/  LOP3.LUT R77, R74, 0xfffffff8, RZ, 0xc0, !PT ;  /* 0xfffffff84a4d7812 */ /* 0x000fe200078ec0ff */
[----:B------:R-:W-:Y:S01]  /*2850*/  IMAD.WIDE.U32 R68, R106, R8, R68 ;  /* 0x000000086a447225 */ /* 0x000fe200078e0044 */
[----:B------:R-:W-:Y:S02]  /*2860*/  SHF.L.U64.HI R97, R10, 0x7, R11 ;  /* 0x000000070a617819 */ /* 0x000fe4000001020b */
[----:B------:R-:W-:Y:S01]  /*2870*/  SHF.R.S32.HI R102, RZ, 0x1f, R80 ;  /* 0x0000001fff667819 */ /* 0x000fe20000011450 */
[----:B------:R-:W-:Y:S01]  /*2880*/  VIADD R111, R34, 0x8 ;  /* 0x00000008226f7836 */ /* 0x000fe20000000000 */
[----:B------:R-:W-:Y:S01]  /*2890*/  SHF.R.S32.HI R101, RZ, 0x1f, R79 ;  /* 0x0000001fff657819 */ /* 0x000fe2000001144f */
[----:B------:R-:W-:Y:S01]  /*28a0*/  IMAD.SHL.U32 R108, R35, 0x2, RZ ;  /* 0x00000002236c7824 */ /* 0x000fe200078e00ff */
[----:B------:R-:W-:Y:S01]  /*28b0*/  SHF.R.S32.HI R100, RZ, 0x1f, R77 ;  /* 0x0000001fff647819 */ /* 0x000fe2000001144d */
[----:B------:R-:W-:Y:S01]  /*28c0*/  IMAD.IADD R94, R61, 0x1, R15 ;  /* 0x000000013d5e7824 */ /* 0x000fe200078e020f */
[----:B--2---:R-:W-:-:S04]  /*28d0*/  LOP3.LUT R5, R5, R37, RZ, 0x3c, !PT ;  /* 0x0000002505057212 */ /* 0x004fc800078e3cff */
[----:B------:R-:W-:Y:S01]  /*28e0*/  IADD3 R105, R5, R14, R36 ;  /* 0x0000000e05697210 */ /* 0x000fe20007ffe024 */
[C---:B------:R-:W-:Y:S02]  /*28f0*/  IMAD R14, R33.reuse, R6, RZ ;  /* 0x00000006210e7224 */ /* 0x040fe400078e02ff */
[----:B------:R-:W-:-:S04]  /*2900*/  IMAD R33, R33, R8, RZ ;  /* 0x0000000821217224 */ /* 0x000fc800078e02ff */
[C---:B------:R-:W-:Y:S01]  /*2910*/  IMAD R33, R106.reuse, R9, R33 ;  /* 0x000000096a217224 */ /* 0x040fe200078e0221 */
[----:B------:R-:W-:Y:S01]  /*2920*/  SEL R9, RZ, 0x20, P2 ;  /* 0x00000020ff097807 */ /* 0x000fe20001000000 */
[----:B------:R-:W-:Y:S01]  /*2930*/  IMAD R91, R106, R7, R14 ;  /* 0x000000076a5b7224 */ /* 0x000fe200078e020e */
[----:B------:R-:W-:Y:S02]  /*2940*/  LOP3.LUT R28, R28, R37, RZ, 0x3c, !PT ;  /* 0x000000251c1c7212 */ /* 0x000fe400078e3cff */
[----:B------:R-:W-:Y:S01]  /*2950*/  LOP3.LUT R13, R12, R9, RZ, 0xfc, !PT ;  /* 0x000000090c0d7212 */ /* 0x000fe200078efcff */
[----:B------:R-:W-:Y:S01]  /*2960*/  IMAD.SHL.U32 R7, R8, 0x80, RZ ;  /* 0x0000008008077824 */ /* 0x000fe200078e00ff */
[----:B------:R-:W-:Y:S01]  /*2970*/  LOP3.LUT R30, R30, R37, RZ, 0x3c, !PT ;  /* 0x000000251e1e7212 */ /* 0x000fe200078e3cff */
[----:B------:R-:W-:Y:S01]  /*2980*/  IMAD.SHL.U32 R5, R10, 0x80, RZ ;  /* 0x000000800a057824 */ /* 0x000fe200078e00ff */
[----:B------:R-:W-:Y:S01]  /*2990*/  LOP3.LUT R8, R12, 0x1, RZ, 0xc0, !PT ;  /* 0x000000010c087812 */ /* 0x000fe200078ec0ff */
[----:B------:R-:W-:Y:S01]  /*29a0*/  IMAD.IADD R93, R63, 0x1, R91 ;  /* 0x000000013f5d7824 */ /* 0x000fe200078e025b */
[C---:B------:R-:W-:Y:S01]  /*29b0*/  LOP3.LUT R9, R13.reuse, 0x2, RZ, 0xc0, !PT ;  /* 0x000000020d097812 */ /* 0x040fe200078ec0ff */
[----:B------:R-:W-:Y:S01]  /*29c0*/  IMAD.SHL.U32 R6, R6, 0x80, RZ ;  /* 0x0000008006067824 */ /* 0x000fe200078e00ff */
[----:B------:R-:W-:Y:S01]  /*29d0*/  LOP3.LUT R10, R13, 0x4, RZ, 0xc0, !PT ;  /* 0x000000040d0a7812 */ /* 0x000fe200078ec0ff */
[----:B------:R-:W-:Y:S01]  /*29e0*/  IMAD.IADD R91, R91, 0x1, R65 ;  /* 0x000000015b5b7824 */ /* 0x000fe200078e0241 */
[----:B------:R-:W-:Y:S01]  /*29f0*/  LOP3.LUT R11, R13, 0x8, RZ, 0xc0, !PT ;  /* 0x000000080d0b7812 */ /* 0x000fe200078ec0ff */
[----:B------:R-:W-:Y:S01]  /*2a00*/  IMAD.IADD R92, R67, 0x1, R33 ;  /* 0x00000001435c7824 */ /* 0x000fe200078e0221 */
[----:B------:R-:W-:Y:S01]  /*2a10*/  LOP3.LUT R12, R13, 0x10, RZ, 0xc0, !PT ;  /* 0x000000100d0c7812 */ /* 0x000fe200078ec0ff */
[----:B------:R-:W-:Y:S01]  /*2a20*/  IMAD.IADD R90, R33, 0x1, R69 ;  /* 0x00000001215a7824 */ /* 0x000fe200078e0245 */
[----:B------:R-:W-:-:S02]  /*2a30*/  IADD3 R104, R28, R29, R36 ;  /* 0x0000001d1c687210 */ /* 0x000fc40007ffe024 */
[----:B------:R-:W-:Y:S02]  /*2a40*/  IADD3 R103, R30, R31, R36 ;  /* 0x0000001f1e677210 */ /* 0x000fe40007ffe024 */
[----:B------:R-:W-:Y:S01]  /*2a50*/  LOP3.LUT R13, R13, 0x20, RZ, 0xc0, !PT ;  /* 0x000000200d0d7812 */ /* 0x000fe200078ec0ff */
[----:B------:R-:W-:Y:S06]  /*2a60*/  @!P6 BAR.SYNC.DEFER_BLOCKING 0x9, 0x100 ;  /* 0x024400000000eb1d */ /* 0x000fec0000010000 */
.L_x_1442:
[----:B---3--:R-:W2:Y:S01]  /*2a70*/  LDL R29, [R1+0x4c] ;  /* 0x00004c00011d7983 */ /* 0x008ea20000100800 */
[----:B------:R-:W0:Y:S01]  /*2a80*/  LDC.64 R86, c[0x0][0x2e8] ;  /* 0x0000ba00ff567b82 */ /* 0x000e220000000a00 */
[----:B-1----:R-:W-:Y:S01]  /*2a90*/  VIADD R28, R25, 0xffffffff ;  /* 0xffffffff191c7836 */ /* 0x002fe20000000000 */
[----:B------:R-:W-:Y:S01]  /*2aa0*/  LOP3.LUT P4, RZ, R82, 0x2, RZ, 0xc0, !PT ;  /* 0x0000000252ff7812 */ /* 0x000fe2000788c0ff */
        /* <DEDUP_REMOVED lines=8> */
[----:B------:R-:W-:-:S04]  /*2b30*/  IMAD.IADD R88, R57, 0x1, R15 ;  /* 0x0000000139587824 */ /* 0x000fc800078e020f */
[----:B------:R-:W-:Y:S01]  /*2b40*/  IMAD.X R25, R88, 0x1, R95, P2 ;  /* 0x0000000158197824 */ /* 0x000fe200010e065f */
[----:B0-----:R-:W-:Y:S02]  /*2b50*/  LEA R32, P3, R14, R86, 0x1 ;  /* 0x000000560e207211 */ /* 0x001fe400078608ff */
[----:B------:R-:W-:Y:S02]  /*2b60*/  ISETP.GT.AND P2, PT, R28, R83, PT ;  /* 0x000000531c00720c */ /* 0x000fe40003f44270 */
[----:B------:R-:W-:Y:S01]  /*2b70*/  LEA.HI.X R33, R14, R87, R25, 0x1, P3 ;  /* 0x000000570e217211 */ /* 0x000fe200018f0c19 */
[----:B------:R-:W-:Y:S01]  /*2b80*/  IMAD.MOV.U32 R25, RZ, RZ, R28 ;  /* 0x000000ffff197224 */ /* 0x000fe200078e001c */
[----:B-1----:R-:W-:Y:S01]  /*2b90*/  ISETP.GE.AND P3, PT, R107, 0x1, PT ;  /* 0x000000016b00780c */ /* 0x002fe20003f66270 */
[----:B--2---:R-:W-:-:S04]  /*2ba0*/  IMAD R15, R17, 0x3000, R29 ;  /* 0x00003000110f7824 */ /* 0x004fc800078e021d */
[C---:B------:R-:W-:Y:S02]  /*2bb0*/  VIADD R29, R15.reuse, 0x10 ;  /* 0x000000100f1d7836 */ /* 0x040fe40000000000 */
[C---:B------:R-:W-:Y:S02]  /*2bc0*/  @P4 VIADD R29, R15.reuse, 0xfffffff0 ;  /* 0xfffffff00f1d4836 */ /* 0x040fe40000000000 */
[--C-:B------:R-:W-:Y:S02]  /*2bd0*/  IMAD R78, R15, 0x2, R26.reuse ;  /* 0x000000020f4e7824 */ /* 0x100fe400078e021a */
[----:B------:R-:W-:Y:S02]  /*2be0*/  IMAD R15, R29, 0x2, R26 ;  /* 0x000000021d0f7824 */ /* 0x000fe400078e021a */
[----:B------:R-:W-:Y:S05]  /*2bf0*/  @!P3 BRA `(.L_x_1388) ;  /* 0x0000003c0068b947 */ /* 0x000fea0003800000 */
[----:B------:R-:W-:Y:S01]  /*2c00*/  ULDC.U8 UR4, c[0x0][0x410] ;  /* 0x0001040000047ab9 */ /* 0x000fe20000000000 */
[-C--:B------:R-:W-:Y:S01]  /*2c10*/  IMAD R14, R99, R28.reuse, RZ ;  /* 0x0000001c630e7224 */ /* 0x080fe200078e02ff */
[----:B------:R-:W-:Y:S01]  /*2c20*/  ISETP.NE.AND P3, PT, RZ, UR4, PT ;  /* 0x00000004ff007c0c */ /* 0x000fe2000bf65270 */
[----:B------:R-:W-:Y:S02]  /*2c30*/  IMAD R31, R98, R28, RZ ;  /* 0x0000001c621f7224 */ /* 0x000fe400078e02ff */
        /* <DEDUP_REMOVED lines=70> */
.L_x_1391:
[----:B------:R-:W-:Y:S05]  /*30a0*/  BSYNC B1 ;  /* 0x0000000000017941 */ /* 0x000fea0003800000 */
.L_x_1390:
[----:B-----5:R-:W-:Y:S01]  /*30b0*/  IMAD.MOV.U32 R14, RZ, RZ, R34 ;  /* 0x000000ffff0e7224 */ /* 0x020fe200078e0022 */
[----:B------:R-:W-:Y:S01]  /*30c0*/  UISETP.NE.AND UP0, UPT, UR37, 0x3, UPT ;  /* 0x000000032500788c */ /* 0x000fe2000bf05270 */
[----:B0-----:R-:W-:Y:S02]  /*30d0*/  IMAD.MOV.U32 R28, RZ, RZ, R35 ;  /* 0x000000ffff1c7224 */ /* 0x001fe400078e0023 */
        /* <DEDUP_REMOVED lines=25> */
[----:B------:R-:W-:Y:S01]  /*3270*/  PLOP3.LUT P3, PT, PT, PT, UP0, 0x80, 0x0 ;  /* 0x000000000000781c */ /* 0x000fe20003f6f008 */
        /* <DEDUP_REMOVED lines=17> */
[----:B------:R-:W-:-:S02]  /*3390*/  PRMT R54, R14, 0x7610, R54 ;  /* 0x000076100e367816 */ /* 0x000fc40000000036 */
[----:B------:R-:W-:Y:S02]  /*33a0*/  PRMT R89, R89, 0x5410, R29 ;  /* 0x0000541059597816 */ /* 0x000fe4000000001d */
[----:B------:R-:W-:Y:S02]  /*33b0*/  PRMT R88, R88, 0x5410, R30 ;  /* 0x0000541058587816 */ /* 0x000fe4000000001e */
[----:B------:R-:W-:Y:S01]  /*33c0*/  PRMT R109, R109, 0x5410, R28 ;  /* 0x000054106d6d7816 */ /* 0x000fe2000000001c */
[----:B------:R-:W-:Y:S06]  /*33d0*/  @!P3 BRA `(.L_x_1392) ;  /* 0x000000000004b947 */ /* 0x000fec0003800000 */
[----:B------:R-:W-:Y:S01]  /*33e0*/  BPT.TRAP 0x1 ;  /* 0x000000040000795c */ /* 0x000fe20000300000 */
.L_x_1392:
[----:B------:R-:W-:Y:S01]  /*33f0*/  IMAD R14, R17, 0x8, R2 ;  /* 0x00000008110e7824 */ /* 0x000fe200078e0202 */
[----:B------:R-:W-:Y:S01]  /*3400*/  SHF.L.U32 R85, R155, 0x1f, RZ ;  /* 0x0000001f9b557819 */ /* 0x000fe200000006ff */
[----:B------:R-:W-:Y:S03]  /*3410*/  BSSY B1, `(.L_x_1393) ;  /* 0x0000003000017945 */ /* 0x000fe60003800000 */
[----:B------:R-:W0:Y:S02]  /*3420*/  SYNCS.PHASECHK.TRANS64.TRYWAIT P5, [R14+URZ+0x2d890], R85 ;  /* 0x02d890550e0075a7 */ /* 0x000e2400080a017f */
[----:B0-----:R-:W-:Y:S05]  /*3430*/  @!P5 BRA `(.L_x_1394) ;  /* 0x000001f80008d947 */ /* 0x001fea0003800000 */
.L_x_1756:
[----:B------:R-:W-:Y:S05]  /*3440*/  BSYNC B1 ;  /* 0x0000000000017941 */ /* 0x000fea0003800000 */
.L_x_1393:
        /* <DEDUP_REMOVED lines=9> */
[----:B------:R-:W-:Y:S02]  /*34e0*/  SHF.R.U64 R53, R86, 0x10, R87 ;  /* 0x0000001056357819 */ /* 0x000fe40000001257 */
[----:B------:R-:W-:Y:S02]  /*34f0*/  SHF.R.U64 R52, R58, 0x10, R59 ;  /* 0x000000103a347819 */ /* 0x000fe4000000123b */
[C---:B------:R-:W-:Y:S02]  /*3500*/  PRMT R53, R54.reuse, 0x5410, R53 ;  /* 0x0000541036357816 */ /* 0x040fe40000000035 */
[----:B------:R-:W-:Y:S01]  /*3510*/  PRMT R52, R54, 0x5432, R52 ;  /* 0x0000543236347816 */ /* 0x000fe20000000034 */
[----:B------:R-:W-:Y:S01]  /*3520*/  IMAD.U32 R54, R29, 0x10000, RZ ;  /* 0x000100001d367824 */ /* 0x000fe200078e00ff */
[----:B------:R-:W-:Y:S02]  /*3530*/  SHF.R.U32.HI R55, RZ, 0x10, R59 ;  /* 0x00000010ff377819 */ /* 0x000fe4000001163b */
[----:B------:R-:W-:-:S02]  /*3540*/  SHF.R.U32.HI R58, RZ, 0x10, R87 ;  /* 0x00000010ff3a7819 */ /* 0x000fc40000011657 */
[----:B------:R-:W-:Y:S02]  /*3550*/  LOP3.LUT R86, R29, 0xffff0000, RZ, 0xc0, !PT ;  /* 0xffff00001d567812 */ /* 0x000fe400078ec0ff */
[----:B------:R-:W-:Y:S02]  /*3560*/  LOP3.LUT R59, R53, 0xffff0000, RZ, 0xc0, !PT ;  /* 0xffff0000353b7812 */ /* 0x000fe400078ec0ff */
[C---:B------:R-:W-:Y:S01]  /*3570*/  LOP3.LUT R87, R52.reuse, 0xffff0000, RZ, 0xc0, !PT ;  /* 0xffff000034577812 */ /* 0x040fe200078ec0ff */
[----:B------:R-:W-:Y:S01]  /*3580*/  IMAD.U32 R52, R52, 0x10000, RZ ;  /* 0x0001000034347824 */ /* 0x000fe200078e00ff */
[----:B------:R-:W-:Y:S01]  /*3590*/  PRMT R58, R109, 0x5432, R58 ;  /* 0x000054326d3a7816 */ /* 0x000fe2000000003a */
[C---:B------:R-:W-:Y:S01]  /*35a0*/  FMUL.FTZ R29, R86.reuse, R59 ;  /* 0x0000003b561d7220 */ /* 0x040fe20000410000 */
[----:B------:R-:W-:Y:S01]  /*35b0*/  PRMT R55, R115, 0x5410, R55 ;  /* 0x0000541073377816 */ /* 0x000fe20000000037 */
[-C--:B------:R-:W-:Y:S01]  /*35c0*/  FMUL.FTZ R86, R86, R87.reuse ;  /* 0x0000005756567220 */ /* 0x080fe20000410000 */
[----:B------:R-:W-:Y:S01]  /*35d0*/  LOP3.LUT R116, R30, 0xffff0000, RZ, 0xc0, !PT ;  /* 0xffff00001e747812 */ /* 0x000fe200078ec0ff */
[----:B------:R-:W-:-:S02]  /*35e0*/  FFMA.FTZ R29, R54, R87, -R29 ;  /* 0x00000057361d7223 */ /* 0x000fc4000001081d */
[----:B------:R-:W-:Y:S01]  /*35f0*/  FFMA.FTZ R54, R54, R59, R86 ;  /* 0x0000003b36367223 */ /* 0x000fe20000010056 */
[----:B------:R-:W-:Y:S02]  /*3600*/  IMAD.U32 R59, R58, 0x10000, RZ ;  /* 0x000100003a3b7824 */ /* 0x000fe400078e00ff */
[C---:B------:R-:W-:Y:S01]  /*3610*/  IMAD.U32 R87, R55.reuse, 0x10000, RZ ;  /* 0x0001000037577824 */ /* 0x040fe200078e00ff */
[----:B------:R-:W-:Y:S01]  /*3620*/  LOP3.LUT R55, R55, 0xffff0000, RZ, 0xc0, !PT ;  /* 0xffff000037377812 */ /* 0x000fe200078ec0ff */
[----:B------:R-:W-:Y:S02]  /*3630*/  IMAD.U32 R86, R30, 0x10000, RZ ;  /* 0x000100001e567824 */ /* 0x000fe400078e00ff */
[C---:B------:R-:W-:Y:S01]  /*3640*/  FMUL.FTZ R115, R116.reuse, R59 ;  /* 0x0000003b74737220 */ /* 0x040fe20000410000 */
[----:B------:R-:W-:Y:S01]  /*3650*/  FMUL.FTZ R116, R116, R87 ;  /* 0x0000005774747220 */ /* 0x000fe20000410000 */
[----:B------:R-:W-:Y:S02]  /*3660*/  F2FP.BF16.F32.PACK_AB R29, R54, R29 ;  /* 0x0000001d361d723e */ /* 0x000fe400000010ff */
[----:B------:R-:W-:Y:S01]  /*3670*/  FFMA.FTZ R30, R86, R87, -R115 ;  /* 0x00000057561e7223 */ /* 0x000fe20000010873 */
[----:B------:R-:W-:Y:S01]  /*3680*/  LOP3.LUT R87, R58, 0xffff0000, RZ, 0xc0, !PT ;  /* 0xffff00003a577812 */ /* 0x000fe200078ec0ff */
[----:B------:R-:W-:Y:S01]  /*3690*/  FFMA.FTZ R59, R86, R59, R116 ;  /* 0x0000003b563b7223 */ /* 0x000fe20000010074 */
[C---:B------:R-:W-:Y:S01]  /*36a0*/  LOP3.LUT R58, R31.reuse, 0xffff0000, RZ, 0xc0, !PT ;  /* 0xffff00001f3a7812 */ /* 0x040fe200078ec0ff */
[----:B------:R-:W-:-:S03]  /*36b0*/  IMAD.U32 R86, R31, 0x10000, RZ ;  /* 0x000100001f567824 */ /* 0x000fc600078e00ff */
[----:B------:R-:W-:Y:S01]  /*36c0*/  F2FP.BF16.F32.PACK_AB R30, R59, R30 ;  /* 0x0000001e3b1e723e */ /* 0x000fe200000010ff */
[C---:B------:R-:W-:Y:S01]  /*36d0*/  FMUL.FTZ R31, R58.reuse, R87 ;  /* 0x000000573a1f7220 */ /* 0x040fe20000410000 */
[----:B------:R-:W-:-:S03]  /*36e0*/  FMUL.FTZ R58, R58, R55 ;  /* 0x000000373a3a7220 */ /* 0x000fc60000410000 */
[C---:B------:R-:W-:Y:S01]  /*36f0*/  FFMA.FTZ R31, R86.reuse, R55, -R31 ;  /* 0x00000037561f7223 */ /* 0x040fe2000001081f */
[----:B------:R-:W-:Y:S01]  /*3700*/  FFMA.FTZ R58, R86, R87, R58 ;  /* 0x00000057563a7223 */ /* 0x000fe2000001003a */
[----:B------:R-:W-:Y:S01]  /*3710*/  IMAD.U32 R86, R53, 0x10000, RZ ;  /* 0x0001000035567824 */ /* 0x000fe200078e00ff */
[C---:B------:R-:W-:Y:S01]  /*3720*/  LOP3.LUT R53, R28.reuse, 0xffff0000, RZ, 0xc0, !PT ;  /* 0xffff00001c357812 */ /* 0x040fe200078ec0ff */
[----:B------:R-:W-:Y:S02]  /*3730*/  IMAD.U32 R55, R28, 0x10000, RZ ;  /* 0x000100001c377824 */ /* 0x000fe400078e00ff */
[----:B------:R-:W-:Y:S02]  /*3740*/  F2FP.BF16.F32.PACK_AB R31, R58, R31 ;  /* 0x0000001f3a1f723e */ /* 0x000fe400000010ff */
[C---:B------:R-:W-:Y:S01]  /*3750*/  FMUL.FTZ R28, R53.reuse, R86 ;  /* 0x00000056351c7220 */ /* 0x040fe20000410000 */
[----:B------:R-:W-:-:S03]  /*3760*/  FMUL.FTZ R53, R53, R52 ;  /* 0x0000003435357220 */ /* 0x000fc60000410000 */
[C---:B------:R-:W-:Y:S01]  /*3770*/  FFMA.FTZ R28, R55.reuse, R52, -R28 ;  /* 0x00000034371c7223 */ /* 0x040fe2000001081c */
[----:B------:R-:W-:-:S05]  /*3780*/  FFMA.FTZ R53, R55, R86, R53 ;  /* 0x0000005637357223 */ /* 0x000fca0000010035 */
[----:B------:R-:W-:-:S07]  /*3790*/  F2FP.BF16.F32.PACK_AB R28, R53, R28 ;  /* 0x0000001c351c723e */ /* 0x000fce00000010ff */
.L_x_1399:
[----:B------:R-:W-:Y:S05]  /*37a0*/  BSYNC B2 ;  /* 0x0000000000027941 */ /* 0x000fea0003800000 */
.L_x_1398:
[----:B------:R1:W-:Y:S02]  /*37b0*/  STG.E.128 desc[UR38][R32.64], R28 ;  /* 0x0000001c20007986 */ /* 0x0003e4000c101d26 */
.L_x_1397:
[----:B------:R-:W-:Y:S05]  /*37c0*/  BSYNC B1 ;  /* 0x0000000000017941 */ /* 0x000fea0003800000 */
.L_x_1396:
        /* <DEDUP_REMOVED lines=8> */
[----:B------:R-:W-:Y:S01]  /*3850*/  SHF.R.U64 R52, R50, 0x10, R51 ;  /* 0x0000001032347819 */ /* 0x000fe20000001233 */
[----:B------:R-:W-:Y:S01]  /*3860*/  IMAD.U32 R54, R29, 0x10000, RZ ;  /* 0x000100001d367824 */ /* 0x000fe200078e00ff */
[----:B------:R-:W-:Y:S02]  /*3870*/  SHF.R.U64 R50, R56, 0x10, R57 ;  /* 0x0000001038327819 */ /* 0x000fe40000001239 */
[----:B------:R-:W-:Y:S02]  /*3880*/  PRMT R127, R127, 0x5410, R52 ;  /* 0x000054107f7f7816 */ /* 0x000fe40000000034 */
[----:B------:R-:W-:Y:S02]  /*3890*/  PRMT R50, R88, 0x5432, R50 ;  /* 0x0000543258327816 */ /* 0x000fe40000000032 */
[----:B------:R-:W-:Y:S02]  /*38a0*/  SHF.R.U32.HI R51, RZ, 0x10, R51 ;  /* 0x00000010ff337819 */ /* 0x000fe40000011633 */
[----:B------:R-:W-:-:S02]  /*38b0*/  LOP3.LUT R52, R29, 0xffff0000, RZ, 0xc0, !PT ;  /* 0xffff00001d347812 */ /* 0x000fc400078ec0ff */
[----:B------:R-:W-:Y:S02]  /*38c0*/  LOP3.LUT R53, R50, 0xffff0000, RZ, 0xc0, !PT ;  /* 0xffff000032357812 */ /* 0x000fe400078ec0ff */
[----:B------:R-:W-:Y:S02]  /*38d0*/  SHF.R.U32.HI R56, RZ, 0x10, R57 ;  /* 0x00000010ff387819 */ /* 0x000fe40000011639 */
[C---:B------:R-:W-:Y:S01]  /*38e0*/  LOP3.LUT R55, R127.reuse, 0xffff0000, RZ, 0xc0, !PT ;  /* 0xffff00007f377812 */ /* 0x040fe200078ec0ff */
[----:B------:R-:W-:Y:S01]  /*38f0*/  FMUL.FTZ R29, R52, R53 ;  /* 0x00000035341d7220 */ /* 0x000fe20000410000 */
[----:B------:R-:W-:Y:S01]  /*3900*/  PRMT R128, R128, 0x5410, R51 ;  /* 0x0000541080807816 */ /* 0x000fe20000000033 */
[----:B------:R-:W-:Y:S01]  /*3910*/  IMAD.U32 R127, R127, 0x10000, RZ ;  /* 0x000100007f7f7824 */ /* 0x000fe200078e00ff */
[----:B------:R-:W-:Y:S01]  /*3920*/  PRMT R51, R89, 0x5432, R56 ;  /* 0x0000543259337816 */ /* 0x000fe20000000038 */
[-C--:B------:R-:W-:Y:S01]  /*3930*/  FMUL.FTZ R56, R52, R55.reuse ;  /* 0x0000003734387220 */ /* 0x080fe20000410000 */
[----:B------:R-:W-:Y:S01]  /*3940*/  FFMA.FTZ R52, R54, R55, -R29 ;  /* 0x0000003736347223 */ /* 0x000fe2000001081d */
[C---:B------:R-:W-:Y:S01]  /*3950*/  IMAD.U32 R55, R128.reuse, 0x10000, RZ ;  /* 0x0001000080377824 */ /* 0x040fe200078e00ff */
[----:B------:R-:W-:Y:S01]  /*3960*/  LOP3.LUT R128, R128, 0xffff0000, RZ, 0xc0, !PT ;  /* 0xffff000080807812 */ /* 0x000fe200078ec0ff */
[----:B------:R-:W-:Y:S01]  /*3970*/  FFMA.FTZ R29, R54, R53, R56 ;  /* 0x00000035361d7223 */ /* 0x000fe20000010038 */
[C---:B------:R-:W-:Y:S01]  /*3980*/  LOP3.LUT R54, R30.reuse, 0xffff0000, RZ, 0xc0, !PT ;  /* 0xffff00001e367812 */ /* 0x040fe200078ec0ff */
[C---:B------:R-:W-:Y:S01]  /*3990*/  IMAD.U32 R53, R51.reuse, 0x10000, RZ ;  /* 0x0001000033357824 */ /* 0x040fe200078e00ff */
[----:B------:R-:W-:Y:S01]  /*39a0*/  LOP3.LUT R51, R51, 0xffff0000, RZ, 0xc0, !PT ;  /* 0xffff000033337812 */ /* 0x000fe200078ec0ff */
[----:B------:R-:W-:Y:S01]  /*39b0*/  IMAD.U32 R30, R30, 0x10000, RZ ;  /* 0x000100001e1e7824 */ /* 0x000fe200078e00ff */
[----:B------:R-:W-:Y:S01]  /*39c0*/  F2FP.BF16.F32.PACK_AB R29, R29, R52 ;  /* 0x000000341d1d723e */ /* 0x000fe200000010ff */
[C---:B------:R-:W-:Y:S01]  /*39d0*/  FMUL.FTZ R57, R54.reuse, R53 ;  /* 0x0000003536397220 */ /* 0x040fe20000410000 */
[----:B------:R-:W-:-:S03]  /*39e0*/  FMUL.FTZ R54, R54, R55 ;  /* 0x0000003736367220 */ /* 0x000fc60000410000 */
[C---:B------:R-:W-:Y:S01]  /*39f0*/  FFMA.FTZ R57, R30.reuse, R55, -R57 ;  /* 0x000000371e397223 */ /* 0x040fe20000010839 */
[----:B------:R-:W-:Y:S01]  /*3a00*/  FFMA.FTZ R54, R30, R53, R54 ;  /* 0x000000351e367223 */ /* 0x000fe20000010036 */
[C---:B------:R-:W-:Y:S01]  /*3a10*/  LOP3.LUT R30, R31.reuse, 0xffff0000, RZ, 0xc0, !PT ;  /* 0xffff00001f1e7812 */ /* 0x040fe200078ec0ff */
[C---:B------:R-:W-:Y:S01]  /*3a20*/  IMAD.U32 R53, R28.reuse, 0x10000, RZ ;  /* 0x000100001c357824 */ /* 0x040fe200078e00ff */
[----:B------:R-:W-:Y:S01]  /*3a30*/  LOP3.LUT R28, R28, 0xffff0000, RZ, 0xc0, !PT ;  /* 0xffff00001c1c7812 */ /* 0x000fe200078ec0ff */
[----:B------:R-:W-:Y:S02]  /*3a40*/  IMAD.U32 R55, R50, 0x10000, RZ ;  /* 0x0001000032377824 */ /* 0x000fe400078e00ff */
[----:B------:R-:W-:Y:S02]  /*3a50*/  IMAD.U32 R31, R31, 0x10000, RZ ;  /* 0x000100001f1f7824 */ /* 0x000fe400078e00ff */
[C---:B------:R-:W-:Y:S01]  /*3a60*/  FMUL.FTZ R50, R30.reuse, R51 ;  /* 0x000000331e327220 */ /* 0x040fe20000410000 */
[----:B------:R-:W-:-:S03]  /*3a70*/  FMUL.FTZ R30, R30, R128 ;  /* 0x000000801e1e7220 */ /* 0x000fc60000410000 */
[C---:B------:R-:W-:Y:S01]  /*3a80*/  FFMA.FTZ R128, R31.reuse, R128, -R50 ;  /* 0x000000801f807223 */ /* 0x040fe20000010832 */
[C---:B------:R-:W-:Y:S01]  /*3a90*/  FMUL.FTZ R50, R28.reuse, R55 ;  /* 0x000000371c327220 */ /* 0x040fe20000410000 */
[----:B------:R-:W-:Y:S01]  /*3aa0*/  FMUL.FTZ R28, R28, R127 ;  /* 0x0000007f1c1c7220 */ /* 0x000fe20000410000 */
[----:B------:R-:W-:Y:S01]  /*3ab0*/  FFMA.FTZ R31, R31, R51, R30 ;  /* 0x000000331f1f7223 */ /* 0x000fe2000001001e */
[----:B------:R-:W-:Y:S01]  /*3ac0*/  F2FP.BF16.F32.PACK_AB R30, R54, R57 ;  /* 0x00000039361e723e */ /* 0x000fe200000010ff */
[C---:B------:R-:W-:Y:S01]  /*3ad0*/  FFMA.FTZ R50, R53.reuse, R127, -R50 ;  /* 0x0000007f35327223 */ /* 0x040fe20000010832 */
[----:B------:R-:W-:Y:S02]  /*3ae0*/  FFMA.FTZ R53, R53, R55, R28 ;  /* 0x0000003735357223 */ /* 0x000fe4000001001c */
[----:B------:R-:W-:-:S03]  /*3af0*/  F2FP.BF16.F32.PACK_AB R31, R31, R128 ;  /* 0x000000801f1f723e */ /* 0x000fc600000010ff */
[----:B------:R-:W-:-:S07]  /*3b00*/  F2FP.BF16.F32.PACK_AB R28, R53, R50 ;  /* 0x00000032351c723e */ /* 0x000fce00000010ff */
.L_x_1403:
[----:B------:R-:W-:Y:S05]  /*3b10*/  BSYNC B2 ;  /* 0x0000000000027941 */ /* 0x000fea0003800000 */
.L_x_1402:
[----:B------:R2:W-:Y:S02]  /*3b20*/  STG.E.128 desc[UR38][R32.64+0x20], R28 ;  /* 0x0000201c20007986 */ /* 0x0005e4000c101d26 */
.L_x_1401:
[----:B------:R-:W-:Y:S05]  /*3b30*/  BSYNC B1 ;  /* 0x0000000000017941 */ /* 0x000fea0003800000 */
.L_x_1400:
        /* <DEDUP_REMOVED lines=8> */
[----:B------:R-:W-:Y:S02]  /*3bc0*/  SHF.R.U64 R48, R48, 0x10, R49 ;  /* 0x0000001030307819 */ /* 0x000fe40000001231 */
[----:B------:R-:W-:Y:S01]  /*3bd0*/  SHF.R.U64 R50, R46, 0x10, R47 ;  /* 0x000000102e327819 */ /* 0x000fe2000000122f */
[----:B------:R-:W-:Y:S01]  /*3be0*/  IMAD.U32 R46, R30, 0x10000, RZ ;  /* 0x000100001e2e7824 */ /* 0x000fe200078e00ff */
[----:B------:R-:W-:Y:S02]  /*3bf0*/  SHF.R.U32.HI R49, RZ, 0x10, R49 ;  /* 0x00000010ff317819 */ /* 0x000fe40000011631 */
[----:B------:R-:W-:Y:S02]  /*3c00*/  PRMT R129, R129, 0x5410, R48 ;  /* 0x0000541081817816 */ /* 0x000fe40000000030 */
[----:B------:R-:W-:Y:S01]  /*3c10*/  PRMT R125, R125, 0x5410, R50 ;  /* 0x000054107d7d7816 */ /* 0x000fe20000000032 */
[----:B------:R-:W-:Y:S01]  /*3c20*/  IMAD.U32 R50, R29, 0x10000, RZ ;  /* 0x000100001d327824 */ /* 0x000fe200078e00ff */
[----:B------:R-:W-:-:S02]  /*3c30*/  SHF.R.U32.HI R51, RZ, 0x10, R47 ;  /* 0x00000010ff337819 */ /* 0x000fc4000001162f */
[----:B------:R-:W-:Y:S02]  /*3c40*/  PRMT R130, R130, 0x5410, R49 ;  /* 0x0000541082827816 */ /* 0x000fe40000000031 */
[----:B------:R-:W-:Y:S01]  /*3c50*/  LOP3.LUT R52, R29, 0xffff0000, RZ, 0xc0, !PT ;  /* 0xffff00001d347812 */ /* 0x000fe200078ec0ff */
[----:B------:R-:W-:Y:S01]  /*3c60*/  IMAD.U32 R29, R28, 0x10000, RZ ;  /* 0x000100001c1d7824 */ /* 0x000fe200078e00ff */
[----:B------:R-:W-:Y:S01]  /*3c70*/  LOP3.LUT R53, R129, 0xffff0000, RZ, 0xc0, !PT ;  /* 0xffff000081357812 */ /* 0x000fe200078ec0ff */
[----:B------:R-:W-:Y:S01]  /*3c80*/  IMAD.U32 R48, R130, 0x10000, RZ ;  /* 0x0001000082307824 */ /* 0x000fe200078e00ff */
[----:B------:R-:W-:Y:S01]  /*3c90*/  LOP3.LUT R49, R125, 0xffff0000, RZ, 0xc0, !PT ;  /* 0xffff00007d317812 */ /* 0x000fe200078ec0ff */
[----:B------:R-:W-:Y:S01]  /*3ca0*/  IMAD.U32 R129, R129, 0x10000, RZ ;  /* 0x0001000081817824 */ /* 0x000fe200078e00ff */
[----:B------:R-:W-:Y:S01]  /*3cb0*/  PRMT R126, R126, 0x5410, R51 ;  /* 0x000054107e7e7816 */ /* 0x000fe20000000033 */
[----:B------:R-:W-:Y:S01]  /*3cc0*/  FMUL.FTZ R55, R52, R53 ;  /* 0x0000003534377220 */ /* 0x000fe20000410000 */
[----:B------:R-:W-:Y:S01]  /*3cd0*/  LOP3.LUT R47, R30, 0xffff0000, RZ, 0xc0, !PT ;  /* 0xffff00001e2f7812 */ /* 0x000fe200078ec0ff */
[----:B------:R-:W-:Y:S01]  /*3ce0*/  FMUL.FTZ R52, R52, R49 ;  /* 0x0000003134347220 */ /* 0x000fe20000410000 */
[----:B------:R-:W-:Y:S01]  /*3cf0*/  LOP3.LUT R30, R31, 0xffff0000, RZ, 0xc0, !PT ;  /* 0xffff00001f1e7812 */ /* 0x000fe200078ec0ff */
[----:B------:R-:W-:-:S02]  /*3d00*/  IMAD.U32 R51, R126, 0x10000, RZ ;  /* 0x000100007e337824 */ /* 0x000fc400078e00ff */
[C---:B------:R-:W-:Y:S01]  /*3d10*/  FFMA.FTZ R49, R50.reuse, R49, -R55 ;  /* 0x0000003132317223 */ /* 0x040fe20000010837 */
[CC--:B------:R-:W-:Y:S01]  /*3d20*/  FMUL.FTZ R57, R47.reuse, R48.reuse ;  /* 0x000000302f397220 */ /* 0x0c0fe20000410000 */
[----:B------:R-:W-:Y:S01]  /*3d30*/  FFMA.FTZ R50, R50, R53, R52 ;  /* 0x0000003532327223 */ /* 0x000fe20000010034 */
[-C--:B------:R-:W-:Y:S01]  /*3d40*/  FMUL.FTZ R53, R47, R51.reuse ;  /* 0x000000332f357220 */ /* 0x080fe20000410000 */
[----:B------:R-:W-:Y:S01]  /*3d50*/  LOP3.LUT R130, R130, 0xffff0000, RZ, 0xc0, !PT ;  /* 0xffff000082827812 */ /* 0x000fe200078ec0ff */
[----:B------:R-:W-:Y:S01]  /*3d60*/  FFMA.FTZ R47, R46, R51, -R57 ;  /* 0x000000332e2f7223 */ /* 0x000fe20000010839 */
[----:B------:R-:W-:Y:S01]  /*3d70*/  LOP3.LUT R126, R126, 0xffff0000, RZ, 0xc0, !PT ;  /* 0xffff00007e7e7812 */ /* 0x000fe200078ec0ff */
[----:B------:R-:W-:Y:S01]  /*3d80*/  IMAD.U32 R125, R125, 0x10000, RZ ;  /* 0x000100007d7d7824 */ /* 0x000fe200078e00ff */
[----:B------:R-:W-:Y:S01]  /*3d90*/  LOP3.LUT R28, R28, 0xffff0000, RZ, 0xc0, !PT ;  /* 0xffff00001c1c7812 */ /* 0x000fe200078ec0ff */
[----:B------:R-:W-:Y:S01]  /*3da0*/  FFMA.FTZ R46, R46, R48, R53 ;  /* 0x000000302e2e7223 */ /* 0x000fe20000010035 */
[C---:B------:R-:W-:Y:S01]  /*3db0*/  FMUL.FTZ R48, R30.reuse, R130 ;  /* 0x000000821e307220 */ /* 0x040fe20000410000 */
[----:B------:R-:W-:Y:S01]  /*3dc0*/  FMUL.FTZ R51, R30, R126 ;  /* 0x0000007e1e337220 */ /* 0x000fe20000410000 */
[----:B------:R-:W-:-:S02]  /*3dd0*/  IMAD.U32 R31, R31, 0x10000, RZ ;  /* 0x000100001f1f7824 */ /* 0x000fc400078e00ff */
[C---:B------:R-:W-:Y:S01]  /*3de0*/  FMUL.FTZ R30, R28.reuse, R129 ;  /* 0x000000811c1e7220 */ /* 0x040fe20000410000 */
[----:B------:R-:W-:Y:S01]  /*3df0*/  FMUL.FTZ R28, R28, R125 ;  /* 0x0000007d1c1c7220 */ /* 0x000fe20000410000 */
[----:B------:R-:W-:Y:S01]  /*3e00*/  F2FP.BF16.F32.PACK_AB R49, R50, R49 ;  /* 0x000000313231723e */ /* 0x000fe200000010ff */
[----:B------:R-:W-:Y:S01]  /*3e10*/  FFMA.FTZ R48, R31, R126, -R48 ;  /* 0x0000007e1f307223 */ /* 0x000fe20000010830 */
[C---:B------:R-:W-:Y:S01]  /*3e20*/  FFMA.FTZ R30, R29.reuse, R125, -R30 ;  /* 0x0000007d1d1e7223 */ /* 0x040fe2000001081e */
[----:B------:R-:W-:Y:S01]  /*3e30*/  FFMA.FTZ R29, R29, R129, R28 ;  /* 0x000000811d1d7223 */ /* 0x000fe2000001001c */
[----:B------:R-:W-:Y:S01]  /*3e40*/  FFMA.FTZ R51, R31, R130, R51 ;  /* 0x000000821f337223 */ /* 0x000fe20000010033 */
[----:B------:R-:W-:-:S03]  /*3e50*/  F2FP.BF16.F32.PACK_AB R46, R46, R47 ;  /* 0x0000002f2e2e723e */ /* 0x000fc600000010ff */
[----:B------:R-:W-:Y:S01]  /*3e60*/  F2FP.BF16.F32.PACK_AB R28, R29, R30 ;  /* 0x0000001e1d1c723e */ /* 0x000fe200000010ff */
[----:B------:R-:W-:Y:S01]  /*3e70*/  IMAD.MOV.U32 R29, RZ, RZ, R49 ;  /* 0x000000ffff1d7224 */ /* 0x000fe200078e0031 */
[----:B------:R-:W-:Y:S01]  /*3e80*/  F2FP.BF16.F32.PACK_AB R31, R51, R48 ;  /* 0x00000030331f723e */ /* 0x000fe200000010ff */
[----:B------:R-:W-:-:S07]  /*3e90*/  IMAD.MOV.U32 R30, RZ, RZ, R46 ;  /* 0x000000ffff1e7224 */ /* 0x000fce00078e002e */
.L_x_1407:
[----:B------:R-:W-:Y:S05]  /*3ea0*/  BSYNC B2 ;  /* 0x0000000000027941 */ /* 0x000fea0003800000 */
.L_x_1406:
[----:B------:R3:W-:Y:S02]  /*3eb0*/  STG.E.128 desc[UR38][R32.64+0x40], R28 ;  /* 0x0000401c20007986 */ /* 0x0007e4000c101d26 */
.L_x_1405:
[----:B------:R-:W-:Y:S05]  /*3ec0*/  BSYNC B1 ;  /* 0x0000000000017941 */ /* 0x000fea0003800000 */
.L_x_1404:
        /* <DEDUP_REMOVED lines=9> */
[--C-:B------:R-:W-:Y:S01]  /*3f60*/  SHF.R.U64 R48, R42, 0x10, R43.reuse ;  /* 0x000000102a307819 */ /* 0x100fe2000000122b */
[----:B------:R-:W-:Y:S01]  /*3f70*/  IMAD.U32 R42, R30, 0x10000, RZ ;  /* 0x000100001e2a7824 */ /* 0x000fe200078e00ff */
[----:B------:R-:W-:Y:S02]  /*3f80*/  SHF.R.U32.HI R43, RZ, 0x10, R43 ;  /* 0x00000010ff2b7819 */ /* 0x000fe4000001162b */
[----:B------:R-:W-:Y:S02]  /*3f90*/  SHF.R.U32.HI R45, RZ, 0x10, R45 ;  /* 0x00000010ff2d7819 */ /* 0x000fe4000001162d */
[----:B------:R-:W-:Y:S02]  /*3fa0*/  PRMT R123, R123, 0x5410, R46 ;  /* 0x000054107b7b7816 */ /* 0x000fe4000000002e */
[----:B------:R-:W-:-:S02]  /*3fb0*/  PRMT R121, R121, 0x5410, R48 ;  /* 0x0000541079797816 */ /* 0x000fc40000000030 */
[----:B------:R-:W-:Y:S02]  /*3fc0*/  PRMT R122, R122, 0x5410, R43 ;  /* 0x000054107a7a7816 */ /* 0x000fe4000000002b */
[----:B------:R-:W-:Y:S01]  /*3fd0*/  PRMT R124, R124, 0x5410, R45 ;  /* 0x000054107c7c7816 */ /* 0x000fe2000000002d */
[C---:B------:R-:W-:Y:S01]  /*3fe0*/  IMAD.U32 R45, R29.reuse, 0x10000, RZ ;  /* 0x000100001d2d7824 */ /* 0x040fe200078e00ff */
        /* <DEDUP_REMOVED lines=11> */
[----:B------:R-:W-:Y:S01]  /*40a0*/  FMUL.FTZ R53, R44, R49 ;  /* 0x000000312c357220 */ /* 0x000fe20000410000 */
[C---:B------:R-:W-:Y:S01]  /*40b0*/  FFMA.FTZ R28, R45.reuse, R46, -R50 ;  /* 0x0000002e2d1c7223 */ /* 0x040fe20000010832 */
[----:B------:R-:W-:Y:S01]  /*40c0*/  LOP3.LUT R124, R124, 0xffff0000, RZ, 0xc0, !PT ;  /* 0xffff00007c7c7812 */ /* 0x000fe200078ec0ff */
[----:B------:R-:W-:Y:S01]  /*40d0*/  FFMA.FTZ R45, R45, R48, R51 ;  /* 0x000000302d2d7223 */ /* 0x000fe20000010033 */
[----:B------:R-:W-:Y:S01]  /*40e0*/  LOP3.LUT R122, R122, 0xffff0000, RZ, 0xc0, !PT ;  /* 0xffff00007a7a7812 */ /* 0x000fe200078ec0ff */
[----:B------:R-:W-:Y:S01]  /*40f0*/  FMUL.FTZ R51, R44, R47 ;  /* 0x0000002f2c337220 */ /* 0x000fe20000410000 */
[----:B------:R-:W-:-:S02]  /*4100*/  IMAD.U32 R46, R123, 0x10000, RZ ;  /* 0x000100007b2e7824 */ /* 0x000fc400078e00ff */
[----:B------:R-:W-:Y:S01]  /*4110*/  FFMA.FTZ R53, R42, R47, -R53 ;  /* 0x0000002f2a357223 */ /* 0x000fe20000010835 */
[----:B------:R-:W-:Y:S02]  /*4120*/  IMAD.U32 R44, R121, 0x10000, RZ ;  /* 0x00010000792c7824 */ /* 0x000fe400078e00ff */
[C---:B------:R-:W-:Y:S01]  /*4130*/  FMUL.FTZ R48, R30.reuse, R124 ;  /* 0x0000007c1e307220 */ /* 0x040fe20000410000 */
[----:B------:R-:W-:Y:S01]  /*4140*/  FMUL.FTZ R47, R30, R122 ;  /* 0x0000007a1e2f7220 */ /* 0x000fe20000410000 */
[C---:B------:R-:W-:Y:S01]  /*4150*/  FMUL.FTZ R30, R43.reuse, R46 ;  /* 0x0000002e2b1e7220 */ /* 0x040fe20000410000 */
[----:B------:R-:W-:Y:S01]  /*4160*/  FFMA.FTZ R42, R42, R49, R51 ;  /* 0x000000312a2a7223 */ /* 0x000fe20000010033 */
[-C--:B------:R-:W-:Y:S01]  /*4170*/  FMUL.FTZ R43, R43, R44.reuse ;  /* 0x0000002c2b2b7220 */ /* 0x080fe20000410000 */
[----:B------:R-:W-:Y:S02]  /*4180*/  IMAD.U32 R31, R31, 0x10000, RZ ;  /* 0x000100001f1f7824 */ /* 0x000fe400078e00ff */
        /* <DEDUP_REMOVED lines=8> */
[----:B------:R-:W-:-:S07]  /*4210*/  F2FP.BF16.F32.PACK_AB R31, R47, R48 ;  /* 0x000000302f1f723e */ /* 0x000fce00000010ff */
.L_x_1411:
[----:B------:R-:W-:Y:S05]  /*4220*/  BSYNC B2 ;  /* 0x0000000000027941 */ /* 0x000fea0003800000 */
.L_x_1410:
[----:B------:R4:W-:Y:S02]  /*4230*/  STG.E.128 desc[UR38][R32.64+0x60], R28 ;  /* 0x0000601c20007986 */ /* 0x0009e4000c101d26 */
.L_x_1409:
[----:B------:R-:W-:Y:S05]  /*4240*/  BSYNC B1 ;  /* 0x0000000000017941 */ /* 0x000fea0003800000 */
.L_x_1408:
        /* <DEDUP_REMOVED lines=53> */
.L_x_1415:
[----:B------:R-:W-:Y:S05]  /*45a0*/  BSYNC B2 ;  /* 0x0000000000027941 */ /* 0x000fea0003800000 */
.L_x_1414:
[----:B------:R1:W-:Y:S02]  /*45b0*/  STG.E.128 desc[UR38][R32.64+0x80], R28 ;  /* 0x0000801c20007986 */ /* 0x0003e4000c101d26 */
.L_x_1413:
[----:B------:R-:W-:Y:S05]  /*45c0*/  BSYNC B1 ;  /* 0x0000000000017941 */ /* 0x000fea0003800000 */
.L_x_1412:
[----:B------:R-:W-:-:S13]  /*45d0*/  ISETP.NE.AND P4, PT, R13, RZ, PT ;  /* 0x000000ff0d00720c */ /* 0x000fda0003f85270 */
[----:B------:R-:W-:Y:S05]  /*45e0*/  @!P4 BRA `(.L_x_1395) ;  /* 0x00000024006cc947 */ /* 0x000fea0003800000 */
[----:B------:R-:W5:Y:S01]  /*45f0*/  LDL R38, [R1+0x40] ;  /* 0x0000400001267983 */ /* 0x000f620000100800 */
[----:B------:R-:W-:Y:S03]  /*4600*/  BSSY B1, `(.L_x_1416) ;  /* 0x0000032000017945 */ /* 0x000fe60003800000 */
[----:B-1234-:R1:W2:Y:S01]  /*4610*/  LDS.128 R28, [R15+0x19000] ;  /* 0x019000000f1c7984 */ /* 0x01e2a20000000c00 */
[----:B-----5:R-:W-:-:S13]  /*4620*/  ISETP.GE.AND P4, PT, R38, R107, PT ;  /* 0x0000006b2600720c */ /* 0x020fda0003f86270 */
[----:B-12---:R-:W-:Y:S05]  /*4630*/  @P4 BRA `(.L_x_1417) ;  /* 0x0000000000b84947 */ /* 0x006fea0003800000 */
[----:B------:R-:W-:Y:S01]  /*4640*/  SHF.R.U64 R38, R36, 0x10, R37 ;  /* 0x0000001024267819 */ /* 0x000fe20000001225 */
        /* <DEDUP_REMOVED lines=8> */
[----:B------:R-:W-:Y:S02]  /*46d0*/  LOP3.LUT R37, R31, 0xffff0000, RZ, 0xc0, !PT ;  /* 0xffff00001f257812 */ /* 0x000fe400078ec0ff */
[----:B------:R-:W-:Y:S01]  /*46e0*/  PRMT R89, R89, 0x5410, R40 ;  /* 0x0000541059597816 */ /* 0x000fe20000000028 */
[----:B------:R-:W-:Y:S01]  /*46f0*/  IMAD.U32 R41, R110, 0x10000, RZ ;  /* 0x000100006e297824 */ /* 0x000fe200078e00ff */
[----:B------:R-:W-:Y:S02]  /*4700*/  LOP3.LUT R31, R29, 0xffff0000, RZ, 0xc0, !PT ;  /* 0xffff00001d1f7812 */ /* 0x000fe400078ec0ff */
[----:B------:R-:W-:Y:S01]  /*4710*/  LOP3.LUT R40, R109, 0xffff0000, RZ, 0xc0, !PT ;  /* 0xffff00006d287812 */ /* 0x000fe200078ec0ff */
[----:B------:R-:W-:Y:S01]  /*4720*/  IMAD.U32 R39, R89, 0x10000, RZ ;  /* 0x0001000059277824 */ /* 0x000fe200078e00ff */
[----:B------:R-:W-:Y:S01]  /*4730*/  LOP3.LUT R38, R88, 0xffff0000, RZ, 0xc0, !PT ;  /* 0xffff000058267812 */ /* 0x000fe200078ec0ff */
[----:B------:R-:W-:Y:S01]  /*4740*/  IMAD.U32 R109, R109, 0x10000, RZ ;  /* 0x000100006d6d7824 */ /* 0x000fe200078e00ff */
[----:B------:R-:W-:Y:S01]  /*4750*/  LOP3.LUT R35, R30, 0xffff0000, RZ, 0xc0, !PT ;  /* 0xffff00001e237812 */ /* 0x000fe200078ec0ff */
[----:B------:R-:W-:-:S02]  /*4760*/  IMAD.U32 R30, R29, 0x10000, RZ ;  /* 0x000100001d1e7824 */ /* 0x000fc400078e00ff */
[C---:B------:R-:W-:Y:S01]  /*4770*/  FMUL.FTZ R43, R31.reuse, R40 ;  /* 0x000000281f2b7220 */ /* 0x040fe20000410000 */
[C---:B------:R-:W-:Y:S02]  /*4780*/  IMAD.U32 R29, R28.reuse, 0x10000, RZ ;  /* 0x000100001c1d7824 */ /* 0x040fe400078e00ff */
[-C--:B------:R-:W-:Y:S01]  /*4790*/  FMUL.FTZ R31, R31, R38.reuse ;  /* 0x000000261f1f7220 */ /* 0x080fe20000410000 */
[----:B------:R-:W-:Y:S01]  /*47a0*/  LOP3.LUT R28, R28, 0xffff0000, RZ, 0xc0, !PT ;  /* 0xffff00001c1c7812 */ /* 0x000fe200078ec0ff */
[C---:B------:R-:W-:Y:S01]  /*47b0*/  FMUL.FTZ R45, R35.reuse, R41 ;  /* 0x00000029232d7220 */ /* 0x040fe20000410000 */
[----:B------:R-:W-:Y:S01]  /*47c0*/  LOP3.LUT R110, R110, 0xffff0000, RZ, 0xc0, !PT ;  /* 0xffff00006e6e7812 */ /* 0x000fe200078ec0ff */
[-C--:B------:R-:W-:Y:S01]  /*47d0*/  FMUL.FTZ R35, R35, R39.reuse ;  /* 0x0000002723237220 */ /* 0x080fe20000410000 */
[----:B------:R-:W-:Y:S01]  /*47e0*/  LOP3.LUT R89, R89, 0xffff0000, RZ, 0xc0, !PT ;  /* 0xffff000059597812 */ /* 0x000fe200078ec0ff */
[----:B------:R-:W-:Y:S02]  /*47f0*/  IMAD.U32 R88, R88, 0x10000, RZ ;  /* 0x0001000058587824 */ /* 0x000fe400078e00ff */
[C---:B------:R-:W-:Y:S01]  /*4800*/  FFMA.FTZ R43, R30.reuse, R38, -R43 ;  /* 0x000000261e2b7223 */ /* 0x040fe2000001082b */
[----:B------:R-:W-:Y:S01]  /*4810*/  FFMA.FTZ R40, R30, R40, R31 ;  /* 0x000000281e287223 */ /* 0x000fe2000001001f */
[----:B------:R-:W-:Y:S01]  /*4820*/  FFMA.FTZ R45, R34, R39, -R45 ;  /* 0x00000027222d7223 */ /* 0x000fe2000001082d */
[----:B------:R-:W-:Y:S01]  /*4830*/  FMUL.FTZ R30, R28, R109 ;  /* 0x0000006d1c1e7220 */ /* 0x000fe20000410000 */
[----:B------:R-:W-:Y:S01]  /*4840*/  FFMA.FTZ R34, R34, R41, R35 ;  /* 0x0000002922227223 */ /* 0x000fe20000010023 */
[C---:B------:R-:W-:Y:S01]  /*4850*/  FMUL.FTZ R31, R37.reuse, R110 ;  /* 0x0000006e251f7220 */ /* 0x040fe20000410000 */
[-C--:B------:R-:W-:Y:S01]  /*4860*/  FMUL.FTZ R28, R28, R88.reuse ;  /* 0x000000581c1c7220 */ /* 0x080fe20000410000 */
[-C--:B------:R-:W-:Y:S01]  /*4870*/  FMUL.FTZ R37, R37, R89.reuse ;  /* 0x0000005925257220 */ /* 0x080fe20000410000 */
[C---:B------:R-:W-:Y:S01]  /*4880*/  FFMA.FTZ R30, R29.reuse, R88, -R30 ;  /* 0x000000581d1e7223 */ /* 0x040fe2000001081e */
[C---:B------:R-:W-:Y:S01]  /*4890*/  FFMA.FTZ R31, R36.reuse, R89, -R31 ;  /* 0x00000059241f7223 */ /* 0x040fe2000001081f */
[----:B------:R-:W-:Y:S01]  /*48a0*/  FFMA.FTZ R29, R29, R109, R28 ;  /* 0x0000006d1d1d7223 */ /* 0x000fe2000001001c */
[----:B------:R-:W-:Y:S01]  /*48b0*/  FFMA.FTZ R36, R36, R110, R37 ;  /* 0x0000006e24247223 */ /* 0x000fe20000010025 */
[----:B------:R-:W-:-:S02]  /*48c0*/  F2FP.BF16.F32.PACK_AB R40, R40, R43 ;  /* 0x0000002b2828723e */ /* 0x000fc400000010ff */
[----:B------:R-:W-:Y:S02]  /*48d0*/  F2FP.BF16.F32.PACK_AB R34, R34, R45 ;  /* 0x0000002d2222723e */ /* 0x000fe400000010ff */
[----:B------:R-:W-:Y:S01]  /*48e0*/  F2FP.BF16.F32.PACK_AB R28, R29, R30 ;  /* 0x0000001e1d1c723e */ /* 0x000fe200000010ff */
[----:B------:R-:W-:Y:S01]  /*48f0*/  IMAD.MOV.U32 R29, RZ, RZ, R40 ;  /* 0x000000ffff1d7224 */ /* 0x000fe200078e0028 */
[----:B------:R-:W-:Y:S01]  /*4900*/  F2FP.BF16.F32.PACK_AB R31, R36, R31 ;  /* 0x0000001f241f723e */ /* 0x000fe200000010ff */
[----:B------:R-:W-:-:S07]  /*4910*/  IMAD.MOV.U32 R30, RZ, RZ, R34 ;  /* 0x000000ffff1e7224 */ /* 0x000fce00078e0022 */
.L_x_1417:
[----:B------:R-:W-:Y:S05]  /*4920*/  BSYNC B1 ;  /* 0x0000000000017941 */ /* 0x000fea0003800000 */
.L_x_1416:
[----:B------:R1:W-:Y:S01]  /*4930*/  STG.E.128 desc[UR38][R32.64+0xa0], R28 ;  /* 0x0000a01c20007986 */ /* 0x0003e2000c101d26 */
[----:B------:R-:W-:Y:S05]  /*4940*/  BRA `(.L_x_1395) ;  /* 0x0000002000947947 */ /* 0x000fea0003800000 */
.L_x_1389:
        /* <DEDUP_REMOVED lines=46> */
.L_x_1419:
[----:B------:R-:W-:Y:S05]  /*4c30*/  BSYNC B1 ;  /* 0x0000000000017941 */ /* 0x000fea0003800000 */
.L_x_1418:
[----:B-----5:R-:W-:Y:S01]  /*4c40*/  IMAD.MOV.U32 R14, RZ, RZ, R30 ;  /* 0x000000ffff0e7224 */ /* 0x020fe200078e001e */
[----:B------:R-:W-:Y:S01]  /*4c50*/  UISETP.NE.AND UP0, UPT, UR37, 0x3, UPT ;  /* 0x000000032500788c */ /* 0x000fe2000bf05270 */
[----:B0-----:R-:W-:Y:S02]  /*4c60*/  IMAD.MOV.U32 R52, RZ, RZ, R31 ;  /* 0x000000ffff347224 */ /* 0x001fe400078e001f */
[----:B------:R-:W-:Y:S02]  /*4c70*/  IMAD.MOV.U32 R53, RZ, RZ, R28 ;  /* 0x000000ffff357224 */ /* 0x000fe400078e001c */
        /* <DEDUP_REMOVED lines=14> */
[----:B------:R-:W-:-:S02]  /*4d60*/  IMAD.MOV.U32 R53, RZ, RZ, R36 ;  /* 0x000000ffff357224 */ /* 0x000fc400078e0024 */
[----:B------:R-:W-:Y:S01]  /*4d70*/  IMAD.MOV.U32 R54, RZ, RZ, R37 ;  /* 0x000000ffff367224 */ /* 0x000fe200078e0025 */
[----:B------:R-:W-:Y:S01]  /*4d80*/  PRMT R119, R52, 0x5410, R14 ;  /* 0x0000541034777816 */ /* 0x000fe2000000000e */
[----:B------:R-:W-:Y:S02]  /*4d90*/  IMAD.MOV.U32 R14, RZ, RZ, R42 ;  /* 0x000000ffff0e7224 */ /* 0x000fe400078e002a */
[----:B------:R-:W-:Y:S01]  /*4da0*/  IMAD.MOV.U32 R52, RZ, RZ, R43 ;  /* 0x000000ffff347224 */ /* 0x000fe200078e002b */
[----:B------:R-:W-:Y:S01]  /*4db0*/  PRMT R118, R54, 0x5410, R53 ;  /* 0x0000541036767816 */ /* 0x000fe20000000035 */
[----:B------:R-:W-:Y:S02]  /*4dc0*/  IMAD.MOV.U32 R53, RZ, RZ, R40 ;  /* 0x000000ffff357224 */ /* 0x000fe400078e0028 */
        /* <DEDUP_REMOVED lines=8> */
[----:B------:R-:W-:Y:S01]  /*4e50*/  IMAD.MOV.U32 R14, RZ, RZ, R50 ;  /* 0x000000ffff0e7224 */ /* 0x000fe200078e0032 */
[----:B------:R-:W-:Y:S01]  /*4e60*/  PRMT R127, R52, 0x5410, R53 ;  /* 0x00005410347f7816 */ /* 0x000fe20000000035 */
[----:B------:R-:W-:Y:S01]  /*4e70*/  IMAD.MOV.U32 R52, RZ, RZ, R51 ;  /* 0x000000ffff347224 */ /* 0x000fe200078e0033 */
[----:B------:R-:W-:Y:S02]  /*4e80*/  PRMT R126, R54, 0x7610, R126 ;  /* 0x00007610367e7816 */ /* 0x000fe4000000007e */
[----:B------:R-:W-:Y:S01]  /*4e90*/  PRMT R120, R14, 0x7610, R120 ;  /* 0x000076100e787816 */ /* 0x000fe20000000078 */
[----:B------:R-:W-:Y:S01]  /*4ea0*/  IMAD.MOV.U32 R14, RZ, RZ, R48 ;  /* 0x000000ffff0e7224 */ /* 0x000fe200078e0030 */
[----:B------:R-:W-:Y:S01]  /*4eb0*/  PRMT R121, R52, 0x7610, R121 ;  /* 0x0000761034797816 */ /* 0x000fe20000000079 */
[----:B------:R-:W-:-:S03]  /*4ec0*/  IMAD.MOV.U32 R52, RZ, RZ, R49 ;  /* 0x000000ffff347224 */ /* 0x000fc600078e0031 */
[----:B------:R-:W-:Y:S02]  /*4ed0*/  PRMT R120, R120, 0x5410, R14 ;  /* 0x0000541078787816 */ /* 0x000fe4000000000e */
[----:B------:R-:W-:Y:S01]  /*4ee0*/  PRMT R121, R121, 0x5410, R52 ;  /* 0x0000541079797816 */ /* 0x000fe20000000034 */
[----:B------:R-:W-:Y:S06]  /*4ef0*/  @!P3 BRA `(.L_x_1420) ;  /* 0x000000000004b947 */ /* 0x000fec0003800000 */
[----:B------:R-:W-:Y:S01]  /*4f00*/  BPT.TRAP 0x1 ;  /* 0x000000040000795c */ /* 0x000fe20000300000 */
.L_x_1420:
[----:B------:R-:W-:Y:S01]  /*4f10*/  IMAD R14, R17, 0x8, R2 ;  /* 0x00000008110e7824 */ /* 0x000fe200078e0202 */
[----:B------:R-:W-:Y:S01]  /*4f20*/  SHF.L.U32 R85, R155, 0x1f, RZ ;  /* 0x0000001f9b557819 */ /* 0x000fe200000006ff */
[----:B------:R-:W-:Y:S03]  /*4f30*/  BSSY B1, `(.L_x_1421) ;  /* 0x0000003000017945 */ /* 0x000fe60003800000 */
[----:B------:R-:W0:Y:S02]  /*4f40*/  SYNCS.PHASECHK.TRANS64.TRYWAIT P5, [R14+URZ+0x2d890], R85 ;  /* 0x02d890550e0075a7 */ /* 0x000e2400080a017f */
[----:B0-----:R-:W-:Y:S05]  /*4f50*/  @!P5 BRA `(.L_x_1422) ;  /* 0x000001dc0054d947 */ /* 0x001fea0003800000 */
.L_x_1757:
[----:B------:R-:W-:Y:S05]  /*4f60*/  BSYNC B1 ;  /* 0x0000000000017941 */ /* 0x000fea0003800000 */
.L_x_1421:
        /* <DEDUP_REMOVED lines=17> */
[----:B------:R-:W-:Y:S01]  /*5080*/  SEL R52, R108, R115, !P0 ;  /* 0x000000736c347207 */ /* 0x000fe20004000000 */
[----:B------:R-:W-:Y:S01]  /*5090*/  BSSY B2, `(.L_x_1425) ;  /* 0x0000072000027945 */ /* 0x000fe20003800000 */
[----:B------:R-:W-:-:S02]  /*50a0*/  ISETP.GE.AND P4, PT, R22, R107, PT ;  /* 0x0000006b1600720c */ /* 0x000fc40003f86270 */
[----:B------:R-:W-:-:S04]  /*50b0*/  SHF.R.S32.HI R53, RZ, 0x1f, R52 ;  /* 0x0000001fff357819 */ /* 0x000fc80000011434 */
[----:B------:R-:W-:-:S04]  /*50c0*/  LEA.HI R53, R53, R52, RZ, 0x4 ;  /* 0x0000003435357211 */ /* 0x000fc800078f20ff */
[----:B------:R-:W-:-:S04]  /*50d0*/  SHF.R.S32.HI R53, RZ, 0x4, R53 ;  /* 0x00000004ff357819 */ /* 0x000fc80000011435 */
[----:B------:R-:W-:-:S04]  /*50e0*/  LEA.HI.SX32 R116, R76, R53, 0x1d ;  /* 0x000000354c747211 */ /* 0x000fc800078feaff */
[----:B------:R-:W-:-:S04]  /*50f0*/  SHF.R.S32.HI R53, RZ, 0x1f, R116 ;  /* 0x0000001fff357819 */ /* 0x000fc80000011474 */
[----:B------:R-:W-:Y:S01]  /*5100*/  LEA.HI R52, R53, R116, RZ, 0x2 ;  /* 0x0000007435347211 */ /* 0x000fe200078f10ff */
[----:B------:R-:W-:-:S04]  /*5110*/  IMAD.SHL.U32 R116, R116, 0x8, RZ ;  /* 0x0000000874747824 */ /* 0x000fc800078e00ff */
[----:B------:R-:W-:-:S05]  /*5120*/  IMAD.SHL.U32 R52, R52, 0x400, RZ ;  /* 0x0000040034347824 */ /* 0x000fca00078e00ff */
[----:B------:R-:W-:Y:S02]  /*5130*/  LOP3.LUT R52, R52, 0x7ffff000, RZ, 0xc0, !PT ;  /* 0x7ffff00034347812 */ /* 0x000fe400078ec0ff */
[----:B--2---:R-:W-:-:S04]  /*5140*/  LOP3.LUT R53, R58, 0x18, R116, 0xf8, !PT ;  /* 0x000000183a357812 */ /* 0x004fc800078ef874 */
[----:B---3--:R-:W-:Y:S01]  /*5150*/  LOP3.LUT R53, R53, R55, RZ, 0x3c, !PT ;  /* 0x0000003735357212 */ /* 0x008fe200078e3cff */
[----:B------:R-:W-:-:S03]  /*5160*/  IMAD R55, R17, 0x3000, R105 ;  /* 0x0000300011377824 */ /* 0x000fc600078e0269 */
[----:B----4-:R-:W-:-:S05]  /*5170*/  IADD3 R52, R53, R52, R54 ;  /* 0x0000003435347210 */ /* 0x010fca0007ffe036 */
[----:B------:R-:W-:Y:S02]  /*5180*/  IMAD R53, R17, 0x3000, R52 ;  /* 0x0000300011357824 */ /* 0x000fe400078e0234 */
[--C-:B------:R-:W-:Y:S02]  /*5190*/  IMAD R52, R55, 0x2, R2.reuse ;  /* 0x0000000237347824 */ /* 0x100fe400078e0202 */
[----:B------:R-:W-:-:S04]  /*51a0*/  IMAD R56, R53, 0x2, R2 ;  /* 0x0000000235387824 */ /* 0x000fc800078e0202 */
[----:B------:R-:W1:Y:S04]  /*51b0*/  LDS.128 R52, [R52+0x15400] ;  /* 0x0154000034347984 */ /* 0x000e680000000c00 */
[----:B------:R-:W2:Y:S01]  /*51c0*/  LDS.128 R56, [R56+0x15400] ;  /* 0x0154000038387984 */ /* 0x000ea20000000c00 */
[----:B------:R-:W-:Y:S05]  /*51d0*/  @P4 BRA `(.L_x_1426) ;  /* 0x0000000400744947 */ /* 0x000fea0003800000 */
[--C-:B------:R-:W-:Y:S01]  /*51e0*/  SHF.R.U64 R36, R36, 0x10, R37.reuse ;  /* 0x0000001024247819 */ /* 0x100fe20000001225 */
[----:B--2---:R-:W-:Y:S01]  /*51f0*/  IMAD.U32 R122, R57, 0x10000, RZ ;  /* 0x00010000397a7824 */ /* 0x004fe200078e00ff */
[----:B------:R-:W-:Y:S02]  /*5200*/  SHF.R.U32.HI R37, RZ, 0x10, R37 ;  /* 0x00000010ff257819 */ /* 0x000fe40000011625 */
[C---:B------:R-:W-:Y:S02]  /*5210*/  PRMT R36, R118.reuse, 0x5432, R36 ;  /* 0x0000543276247816 */ /* 0x040fe40000000024 */
[----:B------:R-:W-:Y:S02]  /*5220*/  PRMT R37, R118, 0x5410, R37 ;  /* 0x0000541076257816 */ /* 0x000fe40000000025 */
[----:B------:R-:W-:Y:S02]  /*5230*/  SHF.R.U64 R38, R38, 0x10, R39 ;  /* 0x0000001026267819 */ /* 0x000fe40000001227 */
[----:B------:R-:W-:-:S02]  /*5240*/  SHF.R.U32.HI R118, RZ, 0x10, R49 ;  /* 0x00000010ff767819 */ /* 0x000fc40000011631 */
[----:B------:R-:W-:Y:S02]  /*5250*/  SHF.R.U64 R48, R48, 0x10, R49 ;  /* 0x0000001030307819 */ /* 0x000fe40000001231 */
[--C-:B------:R-:W-:Y:S02]  /*5260*/  SHF.R.U64 R49, R50, 0x10, R51.reuse ;  /* 0x0000001032317819 */ /* 0x100fe40000001233 */
[----:B------:R-:W-:Y:S02]  /*5270*/  PRMT R50, R119, 0x5432, R38 ;  /* 0x0000543277327816 */ /* 0x000fe40000000026 */
[----:B------:R-:W-:Y:S02]  /*5280*/  SHF.R.U32.HI R51, RZ, 0x10, R51 ;  /* 0x00000010ff337819 */ /* 0x000fe40000011633 */
[----:B------:R-:W-:Y:S01]  /*5290*/  PRMT R38, R121, 0x5432, R118 ;  /* 0x0000543279267816 */ /* 0x000fe20000000076 */
[----:B------:R-:W-:Y:S01]  /*52a0*/  IMAD.U32 R118, R37, 0x10000, RZ ;  /* 0x0001000025767824 */ /* 0x000fe200078e00ff */
[----:B------:R-:W-:-:S02]  /*52b0*/  SHF.R.U32.HI R39, RZ, 0x10, R39 ;  /* 0x00000010ff277819 */ /* 0x000fc40000011627 */
[----:B------:R-:W-:Y:S01]  /*52c0*/  PRMT R51, R121, 0x5410, R51 ;  /* 0x0000541079337816 */ /* 0x000fe20000000033 */
[----:B------:R-:W-:Y:S01]  /*52d0*/  IMAD.U32 R121, R38, 0x10000, RZ ;  /* 0x0001000026797824 */ /* 0x000fe200078e00ff */
[----:B------:R-:W-:Y:S02]  /*52e0*/  PRMT R39, R119, 0x5410, R39 ;  /* 0x0000541077277816 */ /* 0x000fe40000000027 */
[----:B------:R-:W-:Y:S01]  /*52f0*/  PRMT R48, R120, 0x5432, R48 ;  /* 0x0000543278307816 */ /* 0x000fe20000000030 */
[-C--:B------:R-:W-:Y:S01]  /*5300*/  FMUL.FTZ R119, R122, R121.reuse ;  /* 0x000000797a777220 */ /* 0x080fe20000410000 */
[----:B------:R-:W-:Y:S01]  /*5310*/  PRMT R49, R120, 0x5410, R49 ;  /* 0x0000541078317816 */ /* 0x000fe20000000031 */
[----:B-1----:R-:W-:Y:S01]  /*5320*/  IMAD.U32 R120, R53, 0x10000, RZ ;  /* 0x0001000035787824 */ /* 0x002fe200078e00ff */
[----:B------:R-:W-:Y:S02]  /*5330*/  LOP3.LUT R38, R38, 0xffff0000, RZ, 0xc0, !PT ;  /* 0xffff000026267812 */ /* 0x000fe400078ec0ff */
[----:B------:R-:W-:Y:S01]  /*5340*/  LOP3.LUT R57, R57, 0xffff0000, RZ, 0xc0, !PT ;  /* 0xffff000039397812 */ /* 0x000fe200078ec0ff */
[-C--:B------:R-:W-:Y:S01]  /*5350*/  FFMA.FTZ R119, R120, R118.reuse, -R119 ;  /* 0x0000007678777223 */ /* 0x080fe20000010877 */
[----:B------:R-:W-:Y:S01]  /*5360*/  FMUL.FTZ R118, R122, R118 ;  /* 0x000000767a767220 */ /* 0x000fe20000410000 */
[----:B------:R-:W-:Y:S01]  /*5370*/  LOP3.LUT R53, R53, 0xffff0000, RZ, 0xc0, !PT ;  /* 0xffff000035357812 */ /* 0x000fe200078ec0ff */
[C---:B------:R-:W-:Y:S01]  /*5380*/  IMAD.U32 R122, R59.reuse, 0x10000, RZ ;  /* 0x000100003b7a7824 */ /* 0x040fe200078e00ff */
[----:B------:R-:W-:Y:S01]  /*5390*/  LOP3.LUT R59, R59, 0xffff0000, RZ, 0xc0, !PT ;  /* 0xffff00003b3b7812 */ /* 0x000fe200078ec0ff */
[----:B------:R-:W-:Y:S01]  /*53a0*/  FFMA.FTZ R118, R120, R121, R118 ;  /* 0x0000007978767223 */ /* 0x000fe20000010076 */
[----:B------:R-:W-:Y:S01]  /*53b0*/  LOP3.LUT R120, R37, 0xffff0000, RZ, 0xc0, !PT ;  /* 0xffff000025787812 */ /* 0x000fe200078ec0ff */
[----:B------:R-:W-:Y:S01]  /*53c0*/  FMUL.FTZ R37, R57, R38 ;  /* 0x0000002639257220 */ /* 0x000fe20000410000 */
[C---:B------:R-:W-:Y:S01]  /*53d0*/  IMAD.U32 R121, R51.reuse, 0x10000, RZ ;  /* 0x0001000033797824 */ /* 0x040fe200078e00ff */
[----:B------:R-:W-:-:S02]  /*53e0*/  LOP3.LUT R51, R51, 0xffff0000, RZ, 0xc0, !PT ;  /* 0xffff000033337812 */ /* 0x000fc400078ec0ff */
[-C--:B------:R-:W-:Y:S01]  /*53f0*/  FMUL.FTZ R57, R57, R120.reuse ;  /* 0x0000007839397220 */ /* 0x080fe20000410000 */
[----:B------:R-:W-:Y:S01]  /*5400*/  FFMA.FTZ R37, R53, R120, -R37 ;  /* 0x0000007835257223 */ /* 0x000fe20000010825 */
[----:B------:R-:W-:Y:S02]  /*5410*/  IMAD.U32 R120, R55, 0x10000, RZ ;  /* 0x0001000037787824 */ /* 0x000fe400078e00ff */
[----:B------:R-:W-:Y:S01]  /*5420*/  FFMA.FTZ R38, R53, R38, R57 ;  /* 0x0000002635267223 */ /* 0x000fe20000010039 */
[----:B------:R-:W-:Y:S02]  /*5430*/  IMAD.U32 R57, R39, 0x10000, RZ ;  /* 0x0001000027397824 */ /* 0x000fe400078e00ff */
[----:B------:R-:W-:Y:S01]  /*5440*/  FMUL.FTZ R53, R122, R121 ;  /* 0x000000797a357220 */ /* 0x000fe20000410000 */
[----:B------:R-:W-:Y:S02]  /*5450*/  F2FP.BF16.F32.PACK_AB R37, R37, R119 ;  /* 0x000000772525723e */ /* 0x000fe400000010ff */
[----:B------:R-:W-:Y:S01]  /*5460*/  F2FP.BF16.F32.PACK_AB R38, R38, R118 ;  /* 0x000000762626723e */ /* 0x000fe200000010ff */
[-C--:B------:R-:W-:Y:S01]  /*5470*/  FFMA.FTZ R53, R120, R57.reuse, -R53 ;  /* 0x0000003978357223 */ /* 0x080fe20000010835 */
[----:B------:R-:W-:-:S04]  /*5480*/  FMUL.FTZ R57, R122, R57 ;  /* 0x000000397a397220 */ /* 0x000fc80000410000 */
[----:B------:R-:W-:Y:S01]  /*5490*/  FFMA.FTZ R57, R120, R121, R57 ;  /* 0x0000007978397223 */ /* 0x000fe20000010039 */
[----:B------:R-:W-:Y:S02]  /*54a0*/  LOP3.LUT R120, R39, 0xffff0000, RZ, 0xc0, !PT ;  /* 0xffff000027787812 */ /* 0x000fe400078ec0ff */
        /* <DEDUP_REMOVED lines=9> */
[----:B------:R-:W-:Y:S01]  /*5540*/  IMAD.U32 R53, R56, 0x10000, RZ ;  /* 0x0001000038357824 */ /* 0x000fe200078e00ff */
[----:B------:R-:W-:Y:S01]  /*5550*/  F2FP.BF16.F32.PACK_AB R59, R59, R57 ;  /* 0x000000393b3b723e */ /* 0x000fe200000010ff */
[C---:B------:R-:W-:Y:S01]  /*5560*/  IMAD.U32 R57, R36.reuse, 0x10000, RZ ;  /* 0x0001000024397824 */ /* 0x040fe200078e00ff */
[----:B------:R-:W-:Y:S01]  /*5570*/  LOP3.LUT R36, R36, 0xffff0000, RZ, 0xc0, !PT ;  /* 0xffff000024247812 */ /* 0x000fe200078ec0ff */
[----:B------:R-:W-:-:S02]  /*5580*/  FMUL.FTZ R118, R53, R51 ;  /* 0x0000003335767220 */ /* 0x000fc40000410000 */
[-C--:B------:R-:W-:Y:S02]  /*5590*/  FMUL.FTZ R53, R53, R57.reuse ;  /* 0x0000003935357220 */ /* 0x080fe40000410000 */
[C---:B------:R-:W-:Y:S01]  /*55a0*/  FFMA.FTZ R118, R39.reuse, R57, -R118 ;  /* 0x0000003927767223 */ /* 0x040fe20000010876 */
[----:B------:R-:W-:Y:S02]  /*55b0*/  IMAD.U32 R57, R58, 0x10000, RZ ;  /* 0x000100003a397824 */ /* 0x000fe400078e00ff */
[----:B------:R-:W-:Y:S01]  /*55c0*/  FFMA.FTZ R53, R39, R51, R53 ;  /* 0x0000003327357223 */ /* 0x000fe20000010035 */
[----:B------:R-:W-:Y:S02]  /*55d0*/  LOP3.LUT R39, R56, 0xffff0000, RZ, 0xc0, !PT ;  /* 0xffff000038277812 */ /* 0x000fe400078ec0ff */
        /* <DEDUP_REMOVED lines=9> */
[C---:B------:R-:W-:Y:S01]  /*5670*/  FMUL.FTZ R56, R57.reuse, R51 ;  /* 0x0000003339387220 */ /* 0x040fe20000410000 */
[----:B------:R-:W-:Y:S02]  /*5680*/  IMAD.U32 R48, R54, 0x10000, RZ ;  /* 0x0001000036307824 */ /* 0x000fe400078e00ff */
[----:B------:R-:W-:Y:S01]  /*5690*/  FMUL.FTZ R57, R57, R52 ;  /* 0x0000003439397220 */ /* 0x000fe20000410000 */
[----:B------:R-:W-:Y:S01]  /*56a0*/  F2FP.BF16.F32.PACK_AB R36, R36, R118 ;  /* 0x000000762424723e */ /* 0x000fe200000010ff */
[----:B------:R-:W-:-:S02]  /*56b0*/  FFMA.FTZ R56, R48, R52, -R56 ;  /* 0x0000003430387223 */ /* 0x000fc40000010838 */
[----:B------:R-:W-:Y:S01]  /*56c0*/  FFMA.FTZ R57, R48, R51, R57 ;  /* 0x0000003330397223 */ /* 0x000fe20000010039 */
[----:B------:R-:W-:Y:S02]  /*56d0*/  LOP3.LUT R48, R58, 0xffff0000, RZ, 0xc0, !PT ;  /* 0xffff00003a307812 */ /* 0x000fe400078ec0ff */
[----:B------:R-:W-:Y:S02]  /*56e0*/  LOP3.LUT R51, R54, 0xffff0000, RZ, 0xc0, !PT ;  /* 0xffff000036337812 */ /* 0x000fe400078ec0ff */
[----:B------:R-:W-:Y:S01]  /*56f0*/  F2FP.BF16.F32.PACK_AB R39, R39, R53 ;  /* 0x000000352727723e */ /* 0x000fe200000010ff */
[CC--:B------:R-:W-:Y:S01]  /*5700*/  FMUL.FTZ R52, R48.reuse, R49.reuse ;  /* 0x0000003130347220 */ /* 0x0c0fe20000410000 */
[-C--:B------:R-:W-:Y:S01]  /*5710*/  FMUL.FTZ R48, R48, R50.reuse ;  /* 0x0000003230307220 */ /* 0x080fe20000410000 */
[----:B------:R-:W-:Y:S02]  /*5720*/  IMAD.MOV.U32 R53, RZ, RZ, R37 ;  /* 0x000000ffff357224 */ /* 0x000fe400078e0025 */
        /* <DEDUP_REMOVED lines=8> */
.L_x_1426:
[----:B------:R-:W-:Y:S05]  /*57b0*/  BSYNC B2 ;  /* 0x0000000000027941 */ /* 0x000fea0003800000 */
.L_x_1425:
        /* <DEDUP_REMOVED lines=9> */
[----:B-1----:R1:W-:Y:S01]  /*5850*/  STG.E.128 desc[UR38][R36.64], R52 ;  /* 0x0000003424007986 */ /* 0x0023e2000c101d26 */
[----:B------:R-:W-:-:S05]  /*5860*/  @!P4 LEA.HI.X R39, R39, R87, R48, 0x1, P5 ;  /* 0x000000572727c211 */ /* 0x000fca00028f0c30 */
[----:B--2---:R1:W-:Y:S04]  /*5870*/  @!P4 STG.E.128 desc[UR38][R38.64], R56 ;  /* 0x000000382600c986 */ /* 0x0043e8000c101d26 */
.L_x_1424:
[----:B------:R-:W-:Y:S05]  /*5880*/  BSYNC B1 ;  /* 0x0000000000017941 */ /* 0x000fea0003800000 */
.L_x_1423:
[----:B------:R-:W-:Y:S01]  /*5890*/  ISETP.NE.AND P4, PT, R9, RZ, PT ;  /* 0x000000ff0900720c */ /* 0x000fe20003f85270 */
[----:B------:R-:W-:-:S12]  /*58a0*/  BSSY B1, `(.L_x_1427) ;  /* 0x0000083000017945 */ /* 0x000fd80003800000 */
[----:B------:R-:W-:Y:S05]  /*58b0*/  @!P4 BRA `(.L_x_1428) ;  /* 0x000000080004c947 */ /* 0x000fea0003800000 */
[----:B------:R-:W2:Y:S04]  /*58c0*/  LDL R48, [R1+0x4] ;  /* 0x0000040001307983 */ /* 0x000ea80000100800 */
[----:B-1----:R-:W3:Y:S04]  /*58d0*/  LDL R39, [R1+0x10] ;  /* 0x0000100001277983 */ /* 0x002ee80000100800 */
[----:B------:R-:W4:Y:S01]  /*58e0*/  LDL R38, [R1+0x14] ;  /* 0x0000140001267983 */ /* 0x000f220000100800 */
[----:B------:R-:W-:Y:S01]  /*58f0*/  SEL R36, R108, R115, !P1 ;  /* 0x000000736c247207 */ /* 0x000fe20004800000 */
[----:B------:R-:W-:Y:S01]  /*5900*/  BSSY B2, `(.L_x_1429) ;  /* 0x0000072000027945 */ /* 0x000fe20003800000 */
[----:B------:R-:W-:-:S02]  /*5910*/  IADD3 R52, P4, P5, R20, R88, R79 ;  /* 0x0000005814347210 */ /* 0x000fc40007d9e04f */
[----:B------:R-:W-:Y:S02]  /*5920*/  SHF.R.S32.HI R37, RZ, 0x1f, R36 ;  /* 0x0000001fff257819 */ /* 0x000fe40000011424 */
[----:B------:R-:W-:Y:S02]  /*5930*/  IADD3.X R53, R3, R110, R101, P4, P5 ;  /* 0x0000006e03357210 */ /* 0x000fe400027ea465 */
[----:B------:R-:W-:Y:S02]  /*5940*/  LEA.HI R37, R37, R36, RZ, 0x4 ;  /* 0x0000002425257211 */ /* 0x000fe400078f20ff */
[----:B------:R-:W-:Y:S02]  /*5950*/  ISETP.GE.AND P4, PT, R0, R107, PT ;  /* 0x0000006b0000720c */ /* 0x000fe40003f86270 */
[----:B------:R-:W-:-:S04]  /*5960*/  SHF.R.S32.HI R36, RZ, 0x4, R37 ;  /* 0x00000004ff247819 */ /* 0x000fc80000011425 */
[----:B------:R-:W-:-:S04]  /*5970*/  LEA.HI.SX32 R36, R75, R36, 0x1d ;  /* 0x000000244b247211 */ /* 0x000fc800078feaff */
[----:B------:R-:W-:Y:S01]  /*5980*/  SHF.R.S32.HI R37, RZ, 0x1f, R36 ;  /* 0x0000001fff257819 */ /* 0x000fe20000011424 */
[----:B------:R-:W-:-:S03]  /*5990*/  IMAD.SHL.U32 R54, R36, 0x8, RZ ;  /* 0x0000000824367824 */ /* 0x000fc600078e00ff */
[----:B------:R-:W-:-:S05]  /*59a0*/  LEA.HI R37, R37, R36, RZ, 0x2 ;  /* 0x0000002425257211 */ /* 0x000fca00078f10ff */
[----:B------:R-:W-:-:S05]  /*59b0*/  IMAD.SHL.U32 R37, R37, 0x400, RZ ;  /* 0x0000040025257824 */ /* 0x000fca00078e00ff */
[----:B------:R-:W-:Y:S02]  /*59c0*/  LOP3.LUT R37, R37, 0x7ffff000, RZ, 0xc0, !PT ;  /* 0x7ffff00025257812 */ /* 0x000fe400078ec0ff */
[----:B--2---:R-:W-:-:S04]  /*59d0*/  LOP3.LUT R36, R48, 0x18, R54, 0xf8, !PT ;  /* 0x0000001830247812 */ /* 0x004fc800078ef836 */
[----:B---3--:R-:W-:-:S04]  /*59e0*/  LOP3.LUT R36, R36, R39, RZ, 0x3c, !PT ;  /* 0x0000002724247212 */ /* 0x008fc800078e3cff */
[----:B----4-:R-:W-:Y:S01]  /*59f0*/  IADD3 R36, R36, R37, R38 ;  /* 0x0000002524247210 */ /* 0x010fe20007ffe026 */
[----:B------:R-:W-:-:S04]  /*5a00*/  IMAD R37, R17, 0x3000, R104 ;  /* 0x0000300011257824 */ /* 0x000fc800078e0268 */
[----:B------:R-:W-:Y:S02]  /*5a10*/  IMAD R39, R17, 0x3000, R36 ;  /* 0x0000300011277824 */ /* 0x000fe400078e0224 */
[--C-:B------:R-:W-:Y:S02]  /*5a20*/  IMAD R37, R37, 0x2, R2.reuse ;  /* 0x0000000225257824 */ /* 0x100fe400078e0202 */
[----:B------:R-:W-:-:S04]  /*5a30*/  IMAD R48, R39, 0x2, R2 ;  /* 0x0000000227307824 */ /* 0x000fc800078e0202 */
[----:B------:R-:W1:Y:S04]  /*5a40*/  LDS.128 R36, [R37+0x15400] ;  /* 0x0154000025247984 */ /* 0x000e680000000c00 */
[----:B------:R-:W2:Y:S01]  /*5a50*/  LDS.128 R48, [R48+0x15400] ;  /* 0x0154000030307984 */ /* 0x000ea20000000c00 */
[----:B------:R-:W-:Y:S05]  /*5a60*/  @P4 BRA `(.L_x_1430) ;  /* 0x00000004006c4947 */ /* 0x000fea0003800000 */
[----:B------:R-:W-:Y:S01]  /*5a70*/  SHF.R.U32.HI R57, RZ, 0x10, R45 ;  /* 0x00000010ff397819 */ /* 0x000fe2000001162d */
[----:B-1----:R-:W-:Y:S01]  /*5a80*/  IMAD.U32 R55, R37, 0x10000, RZ ;  /* 0x0001000025377824 */ /* 0x002fe200078e00ff */
[----:B------:R-:W-:Y:S01]  /*5a90*/  SHF.R.U32.HI R58, RZ, 0x10, R33 ;  /* 0x00000010ff3a7819 */ /* 0x000fe20000011621 */
[----:B--2---:R-:W-:Y:S01]  /*5aa0*/  IMAD.U32 R116, R49, 0x10000, RZ ;  /* 0x0001000031747824 */ /* 0x004fe200078e00ff */
[----:B------:R-:W-:Y:S02]  /*5ab0*/  PRMT R57, R128, 0x5410, R57 ;  /* 0x0000541080397816 */ /* 0x000fe40000000039 */
[----:B------:R-:W-:Y:S02]  /*5ac0*/  PRMT R58, R130, 0x5432, R58 ;  /* 0x00005432823a7816 */ /* 0x000fe4000000003a */
[----:B------:R-:W-:Y:S01]  /*5ad0*/  SHF.R.U64 R32, R32, 0x10, R33 ;  /* 0x0000001020207819 */ /* 0x000fe20000001221 */
[C---:B------:R-:W-:Y:S01]  /*5ae0*/  IMAD.U32 R59, R57.reuse, 0x10000, RZ ;  /* 0x00010000393b7824 */ /* 0x040fe200078e00ff */
[----:B------:R-:W-:Y:S01]  /*5af0*/  SHF.R.U64 R33, R44, 0x10, R45 ;  /* 0x000000102c217819 */ /* 0x000fe2000000122d */
[----:B------:R-:W-:Y:S01]  /*5b00*/  IMAD.U32 R56, R58, 0x10000, RZ ;  /* 0x000100003a387824 */ /* 0x000fe200078e00ff */
[----:B------:R-:W-:Y:S01]  /*5b10*/  LOP3.LUT R57, R57, 0xffff0000, RZ, 0xc0, !PT ;  /* 0xffff000039397812 */ /* 0x000fe200078ec0ff */
[C---:B------:R-:W-:Y:S01]  /*5b20*/  FMUL.FTZ R118, R116.reuse, R59 ;  /* 0x0000003b74767220 */ /* 0x040fe20000410000 */
[----:B------:R-:W-:Y:S01]  /*5b30*/  LOP3.LUT R45, R49, 0xffff0000, RZ, 0xc0, !PT ;  /* 0xffff0000312d7812 */ /* 0x000fe200078ec0ff */
[-C--:B------:R-:W-:Y:S01]  /*5b40*/  FMUL.FTZ R116, R116, R56.reuse ;  /* 0x0000003874747220 */ /* 0x080fe20000410000 */
[----:B------:R-:W-:Y:S01]  /*5b50*/  LOP3.LUT R44, R58, 0xffff0000, RZ, 0xc0, !PT ;  /* 0xffff00003a2c7812 */ /* 0x000fe200078ec0ff */
[----:B------:R-:W-:Y:S01]  /*5b60*/  FFMA.FTZ R56, R55, R56, -R118 ;  /* 0x0000003837387223 */ /* 0x000fe20000010876 */
[----:B------:R-:W-:Y:S01]  /*5b70*/  LOP3.LUT R37, R37, 0xffff0000, RZ, 0xc0, !PT ;  /* 0xffff000025257812 */ /* 0x000fe200078ec0ff */
[C---:B------:R-:W-:Y:S01]  /*5b80*/  FMUL.FTZ R49, R45.reuse, R57 ;  /* 0x000000392d317220 */ /* 0x040fe20000410000 */
[----:B------:R-:W-:Y:S01]  /*5b90*/  SHF.R.U32.HI R58, RZ, 0x10, R35 ;  /* 0x00000010ff3a7819 */ /* 0x000fe20000011623 */
[-C--:B------:R-:W-:Y:S01]  /*5ba0*/  FMUL.FTZ R45, R45, R44.reuse ;  /* 0x0000002c2d2d7220 */ /* 0x080fe20000410000 */
[----:B------:R-:W-:Y:S01]  /*5bb0*/  FFMA.FTZ R55, R55, R59, R116 ;  /* 0x0000003b37377223 */ /* 0x000fe20000010074 */
[C---:B------:R-:W-:Y:S01]  /*5bc0*/  FFMA.FTZ R44, R37.reuse, R44, -R49 ;  /* 0x0000002c252c7223 */ /* 0x040fe20000010831 */
[----:B------:R-:W-:Y:S01]  /*5bd0*/  PRMT R58, R128, 0x5432, R58 ;  /* 0x00005432803a7816 */ /* 0x000fe2000000003a */
[----:B------:R-:W-:Y:S01]  /*5be0*/  FFMA.FTZ R37, R37, R57, R45 ;  /* 0x0000003925257223 */ /* 0x000fe2000001002d */
[----:B------:R-:W-:Y:S01]  /*5bf0*/  PRMT R57, R129, 0x5432, R32 ;  /* 0x0000543281397816 */ /* 0x000fe20000000020 */
[C---:B------:R-:W-:Y:S01]  /*5c00*/  IMAD.U32 R116, R51.reuse, 0x10000, RZ ;  /* 0x0001000033747824 */ /* 0x040fe200078e00ff */
[----:B------:R-:W-:Y:S01]  /*5c10*/  SHF.R.U32.HI R32, RZ, 0x10, R47 ;  /* 0x00000010ff207819 */ /* 0x000fe2000001162f */
[----:B------:R-:W-:Y:S01]  /*5c20*/  IMAD.U32 R49, R58, 0x10000, RZ ;  /* 0x000100003a317824 */ /* 0x000fe200078e00ff */
[----:B------:R-:W-:Y:S01]  /*5c30*/  LOP3.LUT R51, R51, 0xffff0000, RZ, 0xc0, !PT ;  /* 0xffff000033337812 */ /* 0x000fe200078ec0ff */
[----:B------:R-:W-:Y:S01]  /*5c40*/  IMAD.U32 R45, R39, 0x10000, RZ ;  /* 0x00010000272d7824 */ /* 0x000fe200078e00ff */
[----:B------:R-:W-:-:S02]  /*5c50*/  PRMT R32, R127, 0x5432, R32 ;  /* 0x000054327f207816 */ /* 0x000fc40000000020 */
[----:B------:R-:W-:Y:S02]  /*5c60*/  PRMT R33, R127, 0x5410, R33 ;  /* 0x000054107f217816 */ /* 0x000fe40000000021 */
[----:B------:R-:W-:Y:S01]  /*5c70*/  SHF.R.U64 R46, R46, 0x10, R47 ;  /* 0x000000102e2e7819 */ /* 0x000fe2000000122f */
[----:B------:R-:W-:Y:S01]  /*5c80*/  IMAD.U32 R59, R32, 0x10000, RZ ;  /* 0x00010000203b7824 */ /* 0x000fe200078e00ff */
[----:B------:R-:W-:Y:S02]  /*5c90*/  SHF.R.U64 R34, R34, 0x10, R35 ;  /* 0x0000001022227819 */ /* 0x000fe40000001223 */
[----:B------:R-:W-:Y:S01]  /*5ca0*/  PRMT R46, R126, 0x5410, R46 ;  /* 0x000054107e2e7816 */ /* 0x000fe2000000002e */
[C---:B------:R-:W-:Y:S01]  /*5cb0*/  FMUL.FTZ R118, R116.reuse, R59 ;  /* 0x0000003b74767220 */ /* 0x040fe20000410000 */
[-C--:B------:R-:W-:Y:S01]  /*5cc0*/  FMUL.FTZ R116, R116, R49.reuse ;  /* 0x0000003174747220 */ /* 0x080fe20000410000 */
[----:B------:R-:W-:Y:S02]  /*5cd0*/  PRMT R34, R126, 0x5432, R34 ;  /* 0x000054327e227816 */ /* 0x000fe40000000022 */
[C---:B------:R-:W-:Y:S01]  /*5ce0*/  FFMA.FTZ R49, R45.reuse, R49, -R118 ;  /* 0x000000312d317223 */ /* 0x040fe20000010876 */
[----:B------:R-:W-:Y:S01]  /*5cf0*/  FFMA.FTZ R45, R45, R59, R116 ;  /* 0x0000003b2d2d7223 */ /* 0x000fe20000010074 */
[----:B------:R-:W-:Y:S01]  /*5d00*/  LOP3.LUT R59, R58, 0xffff0000, RZ, 0xc0, !PT ;  /* 0xffff00003a3b7812 */ /* 0x000fe200078ec0ff */
[----:B------:R-:W-:Y:S01]  /*5d10*/  IMAD.U32 R116, R57, 0x10000, RZ ;  /* 0x0001000039747824 */ /* 0x000fe200078e00ff */
[----:B------:R-:W-:Y:S01]  /*5d20*/  LOP3.LUT R58, R32, 0xffff0000, RZ, 0xc0, !PT ;  /* 0xffff0000203a7812 */ /* 0x000fe200078ec0ff */
[----:B------:R-:W-:Y:S01]  /*5d30*/  IMAD.U32 R47, R34, 0x10000, RZ ;  /* 0x00010000222f7824 */ /* 0x000fe200078e00ff */
[----:B------:R-:W-:-:S02]  /*5d40*/  LOP3.LUT R32, R39, 0xffff0000, RZ, 0xc0, !PT ;  /* 0xffff000027207812 */ /* 0x000fc400078ec0ff */
[----:B------:R-:W-:Y:S01]  /*5d50*/  LOP3.LUT R57, R57, 0xffff0000, RZ, 0xc0, !PT ;  /* 0xffff000039397812 */ /* 0x000fe200078ec0ff */
[C---:B------:R-:W-:Y:S01]  /*5d60*/  FMUL.FTZ R39, R51.reuse, R58 ;  /* 0x0000003a33277220 */ /* 0x040fe20000410000 */
[-C--:B------:R-:W-:Y:S01]  /*5d70*/  FMUL.FTZ R51, R51, R59.reuse ;  /* 0x0000003b33337220 */ /* 0x080fe20000410000 */
[----:B------:R-:W-:Y:S02]  /*5d80*/  F2FP.BF16.F32.PACK_AB R44, R44, R56 ;  /* 0x000000382c2c723e */ /* 0x000fe400000010ff */
[C---:B------:R-:W-:Y:S01]  /*5d90*/  FFMA.FTZ R39, R32.reuse, R59, -R39 ;  /* 0x0000003b20277223 */ /* 0x040fe20000010827 */
[----:B------:R-:W-:Y:S01]  /*5da0*/  FFMA.FTZ R32, R32, R58, R51 ;  /* 0x0000003a20207223 */ /* 0x000fe20000010033 */
[C---:B------:R-:W-:Y:S01]  /*5db0*/  IMAD.U32 R59, R48.reuse, 0x10000, RZ ;  /* 0x00010000303b7824 */ /* 0x040fe200078e00ff */
[----:B------:R-:W-:Y:S01]  /*5dc0*/  LOP3.LUT R48, R48, 0xffff0000, RZ, 0xc0, !PT ;  /* 0xffff000030307812 */ /* 0x000fe200078ec0ff */
[C---:B------:R-:W-:Y:S01]  /*5dd0*/  IMAD.U32 R58, R33.reuse, 0x10000, RZ ;  /* 0x00010000213a7824 */ /* 0x040fe200078e00ff */
[----:B------:R-:W-:Y:S01]  /*5de0*/  LOP3.LUT R33, R33, 0xffff0000, RZ, 0xc0, !PT ;  /* 0xffff000021217812 */ /* 0x000fe200078ec0ff */
[C---:B------:R-:W-:Y:S01]  /*5df0*/  IMAD.U32 R51, R36.reuse, 0x10000, RZ ;  /* 0x0001000024337824 */ /* 0x040fe200078e00ff */
[----:B------:R-:W-:Y:S01]  /*5e00*/  LOP3.LUT R36, R36, 0xffff0000, RZ, 0xc0, !PT ;  /* 0xffff000024247812 */ /* 0x000fe200078ec0ff */
        /* <DEDUP_REMOVED lines=8> */
[C---:B------:R-:W-:Y:S01]  /*5e90*/  IMAD.U32 R57, R50.reuse, 0x10000, RZ ;  /* 0x0001000032397824 */ /* 0x040fe200078e00ff */
[----:B------:R-:W-:Y:S01]  /*5ea0*/  LOP3.LUT R50, R50, 0xffff0000, RZ, 0xc0, !PT ;  /* 0xffff000032327812 */ /* 0x000fe200078ec0ff */
[----:B------:R-:W-:Y:S01]  /*5eb0*/  IMAD.U32 R36, R46, 0x10000, RZ ;  /* 0x000100002e247824 */ /* 0x000fe200078e00ff */
[----:B------:R-:W-:Y:S01]  /*5ec0*/  F2FP.BF16.F32.PACK_AB R32, R32, R45 ;  /* 0x0000002d2020723e */ /* 0x000fe200000010ff */
[----:B------:R-:W-:Y:S01]  /*5ed0*/  IMAD.U32 R33, R38, 0x10000, RZ ;  /* 0x0001000026217824 */ /* 0x000fe200078e00ff */
[----:B------:R-:W-:Y:S01]  /*5ee0*/  F2FP.BF16.F32.PACK_AB R35, R35, R118 ;  /* 0x000000762323723e */ /* 0x000fe200000010ff */
[C---:B------:R-:W-:Y:S01]  /*5ef0*/  FMUL.FTZ R51, R57.reuse, R36 ;  /* 0x0000002439337220 */ /* 0x040fe20000410000 */
[----:B------:R-:W-:Y:S01]  /*5f00*/  FMUL.FTZ R57, R57, R47 ;  /* 0x0000002f39397220 */ /* 0x000fe20000410000 */
[----:B------:R-:W-:-:S02]  /*5f10*/  F2FP.BF16.F32.PACK_AB R39, R39, R49 ;  /* 0x000000312727723e */ /* 0x000fc400000010ff */
[C---:B------:R-:W-:Y:S01]  /*5f20*/  FFMA.FTZ R51, R33.reuse, R47, -R51 ;  /* 0x0000002f21337223 */ /* 0x040fe20000010833 */
[----:B------:R-:W-:Y:S01]  /*5f30*/  FFMA.FTZ R57, R33, R36, R57 ;  /* 0x0000002421397223 */ /* 0x000fe20000010039 */
[----:B------:R-:W-:Y:S02]  /*5f40*/  LOP3.LUT R33, R46, 0xffff0000, RZ, 0xc0, !PT ;  /* 0xffff00002e217812 */ /* 0x000fe400078ec0ff */
[----:B------:R-:W-:Y:S02]  /*5f50*/  LOP3.LUT R47, R34, 0xffff0000, RZ, 0xc0, !PT ;  /* 0xffff0000222f7812 */ /* 0x000fe400078ec0ff */
[----:B------:R-:W-:Y:S01]  /*5f60*/  LOP3.LUT R36, R38, 0xffff0000, RZ, 0xc0, !PT ;  /* 0xffff000026247812 */ /* 0x000fe200078ec0ff */
[C---:B------:R-:W-:Y:S01]  /*5f70*/  FMUL.FTZ R119, R50.reuse, R33 ;  /* 0x0000002132777220 */ /* 0x040fe20000410000 */
[----:B------:R-:W-:Y:S01]  /*5f80*/  F2FP.BF16.F32.PACK_AB R49, R37, R55 ;  /* 0x000000372531723e */ /* 0x000fe200000010ff */
[----:B------:R-:W-:Y:S01]  /*5f90*/  FMUL.FTZ R50, R50, R47 ;  /* 0x0000002f32327220 */ /* 0x000fe20000410000 */
[----:B------:R-:W-:Y:S01]  /*5fa0*/  F2FP.BF16.F32.PACK_AB R48, R48, R59 ;  /* 0x0000003b3030723e */ /* 0x000fe200000010ff */
[----:B------:R-:W-:Y:S01]  /*5fb0*/  FFMA.FTZ R34, R36, R47, -R119 ;  /* 0x0000002f24227223 */ /* 0x000fe20000010877 */
[----:B------:R-:W-:-:S02]  /*5fc0*/  IMAD.MOV.U32 R37, RZ, RZ, R44 ;  /* 0x000000ffff257224 */ /* 0x000fc400078e002c */
[----:B------:R-:W-:Y:S02]  /*5fd0*/  FFMA.FTZ R36, R36, R33, R50 ;  /* 0x0000002124247223 */ /* 0x000fe40000010032 */
[----:B------:R-:W-:Y:S01]  /*5fe0*/  F2FP.BF16.F32.PACK_AB R38, R34, R51 ;  /* 0x000000332226723e */ /* 0x000fe200000010ff */
[----:B------:R-:W-:Y:S02]  /*5ff0*/  IMAD.MOV.U32 R51, RZ, RZ, R32 ;  /* 0x000000ffff337224 */ /* 0x000fe400078e0020 */
[----:B------:R-:W-:Y:S01]  /*6000*/  F2FP.BF16.F32.PACK_AB R50, R36, R57 ;  /* 0x000000392432723e */ /* 0x000fe200000010ff */
[----:B------:R-:W-:-:S07]  /*6010*/  IMAD.MOV.U32 R36, RZ, RZ, R35 ;  /* 0x000000ffff247224 */ /* 0x000fce00078e0023 */
.L_x_1430:
[----:B------:R-:W-:Y:S05]  /*6020*/  BSYNC B2 ;  /* 0x0000000000027941 */ /* 0x000fea0003800000 */
.L_x_1429:
[----:B------:R-:W-:-:S13]  /*6030*/  ISETP.GE.AND P4, PT, R54, R109, PT ;  /* 0x0000006d3600720c */ /* 0x000fda0003f86270 */
[--C-:B------:R-:W-:Y:S02]  /*6040*/  @!P4 SHF.R.S32.HI R32, RZ, 0x1f, R54.reuse ;  /* 0x0000001fff20c819 */ /* 0x100fe40000011436 */
[----:B------:R-:W-:-:S04]  /*6050*/  @!P4 IADD3 R54, P5, P6, R20, R88, R54 ;  /* 0x000000581436c210 */ /* 0x000fc80007ebe036 */
[----:B------:R-:W-:Y:S02]  /*6060*/  @!P4 IADD3.X R35, R3, R110, R32, P5, P6 ;  /* 0x0000006e0323c210 */ /* 0x000fe40002fec420 */
[----:B------:R-:W-:-:S04]  /*6070*/  LEA R32, P5, R52, R86, 0x1 ;  /* 0x0000005634207211 */ /* 0x000fc800078a08ff */
[----:B------:R-:W-:Y:S02]  /*6080*/  LEA.HI.X R33, R52, R87, R53, 0x1, P5 ;  /* 0x0000005734217211 */ /* 0x000fe400028f0c35 */
[----:B------:R-:W-:-:S03]  /*6090*/  @!P4 LEA R34, P5, R54, R86, 0x1 ;  /* 0x000000563622c211 */ /* 0x000fc600078a08ff */
[----:B-1----:R3:W-:Y:S01]  /*60a0*/  STG.E.128 desc[UR38][R32.64], R36 ;  /* 0x0000002420007986 */ /* 0x0027e2000c101d26 */
[----:B------:R-:W-:-:S05]  /*60b0*/  @!P4 LEA.HI.X R35, R54, R87, R35, 0x1, P5 ;  /* 0x000000573623c211 */ /* 0x000fca00028f0c23 */
[----:B--2---:R3:W-:Y:S04]  /*60c0*/  @!P4 STG.E.128 desc[UR38][R34.64], R48 ;  /* 0x000000302200c986 */ /* 0x0047e8000c101d26 */
.L_x_1428:
[----:B------:R-:W-:Y:S05]  /*60d0*/  BSYNC B1 ;  /* 0x0000000000017941 */ /* 0x000fea0003800000 */
.L_x_1427:
[----:B------:R-:W-:-:S13]  /*60e0*/  ISETP.NE.AND P4, PT, R10, RZ, PT ;  /* 0x000000ff0a00720c */ /* 0x000fda0003f85270 */
[----:B------:R-:W-:Y:S05]  /*60f0*/  @!P4 BRA `(.L_x_1395) ;  /* 0x0000000800a8c947 */ /* 0x000fea0003800000 */
[----:B---3--:R-:W2:Y:S04]  /*6100*/  LDL R32, [R1] ;  /* 0x0000000001207983 */ /* 0x008ea80000100800 */
[----:B------:R-:W1:Y:S04]  /*6110*/  LDL R35, [R1+0x4] ;  /* 0x0000040001237983 */ /* 0x000e680000100800 */
[----:B------:R-:W3:Y:S04]  /*6120*/  LDL R34, [R1+0x10] ;  /* 0x0000100001227983 */ /* 0x000ee80000100800 */
[----:B------:R-:W4:Y:S01]  /*6130*/  LDL R33, [R1+0x14] ;  /* 0x0000140001217983 */ /* 0x000f220000100800 */
[----:B------:R-:W-:Y:S01]  /*6140*/  BSSY B1, `(.L_x_1431) ;  /* 0x000007b000017945 */ /* 0x000fe20003800000 */
[----:B--2---:R-:W-:-:S02]  /*6150*/  LOP3.LUT P6, RZ, R32, 0x1, RZ, 0xc0, !PT ;  /* 0x0000000120ff7812 */ /* 0x004fc400078cc0ff */
[----:B------:R-:W-:Y:S01]  /*6160*/  IADD3 R32, P4, P5, R20, R88, R77 ;  /* 0x0000005814207210 */ /* 0x000fe20007d9e04d */
[----:B-1----:R-:W-:Y:S02]  /*6170*/  IMAD.MOV.U32 R36, RZ, RZ, R35 ;  /* 0x000000ffff247224 */ /* 0x002fe400078e0023 */
[----:B---3--:R-:W-:Y:S01]  /*6180*/  IMAD.MOV.U32 R35, RZ, RZ, R34 ;  /* 0x000000ffff237224 */ /* 0x008fe200078e0022 */
[----:B------:R-:W-:Y:S01]  /*6190*/  SEL R115, R108, R115, !P6 ;  /* 0x000000736c737207 */ /* 0x000fe20007000000 */
[----:B----4-:R-:W-:Y:S01]  /*61a0*/  IMAD.MOV.U32 R34, RZ, RZ, R33 ;  /* 0x000000ffff227224 */ /* 0x010fe200078e0021 */
        /* <DEDUP_REMOVED lines=10> */
[----:B------:R-:W-:-:S03]  /*6250*/  LOP3.LUT R32, R36, 0x18, R47, 0xf8, !PT ;  /* 0x0000001824207812 */ /* 0x000fc600078ef82f */
[----:B------:R-:W-:Y:S01]  /*6260*/  IMAD.SHL.U32 R33, R33, 0x400, RZ ;  /* 0x0000040021217824 */ /* 0x000fe200078e00ff */
[----:B------:R-:W-:-:S04]  /*6270*/  LOP3.LUT R32, R32, R35, RZ, 0x3c, !PT ;  /* 0x0000002320207212 */ /* 0x000fc800078e3cff */
[----:B------:R-:W-:-:S04]  /*6280*/  LOP3.LUT R33, R33, 0x7ffff000, RZ, 0xc0, !PT ;  /* 0x7ffff00021217812 */ /* 0x000fc800078ec0ff */
[----:B------:R-:W-:Y:S01]  /*6290*/  IADD3 R32, R32, R33, R34 ;  /* 0x0000002120207210 */ /* 0x000fe20007ffe022 */
[----:B------:R-:W-:-:S04]  /*62a0*/  IMAD R33, R17, 0x3000, R103 ;  /* 0x0000300011217824 */ /* 0x000fc800078e0267 */
        /* <DEDUP_REMOVED lines=9> */
[--C-:B------:R-:W-:Y:S01]  /*6340*/  SHF.R.U32.HI R46, RZ, 0x10, R29.reuse ;  /* 0x00000010ff2e7819 */ /* 0x100fe2000001161d */
[----:B-1----:R-:W-:Y:S01]  /*6350*/  IMAD.U32 R52, R35, 0x10000, RZ ;  /* 0x0001000023347824 */ /* 0x002fe200078e00ff */
[----:B------:R-:W-:Y:S01]  /*6360*/  PRMT R55, R125, 0x5432, R50 ;  /* 0x000054327d377816 */ /* 0x000fe20000000032 */
[----:B------:R-:W-:Y:S01]  /*6370*/  IMAD.U32 R51, R34, 0x10000, RZ ;  /* 0x0001000022337824 */ /* 0x000fe200078e00ff */
[----:B------:R-:W-:Y:S02]  /*6380*/  SHF.R.U64 R28, R28, 0x10, R29 ;  /* 0x000000101c1c7819 */ /* 0x000fe4000000121d */
[----:B------:R-:W-:Y:S01]  /*6390*/  SHF.R.U64 R40, R40, 0x10, R41 ;  /* 0x0000001028287819 */ /* 0x000fe20000001229 */
[----:B------:R-:W-:Y:S01]  /*63a0*/  IMAD.U32 R50, R55, 0x10000, RZ ;  /* 0x0001000037327824 */ /* 0x000fe200078e00ff */
[----:B------:R-:W-:-:S02]  /*63b0*/  PRMT R46, R123, 0x5432, R46 ;  /* 0x000054327b2e7816 */ /* 0x000fc4000000002e */
[--C-:B------:R-:W-:Y:S01]  /*63c0*/  SHF.R.U64 R29, R42, 0x10, R43.reuse ;  /* 0x000000102a1d7819 */ /* 0x100fe2000000122b */
[----:B------:R-:W-:Y:S01]  /*63d0*/  IMAD.U32 R42, R37, 0x10000, RZ ;  /* 0x00010000252a7824 */ /* 0x000fe200078e00ff */
[----:B------:R-:W-:Y:S02]  /*63e0*/  SHF.R.U32.HI R43, RZ, 0x10, R43 ;  /* 0x00000010ff2b7819 */ /* 0x000fe4000001162b */
[----:B------:R-:W-:Y:S01]  /*63f0*/  SHF.R.U32.HI R48, RZ, 0x10, R31 ;  /* 0x00000010ff307819 */ /* 0x000fe2000001161f */
[----:B------:R-:W-:Y:S01]  /*6400*/  FMUL.FTZ R58, R42, R50 ;  /* 0x000000322a3a7220 */ /* 0x000fe20000410000 */
[----:B------:R-:W-:Y:S01]  /*6410*/  PRMT R125, R125, 0x5410, R40 ;  /* 0x000054107d7d7816 */ /* 0x000fe20000000028 */
[----:B------:R-:W-:Y:S01]  /*6420*/  IMAD.U32 R40, R46, 0x10000, RZ ;  /* 0x000100002e287824 */ /* 0x000fe200078e00ff */
[C---:B------:R-:W-:Y:S02]  /*6430*/  PRMT R29, R124.reuse, 0x5410, R29 ;  /* 0x000054107c1d7816 */ /* 0x040fe4000000001d */
[----:B------:R-:W-:Y:S01]  /*6440*/  PRMT R124, R124, 0x5432, R43 ;  /* 0x000054327c7c7816 */ /* 0x000fe2000000002b */
[-C--:B------:R-:W-:Y:S01]  /*6450*/  FMUL.FTZ R42, R42, R40.reuse ;  /* 0x000000282a2a7220 */ /* 0x080fe20000410000 */
[----:B------:R-:W-:Y:S01]  /*6460*/  SHF.R.U64 R30, R30, 0x10, R31 ;  /* 0x000000101e1e7819 */ /* 0x000fe2000000121f */
[----:B------:R-:W-:Y:S01]  /*6470*/  IMAD.U32 R31, R33, 0x10000, RZ ;  /* 0x00010000211f7824 */ /* 0x000fe200078e00ff */
[----:B------:R-:W-:Y:S01]  /*6480*/  PRMT R48, R117, 0x5432, R48 ;  /* 0x0000543275307816 */ /* 0x000fe20000000030 */
[----:B------:R-:W-:Y:S01]  /*6490*/  IMAD.U32 R57, R124, 0x10000, RZ ;  /* 0x000100007c397824 */ /* 0x000fe200078e00ff */
[----:B------:R-:W-:Y:S01]  /*64a0*/  LOP3.LUT R49, R37, 0xffff0000, RZ, 0xc0, !PT ;  /* 0xffff000025317812 */ /* 0x000fe200078ec0ff */
[----:B------:R-:W-:Y:S01]  /*64b0*/  FFMA.FTZ R40, R31, R40, -R58 ;  /* 0x000000281f287223 */ /* 0x000fe2000001083a */
[----:B------:R-:W-:Y:S01]  /*64c0*/  LOP3.LUT R56, R55, 0xffff0000, RZ, 0xc0, !PT ;  /* 0xffff000037387812 */ /* 0x000fe200078ec0ff */
[----:B------:R-:W-:Y:S01]  /*64d0*/  IMAD.U32 R55, R48, 0x10000, RZ ;  /* 0x0001000030377824 */ /* 0x000fe200078e00ff */
[----:B------:R-:W-:Y:S01]  /*64e0*/  LOP3.LUT R46, R46, 0xffff0000, RZ, 0xc0, !PT ;  /* 0xffff00002e2e7812 */ /* 0x000fe200078ec0ff */
[----:B------:R-:W-:Y:S01]  /*64f0*/  FFMA.FTZ R31, R31, R50, R42 ;  /* 0x000000321f1f7223 */ /* 0x000fe2000001002a */
[----:B------:R-:W-:Y:S01]  /*6500*/  LOP3.LUT R41, R33, 0xffff0000, RZ, 0xc0, !PT ;  /* 0xffff000021297812 */ /* 0x000fe200078ec0ff */
[----:B------:R-:W-:Y:S01]  /*6510*/  FMUL.FTZ R58, R49, R56 ;  /* 0x00000038313a7220 */ /* 0x000fe20000410000 */
[----:B------:R-:W-:Y:S01]  /*6520*/  PRMT R28, R123, 0x5410, R28 ;  /* 0x000054107b1c7816 */ /* 0x000fe2000000001c */
[-C--:B------:R-:W-:Y:S01]  /*6530*/  FMUL.FTZ R42, R49, R46.reuse ;  /* 0x0000002e312a7220 */ /* 0x080fe20000410000 */
[C---:B------:R-:W-:Y:S01]  /*6540*/  FMUL.FTZ R49, R54.reuse, R57 ;  /* 0x0000003936317220 */ /* 0x040fe20000410000 */
[-C--:B------:R-:W-:Y:S01]  /*6550*/  FMUL.FTZ R54, R54, R55.reuse ;  /* 0x0000003736367220 */ /* 0x080fe20000410000 */
[----:B------:R-:W-:Y:S01]  /*6560*/  FFMA.FTZ R43, R41, R46, -R58 ;  /* 0x0000002e292b7223 */ /* 0x000fe2000001083a */
[----:B------:R-:W-:Y:S01]  /*6570*/  LOP3.LUT R39, R39, 0xffff0000, RZ, 0xc0, !PT ;  /* 0xffff000027277812 */ /* 0x000fe200078ec0ff */
[----:B------:R-:W-:Y:S01]  /*6580*/  FFMA.FTZ R42, R41, R56, R42 ;  /* 0x00000038292a7223 */ /* 0x000fe2000001002a */
[----:B------:R-:W-:Y:S01]  /*6590*/  LOP3.LUT R50, R124, 0xffff0000, RZ, 0xc0, !PT ;  /* 0xffff00007c327812 */ /* 0x000fe200078ec0ff */
[----:B------:R-:W-:Y:S01]  /*65a0*/  FFMA.FTZ R41, R52, R55, -R49 ;  /* 0x0000003734297223 */ /* 0x000fe20000010831 */
[----:B------:R-:W-:Y:S01]  /*65b0*/  LOP3.LUT R46, R48, 0xffff0000, RZ, 0xc0, !PT ;  /* 0xffff0000302e7812 */ /* 0x000fe200078ec0ff */
[----:B------:R-:W-:Y:S01]  /*65c0*/  FFMA.FTZ R52, R52, R57, R54 ;  /* 0x0000003934347223 */ /* 0x000fe20000010036 */
[----:B------:R-:W-:-:S02]  /*65d0*/  IMAD.U32 R37, R36, 0x10000, RZ ;  /* 0x0001000024257824 */ /* 0x000fc400078e00ff */
[----:B------:R-:W-:Y:S01]  /*65e0*/  FMUL.FTZ R56, R39, R50 ;  /* 0x0000003227387220 */ /* 0x000fe20000410000 */
[----:B------:R-:W-:Y:S02]  /*65f0*/  IMAD.U32 R54, R125, 0x10000, RZ ;  /* 0x000100007d367824 */ /* 0x000fe400078e00ff */
[----:B------:R-:W-:Y:S01]  /*6600*/  FMUL.FTZ R58, R39, R46 ;  /* 0x0000002e273a7220 */ /* 0x000fe20000410000 */
[C---:B------:R-:W-:Y:S01]  /*6610*/  IMAD.U32 R48, R28.reuse, 0x10000, RZ ;  /* 0x000100001c307824 */ /* 0x040fe200078e00ff */
[----:B------:R-:W-:Y:S01]  /*6620*/  LOP3.LUT R39, R28, 0xffff0000, RZ, 0xc0, !PT ;  /* 0xffff00001c277812 */ /* 0x000fe200078ec0ff */
[----:B------:R-:W-:Y:S02]  /*6630*/  IMAD.U32 R33, R32, 0x10000, RZ ;  /* 0x0001000020217824 */ /* 0x000fe400078e00ff */
[C---:B------:R-:W-:Y:S01]  /*6640*/  FMUL.FTZ R28, R37.reuse, R54 ;  /* 0x00000036251c7220 */ /* 0x040fe20000410000 */
[----:B------:R-:W-:Y:S01]  /*6650*/  LOP3.LUT R36, R36, 0xffff0000, RZ, 0xc0, !PT ;  /* 0xffff000024247812 */ /* 0x000fe200078ec0ff */
[-C--:B------:R-:W-:Y:S01]  /*6660*/  FMUL.FTZ R37, R37, R48.reuse ;  /* 0x0000003025257220 */ /* 0x080fe20000410000 */
[----:B------:R-:W-:Y:S01]  /*6670*/  LOP3.LUT R125, R125, 0xffff0000, RZ, 0xc0, !PT ;  /* 0xffff00007d7d7812 */ /* 0x000fe200078ec0ff */
[----:B------:R-:W-:Y:S01]  /*6680*/  FFMA.FTZ R28, R33, R48, -R28 ;  /* 0x00000030211c7223 */ /* 0x000fe2000001081c */
[----:B------:R-:W-:Y:S01]  /*6690*/  PRMT R30, R117, 0x5410, R30 ;  /* 0x00005410751e7816 */ /* 0x000fe2000000001e */
[----:B------:R-:W-:Y:S01]  /*66a0*/  FFMA.FTZ R33, R33, R54, R37 ;  /* 0x0000003621217223 */ /* 0x000fe20000010025 */
[----:B------:R-:W-:Y:S01]  /*66b0*/  LOP3.LUT R35, R35, 0xffff0000, RZ, 0xc0, !PT ;  /* 0xffff000023237812 */ /* 0x000fe200078ec0ff */
[----:B------:R-:W-:Y:S01]  /*66c0*/  FMUL.FTZ R49, R36, R125 ;  /* 0x0000007d24317220 */ /* 0x000fe20000410000 */
[----:B------:R-:W-:Y:S01]  /*66d0*/  LOP3.LUT R53, R34, 0xffff0000, RZ, 0xc0, !PT ;  /* 0xffff000022357812 */ /* 0x000fe200078ec0ff */
[----:B------:R-:W-:-:S02]  /*66e0*/  IMAD.U32 R34, R38, 0x10000, RZ ;  /* 0x0001000026227824 */ /* 0x000fc400078e00ff */
[----:B------:R-:W-:Y:S01]  /*66f0*/  FMUL.FTZ R55, R36, R39 ;  /* 0x0000002724377220 */ /* 0x000fe20000410000 */
[C---:B------:R-:W-:Y:S01]  /*6700*/  IMAD.U32 R37, R29.reuse, 0x10000, RZ ;  /* 0x000100001d257824 */ /* 0x040fe200078e00ff */
[----:B------:R-:W-:Y:S01]  /*6710*/  LOP3.LUT R38, R38, 0xffff0000, RZ, 0xc0, !PT ;  /* 0xffff000026267812 */ /* 0x000fe200078ec0ff */
[----:B------:R-:W-:Y:S01]  /*6720*/  IMAD.U32 R36, R30, 0x10000, RZ ;  /* 0x000100001e247824 */ /* 0x000fe200078e00ff */
[----:B------:R-:W-:Y:S01]  /*6730*/  LOP3.LUT R29, R29, 0xffff0000, RZ, 0xc0, !PT ;  /* 0xffff00001d1d7812 */ /* 0x000fe200078ec0ff */
[C---:B------:R-:W-:Y:S01]  /*6740*/  FFMA.FTZ R46, R35.reuse, R46, -R56 ;  /* 0x0000002e232e7223 */ /* 0x040fe20000010838 */
[----:B------:R-:W-:Y:S01]  /*6750*/  FMUL.FTZ R48, R34, R37 ;  /* 0x0000002522307220 */ /* 0x000fe20000410000 */
[----:B------:R-:W-:Y:S01]  /*6760*/  LOP3.LUT R32, R32, 0xffff0000, RZ, 0xc0, !PT ;  /* 0xffff000020207812 */ /* 0x000fe200078ec0ff */
[----:B------:R-:W-:Y:S01]  /*6770*/  FFMA.FTZ R35, R35, R50, R58 ;  /* 0x0000003223237223 */ /* 0x000fe2000001003a */
[----:B------:R-:W-:Y:S01]  /*6780*/  LOP3.LUT R30, R30, 0xffff0000, RZ, 0xc0, !PT ;  /* 0xffff00001e1e7812 */ /* 0x000fe200078ec0ff */
[-C--:B------:R-:W-:Y:S01]  /*6790*/  FMUL.FTZ R34, R34, R36.reuse ;  /* 0x0000002422227220 */ /* 0x080fe20000410000 */
[----:B------:R-:W-:Y:S01]  /*67a0*/  FMUL.FTZ R50, R38, R29 ;  /* 0x0000001d26327220 */ /* 0x000fe20000410000 */
[----:B------:R-:W-:Y:S01]  /*67b0*/  FFMA.FTZ R49, R32, R39, -R49 ;  /* 0x0000002720317223 */ /* 0x000fe20000010831 */
[C---:B------:R-:W-:Y:S01]  /*67c0*/  FFMA.FTZ R48, R51.reuse, R36, -R48 ;  /* 0x0000002433307223 */ /* 0x040fe20000010830 */
[----:B------:R-:W-:Y:S01]  /*67d0*/  FFMA.FTZ R34, R51, R37, R34 ;  /* 0x0000002533227223 */ /* 0x000fe20000010022 */
[-C--:B------:R-:W-:Y:S01]  /*67e0*/  FMUL.FTZ R38, R38, R30.reuse ;  /* 0x0000001e26267220 */ /* 0x080fe20000410000 */
[----:B------:R-:W-:Y:S01]  /*67f0*/  FFMA.FTZ R37, R53, R30, -R50 ;  /* 0x0000001e35257223 */ /* 0x000fe20000010832 */
[----:B------:R-:W-:Y:S01]  /*6800*/  FFMA.FTZ R32, R32, R125, R55 ;  /* 0x0000007d20207223 */ /* 0x000fe20000010037 */
[----:B------:R-:W-:Y:S01]  /*6810*/  F2FP.BF16.F32.PACK_AB R40, R43, R40 ;  /* 0x000000282b28723e */ /* 0x000fe200000010ff */
[----:B------:R-:W-:Y:S01]  /*6820*/  FFMA.FTZ R29, R53, R29, R38 ;  /* 0x0000001d351d7223 */ /* 0x000fe20000010026 */
[----:B------:R-:W-:-:S02]  /*6830*/  F2FP.BF16.F32.PACK_AB R41, R46, R41 ;  /* 0x000000292e29723e */ /* 0x000fc400000010ff */
[----:B------:R-:W-:Y:S02]  /*6840*/  F2FP.BF16.F32.PACK_AB R31, R42, R31 ;  /* 0x0000001f2a1f723e */ /* 0x000fe400000010ff */
[----:B------:R-:W-:Y:S02]  /*6850*/  F2FP.BF16.F32.PACK_AB R49, R49, R28 ;  /* 0x0000001c3131723e */ /* 0x000fe400000010ff */
[----:B------:R-:W-:Y:S01]  /*6860*/  F2FP.BF16.F32.PACK_AB R48, R37, R48 ;  /* 0x000000302530723e */ /* 0x000fe200000010ff */
[----:B------:R-:W-:Y:S01]  /*6870*/  IMAD.MOV.U32 R37, RZ, RZ, R31 ;  /* 0x000000ffff257224 */ /* 0x000fe200078e001f */
[----:B------:R-:W-:Y:S01]  /*6880*/  F2FP.BF16.F32.PACK_AB R39, R35, R52 ;  /* 0x000000342327723e */ /* 0x000fe200000010ff */
[----:B------:R-:W-:Y:S01]  /*6890*/  IMAD.MOV.U32 R35, RZ, RZ, R41 ;  /* 0x000000ffff237224 */ /* 0x000fe200078e0029 */
[----:B------:R-:W-:Y:S01]  /*68a0*/  F2FP.BF16.F32.PACK_AB R36, R32, R33 ;  /* 0x000000212024723e */ /* 0x000fe200000010ff */
[----:B------:R-:W-:Y:S01]  /*68b0*/  IMAD.MOV.U32 R32, RZ, RZ, R49 ;  /* 0x000000ffff207224 */ /* 0x000fe200078e0031 */
[----:B------:R-:W-:Y:S01]  /*68c0*/  F2FP.BF16.F32.PACK_AB R38, R29, R34 ;  /* 0x000000221d26723e */ /* 0x000fe200000010ff */
[----:B------:R-:W-:-:S02]  /*68d0*/  IMAD.MOV.U32 R33, RZ, RZ, R40 ;  /* 0x000000ffff217224 */ /* 0x000fc400078e0028 */
[----:B------:R-:W-:-:S07]  /*68e0*/  IMAD.MOV.U32 R34, RZ, RZ, R48 ;  /* 0x000000ffff227224 */ /* 0x000fce00078e0030 */
.L_x_1432:
[----:B------:R-:W-:Y:S05]  /*68f0*/  BSYNC B1 ;  /* 0x0000000000017941 */ /* 0x000fea0003800000 */
.L_x_1431:
        /* <DEDUP_REMOVED lines=10> */
.L_x_1388:
[----:B------:R-:W-:-:S06]  /*69a0*/  UISETP.NE.AND UP0, UPT, UR37, 0x3, UPT ;  /* 0x000000032500788c */ /* 0x000fcc000bf05270 */
[----:B------:R-:W-:-:S13]  /*69b0*/  PLOP3.LUT P3, PT, PT, PT, UP0, 0x80, 0x0 ;  /* 0x000000000000781c */ /* 0x000fda0003f6f008 */
[----:B------:R-:W-:Y:S05]  /*69c0*/  @!P3 BRA `(.L_x_1433) ;  /* 0x000000000004b947 */ /* 0x000fea0003800000 */
[----:B------:R-:W-:Y:S01]  /*69d0*/  BPT.TRAP 0x1 ;  /* 0x000000040000795c */ /* 0x000fe20000300000 */
.L_x_1433:
[----:B------:R-:W-:Y:S01]  /*69e0*/  IMAD R14, R17, 0x8, R2 ;  /* 0x00000008110e7824 */ /* 0x000fe200078e0202 */
[----:B------:R-:W-:Y:S01]  /*69f0*/  SHF.L.U32 R85, R155, 0x1f, RZ ;  /* 0x0000001f9b557819 */ /* 0x000fe200000006ff */
[----:B------:R-:W-:Y:S01]  /*6a00*/  IMAD R84, R25, -0x80, R24 ;  /* 0xffffff8019547824 */ /* 0x000fe200078e0218 */
[----:B------:R-:W-:Y:S02]  /*6a10*/  BSSY B1, `(.L_x_1434) ;  /* 0x0000004000017945 */ /* 0x000fe40003800000 */
[----:B------:R-:W0:Y:S02]  /*6a20*/  SYNCS.PHASECHK.TRANS64.TRYWAIT P4, [R14+URZ+0x2d890], R85 ;  /* 0x02d890550e0075a7 */ /* 0x000e24000808017f */
[----:B------:R-:W-:Y:S01]  /*6a30*/  VIMNMX R84, R84, 0x80, PT ;  /* 0x0000008054547848 */ /* 0x000fe20003fe0100 */
[----:B0-----:R-:W-:Y:S06]  /*6a40*/  @!P4 BRA `(.L_x_1435) ;  /* 0x000001c000acc947 */ /* 0x001fec0003800000 */
.L_x_1758:
[----:B------:R-:W-:Y:S05]  /*6a50*/  BSYNC B1 ;  /* 0x0000000000017941 */ /* 0x000fea0003800000 */
.L_x_1434:
        /* <DEDUP_REMOVED lines=20> */
.L_x_1395:
[----:B------:R-:W-:Y:S05]  /*6ba0*/  BSYNC B0 ;  /* 0x0000000000007941 */ /* 0x000fea0003800000 */
.L_x_1387:
        /* <DEDUP_REMOVED lines=17> */
.L_x_1437:
[----:B------:R-:W-:Y:S05]  /*6cc0*/  BSYNC B0 ;  /* 0x0000000000007941 */ /* 0x000fea0003800000 */
.L_x_1436:
[----:B------:R-:W2:Y:S01]  /*6cd0*/  SYNCS.PHASECHK.TRANS64.TRYWAIT P3, [R14+URZ+0x2d8b0], R85 ;  /* 0x02d8b0550e0075a7 */ /* 0x000ea2000806017f */
[----:B------:R-:W-:Y:S04]  /*6ce0*/  BSSY B0, `(.L_x_1438) ;  /* 0x0000002000007945 */ /* 0x000fe80003800000 */
[----:B--2---:R-:W-:Y:S05]  /*6cf0*/  @!P3 BRA `(.L_x_1439) ;  /* 0x000001c00014b947 */ /* 0x004fea0003800000 */
.L_x_1759:
[----:B------:R-:W-:Y:S05]  /*6d00*/  BSYNC B0 ;  /* 0x0000000000007941 */ /* 0x000fea0003800000 */
.L_x_1438:
        /* <DEDUP_REMOVED lines=33> */
.L_x_1441:
[----:B------:R-:W-:Y:S05]  /*6f20*/  BSYNC B0 ;  /* 0x0000000000007941 */ /* 0x000fea0003800000 */
.L_x_1440:
[----:B------:R-:W-:Y:S01]  /*6f30*/  @!PT LDS RZ, [RZ] ;  /* 0x00000000fffff984 */ /* 0x000fe20000000800 */
[----:B------:R-:W-:Y:S01]  /*6f40*/  @!PT LDS RZ, [RZ] ;  /* 0x00000000fffff984 */ /* 0x000fe20000000800 */
[----:B------:R-:W-:Y:S01]  /*6f50*/  @!PT LDS RZ, [RZ] ;  /* 0x00000000fffff984 */ /* 0x000fe20000000800 */
[----:B------:R-:W-:Y:S01]  /*6f60*/  @!PT LDS RZ, [RZ] ;  /* 0x00000000fffff984 */ /* 0x000fe20000000800 */
[----:B------:R4:W-:Y:S06]  /*6f70*/  MEMBAR.ALL.CTA ;  /* 0x0000000000007992 */ /* 0x0009ec0000008000 */
[----:B----4-:R-:W4:Y:S01]  /*6f80*/  FENCE.VIEW.ASYNC.S ;  /* 0x00000000000073c6 */ /* 0x010f220000000000 */
[----:B0-2---:R-:W-:Y:S02]  /*6f90*/  @!P4 VIADD R14, R14, 0x2d8c0 ;  /* 0x0002d8c00e0ec836 */ /* 0x005fe40000000000 */
[----:B------:R-:W-:-:S03]  /*6fa0*/  VIADD R17, R17, 0x1 ;  /* 0x0000000111117836 */ /* 0x000fc60000000000 */
[----:B------:R-:W-:Y:S01]  /*6fb0*/  @!P4 PRMT R14, RZ, 0x654, R14 ;  /* 0x00000654ff0ec816 */ /* 0x000fe2000000000e */
[----:B----4-:R0:W-:Y:S01]  /*6fc0*/  BAR.SYNC.DEFER_BLOCKING R111, 0x80 ;  /* 0x0002006f0000751d */ /* 0x0101e20000010000 */
[----:B------:R-:W-:-:S04]  /*6fd0*/  ISETP.NE.AND P3, PT, R17, 0x2, PT ;  /* 0x000000021100780c */ /* 0x000fc80003f65270 */
[----:B------:R-:W-:Y:S01]  /*6fe0*/  SEL R17, R17, RZ, P3 ;  /* 0x000000ff11117207 */ /* 0x000fe20001800000 */
[----:B------:R2:W-:Y:S02]  /*6ff0*/  @!P4 SYNCS.ARRIVE.TRANS64.RED.A1T0 RZ, [R14+URZ], RZ ;  /* 0x000000ff0effc9a7 */ /* 0x0005e4000810043f */
[----:B--2---:R-:W-:-:S04]  /*7000*/  SEL R14, RZ, 0x1, P3 ;  /* 0x00000001ff0e7807 */ /* 0x004fc80001800000 */
[----:B------:R-:W-:Y:S01]  /*7010*/  LOP3.LUT R155, R155, R14, RZ, 0x3c, !PT ;  /* 0x0000000e9b9b7212 */ /* 0x000fe200078e3cff */
[----:B0-----:R-:W-:Y:S06]  /*7020*/  @P2 BRA `(.L_x_1442) ;  /* 0xffffffb800902947 */ /* 0x001fec000383ffff */
[----:B------:R-:W0:Y:S01]  /*7030*/  S2R R15, SR_TID.X ;  /* 0x00000000000f7919 */ /* 0x000e220000002100 */
[----:B------:R-:W-:Y:S02]  /*7040*/  PLOP3.LUT P0, PT, PT, PT, PT, 0x8, 0x0 ;  /* 0x000000000000781c */ /* 0x000fe40003f0e170 */
[----:B0-----:R-:W-:-:S04]  /*7050*/  SHF.R.U32.HI R15, RZ, 0x7, R15 ;  /* 0x00000007ff0f7819 */ /* 0x001fc8000001160f */
[----:B------:R-:W-:-:S13]  /*7060*/  ISETP.NE.AND P5, PT, R15, 0x1, PT ;  /* 0x000000010f00780c */ /* 0x000fda0003fa5270 */
[----:B------:R-:W-:Y:S06]  /*7070*/  @!P5 BAR.ARV 0x9, 0x100 ;  /* 0x024400000000db1d */ /* 0x000fec0000002000 */
.L_x_1382:
[----:B------:R-:W2:Y:S01]  /*7080*/  LDL R10, [R1+0x1c] ;  /* 0x00001c00010a7983 */ /* 0x000ea20000100800 */
[----:B------:R-:W0:Y:S08]  /*7090*/  LDC R0, c[0x0][0x448] ;  /* 0x00011200ff007b82 */ /* 0x000e300000000800 */
[----:B------:R-:W4:Y:S01]  /*70a0*/  LDC.64 R6, c[0x0][0x9e0] ;  /* 0x00027800ff067b82 */ /* 0x000f220000000a00 */
[----:B0-----:R-:W-:-:S02]  /*70b0*/  ISETP.NE.AND P1, PT, R0, 0x1, PT ;  /* 0x000000010000780c */ /* 0x001fc40003f25270 */
[----:B----4-:R-:W-:-:S11]  /*70c0*/  ISETP.GE.AND P2, PT, R7, 0x1, PT ;  /* 0x000000010700780c */ /* 0x010fd60003f46270 */
[----:B------:R-:W0:Y:S08]  /*70d0*/  @P1 LDC R0, c[0x0][0x44c] ;  /* 0x00011300ff001b82 */ /* 0x000e300000000800 */
[----:B------:R-:W4:Y:S01]  /*70e0*/  @P1 LDC R5, c[0x0][0x450] ;  /* 0x00011400ff051b82 */ /* 0x000f220000000800 */
[----:B--2---:R-:W-:-:S04]  /*70f0*/  VIADD R3, R10, 0xbf ;  /* 0x000000bf0a037836 */ /* 0x004fc80000000000 */
[----:B0-----:R-:W-:-:S05]  /*7100*/  @P1 IMAD.HI.U32 R0, R3, R0, RZ ;  /* 0x0000000003001227 */ /* 0x001fca00078e00ff */
[----:B----4-:R-:W-:-:S05]  /*7110*/  @P1 SHF.R.U32.HI R3, RZ, R5, R0 ;  /* 0x00000005ff031219 */ /* 0x010fca0000011600 */
[----:B------:R-:W-:Y:S01]  /*7120*/  IMAD.IADD R5, R112, 0x1, R3 ;  /* 0x0000000170057824 */ /* 0x000fe200078e0203 */
[----:B------:R-:W-:Y:S06]  /*7130*/  @P0 BRA `(.L_x_1443) ;  /* 0x00000000000c0947 */ /* 0x000fec0003800000 */
[----:B------:R-:W0:Y:S01]  /*7140*/  FENCE.VIEW.ASYNC.G ;  /* 0x00000000000073c6 */ /* 0x000e220000000100 */
[----:B------:R-:W-:Y:S05]  /*7150*/  WARPSYNC.ALL ;  /* 0x0000000000007948 */ /* 0x000fea0003800000 */
[----:B0-----:R-:W-:Y:S06]  /*7160*/  BAR.ARV 0xc, 0x200 ;  /* 0x0308000000007b1d */ /* 0x001fec0000002000 */
.L_x_1443:
[----:B------:R-:W-:Y:S01]  /*7170*/  IMAD.IADD R0, R5, 0x1, R6 ;  /* 0x0000000105007824 */ /* 0x000fe200078e0206 */
[----:B------:R-:W-:Y:S06]  /*7180*/  @!P2 BRA `(.L_x_1444) ;  /* 0x000000000048a947 */ /* 0x000fec0003800000 */
        /* <DEDUP_REMOVED lines=11> */
.L_x_1446:
[----:B------:R-:W-:-:S13]  /*7240*/  ISETP.NE.AND P0, PT, R7, 0x1, PT ;  /* 0x000000010700780c */ /* 0x000fda0003f05270 */
[----:B------:R-:W0:Y:S02]  /*7250*/  @P0 LDC.64 R4, c[0x0][0x9e8] ;  /* 0x00027a00ff040b82 */ /* 0x000e240000000a00 */
[----:B0-----:R-:W-:-:S05]  /*7260*/  @P0 IMAD.HI.U32 R4, R3, R4, RZ ;  /* 0x0000000403040227 */ /* 0x001fca00078e00ff */
[----:B------:R-:W-:-:S07]  /*7270*/  @P0 SHF.R.U32.HI R3, RZ, R5, R4 ;  /* 0x00000005ff030219 */ /* 0x000fce0000011604 */
.L_x_1447:
[----:B------:R-:W-:Y:S05]  /*7280*/  BSYNC B0 ;  /* 0x0000000000007941 */ /* 0x000fea0003800000 */
.L_x_1445:
[----:B------:R-:W-:-:S05]  /*7290*/  IMAD R3, R3, R7, R7 ;  /* 0x0000000703037224 */ /* 0x000fca00078e0207 */
[----:B------:R-:W-:-:S07]  /*72a0*/  VIMNMX R0, R0, R3, PT ;  /* 0x0000000300007248 */ /* 0x000fce0003fe0100 */
.L_x_1444:
[----:B------:R-:W0:Y:S01]  /*72b0*/  @P1 LDC R4, c[0x0][0x44c] ;  /* 0x00011300ff041b82 */ /* 0x000e220000000800 */
[----:B------:R-:W-:Y:S01]  /*72c0*/  VIADD R0, R0, 0x7f ;  /* 0x0000007f00007836 */ /* 0x000fe20000000000 */
[----:B------:R-:W-:Y:S01]  /*72d0*/  ULDC UR4, c[0x0][0x9dc] ;  /* 0x0002770000047ab9 */ /* 0x000fe20000000800 */
[----:B------:R-:W-:-:S03]  /*72e0*/  IMAD.MOV.U32 R5, RZ, RZ, R10 ;  /* 0x000000ffff057224 */ /* 0x000fc600078e000a */
[----:B------:R-:W-:Y:S02]  /*72f0*/  SHF.R.S32.HI R3, RZ, 0x1f, R0 ;  /* 0x0000001fff037819 */ /* 0x000fe40000011400 */
[----:B------:R-:W2:Y:S02]  /*7300*/  @P1 LDC R9, c[0x0][0x450] ;  /* 0x00011400ff091b82 */ /* 0x000ea40000000800 */
[----:B------:R-:W-:-:S04]  /*7310*/  LEA.HI R3, R3, R0, RZ, 0x7 ;  /* 0x0000000003037211 */ /* 0x000fc800078f38ff */
[----:B------:R-:W-:-:S04]  /*7320*/  SHF.R.S32.HI R88, RZ, 0x7, R3 ;  /* 0x00000007ff587819 */ /* 0x000fc80000011403 */
[----:B------:R-:W-:Y:S01]  /*7330*/  VIMNMX R88, R113, R88, PT ;  /* 0x0000005871587248 */ /* 0x000fe20003fe0100 */
[----:B0-----:R-:W-:-:S05]  /*7340*/  @P1 IMAD.HI.U32 R4, R10, R4, RZ ;  /* 0x000000040a041227 */ /* 0x001fca00078e00ff */
[----:B--2---:R-:W-:-:S05]  /*7350*/  @P1 SHF.R.U32.HI R5, RZ, R9, R4 ;  /* 0x00000009ff051219 */ /* 0x004fca0000011604 */
        /* <DEDUP_REMOVED lines=13> */
.L_x_1450:
[----:B------:R-:W-:-:S13]  /*7430*/  ISETP.NE.AND P0, PT, R7, 0x1, PT ;  /* 0x000000010700780c */ /* 0x000fda0003f05270 */
[----:B------:R-:W0:Y:S02]  /*7440*/  @P0 LDC.64 R4, c[0x0][0x9e8] ;  /* 0x00027a00ff040b82 */ /* 0x000e240000000a00 */
[----:B0-----:R-:W-:-:S05]  /*7450*/  @P0 IMAD.HI.U32 R4, R0, R4, RZ ;  /* 0x0000000400040227 */ /* 0x001fca00078e00ff */
[----:B------:R-:W-:-:S07]  /*7460*/  @P0 SHF.R.U32.HI R0, RZ, R5, R4 ;  /* 0x00000005ff000219 */ /* 0x000fce0000011604 */
.L_x_1451:
[----:B------:R-:W-:Y:S05]  /*7470*/  BSYNC B0 ;  /* 0x0000000000007941 */ /* 0x000fea0003800000 */
.L_x_1449:
[----:B------:R-:W-:-:S05]  /*7480*/  IMAD R0, R0, R7, RZ ;  /* 0x0000000700007224 */ /* 0x000fca00078e02ff */
[----:B------:R-:W-:-:S07]  /*7490*/  VIMNMX R3, R3, R0, !PT ;  /* 0x0000000003037248 */ /* 0x000fce0007fe0100 */
.L_x_1448:
[----:B------:R-:W-:Y:S01]  /*74a0*/  SHF.R.S32.HI R0, RZ, 0x1f, R3 ;  /* 0x0000001fff007819 */ /* 0x000fe20000011403 */
[----:B------:R-:W-:Y:S01]  /*74b0*/  IMAD.MOV.U32 R20, RZ, RZ, RZ ;  /* 0x000000ffff147224 */ /* 0x000fe200078e00ff */
[----:B------:R-:W-:Y:S02]  /*74c0*/  PLOP3.LUT P0, PT, PT, PT, PT, 0x80, 0x0 ;  /* 0x000000000000781c */ /* 0x000fe40003f0f070 */
[----:B------:R-:W-:Y:S02]  /*74d0*/  CS2R R134, SRZ ;  /* 0x0000000000867805 */ /* 0x000fe4000001ff00 */
[----:B------:R-:W-:Y:S01]  /*74e0*/  LEA.HI R0, R0, R3, RZ, 0x7 ;  /* 0x0000000300007211 */ /* 0x000fe200078f38ff */
[----:B------:R-:W-:Y:S01]  /*74f0*/  IMAD.MOV.U32 R3, RZ, RZ, RZ ;  /* 0x000000ffff037224 */ /* 0x000fe200078e00ff */
[----:B------:R-:W-:Y:S02]  /*7500*/  CS2R R132, SRZ ;  /* 0x0000000000847805 */ /* 0x000fe4000001ff00 */
[----:B------:R-:W-:-:S02]  /*7510*/  CS2R R130, SRZ ;  /* 0x0000000000827805 */ /* 0x000fc4000001ff00 */
[----:B------:R-:W-:Y:S02]  /*7520*/  SHF.R.S32.HI R0, RZ, 0x7, R0 ;  /* 0x00000007ff007819 */ /* 0x000fe40000011400 */
[----:B------:R-:W-:Y:S02]  /*7530*/  CS2R R128, SRZ ;  /* 0x0000000000807805 */ /* 0x000fe4000001ff00 */
[----:B------:R-:W-:Y:S02]  /*7540*/  CS2R R126, SRZ ;  /* 0x00000000007e7805 */ /* 0x000fe4000001ff00 */
[----:B------:R-:W-:Y:S02]  /*7550*/  CS2R R124, SRZ ;  /* 0x00000000007c7805 */ /* 0x000fe4000001ff00 */
[----:B------:R-:W-:Y:S02]  /*7560*/  VIMNMX R4, RZ, R0, !PT ;  /* 0x00000000ff047248 */ /* 0x000fe40007fe0100 */
[----:B------:R-:W-:-:S02]  /*7570*/  CS2R R122, SRZ ;  /* 0x00000000007a7805 */ /* 0x000fc4000001ff00 */
[----:B------:R-:W-:Y:S02]  /*7580*/  CS2R R120, SRZ ;  /* 0x0000000000787805 */ /* 0x000fe4000001ff00 */
[----:B------:R-:W-:Y:S02]  /*7590*/  CS2R R118, SRZ ;  /* 0x0000000000767805 */ /* 0x000fe4000001ff00 */
[----:B------:R-:W-:Y:S01]  /*75a0*/  ISETP.GT.AND P1, PT, R88, R4, PT ;  /* 0x000000045800720c */ /* 0x000fe20003f24270 */
[----:B------:R0:W-:Y:S01]  /*75b0*/  STL [R1+0x48], R4 ;  /* 0x0000480401007387 */ /* 0x0001e20000100800 */
[----:B------:R-:W-:Y:S01]  /*75c0*/  CS2R R116, SRZ ;  /* 0x0000000000747805 */ /* 0x000fe2000001ff00 */
[----:B------:R-:W-:Y:S01]  /*75d0*/  IMAD.MOV.U32 R34, RZ, RZ, RZ ;  /* 0x000000ffff227224 */ /* 0x000fe200078e00ff */
[----:B------:R-:W-:Y:S01]  /*75e0*/  CS2R R112, SRZ ;  /* 0x0000000000707805 */ /* 0x000fe2000001ff00 */
[----:B---3--:R-:W-:Y:S01]  /*75f0*/  IMAD.MOV.U32 R33, RZ, RZ, RZ ;  /* 0x000000ffff217224 */ /* 0x008fe200078e00ff */
[----:B-1----:R-:W-:Y:S01]  /*7600*/  CS2R R110, SRZ ;  /* 0x00000000006e7805 */ /* 0x002fe2000001ff00 */
        /* <DEDUP_REMOVED lines=13> */
[----:B0-----:R-:W-:Y:S06]  /*76e0*/  @!P1 BRA `(.L_x_1452) ;  /* 0x0000011400989947 */ /* 0x001fec0003800000 */
[----:B------:R-:W-:-:S03]  /*76f0*/  UMOV UR4, 0xffffffff ;  /* 0xffffffff00047882 */ /* 0x000fc60000000000 */
[----:B------:R-:W-:Y:S05]  /*7700*/  BRA.DIV UR4, `(.L_x_1453) ;  /* 0x000001b604a47947 */ /* 0x000fea000b800000 */
[----:B------:R-:W0:Y:S02]  /*7710*/  S2R R0, SR_TID.X ;  /* 0x0000000000007919 */ /* 0x000e240000002100 */
[----:B0-----:R-:W-:-:S05]  /*7720*/  VIADD R3, R0, 0xffffff80 ;  /* 0xffffff8000037836 */ /* 0x001fca0000000000 */
[----:B------:R-:W-:-:S04]  /*7730*/  SHF.R.S32.HI R0, RZ, 0x1f, R3 ;  /* 0x0000001fff007819 */ /* 0x000fc80000011403 */
[----:B------:R-:W-:-:S04]  /*7740*/  LEA.HI R0, R0, R3, RZ, 0x7 ;  /* 0x0000000300007211 */ /* 0x000fc800078f38ff */
[----:B------:R-:W-:-:S05]  /*7750*/  SHF.R.S32.HI R0, RZ, 0x7, R0 ;  /* 0x00000007ff007819 */ /* 0x000fca0000011400 */
[----:B------:R0:W1:Y:S02]  /*7760*/  SHFL.IDX PT, R156, R0, RZ, 0x1f ;  /* 0x00001fff009c7589 */ /* 0x00006400000e0000 */
.L_x_1762:
[----:B01----:R-:W-:Y:S01]  /*7770*/  IMAD.HI R0, R156, 0x55555556, RZ ;  /* 0x555555569c007827 */ /* 0x003fe200078e02ff */
[----:B------:R-:W-:Y:S04]  /*7780*/  BSSY B6, `(.L_x_1454) ;  /* 0x000001f000067945 */ /* 0x000fe80003800000 */
[----:B------:R-:W-:-:S05]  /*7790*/  LEA.HI R3, R0, R0, RZ, 0x1 ;  /* 0x0000000000037211 */ /* 0x000fca00078f08ff */
[----:B------:R-:W-:Y:S02]  /*77a0*/  IMAD R4, R3, -0x3, R156 ;  /* 0xfffffffd03047824 */ /* 0x000fe400078e029c */
[----:B------:R-:W-:Y:S02]  /*77b0*/  VIADD R3, R2, 0x21800 ;  /* 0x0002180002037836 */ /* 0x000fe40000000000 */
[----:B------:R-:W-:Y:S01]  /*77c0*/  IMAD R0, R4, 0x1000, R2 ;  /* 0x0000100004007824 */ /* 0x000fe200078e0202 */
[----:B------:R0:W-:Y:S02]  /*77d0*/  STL [R1+0x28], R4 ;  /* 0x0000280401007387 */ /* 0x0001e40000100800 */
[----:B------:R-:W-:Y:S01]  /*77e0*/  LOP3.LUT P0, RZ, R3, 0x3ff, RZ, 0xc0, !PT ;  /* 0x000003ff03ff7812 */ /* 0x000fe2000780c0ff */
[----:B------:R-:W-:-:S05]  /*77f0*/  VIADD R0, R0, 0xc400 ;  /* 0x0000c40000007836 */ /* 0x000fca0000000000 */
[----:B------:R-:W-:Y:S01]  /*7800*/  SHF.R.U32.HI R0, RZ, 0x4, R0 ;  /* 0x00000004ff007819 */ /* 0x000fe20000011600 */
[----:B0-----:R-:W-:-:S03]  /*7810*/  IMAD R4, R4, 0x2000, R3 ;  /* 0x0000200004047824 */ /* 0x001fc600078e0203 */
[----:B------:R-:W-:Y:S02]  /*7820*/  LOP3.LUT R44, R0, 0x3fff, RZ, 0xc0, !PT ;  /* 0x00003fff002c7812 */ /* 0x000fe400078ec0ff */
[----:B------:R-:W-:-:S04]  /*7830*/  SHF.R.U32.HI R4, RZ, 0x4, R4 ;  /* 0x00000004ff047819 */ /* 0x000fc80000011604 */
[----:B------:R-:W-:-:S05]  /*7840*/  LOP3.LUT R3, R4, 0x3fff, RZ, 0xc0, !PT ;  /* 0x00003fff04037812 */ /* 0x000fca00078ec0ff */
[----:B------:R0:W-:Y:S01]  /*7850*/  STL [R1+0x3c], R3 ;  /* 0x00003c0301007387 */ /* 0x0001e20000100800 */
[----:B------:R-:W-:Y:S05]  /*7860*/  @!P0 BRA `(.L_x_1455) ;  /* 0x0000000000408947 */ /* 0x000fea0003800000 */
[----:B------:R-:W-:Y:S01]  /*7870*/  MOV R0, 0x0 ;  /* 0x0000000000007802 */ /* 0x000fe20000000f00 */
[----:B------:R-:W-:Y:S01]  /*7880*/  ULDC.64 UR4, c[0x4][0xa8] ;  /* 0x01002a0000047ab9 */ /* 0x000fe20000000a00 */
[----:B------:R-:W-:Y:S01]  /*7890*/  ULDC.64 UR6, c[0x4][0xb0] ;  /* 0x01002c0000067ab9 */ /* 0x000fe20000000a00 */
[----:B------:R-:W-:Y:S01]  /*78a0*/  IMAD.U32 R4, RZ, RZ, UR4 ;  /* 0x00000004ff047e24 */ /* 0x000fe2000f8e00ff */
[----:B------:R1:W2:Y:S01]  /*78b0*/  LDC.64 R14, c[0x4][R0] ;  /* 0x01000000000e7b82 */ /* 0x0002a20000000a00 */
        /* <DEDUP_REMOVED lines=9> */
[----:B------:R-:W-:-:S07]  /*7950*/  LEPC R20, `(.L_x_1455) ;  /* 0x000000001014794e */ /* 0x000fce0000000000 */
[----:B0-2--5:R-:W-:Y:S05]  /*7960*/  CALL.ABS.NOINC R14 ;  /* 0x000000000e007343 */ /* 0x025fea0003c00000 */
.L_x_1455:
[----:B------:R-:W-:Y:S05]  /*7970*/  BSYNC B6 ;  /* 0x0000000000067941 */ /* 0x000fea0003800000 */
.L_x_1454:
[----:B------:R-:W-:Y:S02]  /*7980*/  ULDC UR4, c[0x0][0x3f4] ;  /* 0x0000fd0000047ab9 */ /* 0x000fe40000000800 */
[----:B------:R-:W-:-:S13]  /*7990*/  ISETP.LT.AND P0, PT, RZ, UR4, PT ;  /* 0x00000004ff007c0c */ /* 0x000fda000bf01270 */
[----:B------:R-:W-:Y:S05]  /*79a0*/  @P0 BRA `(.L_x_1456) ;  /* 0x0000000000400947 */ /* 0x000fea0003800000 */
[----:B------:R-:W2:Y:S02]  /*79b0*/  LDL R20, [R1+0x58] ;  /* 0x0000580001147983 */ /* 0x000ea40000100800 */
[----:B--2---:R-:W-:-:S04]  /*79c0*/  LEA.HI R0, R20, R20, RZ, 0x1 ;  /* 0x0000001414007211 */ /* 0x004fc800078f08ff */
[----:B------:R-:W-:-:S05]  /*79d0*/  LOP3.LUT R0, R0, 0xfffffffe, RZ, 0xc0, !PT ;  /* 0xfffffffe00007812 */ /* 0x000fca00078ec0ff */
[----:B------:R-:W-:-:S05]  /*79e0*/  IMAD.IADD R0, R20, 0x1, -R0 ;  /* 0x0000000114007824 */ /* 0x000fca00078e0a00 */
[----:B0-----:R-:W-:-:S04]  /*79f0*/  SHF.L.U32 R3, R0, 0x1f, RZ ;  /* 0x0000001f00037819 */ /* 0x001fc800000006ff */
[----:B------:R0:W1:Y:S03]  /*7a00*/  SYNCS.PHASECHK.TRANS64.TRYWAIT P0, [R2+URZ+0x2d800], R3 ;  /* 0x02d80003020075a7 */ /* 0x000066000800017f */
[----:B-1----:R-:W-:Y:S05]  /*7a10*/  @!P0 NANOSLEEP.SYNCS 0x989680 ;  /* 0x009896800000895d */ /* 0x002fea0003900000 */
[----:B------:R-:W1:Y:S01]  /*7a20*/  @!P0 SYNCS.PHASECHK.TRANS64 P0, [R2+URZ+0x2d800], R3 ;  /* 0x02d80003020085a7 */ /* 0x000e62000800007f */
[----:B------:R-:W-:Y:S04]  /*7a30*/  BSSY B0, `(.L_x_1457) ;  /* 0x0000006000007945 */ /* 0x000fe80003800000 */
[----:B-1----:R-:W-:Y:S05]  /*7a40*/  @P0 BRA `(.L_x_1458) ;  /* 0x0000000000100947 */ /* 0x002fea0003800000 */
.L_x_1459:
[----:B-1----:R1:W2:Y:S02]  /*7a50*/  SYNCS.PHASECHK.TRANS64.TRYWAIT P0, [R2+URZ+0x2d800], R3 ;  /* 0x02d80003020075a7 */ /* 0x0022a4000800017f */
[----:B--2---:R-:W-:Y:S05]  /*7a60*/  @!P0 NANOSLEEP.SYNCS 0x989680 ;  /* 0x009896800000895d */ /* 0x004fea0003900000 */
[----:B------:R-:W2:Y:S02]  /*7a70*/  @!P0 SYNCS.PHASECHK.TRANS64 P0, [R2+URZ+0x2d800], R3 ;  /* 0x02d80003020085a7 */ /* 0x000ea4000800007f */
[----:B--2---:R-:W-:Y:S05]  /*7a80*/  @!P0 BRA `(.L_x_1459) ;  /* 0xfffffffc00f08947 */ /* 0x004fea000383ffff */
.L_x_1458:
[----:B------:R-:W-:Y:S05]  /*7a90*/  BSYNC B0 ;  /* 0x0000000000007941 */ /* 0x000fea0003800000 */
.L_x_1457:
[----:B------:R-:W-:Y:S05]  /*7aa0*/  BRA `(.L_x_1460) ;  /* 0x0000004000847947 */ /* 0x000fea0003800000 */
.L_x_1456:
[----:B------:R-:W-:Y:S01]  /*7ab0*/  ULOP3.LUT UP0, URZ, UR40, 0x1bf, URZ, 0xc0, !UPT ;  /* 0x000001bf283f7892 */ /* 0x000fe2000f80c03f */
[----:B-----5:R-:W-:Y:S01]  /*7ac0*/  SHF.R.S32.HI R0, RZ, 0x1f, R106 ;  /* 0x0000001fff007819 */ /* 0x020fe2000001146a */
[----:B------:R-:W-:Y:S01]  /*7ad0*/  ULDC.64 UR4, c[0x0][0x3f8] ;  /* 0x0000fe0000047ab9 */ /* 0x000fe20000000a00 */
[----:B------:R-:W-:Y:S01]  /*7ae0*/  ULDC.64 UR6, c[0x0][0x408] ;  /* 0x0001020000067ab9 */ /* 0x000fe20000000a00 */
[----:B------:R-:W-:Y:S02]  /*7af0*/  IMAD.WIDE.U32 R24, R106, UR4, RZ ;  /* 0x000000046a187c25 */ /* 0x000fe4000f8e00ff */
[----:B------:R-:W-:Y:S02]  /*7b00*/  PLOP3.LUT P0, PT, PT, PT, UP0, 0x80, 0x0 ;  /* 0x000000000000781c */ /* 0x000fe40003f0f008 */
[C---:B0-----:R-:W-:Y:S02]  /*7b10*/  IMAD R3, R0.reuse, UR4, RZ ;  /* 0x0000000400037c24 */ /* 0x041fe4000f8e02ff */
[----:B------:R-:W-:-:S02]  /*7b20*/  IMAD R5, R0, UR6, RZ ;  /* 0x0000000600057c24 */ /* 0x000fc4000f8e02ff */
[C---:B------:R-:W-:Y:S02]  /*7b30*/  IMAD R3, R106.reuse, UR5, R3 ;  /* 0x000000056a037c24 */ /* 0x040fe4000f8e0203 */
[C---:B------:R-:W-:Y:S02]  /*7b40*/  IMAD R5, R106.reuse, UR7, R5 ;  /* 0x000000076a057c24 */ /* 0x040fe4000f8e0205 */
[----:B------:R-:W-:-:S04]  /*7b50*/  IMAD.WIDE.U32 R106, R106, UR6, RZ ;  /* 0x000000066a6a7c25 */ /* 0x000fc8000f8e00ff */
[----:B------:R-:W-:Y:S02]  /*7b60*/  IMAD.IADD R27, R3, 0x1, R25 ;  /* 0x00000001031b7824 */ /* 0x000fe400078e0219 */
[----:B------:R-:W-:Y:S01]  /*7b70*/  IMAD.IADD R29, R5, 0x1, R107 ;  /* 0x00000001051d7824 */ /* 0x000fe200078e026b */
[----:B------:R-:W-:Y:S06]  /*7b80*/  @!P0 BRA `(.L_x_1461) ;  /* 0x0000000000408947 */ /* 0x000fec0003800000 */
        /* <DEDUP_REMOVED lines=16> */
.L_x_1461:
[----:B------:R-:W2:Y:S01]  /*7c90*/  LDL R20, [R1+0x1c] ;  /* 0x00001c0001147983 */ /* 0x000ea20000100800 */
[----:B------:R-:W-:Y:S01]  /*7ca0*/  ULDC.U8 UR4, c[0x0][0x410] ;  /* 0x0001040000047ab9 */ /* 0x000fe20000000000 */
[----:B------:R-:W-:Y:S01]  /*7cb0*/  BSSY B0, `(.L_x_1462) ;  /* 0x00003f8000007945 */ /* 0x000fe20003800000 */
[----:B------:R-:W-:Y:S01]  /*7cc0*/  ISETP.NE.AND P0, PT, RZ, UR4, PT ;  /* 0x00000004ff007c0c */ /* 0x000fe2000bf05270 */
[----:B--2---:R-:W-:-:S12]  /*7cd0*/  IMAD.IADD R10, R19, 0x1, R20 ;  /* 0x00000001130a7824 */ /* 0x004fd800078e0214 */
[----:B------:R-:W-:Y:S05]  /*7ce0*/  @!P0 BRA `(.L_x_1463) ;  /* 0x0000001c00f08947 */ /* 0x000fea0003800000 */
[----:B------:R-:W0:Y:S01]  /*7cf0*/  LDC R21, c[0x0][0x448] ;  /* 0x00011200ff157b82 */ /* 0x000e220000000800 */
[----:B------:R-:W-:Y:S01]  /*7d00*/  ULDC.64 UR4, c[0x0][0x3f8] ;  /* 0x0000fe0000047ab9 */ /* 0x000fe20000000a00 */
[----:B------:R-:W-:Y:S01]  /*7d10*/  ULDC.64 UR6, c[0x0][0x408] ;  /* 0x0001020000067ab9 */ /* 0x000fe20000000a00 */
[----:B------:R-:W-:Y:S02]  /*7d20*/  IMAD.MOV.U32 R6, RZ, RZ, R24 ;  /* 0x000000ffff067224 */ /* 0x000fe400078e0018 */
[----:B------:R-:W-:Y:S02]  /*7d30*/  IMAD.MOV.U32 R7, RZ, RZ, R27 ;  /* 0x000000ffff077224 */ /* 0x000fe400078e001b */
[----:B------:R-:W-:Y:S02]  /*7d40*/  IMAD.MOV.U32 R8, RZ, RZ, R106 ;  /* 0x000000ffff087224 */ /* 0x000fe400078e006a */
[----:B------:R-:W-:Y:S01]  /*7d50*/  IMAD.MOV.U32 R9, RZ, RZ, R29 ;  /* 0x000000ffff097224 */ /* 0x000fe200078e001d */
[----:B0-----:R-:W-:-:S13]  /*7d60*/  ISETP.NE.AND P0, PT, R21, 0x1, PT ;  /* 0x000000011500780c */ /* 0x001fda0003f05270 */
[----:B------:R-:W0:Y:S08]  /*7d70*/  @P0 LDC R3, c[0x0][0x44c] ;  /* 0x00011300ff030b82 */ /* 0x000e300000000800 */
[----:B------:R-:W1:Y:S01]  /*7d80*/  @P0 LDC R5, c[0x0][0x450] ;  /* 0x00011400ff050b82 */ /* 0x000e620000000800 */
[----:B0-----:R-:W-:-:S04]  /*7d90*/  @P0 IMAD.HI.U32 R0, R10, R3, RZ ;  /* 0x000000030a000227 */ /* 0x001fc800078e00ff */
[----:B------:R-:W-:Y:S01]  /*7da0*/  IMAD.MOV.U32 R3, RZ, RZ, R10 ;  /* 0x000000ffff037224 */ /* 0x000fe200078e000a */
[----:B-1----:R-:W-:-:S04]  /*7db0*/  @P0 SHF.R.U32.HI R3, RZ, R5, R0 ;  /* 0x00000005ff030219 */ /* 0x002fc80000011600 */
[----:B------:R-:W-:Y:S01]  /*7dc0*/  SHF.R.S32.HI R0, RZ, 0x1f, R3 ;  /* 0x0000001fff007819 */ /* 0x000fe20000011403 */
[----:B------:R-:W-:-:S04]  /*7dd0*/  IMAD.WIDE.U32 R6, R3, UR4, R6 ;  /* 0x0000000403067c25 */ /* 0x000fc8000f8e0006 */
[C---:B------:R-:W-:Y:S02]  /*7de0*/  IMAD R4, R0.reuse, UR4, RZ ;  /* 0x0000000400047c24 */ /* 0x040fe4000f8e02ff */
[----:B------:R-:W-:Y:S02]  /*7df0*/  IMAD R0, R0, UR6, RZ ;  /* 0x0000000600007c24 */ /* 0x000fe4000f8e02ff */
[C---:B------:R-:W-:Y:S01]  /*7e00*/  IMAD R13, R3.reuse, UR5, R4 ;  /* 0x00000005030d7c24 */ /* 0x040fe2000f8e0204 */
[----:B------:R-:W-:Y:S01]  /*7e10*/  ULDC.64 UR4, c[0x0][0x3e8] ;  /* 0x0000fa0000047ab9 */ /* 0x000fe20000000a00 */
[----:B------:R-:W-:-:S04]  /*7e20*/  IMAD.WIDE.U32 R8, R3, UR6, R8 ;  /* 0x0000000603087c25 */ /* 0x000fc8000f8e0008 */
[----:B------:R-:W-:Y:S01]  /*7e30*/  IMAD R5, R3, UR7, R0 ;  /* 0x0000000703057c24 */ /* 0x000fe2000f8e0200 */
[----:B------:R-:W-:Y:S01]  /*7e40*/  ULDC.64 UR6, c[0x0][0x400] ;  /* 0x0001000000067ab9 */ /* 0x000fe20000000a00 */
[----:B------:R-:W-:Y:S01]  /*7e50*/  IMAD.IADD R13, R7, 0x1, R13 ;  /* 0x00000001070d7824 */ /* 0x000fe200078e020d */
[----:B------:R-:W-:Y:S01]  /*7e60*/  LEA R0, P0, R6, UR4, 0x1 ;  /* 0x0000000406007c11 */ /* 0x000fe2000f8008ff */
[----:B------:R-:W-:Y:S01]  /*7e70*/  IMAD.IADD R5, R9, 0x1, R5 ;  /* 0x0000000109057824 */ /* 0x000fe200078e0205 */
[----:B------:R-:W-:Y:S01]  /*7e80*/  LEA R4, P1, R8, UR6, 0x1 ;  /* 0x0000000608047c11 */ /* 0x000fe2000f8208ff */
[----:B------:R-:W-:Y:S01]  /*7e90*/  UMOV UR4, 0xffffffff ;  /* 0xffffffff00047882 */ /* 0x000fe20000000000 */
[----:B------:R-:W-:Y:S02]  /*7ea0*/  LEA.HI.X R13, R6, UR5, R13, 0x1, P0 ;  /* 0x00000005060d7c11 */ /* 0x000fe400080f0c0d */
[----:B------:R-:W-:Y:S01]  /*7eb0*/  LEA.HI.X R5, R8, UR7, R5, 0x1, P1 ;  /* 0x0000000708057c11 */ /* 0x000fe200088f0c05 */
[----:B------:R-:W-:Y:S08]  /*7ec0*/  BRA.DIV UR4, `(.L_x_1464) ;  /* 0x000001ae04f47947 */ /* 0x000ff0000b800000 */
[----:B------:R0:W1:Y:S04]  /*7ed0*/  SHFL.IDX PT, R3, R13, RZ, 0x1e1f ;  /* 0x001e1fff0d037589 */ /* 0x00006800000e0000 */
[----:B------:R-:W2:Y:S04]  /*7ee0*/  SHFL.IDX PT, R0, R0, RZ, 0x1e1f ;  /* 0x001e1fff00007589 */ /* 0x000ea800000e0000 */
[----:B------:R-:W3:Y:S04]  /*7ef0*/  SHFL.IDX PT, R5, R5, RZ, 0x1e1f ;  /* 0x001e1fff05057589 */ /* 0x000ee800000e0000 */
[----:B------:R0:W4:Y:S02]  /*7f00*/  SHFL.IDX PT, R14, R4, RZ, 0x1e1f ;  /* 0x001e1fff040e7589 */ /* 0x00012400000e0000 */
.L_x_1768:
[----:B------:R-:W5:Y:S01]  /*7f10*/  LDL R55, [R1+0x58] ;  /* 0x0000580001377983 */ /* 0x000f620000100800 */
[----:B------:R-:W-:Y:S01]  /*7f20*/  IMAD R6, R136, R21, RZ ;  /* 0x0000001588067224 */ /* 0x000fe200078e02ff */
[----:B------:R-:W-:Y:S01]  /*7f30*/  BSSY B1, `(.L_x_1465) ;  /* 0x0000060000017945 */ /* 0x000fe20003800000 */
[----:B------:R-:W-:Y:S02]  /*7f40*/  CS2R R38, SRZ ;  /* 0x0000000000267805 */ /* 0x000fe4000001ff00 */
[----:B------:R-:W-:Y:S01]  /*7f50*/  CS2R R34, SRZ ;  /* 0x0000000000227805 */ /* 0x000fe2000001ff00 */
[----:B------:R-:W-:Y:S01]  /*7f60*/  IMAD R73, R73, -0xc0, R6 ;  /* 0xffffff4049497824 */ /* 0x000fe200078e0206 */
[----:B------:R-:W-:Y:S02]  /*7f70*/  ISETP.GE.AND P1, PT, R10, R6, PT ;  /* 0x000000060a00720c */ /* 0x000fe40003f26270 */
[----:B------:R-:W-:Y:S02]  /*7f80*/  CS2R R30, SRZ ;  /* 0x00000000001e7805 */ /* 0x000fe4000001ff00 */
[----:B------:R-:W-:-:S02]  /*7f90*/  CS2R R26, SRZ ;  /* 0x00000000001a7805 */ /* 0x000fc4000001ff00 */
[----:B0-----:R-:W-:Y:S02]  /*7fa0*/  CS2R R12, SRZ ;  /* 0x00000000000c7805 */ /* 0x001fe4000001ff00 */
        /* <DEDUP_REMOVED lines=28> */
[C---:B------:R-:W-:Y:S01]  /*8170*/  IMAD.SHL.U32 R11, R7.reuse, 0x2, RZ ;  /* 0x00000002070b7824 */ /* 0x040fe200078e00ff */
[----:B------:R-:W-:Y:S02]  /*8180*/  SHF.R.S32.HI R4, RZ, 0x1f, R7 ;  /* 0x0000001fff047819 */ /* 0x000fe40000011407 */
[----:B---3--:R-:W-:Y:S02]  /*8190*/  ISETP.GE.AND P3, PT, R40, UR4, PT ;  /* 0x0000000428007c0c */ /* 0x008fe4000bf66270 */
[----:B------:R-:W-:-:S07]  /*81a0*/  SHF.L.U64.HI R4, R7, 0x1, R4 ;  /* 0x0000000107047819 */ /* 0x000fce0000010204 */
[-C--:B----4-:R-:W-:Y:S02]  /*81b0*/  @!P4 IADD3 R10, P2, R14, R11.reuse, RZ ;  /* 0x0000000b0e0ac210 */ /* 0x090fe40007f5e0ff */
[----:B------:R-:W-:-:S03]  /*81c0*/  @!P4 IADD3 R8, P1, R0, R11, RZ ;  /* 0x0000000b0008c210 */ /* 0x000fc60007f3e0ff */
[--C-:B------:R-:W-:Y:S01]  /*81d0*/  @!P4 IMAD.X R11, R5, 0x1, R4.reuse, P2 ;  /* 0x00000001050bc824 */ /* 0x100fe200010e0604 */
[----:B------:R-:W-:Y:S01]  /*81e0*/  ISETP.GE.AND P2, PT, R42, UR4, PT ;  /* 0x000000042a007c0c */ /* 0x000fe2000bf46270 */
[----:B-1----:R-:W-:Y:S01]  /*81f0*/  @!P4 IMAD.X R9, R3, 0x1, R4, P1 ;  /* 0x000000010309c824 */ /* 0x002fe200008e0604 */
[----:B------:R-:W-:Y:S01]  /*8200*/  SHF.R.S32.HI R4, RZ, 0x1f, R40 ;  /* 0x0000001fff047819 */ /* 0x000fe20000011428 */
[C---:B------:R-:W-:Y:S01]  /*8210*/  IMAD.SHL.U32 R41, R40.reuse, 0x2, RZ ;  /* 0x0000000228297824 */ /* 0x040fe200078e00ff */
[----:B------:R-:W5:Y:S01]  /*8220*/  @!P4 LD.E.64 R34, desc[UR38][R10.64] ;  /* 0x000000260a22c980 */ /* 0x000f62000c101b00 */
[----:B------:R-:W-:Y:S02]  /*8230*/  ISETP.GE.AND P1, PT, R15, UR4, PT ;  /* 0x000000040f007c0c */ /* 0x000fe4000bf26270 */
[----:B------:R-:W-:Y:S01]  /*8240*/  SHF.L.U64.HI R4, R40, 0x1, R4 ;  /* 0x0000000128047819 */ /* 0x000fe20000010204 */
[----:B------:R0:W5:Y:S01]  /*8250*/  @!P4 LD.E.64 R32, desc[UR38][R8.64] ;  /* 0x000000260820c980 */ /* 0x000162000c101b00 */
[----:B------:R-:W-:Y:S01]  /*8260*/  @!P3 IADD3 R40, P4, R14, R41, RZ ;  /* 0x000000290e28b210 */ /* 0x000fe20007f9e0ff */
[----:B------:R-:W-:Y:S01]  /*8270*/  IMAD.SHL.U32 R47, R42, 0x2, RZ ;  /* 0x000000022a2f7824 */ /* 0x000fe200078e00ff */
[----:B------:R-:W-:-:S02]  /*8280*/  SHF.R.S32.HI R7, RZ, 0x1f, R42 ;  /* 0x0000001fff077819 */ /* 0x000fc4000001142a */
[----:B------:R-:W-:Y:S01]  /*8290*/  @!P3 IADD3 R6, P5, R0, R41, RZ ;  /* 0x000000290006b210 */ /* 0x000fe20007fbe0ff */
[--C-:B------:R-:W-:Y:S01]  /*82a0*/  @!P3 IMAD.X R41, R5, 0x1, R4.reuse, P4 ;  /* 0x000000010529b824 */ /* 0x100fe200020e0604 */
[-C--:B------:R-:W-:Y:S01]  /*82b0*/  @!P2 IADD3 R46, P4, R14, R47.reuse, RZ ;  /* 0x0000002f0e2ea210 */ /* 0x080fe20007f9e0ff */
[----:B------:R-:W-:Y:S01]  /*82c0*/  IMAD.SHL.U32 R49, R15, 0x2, RZ ;  /* 0x000000020f317824 */ /* 0x000fe200078e00ff */
[----:B0-----:R-:W-:Y:S01]  /*82d0*/  SHF.L.U64.HI R8, R42, 0x1, R7 ;  /* 0x000000012a087819 */ /* 0x001fe20000010207 */
[----:B------:R-:W-:Y:S01]  /*82e0*/  @!P3 IMAD.X R7, R3, 0x1, R4, P5 ;  /* 0x000000010307b824 */ /* 0x000fe200028e0604 */
[----:B------:R-:W-:Y:S01]  /*82f0*/  SHF.R.S32.HI R12, RZ, 0x1f, R15 ;  /* 0x0000001fff0c7819 */ /* 0x000fe2000001140f */
[----:B------:R-:W5:Y:S01]  /*8300*/  @!P3 LD.E.64 R30, desc[UR38][R40.64] ;  /* 0x00000026281eb980 */ /* 0x000f62000c101b00 */
[C---:B------:R-:W-:Y:S01]  /*8310*/  @!P2 IADD3 R42, P5, R0.reuse, R47, RZ ;  /* 0x0000002f002aa210 */ /* 0x040fe20007fbe0ff */
[----:B------:R-:W-:Y:S01]  /*8320*/  @!P2 IMAD.X R47, R5, 0x1, R8, P4 ;  /* 0x00000001052fa824 */ /* 0x000fe200020e0608 */
        /* <DEDUP_REMOVED lines=8> */
[----:B------:R-:W-:Y:S01]  /*83b0*/  IMAD.SHL.U32 R15, R13, 0x2, RZ ;  /* 0x000000020d0f7824 */ /* 0x000fe200078e00ff */
[----:B------:R-:W5:Y:S03]  /*83c0*/  @!P2 LD.E.64 R24, desc[UR38][R42.64] ;  /* 0x000000262a18a980 */ /* 0x000f66000c101b00 */
[----:B------:R-:W-:Y:S01]  /*83d0*/  @!P1 IMAD.X R49, R5, 0x1, R12, P4 ;  /* 0x0000000105319824 */ /* 0x000fe200020e060c */
[----:B------:R-:W-:Y:S01]  /*83e0*/  ISETP.GE.AND P4, PT, R13, UR4, PT ;  /* 0x000000040d007c0c */ /* 0x000fe2000bf86270 */
[----:B------:R-:W5:Y:S02]  /*83f0*/  @!P1 LD.E.64 R20, desc[UR38][R50.64] ;  /* 0x0000002632149980 */ /* 0x000f64000c101b00 */
[----:B------:R-:W-:-:S02]  /*8400*/  @!P5 IMAD.MOV.U32 R8, RZ, RZ, R0 ;  /* 0x000000ffff08d224 */ /* 0x000fc400078e0000 */
[----:B------:R-:W-:Y:S02]  /*8410*/  @!P5 IMAD.MOV.U32 R9, RZ, RZ, R3 ;  /* 0x000000ffff09d224 */ /* 0x000fe400078e0003 */
        /* <DEDUP_REMOVED lines=17> */
.L_x_1466:
[----:B------:R-:W-:Y:S05]  /*8530*/  BSYNC B1 ;  /* 0x0000000000017941 */ /* 0x000fea0003800000 */
.L_x_1465:
[----:B-1---5:R-:W-:Y:S01]  /*8540*/  IMAD.MOV.U32 R3, RZ, RZ, R39 ;  /* 0x000000ffff037224 */ /* 0x022fe200078e0027 */
[----:B------:R-:W-:Y:S01]  /*8550*/  LOP3.LUT R45, R45, 0xfffffffe, RZ, 0xc0, !PT ;  /* 0xfffffffe2d2d7812 */ /* 0x000fe200078ec0ff */
[----:B--2---:R-:W-:Y:S01]  /*8560*/  IMAD.MOV.U32 R0, RZ, RZ, R38 ;  /* 0x000000ffff007224 */ /* 0x004fe200078e0026 */
[----:B------:R-:W-:Y:S01]  /*8570*/  BSSY B1, `(.L_x_1467) ;  /* 0x0000030000017945 */ /* 0x000fe20003800000 */
[----:B------:R-:W-:Y:S01]  /*8580*/  IMAD.MOV.U32 R4, RZ, RZ, R34 ;  /* 0x000000ffff047224 */ /* 0x000fe200078e0022 */
[----:B------:R-:W-:Y:S01]  /*8590*/  PRMT R57, R3, 0x7610, R57 ;  /* 0x0000761003397816 */ /* 0x000fe20000000039 */
[----:B------:R-:W-:Y:S01]  /*85a0*/  IMAD.IADD R3, R55, 0x1, -R45 ;  /* 0x0000000137037824 */ /* 0x000fe200078e0a2d */
[----:B0---4-:R-:W-:Y:S01]  /*85b0*/  PRMT R14, R14, 0x5410, R0 ;  /* 0x000054100e0e7816 */ /* 0x011fe20000000000 */
[----:B------:R-:W-:Y:S01]  /*85c0*/  IMAD.MOV.U32 R0, RZ, RZ, R35 ;  /* 0x000000ffff007224 */ /* 0x000fe200078e0023 */
[----:B------:R-:W-:Y:S01]  /*85d0*/  PRMT R64, R4, 0x7610, R64 ;  /* 0x0000761004407816 */ /* 0x000fe20000000040 */
[----:B------:R-:W-:Y:S01]  /*85e0*/  IMAD.MOV.U32 R4, RZ, RZ, R30 ;  /* 0x000000ffff047224 */ /* 0x000fe200078e001e */
[----:B------:R-:W-:Y:S01]  /*85f0*/  SHF.L.U32 R3, R3, 0x1f, RZ ;  /* 0x0000001f03037819 */ /* 0x000fe200000006ff */
[----:B---3--:R-:W-:Y:S01]  /*8600*/  IMAD.MOV.U32 R5, RZ, RZ, R31 ;  /* 0x000000ffff057224 */ /* 0x008fe200078e001f */
        /* <DEDUP_REMOVED lines=38> */
.L_x_1769:
[----:B------:R-:W-:Y:S05]  /*8870*/  BSYNC B1 ;  /* 0x0000000000017941 */ /* 0x000fea0003800000 */
.L_x_1467:
        /* <DEDUP_REMOVED lines=10> */
[----:B------:R-:W5:Y:S01]  /*8920*/  LDL R6, [R1+0x40] ;  /* 0x0000400001067983 */ /* 0x000f620000100800 */
[----:B------:R-:W1:Y:S01]  /*8930*/  S2R R5, SR_TID.X ;  /* 0x0000000000057919 */ /* 0x000e620000002100 */
[----:B------:R-:W-:Y:S01]  /*8940*/  BSSY B1, `(.L_x_1470) ;  /* 0x0000041000017945 */ /* 0x000fe20003800000 */
[----:B-1----:R-:W-:-:S05]  /*8950*/  VIADD R5, R5, 0xffffff80 ;  /* 0xffffff8005057836 */ /* 0x002fca0000000000 */
[----:B------:R-:W-:-:S04]  /*8960*/  SHF.R.S32.HI R0, RZ, 0x1f, R5 ;  /* 0x0000001fff007819 */ /* 0x000fc80000011405 */
[----:B------:R-:W-:-:S04]  /*8970*/  LEA.HI R0, R0, R5, RZ, 0x2 ;  /* 0x0000000500007211 */ /* 0x000fc800078f10ff */
[--C-:B------:R-:W-:Y:S02]  /*8980*/  SHF.R.S32.HI R5, RZ, 0x2, R0.reuse ;  /* 0x00000002ff057819 */ /* 0x100fe40000011400 */
[----:B------:R-:W-:-:S04]  /*8990*/  SHF.R.S32.HI R0, RZ, 0x1f, R0 ;  /* 0x0000001fff007819 */ /* 0x000fc80000011400 */
[----:B------:R-:W-:-:S04]  /*89a0*/  LEA.HI R0, R0, R5, RZ, 0x2 ;  /* 0x0000000500007211 */ /* 0x000fc800078f10ff */
[----:B------:R-:W-:-:S05]  /*89b0*/  LOP3.LUT R0, R0, 0xfffffffc, RZ, 0xc0, !PT ;  /* 0xfffffffc00007812 */ /* 0x000fca00078ec0ff */
[----:B------:R-:W-:-:S05]  /*89c0*/  IMAD.IADD R5, R5, 0x1, -R0 ;  /* 0x0000000105057824 */ /* 0x000fca00078e0a00 */
[----:B------:R-:W-:Y:S02]  /*89d0*/  LOP3.LUT P0, RZ, R5, 0x2, RZ, 0xc0, !PT ;  /* 0x0000000205ff7812 */ /* 0x000fe4000780c0ff */
[----:B--2---:R-:W-:Y:S01]  /*89e0*/  ISETP.GE.AND P6, PT, R62, R4, PT ;  /* 0x000000043e00720c */ /* 0x004fe20003fc6270 */
[----:B0-----:R-:W-:-:S04]  /*89f0*/  IMAD R3, R59, 0x2, R2 ;  /* 0x000000023b037824 */ /* 0x001fc800078e0202 */
[----:B------:R-:W-:Y:S01]  /*8a00*/  VIADD R0, R3, 0x20 ;  /* 0x0000002003007836 */ /* 0x000fe20000000000 */
[-C--:B---3--:R-:W-:Y:S02]  /*8a10*/  ISETP.GE.AND P1, PT, R58, R4.reuse, PT ;  /* 0x000000043a00720c */ /* 0x088fe40003f26270 */
[-C--:B----4-:R-:W-:Y:S02]  /*8a20*/  ISETP.GE.AND P2, PT, R56, R4.reuse, PT ;  /* 0x000000043800720c */ /* 0x090fe40003f46270 */
[-C--:B-----5:R-:W-:Y:S02]  /*8a30*/  ISETP.GE.AND P3, PT, R55, R4.reuse, PT ;  /* 0x000000043700720c */ /* 0x0a0fe40003f66270 */
[-C--:B------:R-:W-:Y:S02]  /*8a40*/  ISETP.GE.AND P4, PT, R7, R4.reuse, PT ;  /* 0x000000040700720c */ /* 0x080fe40003f86270 */
[----:B------:R-:W-:Y:S01]  /*8a50*/  ISETP.GE.AND P5, PT, R6, R4, PT ;  /* 0x000000040600720c */ /* 0x000fe20003fa6270 */
[----:B------:R-:W-:-:S12]  /*8a60*/  @P6 BRA `(.L_x_1471) ;  /* 0x0000000000b86947 */ /* 0x000fd80003800000 */
[----:B------:R-:W0:Y:S01]  /*8a70*/  LDS.128 R4, [R3+0xc400] ;  /* 0x00c4000003047984 */ /* 0x000e220000000c00 */
[----:B------:R-:W-:Y:S02]  /*8a80*/  SHF.R.U32.HI R59, RZ, 0x10, R39 ;  /* 0x00000010ff3b7819 */ /* 0x000fe40000011627 */
[--C-:B------:R-:W-:Y:S02]  /*8a90*/  SHF.R.U32.HI R56, RZ, 0x10, R37.reuse ;  /* 0x00000010ff387819 */ /* 0x100fe40000011625 */
[----:B------:R-:W-:Y:S02]  /*8aa0*/  SHF.R.U64 R55, R36, 0x10, R37 ;  /* 0x0000001024377819 */ /* 0x000fe40000001225 */
[----:B------:R-:W-:Y:S02]  /*8ab0*/  PRMT R59, R57, 0x5410, R59 ;  /* 0x00005410393b7816 */ /* 0x000fe4000000003b */
[----:B------:R-:W-:Y:S02]  /*8ac0*/  PRMT R56, R15, 0x5432, R56 ;  /* 0x000054320f387816 */ /* 0x000fe40000000038 */
[----:B------:R-:W-:Y:S01]  /*8ad0*/  PRMT R55, R60, 0x5410, R55 ;  /* 0x000054103c377816 */ /* 0x000fe20000000037 */
[C---:B------:R-:W-:Y:S01]  /*8ae0*/  IMAD.U32 R60, R59.reuse, 0x10000, RZ ;  /* 0x000100003b3c7824 */ /* 0x040fe200078e00ff */
        /* <DEDUP_REMOVED lines=14> */
[----:B------:R-:W-:Y:S01]  /*8bd0*/  FMUL.FTZ R57, R39, R56 ;  /* 0x0000003827397220 */ /* 0x000fe20000410000 */
[----:B------:R-:W-:Y:S02]  /*8be0*/  IMAD.U32 R7, R5, 0x10000, RZ ;  /* 0x0001000005077824 */ /* 0x000fe400078e00ff */
[----:B------:R-:W-:Y:S01]  /*8bf0*/  FFMA.FTZ R60, R36, R60, R37 ;  /* 0x0000003c243c7223 */ /* 0x000fe20000010025 */
[----:B------:R-:W-:Y:S01]  /*8c00*/  IMAD.U32 R39, R58, 0x10000, RZ ;  /* 0x000100003a277824 */ /* 0x000fe200078e00ff */
[----:B------:R-:W-:Y:S01]  /*8c10*/  LOP3.LUT R4, R4, 0xffff0000, RZ, 0xc0, !PT ;  /* 0xffff000004047812 */ /* 0x000fe200078ec0ff */
[----:B------:R-:W-:Y:S01]  /*8c20*/  IMAD.U32 R37, R55, 0x10000, RZ ;  /* 0x0001000037257824 */ /* 0x000fe200078e00ff */
[----:B------:R-:W-:Y:S01]  /*8c30*/  LOP3.LUT R5, R5, 0xffff0000, RZ, 0xc0, !PT ;  /* 0xffff000005057812 */ /* 0x000fe200078ec0ff */
[----:B------:R-:W-:Y:S01]  /*8c40*/  FFMA.FTZ R63, R38, R56, -R63 ;  /* 0x00000038263f7223 */ /* 0x000fe2000001083f */
[----:B------:R-:W-:Y:S01]  /*8c50*/  LOP3.LUT R58, R58, 0xffff0000, RZ, 0xc0, !PT ;  /* 0xffff00003a3a7812 */ /* 0x000fe200078ec0ff */
[----:B------:R-:W-:Y:S01]  /*8c60*/  FFMA.FTZ R62, R38, R59, R57 ;  /* 0x0000003b263e7223 */ /* 0x000fe20000010039 */
[----:B------:R-:W-:Y:S01]  /*8c70*/  LOP3.LUT R36, R55, 0xffff0000, RZ, 0xc0, !PT ;  /* 0xffff000037247812 */ /* 0x000fe200078ec0ff */
[C---:B------:R-:W-:Y:S01]  /*8c80*/  FMUL.FTZ R55, R4.reuse, R39 ;  /* 0x0000002704377220 */ /* 0x040fe20000410000 */
[----:B------:R-:W-:Y:S01]  /*8c90*/  FMUL.FTZ R38, R4, R37 ;  /* 0x0000002504267220 */ /* 0x000fe20000410000 */
[----:B------:R-:W-:-:S02]  /*8ca0*/  FMUL.FTZ R56, R5, R58 ;  /* 0x0000003a05387220 */ /* 0x000fc40000410000 */
[-C--:B------:R-:W-:Y:S01]  /*8cb0*/  FMUL.FTZ R57, R5, R36.reuse ;  /* 0x0000002405397220 */ /* 0x080fe20000410000 */
[C---:B------:R-:W-:Y:S01]  /*8cc0*/  FFMA.FTZ R4, R6.reuse, R37, -R55 ;  /* 0x0000002506047223 */ /* 0x040fe20000010837 */
[----:B------:R-:W-:Y:S01]  /*8cd0*/  FFMA.FTZ R39, R6, R39, R38 ;  /* 0x0000002706277223 */ /* 0x000fe20000010026 */
[C---:B------:R-:W-:Y:S01]  /*8ce0*/  FFMA.FTZ R5, R7.reuse, R36, -R56 ;  /* 0x0000002407057223 */ /* 0x040fe20000010838 */
[----:B------:R-:W-:Y:S01]  /*8cf0*/  FFMA.FTZ R58, R7, R58, R57 ;  /* 0x0000003a073a7223 */ /* 0x000fe20000010039 */
[----:B------:R-:W-:Y:S02]  /*8d00*/  F2FP.BF16.F32.PACK_AB R6, R60, R61 ;  /* 0x0000003d3c06723e */ /* 0x000fe400000010ff */
[----:B------:R-:W-:Y:S02]  /*8d10*/  F2FP.BF16.F32.PACK_AB R7, R62, R63 ;  /* 0x0000003f3e07723e */ /* 0x000fe400000010ff */
[----:B------:R-:W-:Y:S02]  /*8d20*/  F2FP.BF16.F32.PACK_AB R4, R39, R4 ;  /* 0x000000042704723e */ /* 0x000fe400000010ff */
[----:B------:R-:W-:-:S05]  /*8d30*/  F2FP.BF16.F32.PACK_AB R5, R58, R5 ;  /* 0x000000053a05723e */ /* 0x000fca00000010ff */
[----:B------:R0:W-:Y:S02]  /*8d40*/  STS.128 [R3+0xc400], R4 ;  /* 0x00c4000403007388 */ /* 0x0001e40000000c00 */
.L_x_1471:
[----:B------:R-:W-:Y:S05]  /*8d50*/  BSYNC B1 ;  /* 0x0000000000017941 */ /* 0x000fea0003800000 */
.L_x_1470:
        /* <DEDUP_REMOVED lines=12> */
[----:B------:R-:W-:-:S02]  /*8e20*/  PRMT R36, R40, 0x5432, R36 ;  /* 0x0000543228247816 */ /* 0x000fc40000000024 */
[----:B------:R-:W-:Y:S02]  /*8e30*/  LOP3.LUT R55, R55, 0xffff0000, RZ, 0xc0, !PT ;  /* 0xffff000037377812 */ /* 0x000fe400078ec0ff */
        /* <DEDUP_REMOVED lines=8> */
[C---:B------:R-:W-:Y:S01]  /*8ec0*/  IMAD.U32 R6, R4.reuse, 0x10000, RZ ;  /* 0x0001000004067824 */ /* 0x040fe200078e00ff */
[----:B------:R-:W-:Y:S01]  /*8ed0*/  LOP3.LUT R4, R4, 0xffff0000, RZ, 0xc0, !PT ;  /* 0xffff000004047812 */ /* 0x000fe200078ec0ff */
[----:B------:R-:W-:-:S02]  /*8ee0*/  IMAD.U32 R7, R5, 0x10000, RZ ;  /* 0x0001000005077824 */ /* 0x000fc400078e00ff */
[C---:B------:R-:W-:Y:S01]  /*8ef0*/  FFMA.FTZ R56, R32.reuse, R56, R33 ;  /* 0x0000003820387223 */ /* 0x040fe20000010021 */
[----:B------:R-:W-:Y:S01]  /*8f00*/  FFMA.FTZ R57, R32, R38, -R57 ;  /* 0x0000002620397223 */ /* 0x000fe20000010839 */
[C---:B------:R-:W-:Y:S01]  /*8f10*/  IMAD.U32 R33, R36.reuse, 0x10000, RZ ;  /* 0x0001000024217824 */ /* 0x040fe200078e00ff */
[----:B------:R-:W-:Y:S01]  /*8f20*/  LOP3.LUT R5, R5, 0xffff0000, RZ, 0xc0, !PT ;  /* 0xffff000005057812 */ /* 0x000fe200078ec0ff */
[C---:B------:R-:W-:Y:S01]  /*8f30*/  FMUL.FTZ R59, R35.reuse, R55 ;  /* 0x00000037233b7220 */ /* 0x040fe20000410000 */
[-C--:B------:R-:W-:Y:S01]  /*8f40*/  FMUL.FTZ R61, R35, R37.reuse ;  /* 0x00000025233d7220 */ /* 0x080fe20000410000 */
[C---:B------:R-:W-:Y:S01]  /*8f50*/  LOP3.LUT R32, R39.reuse, 0xffff0000, RZ, 0xc0, !PT ;  /* 0xffff000027207812 */ /* 0x040fe200078ec0ff */
[----:B------:R-:W-:Y:S01]  /*8f60*/  IMAD.U32 R35, R39, 0x10000, RZ ;  /* 0x0001000027237824 */ /* 0x000fe200078e00ff */
[----:B------:R-:W-:Y:S01]  /*8f70*/  LOP3.LUT R36, R36, 0xffff0000, RZ, 0xc0, !PT ;  /* 0xffff000024247812 */ /* 0x000fe200078ec0ff */
[C---:B------:R-:W-:Y:S01]  /*8f80*/  FFMA.FTZ R59, R34.reuse, R37, -R59 ;  /* 0x00000025223b7223 */ /* 0x040fe2000001083b */
        /* <DEDUP_REMOVED lines=14> */
.L_x_1473:
[----:B------:R-:W-:Y:S05]  /*9070*/  BSYNC B1 ;  /* 0x0000000000017941 */ /* 0x000fea0003800000 */
.L_x_1472:
[----:B------:R-:W-:Y:S04]  /*9080*/  BSSY B1, `(.L_x_1474) ;  /* 0x0000030000017945 */ /* 0x000fe80003800000 */
[----:B------:R-:W-:Y:S05]  /*9090*/  @P2 BRA `(.L_x_1475) ;  /* 0x0000000000b82947 */ /* 0x000fea0003800000 */
[----:B01----:R-:W0:Y:S01]  /*90a0*/  LDS.128 R4, [R3+0xf400] ;  /* 0x00f4000003047984 */ /* 0x003e220000000c00 */
        /* <DEDUP_REMOVED lines=45> */
.L_x_1475:
[----:B------:R-:W-:Y:S05]  /*9380*/  BSYNC B1 ;  /* 0x0000000000017941 */ /* 0x000fea0003800000 */
.L_x_1474:
[----:B------:R-:W-:Y:S04]  /*9390*/  BSSY B1, `(.L_x_1476) ;  /* 0x0000030000017945 */ /* 0x000fe80003800000 */
[----:B------:R-:W-:Y:S05]  /*93a0*/  @P3 BRA `(.L_x_1477) ;  /* 0x0000000000b83947 */ /* 0x000fea0003800000 */
[----:B012---:R-:W0:Y:S01]  /*93b0*/  LDS.128 R4, [R0+0xf400] ;  /* 0x00f4000000047984 */ /* 0x007e220000000c00 */
        /* <DEDUP_REMOVED lines=18> */
[----:B------:R-:W-:Y:S01]  /*94e0*/  FMUL.FTZ R25, R27, R48 ;  /* 0x000000301b197220 */ /* 0x000fe20000410000 */
[----:B------:R-:W-:Y:S02]  /*94f0*/  IMAD.U32 R6, R4, 0x10000, RZ ;  /* 0x0001000004067824 */ /* 0x000fe400078e00ff */
[C---:B------:R-:W-:Y:S01]  /*9500*/  FFMA.FTZ R33, R24.reuse, R29, R30 ;  /* 0x0000001d18217223 */ /* 0x040fe2000001001e */
[----:B------:R-:W-:Y:S02]  /*9510*/  IMAD.U32 R7, R5, 0x10000, RZ ;  /* 0x0001000005077824 */ /* 0x000fe400078e00ff */
[----:B------:R-:W-:Y:S01]  /*9520*/  FFMA.FTZ R32, R24, R28, -R31 ;  /* 0x0000001c18207223 */ /* 0x000fe2000001081f */
[-C--:B------:R-:W-:Y:S01]  /*9530*/  FMUL.FTZ R29, R27, R50.reuse ;  /* 0x000000321b1d7220 */ /* 0x080fe20000410000 */
[----:B------:R-:W-:Y:S01]  /*9540*/  LOP3.LUT R4, R4, 0xffff0000, RZ, 0xc0, !PT ;  /* 0xffff000004047812 */ /* 0x000fe200078ec0ff */
[C---:B------:R-:W-:Y:S01]  /*9550*/  FFMA.FTZ R50, R26.reuse, R50, -R25 ;  /* 0x000000321a327223 */ /* 0x040fe20000010819 */
[----:B------:R-:W-:Y:S01]  /*9560*/  LOP3.LUT R5, R5, 0xffff0000, RZ, 0xc0, !PT ;  /* 0xffff000005057812 */ /* 0x000fe200078ec0ff */
[C---:B------:R-:W-:Y:S01]  /*9570*/  IMAD.U32 R27, R47.reuse, 0x10000, RZ ;  /* 0x000100002f1b7824 */ /* 0x040fe200078e00ff */
[----:B------:R-:W-:Y:S01]  /*9580*/  LOP3.LUT R28, R47, 0xffff0000, RZ, 0xc0, !PT ;  /* 0xffff00002f1c7812 */ /* 0x000fe200078ec0ff */
[C---:B------:R-:W-:Y:S01]  /*9590*/  IMAD.U32 R25, R49.reuse, 0x10000, RZ ;  /* 0x0001000031197824 */ /* 0x040fe200078e00ff */
        /* <DEDUP_REMOVED lines=15> */
.L_x_1477:
[----:B------:R-:W-:Y:S05]  /*9690*/  BSYNC B1 ;  /* 0x0000000000017941 */ /* 0x000fea0003800000 */
.L_x_1476:
        /* <DEDUP_REMOVED lines=16> */
[----:B------:R-:W-:Y:S01]  /*97a0*/  IMAD.U32 R12, R6, 0x10000, RZ ;  /* 0x00010000060c7824 */ /* 0x000fe200078e00ff */
[C---:B------:R-:W-:Y:S01]  /*97b0*/  LOP3.LUT R21, R7.reuse, 0xffff0000, RZ, 0xc0, !PT ;  /* 0xffff000007157812 */ /* 0x040fe200078ec0ff */
[----:B------:R-:W-:-:S02]  /*97c0*/  IMAD.U32 R20, R7, 0x10000, RZ ;  /* 0x0001000007147824 */ /* 0x000fc400078e00ff */
[C---:B------:R-:W-:Y:S01]  /*97d0*/  FMUL.FTZ R28, R13.reuse, R24 ;  /* 0x000000180d1c7220 */ /* 0x040fe20000410000 */
[----:B------:R-:W-:Y:S01]  /*97e0*/  FMUL.FTZ R27, R13, R25 ;  /* 0x000000190d1b7220 */ /* 0x000fe20000410000 */
[C---:B------:R-:W-:Y:S01]  /*97f0*/  FMUL.FTZ R13, R21.reuse, R43 ;  /* 0x0000002b150d7220 */ /* 0x040fe20000410000 */
[----:B------:R-:W-:Y:S02]  /*9800*/  IMAD.U32 R6, R4, 0x10000, RZ ;  /* 0x0001000004067824 */ /* 0x000fe400078e00ff */
[C---:B------:R-:W-:Y:S01]  /*9810*/  FFMA.FTZ R29, R12.reuse, R25, R28 ;  /* 0x000000190c1d7223 */ /* 0x040fe2000001001c */
[----:B------:R-:W-:Y:S01]  /*9820*/  FMUL.FTZ R25, R21, R46 ;  /* 0x0000002e15197220 */ /* 0x000fe20000410000 */
[C---:B------:R-:W-:Y:S02]  /*9830*/  IMAD.U32 R7, R5.reuse, 0x10000, RZ ;  /* 0x0001000005077824 */ /* 0x040fe400078e00ff */
[----:B------:R-:W-:Y:S01]  /*9840*/  FFMA.FTZ R26, R12, R24, -R27 ;  /* 0x000000180c1a7223 */ /* 0x000fe2000001081b */
[----:B------:R-:W-:Y:S01]  /*9850*/  IMAD.U32 R21, R42, 0x10000, RZ ;  /* 0x000100002a157824 */ /* 0x000fe200078e00ff */
[----:B------:R-:W-:Y:S01]  /*9860*/  LOP3.LUT R4, R4, 0xffff0000, RZ, 0xc0, !PT ;  /* 0xffff000004047812 */ /* 0x000fe200078ec0ff */
[----:B------:R-:W-:Y:S01]  /*9870*/  FFMA.FTZ R46, R20, R46, -R13 ;  /* 0x0000002e142e7223 */ /* 0x000fe2000001080d */
[----:B------:R-:W-:Y:S01]  /*9880*/  LOP3.LUT R5, R5, 0xffff0000, RZ, 0xc0, !PT ;  /* 0xffff000005057812 */ /* 0x000fe200078ec0ff */
[C---:B------:R-:W-:Y:S01]  /*9890*/  IMAD.U32 R13, R45.reuse, 0x10000, RZ ;  /* 0x000100002d0d7824 */ /* 0x040fe200078e00ff */
        /* <DEDUP_REMOVED lines=16> */
.L_x_1479:
[----:B------:R-:W-:Y:S05]  /*99a0*/  BSYNC B1 ;  /* 0x0000000000017941 */ /* 0x000fea0003800000 */
.L_x_1478:
        /* <DEDUP_REMOVED lines=48> */
.L_x_1463:
[----:B------:R-:W2:Y:S01]  /*9cb0*/  LDL R12, [R1+0x30] ;  /* 0x00003000010c7983 */ /* 0x000ea20000100800 */
[----:B------:R-:W0:Y:S01]  /*9cc0*/  LDC R25, c[0x0][0x448] ;  /* 0x00011200ff197b82 */ /* 0x000e220000000800 */
[----:B------:R-:W-:Y:S01]  /*9cd0*/  ULDC.64 UR4, c[0x0][0x3f8] ;  /* 0x0000fe0000047ab9 */ /* 0x000fe20000000a00 */
[----:B------:R-:W-:Y:S01]  /*9ce0*/  ULDC.64 UR6, c[0x0][0x408] ;  /* 0x0001020000067ab9 */ /* 0x000fe20000000a00 */
[----:B------:R-:W3:Y:S04]  /*9cf0*/  LDL R11, [R1+0x2c] ;  /* 0x00002c00010b7983 */ /* 0x000ee80000100800 */
[----:B------:R-:W2:Y:S01]  /*9d00*/  LDL.64 R14, [R1+0x8] ;  /* 0x00000800010e7983 */ /* 0x000ea20000100a00 */
[----:B------:R-:W-:Y:S02]  /*9d10*/  IMAD.MOV.U32 R6, RZ, RZ, R24 ;  /* 0x000000ffff067224 */ /* 0x000fe400078e0018 */
[----:B------:R-:W-:-:S02]  /*9d20*/  IMAD.MOV.U32 R7, RZ, RZ, R27 ;  /* 0x000000ffff077224 */ /* 0x000fc400078e001b */
        /* <DEDUP_REMOVED lines=24> */
[----:B--2---:R-:W-:-:S02]  /*9eb0*/  IMAD.IADD R49, R14, 0x1, R12 ;  /* 0x000000010e317824 */ /* 0x004fc400078e020c */
[----:B---3--:R-:W-:-:S03]  /*9ec0*/  IMAD.IADD R20, R14, 0x1, R11 ;  /* 0x000000010e147824 */ /* 0x008fc600078e020b */
[----:B------:R-:W-:Y:S02]  /*9ed0*/  SHF.R.S32.HI R48, RZ, 0x1f, R49 ;  /* 0x0000001fff307819 */ /* 0x000fe40000011431 */
[----:B------:R-:W-:Y:S02]  /*9ee0*/  SHF.R.S32.HI R21, RZ, 0x1f, R20 ;  /* 0x0000001fff157819 */ /* 0x000fe40000011414 */
[----:B------:R-:W-:Y:S02]  /*9ef0*/  LEA.HI R47, R48, R49, RZ, 0x3 ;  /* 0x00000031302f7211 */ /* 0x000fe400078f18ff */
[----:B------:R-:W-:Y:S02]  /*9f00*/  LEA.HI R45, R21, R20, RZ, 0x3 ;  /* 0x00000014152d7211 */ /* 0x000fe400078f18ff */
[----:B------:R-:W-:Y:S02]  /*9f10*/  SHF.R.S32.HI R50, RZ, 0x3, R47 ;  /* 0x00000003ff327819 */ /* 0x000fe4000001142f */
[----:B------:R-:W-:Y:S01]  /*9f20*/  SHF.R.S32.HI R46, RZ, 0x3, R45 ;  /* 0x00000003ff2e7819 */ /* 0x000fe2000001142d */
[----:B------:R-:W-:Y:S06]  /*9f30*/  BRA.DIV UR4, `(.L_x_1480) ;  /* 0x0000019204587947 */ /* 0x000fec000b800000 */
[----:B------:R-:W0:Y:S04]  /*9f40*/  SHFL.IDX PT, R3, R13, RZ, 0x1e1f ;  /* 0x001e1fff0d037589 */ /* 0x000e2800000e0000 */
[----:B------:R-:W1:Y:S04]  /*9f50*/  SHFL.IDX PT, R0, R0, RZ, 0x1e1f ;  /* 0x001e1fff00007589 */ /* 0x000e6800000e0000 */
[----:B------:R-:W2:Y:S04]  /*9f60*/  SHFL.IDX PT, R5, R5, RZ, 0x1e1f ;  /* 0x001e1fff05057589 */ /* 0x000ea800000e0000 */
[----:B------:R3:W4:Y:S01]  /*9f70*/  SHFL.IDX PT, R14, R4, RZ, 0x1e1f ;  /* 0x001e1fff040e7589 */ /* 0x00072200000e0000 */
[----:B0-----:R-:W-:-:S02]  /*9f80*/  IMAD.MOV.U32 R37, RZ, RZ, R3 ;  /* 0x000000ffff257224 */ /* 0x001fc400078e0003 */
[----:B-1-3--:R-:W-:-:S07]  /*9f90*/  IMAD.MOV.U32 R36, RZ, RZ, R0 ;  /* 0x000000ffff247224 */ /* 0x00afce00078e0000 */
.L_x_1775:
[----:B------:R-:W3:Y:S01]  /*9fa0*/  LDL R56, [R1+0x58] ;  /* 0x0000580001387983 */ /* 0x000ee20000100800 */
[----:B------:R-:W-:Y:S01]  /*9fb0*/  IMAD R25, R136, R25, RZ ;  /* 0x0000001988197224 */ /* 0x000fe200078e02ff */
[----:B------:R-:W-:Y:S01]  /*9fc0*/  BSSY B1, `(.L_x_1481) ;  /* 0x0000035000017945 */ /* 0x000fe20003800000 */
[----:B----4-:R-:W-:Y:S01]  /*9fd0*/  IMAD.MOV.U32 R38, RZ, RZ, R14 ;  /* 0x000000ffff267224 */ /* 0x010fe200078e000e */
[----:B------:R-:W-:Y:S01]  /*9fe0*/  CS2R R6, SRZ ;  /* 0x0000000000067805 */ /* 0x000fe2000001ff00 */
[----:B------:R-:W-:Y:S01]  /*9ff0*/  IMAD R73, R73, -0xc0, R25 ;  /* 0xffffff4049497824 */ /* 0x000fe200078e0219 */
[----:B------:R-:W-:Y:S01]  /*a000*/  ISETP.GE.AND P1, PT, R10, R25, PT ;  /* 0x000000190a00720c */ /* 0x000fe20003f26270 */
[----:B--2---:R-:W-:Y:S01]  /*a010*/  IMAD.MOV.U32 R39, RZ, RZ, R5 ;  /* 0x000000ffff277224 */ /* 0x004fe200078e0005 */
[----:B------:R-:W-:Y:S02]  /*a020*/  CS2R R4, SRZ ;  /* 0x0000000000047805 */ /* 0x000fe4000001ff00 */
[----:B------:R-:W-:-:S02]  /*a030*/  CS2R R8, SRZ ;  /* 0x0000000000087805 */ /* 0x000fc4000001ff00 */
[----:B------:R-:W-:Y:S02]  /*a040*/  VIMNMX R0, R73, 0xc0, PT ;  /* 0x000000c049007848 */ /* 0x000fe40003fe0100 */
[----:B------:R-:W-:Y:S02]  /*a050*/  CS2R R10, SRZ ;  /* 0x00000000000a7805 */ /* 0x000fe4000001ff00 */
[----:B------:R-:W-:Y:S02]  /*a060*/  CS2R R12, SRZ ;  /* 0x00000000000c7805 */ /* 0x000fe4000001ff00 */
[----:B------:R-:W-:Y:S02]  /*a070*/  CS2R R14, SRZ ;  /* 0x00000000000e7805 */ /* 0x000fe4000001ff00 */
[----:B------:R-:W-:Y:S02]  /*a080*/  ISETP.GE.AND P0, PT, R19, R0, PT ;  /* 0x000000001300720c */ /* 0x000fe40003f06270 */
[----:B------:R-:W-:-:S02]  /*a090*/  CS2R R24, SRZ ;  /* 0x0000000000187805 */ /* 0x000fc4000001ff00 */
[----:B------:R-:W-:Y:S02]  /*a0a0*/  CS2R R26, SRZ ;  /* 0x00000000001a7805 */ /* 0x000fe4000001ff00 */
[----:B------:R-:W-:Y:S02]  /*a0b0*/  CS2R R28, SRZ ;  /* 0x00000000001c7805 */ /* 0x000fe4000001ff00 */
[----:B------:R-:W-:Y:S02]  /*a0c0*/  CS2R R30, SRZ ;  /* 0x00000000001e7805 */ /* 0x000fe4000001ff00 */
[----:B------:R-:W-:Y:S02]  /*a0d0*/  CS2R R32, SRZ ;  /* 0x0000000000207805 */ /* 0x000fe4000001ff00 */
[----:B------:R-:W-:Y:S02]  /*a0e0*/  CS2R R34, SRZ ;  /* 0x0000000000227805 */ /* 0x000fe4000001ff00 */
[----:B---3--:R-:W-:Y:S01]  /*a0f0*/  LEA.HI R0, R56, R56, RZ, 0x1 ;  /* 0x0000003838007211 */ /* 0x008fe200078f08ff */
[----:B------:R-:W-:Y:S06]  /*a100*/  @P1 BRA `(.L_x_1482) ;  /* 0x0000000000801947 */ /* 0x000fec0003800000 */
[C---:B------:R-:W-:Y:S01]  /*a110*/  VIADD R3, R22.reuse, 0x10 ;  /* 0x0000001016037836 */ /* 0x040fe20000000000 */
[----:B------:R-:W-:Y:S01]  /*a120*/  ULDC UR4, c[0x0][0x3f4] ;  /* 0x0000fd0000047ab9 */ /* 0x000fe20000000800 */
[C---:B------:R-:W-:Y:S01]  /*a130*/  VIADD R4, R22.reuse, 0x20 ;  /* 0x0000002016047836 */ /* 0x040fe20000000000 */
[----:B------:R-:W-:Y:S02]  /*a140*/  ISETP.GE.AND P1, PT, R22, UR4, PT ;  /* 0x0000000416007c0c */ /* 0x000fe4000bf26270 */
[----:B------:R-:W-:Y:S02]  /*a150*/  CS2R R24, SRZ ;  /* 0x0000000000187805 */ /* 0x000fe4000001ff00 */
[----:B------:R-:W-:Y:S02]  /*a160*/  ISETP.GE.AND P2, PT, R3, UR4, PT ;  /* 0x0000000403007c0c */ /* 0x000fe4000bf46270 */
[----:B------:R-:W-:Y:S02]  /*a170*/  CS2R R26, SRZ ;  /* 0x00000000001a7805 */ /* 0x000fe4000001ff00 */
[----:B------:R-:W-:-:S02]  /*a180*/  ISETP.GE.AND P3, PT, R4, UR4, PT ;  /* 0x0000000404007c0c */ /* 0x000fc4000bf66270 */
[----:B------:R-:W-:Y:S02]  /*a190*/  CS2R R4, SRZ ;  /* 0x0000000000047805 */ /* 0x000fe4000001ff00 */
[----:B------:R-:W-:Y:S02]  /*a1a0*/  CS2R R6, SRZ ;  /* 0x0000000000067805 */ /* 0x000fe4000001ff00 */
[----:B------:R-:W-:Y:S01]  /*a1b0*/  CS2R R28, SRZ ;  /* 0x00000000001c7805 */ /* 0x000fe2000001ff00 */
[----:B------:R-:W-:-:S04]  /*a1c0*/  @!P1 IMAD.WIDE R12, R22, 0x2, R36 ;  /* 0x00000002160c9825 */ /* 0x000fc800078e0224 */
[----:B------:R-:W-:Y:S01]  /*a1d0*/  @!P2 IMAD.SHL.U32 R3, R50, 0x8, RZ ;  /* 0x000000083203a824 */ /* 0x000fe200078e00ff */
[----:B------:R0:W5:Y:S01]  /*a1e0*/  @!P1 LD.E.128 R24, desc[UR38][R12.64] ;  /* 0x000000260c189980 */ /* 0x000162000c101d00 */
[----:B------:R-:W-:Y:S01]  /*a1f0*/  @!P3 IMAD.SHL.U32 R53, R46, 0x8, RZ ;  /* 0x000000082e35b824 */ /* 0x000fe200078e00ff */
[----:B------:R-:W-:Y:S01]  /*a200*/  CS2R R30, SRZ ;  /* 0x00000000001e7805 */ /* 0x000fe2000001ff00 */
[--C-:B------:R-:W-:Y:S01]  /*a210*/  @!P2 IMAD.WIDE R40, R3, 0x2, R36.reuse ;  /* 0x000000020328a825 */ /* 0x100fe200078e0224 */
[----:B------:R-:W-:Y:S02]  /*a220*/  CS2R R8, SRZ ;  /* 0x0000000000087805 */ /* 0x000fe4000001ff00 */
[----:B------:R-:W-:Y:S02]  /*a230*/  CS2R R10, SRZ ;  /* 0x00000000000a7805 */ /* 0x000fe4000001ff00 */
[----:B------:R-:W-:Y:S01]  /*a240*/  CS2R R32, SRZ ;  /* 0x0000000000207805 */ /* 0x000fe2000001ff00 */
[----:B------:R-:W-:Y:S01]  /*a250*/  @!P3 IMAD.WIDE R42, R53, 0x2, R36 ;  /* 0x00000002352ab825 */ /* 0x000fe200078e0224 */
[----:B------:R-:W-:-:S02]  /*a260*/  CS2R R34, SRZ ;  /* 0x0000000000227805 */ /* 0x000fc4000001ff00 */
[----:B------:R-:W-:Y:S02]  /*a270*/  CS2R R14, SRZ ;  /* 0x00000000000e7805 */ /* 0x000fe4000001ff00 */
[----:B0-----:R-:W-:Y:S01]  /*a280*/  CS2R R12, SRZ ;  /* 0x00000000000c7805 */ /* 0x001fe2000001ff00 */
[--C-:B------:R-:W-:Y:S01]  /*a290*/  @!P2 IMAD.WIDE R36, R3, 0x2, R38.reuse ;  /* 0x000000020324a825 */ /* 0x100fe200078e0226 */
[----:B------:R0:W5:Y:S03]  /*a2a0*/  @!P2 LD.E.128 R28, desc[UR38][R40.64] ;  /* 0x00000026281ca980 */ /* 0x000166000c101d00 */
[--C-:B------:R-:W-:Y:S01]  /*a2b0*/  @!P3 IMAD.WIDE R52, R53, 0x2, R38.reuse ;  /* 0x000000023534b825 */ /* 0x100fe200078e0226 */
[----:B------:R0:W5:Y:S03]  /*a2c0*/  @!P2 LD.E.128 R8, desc[UR38][R36.64] ;  /* 0x000000262408a980 */ /* 0x000166000c101d00 */
[----:B------:R-:W-:Y:S01]  /*a2d0*/  @!P1 IMAD.WIDE R38, R22, 0x2, R38 ;  /* 0x0000000216269825 */ /* 0x000fe200078e0226 */
[----:B------:R0:W5:Y:S04]  /*a2e0*/  @!P3 LD.E.128 R32, desc[UR38][R42.64] ;  /* 0x000000262a20b980 */ /* 0x000168000c101d00 */
[----:B------:R0:W5:Y:S04]  /*a2f0*/  @!P1 LD.E.128 R4, desc[UR38][R38.64] ;  /* 0x0000002626049980 */ /* 0x000168000c101d00 */
[----:B------:R0:W5:Y:S02]  /*a300*/  @!P3 LD.E.128 R12, desc[UR38][R52.64] ;  /* 0x00000026340cb980 */ /* 0x000164000c101d00 */
.L_x_1482:
[----:B------:R-:W-:Y:S05]  /*a310*/  BSYNC B1 ;  /* 0x0000000000017941 */ /* 0x000fea0003800000 */
.L_x_1481:
        /* <DEDUP_REMOVED lines=9> */
[C---:B------:R-:W-:Y:S01]  /*a3b0*/  SHF.L.U32 R3, R0.reuse, 0x1f, RZ ;  /* 0x0000001f00037819 */ /* 0x040fe200000006ff */
        /* <DEDUP_REMOVED lines=42> */
.L_x_1776:
[----:B------:R-:W-:Y:S05]  /*a660*/  BSYNC B1 ;  /* 0x0000000000017941 */ /* 0x000fea0003800000 */
.L_x_1483:
        /* <DEDUP_REMOVED lines=14> */
[----:B------:R-:W0:Y:S01]  /*a750*/  S2R R39, SR_TID.X ;  /* 0x0000000000277919 */ /* 0x000e220000002100 */
[----:B-----5:R-:W-:Y:S02]  /*a760*/  LOP3.LUT R38, R85, 0x18, R22, 0xf8, !PT ;  /* 0x0000001855267812 */ /* 0x020fe400078ef816 */
[----:B------:R-:W-:Y:S02]  /*a770*/  SHF.R.U64 R76, R4, 0x10, R5 ;  /* 0x00000010044c7819 */ /* 0x000fe40000001205 */
[----:B------:R-:W-:Y:S02]  /*a780*/  LOP3.LUT R38, R38, R84, RZ, 0x3c, !PT ;  /* 0x0000005426267212 */ /* 0x000fe400078e3cff */
[----:B------:R-:W-:Y:S02]  /*a790*/  SHF.R.U64 R74, R24, 0x10, R25 ;  /* 0x00000010184a7819 */ /* 0x000fe40000001219 */
[----:B------:R-:W-:Y:S01]  /*a7a0*/  SHF.R.U64 R24, R26, 0x10, R27 ;  /* 0x000000101a187819 */ /* 0x000fe2000000121b */
[----:B------:R-:W-:Y:S01]  /*a7b0*/  IMAD.IADD R38, R82, 0x1, R38 ;  /* 0x0000000152267824 */ /* 0x000fe200078e0226 */
[----:B------:R-:W-:-:S02]  /*a7c0*/  SHF.R.U32.HI R75, RZ, 0x10, R25 ;  /* 0x00000010ff4b7819 */ /* 0x000fc40000011619 */
[----:B------:R-:W-:Y:S02]  /*a7d0*/  SHF.R.U32.HI R27, RZ, 0x10, R27 ;  /* 0x00000010ff1b7819 */ /* 0x000fe4000001161b */
[----:B------:R-:W-:Y:S02]  /*a7e0*/  LEA R58, R38, UR40, 0x1 ;  /* 0x00000028263a7c11 */ /* 0x000fe4000f8e08ff */
[----:B------:R-:W-:Y:S02]  /*a7f0*/  PRMT R76, R51, 0x5432, R76 ;  /* 0x00005432334c7816 */ /* 0x000fe4000000004c */
[----:B------:R-:W-:Y:S02]  /*a800*/  PRMT R74, R54, 0x5432, R74 ;  /* 0x00005432364a7816 */ /* 0x000fe4000000004a */
[----:B------:R-:W-:Y:S01]  /*a810*/  SHF.R.U32.HI R78, RZ, 0x10, R5 ;  /* 0x00000010ff4e7819 */ /* 0x000fe20000011605 */
[----:B------:R-:W-:Y:S01]  /*a820*/  IMAD.U32 R77, R76, 0x10000, RZ ;  /* 0x000100004c4d7824 */ /* 0x000fe200078e00ff */
[----:B------:R-:W-:-:S02]  /*a830*/  SHF.R.U64 R26, R6, 0x10, R7 ;  /* 0x00000010061a7819 */ /* 0x000fc40000001207 */
[----:B------:R-:W-:Y:S02]  /*a840*/  SHF.R.U32.HI R6, RZ, 0x10, R7 ;  /* 0x00000010ff067819 */ /* 0x000fe40000011607 */
[----:B------:R-:W-:Y:S02]  /*a850*/  PRMT R75, R68, 0x5410, R75 ;  /* 0x00005410444b7816 */ /* 0x000fe4000000004b */
[----:B------:R-:W-:Y:S02]  /*a860*/  PRMT R5, R69, 0x5410, R27 ;  /* 0x0000541045057816 */ /* 0x000fe4000000001b */
[----:B------:R-:W-:Y:S01]  /*a870*/  PRMT R78, R52, 0x5432, R78 ;  /* 0x00005432344e7816 */ /* 0x000fe2000000004e */
[----:B0-----:R-:W-:Y:S01]  /*a880*/  VIADD R39, R39, 0xffffff80 ;  /* 0xffffff8027277836 */ /* 0x001fe20000000000 */
[----:B------:R-:W-:Y:S02]  /*a890*/  PRMT R6, R0, 0x5432, R6 ;  /* 0x0000543200067816 */ /* 0x000fe40000000006 */
[----:B------:R-:W-:Y:S01]  /*a8a0*/  LOP3.LUT R76, R76, 0xffff0000, RZ, 0xc0, !PT ;  /* 0xffff00004c4c7812 */ /* 0x000fe200078ec0ff */
[----:B------:R-:W-:Y:S01]  /*a8b0*/  IMAD.U32 R79, R78, 0x10000, RZ ;  /* 0x000100004e4f7824 */ /* 0x000fe200078e00ff */
[----:B------:R-:W-:Y:S01]  /*a8c0*/  LEA.HI R36, R39, R39, RZ, 0x1 ;  /* 0x0000002727247211 */ /* 0x000fe200078f08ff */
[----:B------:R-:W-:Y:S01]  /*a8d0*/  IMAD.U32 R80, R6, 0x10000, RZ ;  /* 0x0001000006507824 */ /* 0x000fe200078e00ff */
[----:B------:R-:W-:-:S02]  /*a8e0*/  PRMT R24, R55, 0x5432, R24 ;  /* 0x0000543237187816 */ /* 0x000fc40000000018 */
[----:B------:R-:W-:Y:S02]  /*a8f0*/  LOP3.LUT R36, R36, 0xfffffffe, RZ, 0xc0, !PT ;  /* 0xfffffffe24247812 */ /* 0x000fe400078ec0ff */
[----:B------:R-:W-:Y:S02]  /*a900*/  PRMT R26, R53, 0x5432, R26 ;  /* 0x00005432351a7816 */ /* 0x000fe4000000001a */
[----:B------:R-:W-:Y:S01]  /*a910*/  LOP3.LUT R78, R78, 0xffff0000, RZ, 0xc0, !PT ;  /* 0xffff00004e4e7812 */ /* 0x000fe200078ec0ff */
[----:B------:R-:W-:-:S05]  /*a920*/  IMAD.IADD R36, R39, 0x1, -R36 ;  /* 0x0000000127247824 */ /* 0x000fca00078e0a24 */
[----:B------:R-:W-:-:S04]  /*a930*/  LEA.HI R36, R3, R36, RZ, 0x1d ;  /* 0x0000002403247211 */ /* 0x000fc800078fe8ff */
[----:B------:R-:W-:-:S04]  /*a940*/  SHF.R.S32.HI R37, RZ, 0x1f, R36 ;  /* 0x0000001fff257819 */ /* 0x000fc80000011424 */
[----:B------:R-:W-:Y:S01]  /*a950*/  LEA.HI R37, R37, R36, RZ, 0x2 ;  /* 0x0000002425257211 */ /* 0x000fe200078f10ff */
[----:B------:R-:W-:-:S03]  /*a960*/  IMAD.SHL.U32 R36, R36, 0x8, RZ ;  /* 0x0000000824247824 */ /* 0x000fc600078e00ff */
[----:B------:R-:W-:Y:S02]  /*a970*/  SHF.R.S32.HI R37, RZ, 0x2, R37 ;  /* 0x00000002ff257819 */ /* 0x000fe40000011425 */
[----:B------:R-:W-:-:S03]  /*a980*/  LOP3.LUT R36, R85, 0x18, R36, 0xf8, !PT ;  /* 0x0000001855247812 */ /* 0x000fc600078ef824 */
[----:B------:R-:W-:Y:S01]  /*a990*/  IMAD R37, R37, 0x1800, R82 ;  /* 0x0000180025257824 */ /* 0x000fe200078e0252 */
[----:B------:R-:W-:-:S05]  /*a9a0*/  LOP3.LUT R36, R36, R84, RZ, 0x3c, !PT ;  /* 0x0000005424247212 */ /* 0x000fca00078e3cff */
[----:B------:R-:W-:Y:S02]  /*a9b0*/  IMAD.IADD R59, R37, 0x1, R36 ;  /* 0x00000001253b7824 */ /* 0x000fe400078e0224 */
[----:B------:R-:W0:Y:S02]  /*a9c0*/  LDS.128 R36, [R58] ;  /* 0x000000003a247984 */ /* 0x000e240000000c00 */
        /* <DEDUP_REMOVED lines=8> */
[----:B------:R-:W-:Y:S01]  /*aa50*/  IMAD.U32 R36, R74, 0x10000, RZ ;  /* 0x000100004a247824 */ /* 0x000fe200078e00ff */
[C---:B-1----:R-:W-:Y:S01]  /*aa60*/  LOP3.LUT R39, R40.reuse, 0xffff0000, RZ, 0xc0, !PT ;  /* 0xffff000028277812 */ /* 0x042fe200078ec0ff */
[----:B------:R-:W-:Y:S01]  /*aa70*/  IMAD.U32 R27, R40, 0x10000, RZ ;  /* 0x00010000281b7824 */ /* 0x000fe200078e00ff */
[C---:B------:R-:W-:Y:S01]  /*aa80*/  LOP3.LUT R40, R41.reuse, 0xffff0000, RZ, 0xc0, !PT ;  /* 0xffff000029287812 */ /* 0x040fe200078ec0ff */
[----:B------:R-:W-:Y:S01]  /*aa90*/  IMAD.U32 R72, R41, 0x10000, RZ ;  /* 0x0001000029487824 */ /* 0x000fe200078e00ff */
[C---:B------:R-:W-:Y:S01]  /*aaa0*/  LOP3.LUT R25, R42.reuse, 0xffff0000, RZ, 0xc0, !PT ;  /* 0xffff00002a197812 */ /* 0x040fe200078ec0ff */
[----:B------:R-:W-:-:S02]  /*aab0*/  IMAD.U32 R41, R42, 0x10000, RZ ;  /* 0x000100002a297824 */ /* 0x000fc400078e00ff */
[-C--:B------:R-:W-:Y:S01]  /*aac0*/  FMUL.FTZ R81, R27, R77.reuse ;  /* 0x0000004d1b517220 */ /* 0x080fe20000410000 */
[C---:B------:R-:W-:Y:S01]  /*aad0*/  IMAD.U32 R73, R43.reuse, 0x10000, RZ ;  /* 0x000100002b497824 */ /* 0x040fe200078e00ff */
[----:B------:R-:W-:Y:S01]  /*aae0*/  LOP3.LUT R42, R43, 0xffff0000, RZ, 0xc0, !PT ;  /* 0xffff00002b2a7812 */ /* 0x000fe200078ec0ff */
[-C--:B------:R-:W-:Y:S01]  /*aaf0*/  FMUL.FTZ R83, R27, R36.reuse ;  /* 0x000000241b537220 */ /* 0x080fe20000410000 */
[----:B------:R-:W-:Y:S02]  /*ab00*/  IMAD.U32 R43, R75, 0x10000, RZ ;  /* 0x000100004b2b7824 */ /* 0x000fe400078e00ff */
[C---:B------:R-:W-:Y:S01]  /*ab10*/  FFMA.FTZ R27, R68.reuse, R36, -R81 ;  /* 0x00000024441b7223 */ /* 0x040fe20000010851 */
[----:B------:R-:W-:Y:S02]  /*ab20*/  IMAD.U32 R70, R37, 0x10000, RZ ;  /* 0x0001000025467824 */ /* 0x000fe400078e00ff */
[----:B------:R-:W-:Y:S01]  /*ab30*/  FFMA.FTZ R36, R68, R77, R83 ;  /* 0x0000004d44247223 */ /* 0x000fe20000010053 */
[C---:B------:R-:W-:Y:S01]  /*ab40*/  FMUL.FTZ R81, R72.reuse, R79 ;  /* 0x0000004f48517220 */ /* 0x040fe20000410000 */
[----:B------:R-:W-:Y:S01]  /*ab50*/  FMUL.FTZ R77, R72, R43 ;  /* 0x0000002b484d7220 */ /* 0x000fe20000410000 */
[----:B------:R-:W-:-:S02]  /*ab60*/  IMAD.U32 R68, R5, 0x10000, RZ ;  /* 0x0001000005447824 */ /* 0x000fc400078e00ff */
[C---:B------:R-:W-:Y:S01]  /*ab70*/  FMUL.FTZ R72, R73.reuse, R80 ;  /* 0x0000005049487220 */ /* 0x040fe20000410000 */
[----:B------:R-:W-:Y:S01]  /*ab80*/  FFMA.FTZ R81, R70, R43, -R81 ;  /* 0x0000002b46517223 */ /* 0x000fe20000010851 */
[----:B------:R-:W-:Y:S01]  /*ab90*/  LOP3.LUT R74, R74, 0xffff0000, RZ, 0xc0, !PT ;  /* 0xffff00004a4a7812 */ /* 0x000fe200078ec0ff */
[-C--:B------:R-:W-:Y:S01]  /*aba0*/  FMUL.FTZ R73, R73, R68.reuse ;  /* 0x0000004449497220 */ /* 0x080fe20000410000 */
[----:B------:R-:W-:Y:S01]  /*abb0*/  FFMA.FTZ R43, R71, R68, -R72 ;  /* 0x00000044472b7223 */ /* 0x000fe20000010848 */
[----:B------:R-:W-:Y:S01]  /*abc0*/  FMUL.FTZ R68, R39, R76 ;  /* 0x0000004c27447220 */ /* 0x000fe20000410000 */
[----:B------:R-:W-:Y:S01]  /*abd0*/  LOP3.LUT R75, R75, 0xffff0000, RZ, 0xc0, !PT ;  /* 0xffff00004b4b7812 */ /* 0x000fe200078ec0ff */
[----:B------:R-:W-:Y:S01]  /*abe0*/  FMUL.FTZ R72, R39, R74 ;  /* 0x0000004a27487220 */ /* 0x000fe20000410000 */
[----:B------:R-:W-:Y:S01]  /*abf0*/  LOP3.LUT R37, R37, 0xffff0000, RZ, 0xc0, !PT ;  /* 0xffff000025257812 */ /* 0x000fe200078ec0ff */
[----:B------:R-:W-:Y:S01]  /*ac00*/  FFMA.FTZ R77, R70, R79, R77 ;  /* 0x0000004f464d7223 */ /* 0x000fe2000001004d */
[----:B------:R-:W-:Y:S01]  /*ac10*/  FFMA.FTZ R73, R71, R80, R73 ;  /* 0x0000005047497223 */ /* 0x000fe20000010049 */
[----:B------:R-:W-:Y:S01]  /*ac20*/  FFMA.FTZ R74, R69, R74, -R68 ;  /* 0x0000004a454a7223 */ /* 0x000fe20000010844 */
[----:B------:R-:W-:-:S02]  /*ac30*/  IMAD.U32 R70, R26, 0x10000, RZ ;  /* 0x000100001a467824 */ /* 0x000fc400078e00ff */
[----:B------:R-:W-:Y:S01]  /*ac40*/  FMUL.FTZ R80, R40, R78 ;  /* 0x0000004e28507220 */ /* 0x000fe20000410000 */
[----:B------:R-:W-:Y:S02]  /*ac50*/  IMAD.U32 R68, R24, 0x10000, RZ ;  /* 0x0001000018447824 */ /* 0x000fe400078e00ff */
[-C--:B------:R-:W-:Y:S01]  /*ac60*/  FMUL.FTZ R39, R40, R75.reuse ;  /* 0x0000004b28277220 */ /* 0x080fe20000410000 */
[----:B------:R-:W-:Y:S01]  /*ac70*/  FFMA.FTZ R69, R69, R76, R72 ;  /* 0x0000004c45457223 */ /* 0x000fe20000010048 */
[----:B------:R-:W-:Y:S01]  /*ac80*/  FMUL.FTZ R40, R41, R70 ;  /* 0x0000004629287220 */ /* 0x000fe20000410000 */
[C---:B------:R-:W-:Y:S01]  /*ac90*/  FFMA.FTZ R80, R37.reuse, R75, -R80 ;  /* 0x0000004b25507223 */ /* 0x040fe20000010850 */
[----:B------:R-:W-:Y:S01]  /*aca0*/  FFMA.FTZ R78, R37, R78, R39 ;  /* 0x0000004e254e7223 */ /* 0x000fe20000010027 */
        /* <DEDUP_REMOVED lines=8> */
[----:B------:R-:W-:-:S02]  /*ad30*/  FMUL.FTZ R41, R42, R37 ;  /* 0x000000252a297220 */ /* 0x000fc40000410000 */
[-C--:B------:R-:W-:Y:S01]  /*ad40*/  FMUL.FTZ R25, R25, R24.reuse ;  /* 0x0000001819197220 */ /* 0x080fe20000410000 */
[----:B------:R-:W-:Y:S01]  /*ad50*/  FFMA.FTZ R7, R4, R24, -R7 ;  /* 0x0000001804077223 */ /* 0x000fe20000010807 */
[-C--:B------:R-:W-:Y:S01]  /*ad60*/  FMUL.FTZ R6, R42, R5.reuse ;  /* 0x000000052a067220 */ /* 0x080fe20000410000 */
[----:B------:R-:W-:Y:S01]  /*ad70*/  FFMA.FTZ R42, R38, R5, -R41 ;  /* 0x00000005262a7223 */ /* 0x000fe20000010829 */
[----:B------:R-:W-:Y:S01]  /*ad80*/  FFMA.FTZ R39, R4, R26, R25 ;  /* 0x0000001a04277223 */ /* 0x000fe20000010019 */
[----:B------:R-:W-:Y:S01]  /*ad90*/  F2FP.BF16.F32.PACK_AB R4, R74, R27 ;  /* 0x0000001b4a04723e */ /* 0x000fe200000010ff */
[----:B------:R-:W-:Y:S01]  /*ada0*/  FFMA.FTZ R38, R38, R37, R6 ;  /* 0x0000002526267223 */ /* 0x000fe20000010006 */
[----:B------:R-:W-:Y:S02]  /*adb0*/  F2FP.BF16.F32.PACK_AB R6, R7, R40 ;  /* 0x000000280706723e */ /* 0x000fe400000010ff */
[----:B------:R-:W-:Y:S02]  /*adc0*/  F2FP.BF16.F32.PACK_AB R5, R80, R81 ;  /* 0x000000515005723e */ /* 0x000fe400000010ff */
[----:B------:R-:W-:-:S02]  /*add0*/  F2FP.BF16.F32.PACK_AB R7, R42, R43 ;  /* 0x0000002b2a07723e */ /* 0x000fc400000010ff */
[----:B------:R-:W-:Y:S02]  /*ade0*/  F2FP.BF16.F32.PACK_AB R24, R69, R36 ;  /* 0x000000244518723e */ /* 0x000fe400000010ff */
[----:B------:R-:W-:Y:S01]  /*adf0*/  F2FP.BF16.F32.PACK_AB R25, R78, R77 ;  /* 0x0000004d4e19723e */ /* 0x000fe200000010ff */
[----:B------:R0:W-:Y:S01]  /*ae00*/  STS.128 [R58], R4 ;  /* 0x000000043a007388 */ /* 0x0001e20000000c00 */
[----:B------:R-:W-:Y:S02]  /*ae10*/  F2FP.BF16.F32.PACK_AB R26, R39, R72 ;  /* 0x00000048271a723e */ /* 0x000fe400000010ff */
[----:B------:R-:W-:-:S05]  /*ae20*/  F2FP.BF16.F32.PACK_AB R27, R38, R73 ;  /* 0x00000049261b723e */ /* 0x000fca00000010ff */
[----:B------:R0:W-:Y:S02]  /*ae30*/  STS.128 [R59+0xc400], R24 ;  /* 0x00c400183b007388 */ /* 0x0001e40000000c00 */
.L_x_1486:
[----:B------:R-:W-:Y:S05]  /*ae40*/  BSYNC B1 ;  /* 0x0000000000017941 */ /* 0x000fea0003800000 */
.L_x_1485:
[----:B------:R-:W-:Y:S04]  /*ae50*/  BSSY B1, `(.L_x_1487) ;  /* 0x000006f000017945 */ /* 0x000fe80003800000 */
[----:B------:R-:W-:Y:S05]  /*ae60*/  @P1 BRA `(.L_x_1488) ;  /* 0x0000000400b41947 */ /* 0x000fea0003800000 */
[----:B------:R-:W-:Y:S02]  /*ae70*/  LEA.HI R50, R3, R50, RZ, 0x1d ;  /* 0x0000003203327211 */ /* 0x000fe400078fe8ff */
[----:B------:R-:W-:Y:S02]  /*ae80*/  LEA.HI R48, R48, R49, RZ, 0x5 ;  /* 0x0000003130307211 */ /* 0x000fe400078f28ff */
[----:B0-----:R-:W-:Y:S01]  /*ae90*/  SHF.R.S32.HI R5, RZ, 0x1f, R50 ;  /* 0x0000001fff057819 */ /* 0x001fe20000011432 */
[----:B------:R-:W-:Y:S01]  /*aea0*/  IMAD.SHL.U32 R4, R50, 0x8, RZ ;  /* 0x0000000832047824 */ /* 0x000fe200078e00ff */
[----:B------:R-:W-:Y:S02]  /*aeb0*/  SHF.R.S32.HI R48, RZ, 0x5, R48 ;  /* 0x00000005ff307819 */ /* 0x000fe40000011430 */
[----:B------:R-:W-:Y:S02]  /*aec0*/  LEA.HI R5, R5, R50, RZ, 0x2 ;  /* 0x0000003205057211 */ /* 0x000fe400078f10ff */
[----:B-----5:R-:W-:Y:S01]  /*aed0*/  LOP3.LUT R4, R85, 0x18, R4, 0xf8, !PT ;  /* 0x0000001855047812 */ /* 0x020fe200078ef804 */
[----:B------:R-:W-:Y:S01]  /*aee0*/  IMAD R48, R48, 0x1800, R82 ;  /* 0x0000180030307824 */ /* 0x000fe200078e0252 */
[----:B------:R-:W-:-:S02]  /*aef0*/  SHF.R.S32.HI R5, RZ, 0x2, R5 ;  /* 0x00000002ff057819 */ /* 0x000fc40000011405 */
[----:B------:R-:W-:Y:S02]  /*af00*/  LOP3.LUT R47, R85, 0x18, R47, 0xf8, !PT ;  /* 0x00000018552f7812 */ /* 0x000fe400078ef82f */
[-C--:B------:R-:W-:Y:S01]  /*af10*/  LOP3.LUT R4, R4, R84.reuse, RZ, 0x3c, !PT ;  /* 0x0000005404047212 */ /* 0x080fe200078e3cff */
[----:B------:R-:W-:Y:S01]  /*af20*/  IMAD R5, R5, 0x1800, R82 ;  /* 0x0000180005057824 */ /* 0x000fe200078e0252 */
[----:B------:R-:W-:Y:S02]  /*af30*/  LOP3.LUT R47, R47, R84, RZ, 0x3c, !PT ;  /* 0x000000542f2f7212 */ /* 0x000fe400078e3cff */
[--C-:B------:R-:W-:Y:S01]  /*af40*/  SHF.R.U64 R41, R28, 0x10, R29.reuse ;  /* 0x000000101c297819 */ /* 0x100fe2000000121d */
[----:B------:R-:W-:Y:S01]  /*af50*/  IMAD.IADD R37, R5, 0x1, R4 ;  /* 0x0000000105257824 */ /* 0x000fe200078e0204 */
[----:B------:R-:W-:Y:S01]  /*af60*/  SHF.R.U32.HI R28, RZ, 0x10, R29 ;  /* 0x00000010ff1c7819 */ /* 0x000fe2000001161d */
[----:B------:R-:W-:Y:S01]  /*af70*/  IMAD.IADD R36, R48, 0x1, R47 ;  /* 0x0000000130247824 */ /* 0x000fe200078e022f */
[--C-:B------:R-:W-:Y:S01]  /*af80*/  SHF.R.U64 R29, R8, 0x10, R9.reuse ;  /* 0x00000010081d7819 */ /* 0x100fe20000001209 */
[----:B------:R-:W-:Y:S01]  /*af90*/  IMAD R37, R37, 0x2, R2 ;  /* 0x0000000225257824 */ /* 0x000fe200078e0202 */
[----:B------:R-:W-:-:S02]  /*afa0*/  SHF.R.U32.HI R8, RZ, 0x10, R9 ;  /* 0x00000010ff087819 */ /* 0x000fc40000011609 */
[----:B------:R-:W-:Y:S02]  /*afb0*/  LEA R36, R36, UR40, 0x1 ;  /* 0x0000002824247c11 */ /* 0x000fe4000f8e08ff */
[----:B------:R-:W0:Y:S01]  /*afc0*/  LDS.128 R24, [R37+0xc400] ;  /* 0x00c4000025187984 */ /* 0x000e220000000c00 */
[----:B------:R-:W-:Y:S02]  /*afd0*/  SHF.R.U64 R39, R30, 0x10, R31 ;  /* 0x000000101e277819 */ /* 0x000fe4000000121f */
[----:B------:R-:W-:Y:S01]  /*afe0*/  PRMT R64, R64, 0x5410, R41 ;  /* 0x0000541040407816 */ /* 0x000fe20000000029 */
[----:B------:R-:W1:Y:S01]  /*aff0*/  LDS.128 R4, [R36] ;  /* 0x0000000024047984 */ /* 0x000e620000000c00 */
[----:B------:R-:W-:Y:S02]  /*b000*/  PRMT R60, R60, 0x5410, R29 ;  /* 0x000054103c3c7816 */ /* 0x000fe4000000001d */
[--C-:B------:R-:W-:Y:S02]  /*b010*/  SHF.R.U64 R9, R10, 0x10, R11.reuse ;  /* 0x000000100a097819 */ /* 0x100fe4000000120b */
[----:B------:R-:W-:Y:S01]  /*b020*/  PRMT R61, R61, 0x5410, R8 ;  /* 0x000054103d3d7816 */ /* 0x000fe20000000008 */
[----:B------:R-:W-:Y:S01]  /*b030*/  IMAD.U32 R41, R60, 0x10000, RZ ;  /* 0x000100003c297824 */ /* 0x000fe200078e00ff */
[----:B------:R-:W-:-:S02]  /*b040*/  SHF.R.U32.HI R10, RZ, 0x10, R11 ;  /* 0x00000010ff0a7819 */ /* 0x000fc4000001160b */
[----:B------:R-:W-:Y:S01]  /*b050*/  PRMT R65, R65, 0x5410, R28 ;  /* 0x0000541041417816 */ /* 0x000fe2000000001c */
[----:B------:R-:W-:Y:S01]  /*b060*/  IMAD.U32 R38, R61, 0x10000, RZ ;  /* 0x000100003d267824 */ /* 0x000fe200078e00ff */
[----:B------:R-:W-:Y:S01]  /*b070*/  PRMT R66, R66, 0x5410, R39 ;  /* 0x0000541042427816 */ /* 0x000fe20000000027 */
[----:B------:R-:W-:Y:S01]  /*b080*/  IMAD.U32 R39, R64, 0x10000, RZ ;  /* 0x0001000040277824 */ /* 0x000fe200078e00ff */
[----:B------:R-:W-:Y:S02]  /*b090*/  SHF.R.U32.HI R30, RZ, 0x10, R31 ;  /* 0x00000010ff1e7819 */ /* 0x000fe4000001161f */
[----:B------:R-:W-:Y:S02]  /*b0a0*/  PRMT R63, R63, 0x5410, R10 ;  /* 0x000054103f3f7816 */ /* 0x000fe4000000000a */
[----:B------:R-:W-:Y:S02]  /*b0b0*/  PRMT R67, R67, 0x5410, R30 ;  /* 0x0000541043437816 */ /* 0x000fe4000000001e */
[----:B------:R-:W-:Y:S01]  /*b0c0*/  PRMT R62, R62, 0x5410, R9 ;  /* 0x000054103e3e7816 */ /* 0x000fe20000000009 */
[----:B------:R-:W-:-:S02]  /*b0d0*/  IMAD.U32 R40, R63, 0x10000, RZ ;  /* 0x000100003f287824 */ /* 0x000fc400078e00ff */
[C---:B0-----:R-:W-:Y:S01]  /*b0e0*/  IMAD.U32 R28, R24.reuse, 0x10000, RZ ;  /* 0x00010000181c7824 */ /* 0x041fe200078e00ff */
[----:B------:R-:W-:Y:S01]  /*b0f0*/  LOP3.LUT R24, R24, 0xffff0000, RZ, 0xc0, !PT ;  /* 0xffff000018187812 */ /* 0x000fe200078ec0ff */
[C---:B------:R-:W-:Y:S01]  /*b100*/  IMAD.U32 R29, R25.reuse, 0x10000, RZ ;  /* 0x00010000191d7824 */ /* 0x040fe200078e00ff */
[----:B------:R-:W-:Y:S01]  /*b110*/  LOP3.LUT R25, R25, 0xffff0000, RZ, 0xc0, !PT ;  /* 0xffff000019197812 */ /* 0x000fe200078ec0ff */
[----:B-1----:R-:W-:Y:S02]  /*b120*/  IMAD.U32 R8, R4, 0x10000, RZ ;  /* 0x0001000004087824 */ /* 0x002fe400078e00ff */
[C---:B------:R-:W-:Y:S01]  /*b130*/  FMUL.FTZ R43, R28.reuse, R41 ;  /* 0x000000291c2b7220 */ /* 0x040fe20000410000 */
[----:B------:R-:W-:Y:S01]  /*b140*/  FMUL.FTZ R47, R28, R39 ;  /* 0x000000271c2f7220 */ /* 0x000fe20000410000 */
[----:B------:R-:W-:Y:S02]  /*b150*/  IMAD.U32 R9, R5, 0x10000, RZ ;  /* 0x0001000005097824 */ /* 0x000fe400078e00ff */
[----:B------:R-:W-:Y:S01]  /*b160*/  FMUL.FTZ R42, R29, R38 ;  /* 0x000000261d2a7220 */ /* 0x000fe20000410000 */
[----:B------:R-:W-:-:S02]  /*b170*/  IMAD.U32 R28, R65, 0x10000, RZ ;  /* 0x00010000411c7824 */ /* 0x000fc400078e00ff */
[C---:B------:R-:W-:Y:S01]  /*b180*/  FFMA.FTZ R43, R8.reuse, R39, -R43 ;  /* 0x00000027082b7223 */ /* 0x040fe2000001082b */
[----:B------:R-:W-:Y:S02]  /*b190*/  IMAD.U32 R31, R27, 0x10000, RZ ;  /* 0x000100001b1f7824 */ /* 0x000fe400078e00ff */
[----:B------:R-:W-:Y:S01]  /*b1a0*/  FFMA.FTZ R47, R8, R41, R47 ;  /* 0x00000029082f7223 */ /* 0x000fe2000001002f */
[----:B------:R-:W-:Y:S02]  /*b1b0*/  IMAD.U32 R8, R67, 0x10000, RZ ;  /* 0x0001000043087824 */ /* 0x000fe400078e00ff */
[-C--:B------:R-:W-:Y:S01]  /*b1c0*/  FMUL.FTZ R48, R29, R28.reuse ;  /* 0x0000001c1d307220 */ /* 0x080fe20000410000 */
[----:B------:R-:W-:Y:S01]  /*b1d0*/  FFMA.FTZ R42, R9, R28, -R42 ;  /* 0x0000001c092a7223 */ /* 0x000fe2000001082a */
[----:B------:R-:W-:Y:S01]  /*b1e0*/  FMUL.FTZ R28, R31, R40 ;  /* 0x000000281f1c7220 */ /* 0x000fe20000410000 */
[----:B------:R-:W-:Y:S01]  /*b1f0*/  IMAD.U32 R11, R7, 0x10000, RZ ;  /* 0x00010000070b7824 */ /* 0x000fe200078e00ff */
[----:B------:R-:W-:Y:S01]  /*b200*/  LOP3.LUT R29, R60, 0xffff0000, RZ, 0xc0, !PT ;  /* 0xffff00003c1d7812 */ /* 0x000fe200078ec0ff */
[----:B------:R-:W-:Y:S01]  /*b210*/  FMUL.FTZ R31, R31, R8 ;  /* 0x000000081f1f7220 */ /* 0x000fe20000410000 */
[----:B------:R-:W-:Y:S01]  /*b220*/  FFMA.FTZ R48, R9, R38, R48 ;  /* 0x0000002609307223 */ /* 0x000fe20000010030 */
[----:B------:R-:W-:Y:S01]  /*b230*/  LOP3.LUT R9, R64, 0xffff0000, RZ, 0xc0, !PT ;  /* 0xffff000040097812 */ /* 0x000fe200078ec0ff */
[C---:B------:R-:W-:Y:S01]  /*b240*/  FFMA.FTZ R41, R11.reuse, R8, -R28 ;  /* 0x000000080b297223 */ /* 0x040fe2000001081c */
[----:B------:R-:W-:Y:S01]  /*b250*/  LOP3.LUT R4, R4, 0xffff0000, RZ, 0xc0, !PT ;  /* 0xffff000004047812 */ /* 0x000fe200078ec0ff */
[----:B------:R-:W-:Y:S01]  /*b260*/  FFMA.FTZ R49, R11, R40, R31 ;  /* 0x000000280b317223 */ /* 0x000fe2000001001f */
[C---:B------:R-:W-:Y:S01]  /*b270*/  FMUL.FTZ R11, R24.reuse, R29 ;  /* 0x0000001d180b7220 */ /* 0x040fe20000410000 */
[-C--:B------:R-:W-:Y:S01]  /*b280*/  FMUL.FTZ R31, R24, R9.reuse ;  /* 0x00000009181f7220 */ /* 0x080fe20000410000 */
[----:B------:R-:W-:Y:S01]  /*b290*/  IMAD.U32 R30, R26, 0x10000, RZ ;  /* 0x000100001a1e7824 */ /* 0x000fe200078e00ff */
[----:B------:R-:W-:Y:S01]  /*b2a0*/  LOP3.LUT R8, R65, 0xffff0000, RZ, 0xc0, !PT ;  /* 0xffff000041087812 */ /* 0x000fe200078ec0ff */
[----:B------:R-:W-:Y:S01]  /*b2b0*/  FFMA.FTZ R24, R4, R9, -R11 ;  /* 0x0000000904187223 */ /* 0x000fe2000001080b */
[----:B------:R-:W-:Y:S01]  /*b2c0*/  LOP3.LUT R28, R61, 0xffff0000, RZ, 0xc0, !PT ;  /* 0xffff00003d1c7812 */ /* 0x000fe200078ec0ff */
[----:B------:R-:W-:-:S02]  /*b2d0*/  IMAD.U32 R11, R62, 0x10000, RZ ;  /* 0x000100003e0b7824 */ /* 0x000fc400078e00ff */
[----:B------:R-:W-:Y:S01]  /*b2e0*/  FFMA.FTZ R38, R4, R29, R31 ;  /* 0x0000001d04267223 */ /* 0x000fe2000001001f */
[----:B------:R-:W-:Y:S01]  /*b2f0*/  LOP3.LUT R5, R5, 0xffff0000, RZ, 0xc0, !PT ;  /* 0xffff000005057812 */ /* 0x000fe200078ec0ff */
[----:B------:R-:W-:Y:S02]  /*b300*/  IMAD.U32 R10, R6, 0x10000, RZ ;  /* 0x00010000060a7824 */ /* 0x000fe400078e00ff */
[----:B------:R-:W-:Y:S01]  /*b310*/  FMUL.FTZ R29, R30, R11 ;  /* 0x0000000b1e1d7220 */ /* 0x000fe20000410000 */
[----:B------:R-:W-:Y:S02]  /*b320*/  IMAD.U32 R9, R66, 0x10000, RZ ;  /* 0x0001000042097824 */ /* 0x000fe400078e00ff */
[C---:B------:R-:W-:Y:S01]  /*b330*/  FMUL.FTZ R40, R25.reuse, R28 ;  /* 0x0000001c19287220 */ /* 0x040fe20000410000 */
[-C--:B------:R-:W-:Y:S01]  /*b340*/  FMUL.FTZ R39, R25, R8.reuse ;  /* 0x0000000819277220 */ /* 0x080fe20000410000 */
[----:B------:R-:W-:Y:S01]  /*b350*/  LOP3.LUT R26, R26, 0xffff0000, RZ, 0xc0, !PT ;  /* 0xffff00001a1a7812 */ /* 0x000fe200078ec0ff */
[-C--:B------:R-:W-:Y:S01]  /*b360*/  FMUL.FTZ R31, R30, R9.reuse ;  /* 0x000000091e1f7220 */ /* 0x080fe20000410000 */
[----:B------:R-:W-:Y:S01]  /*b370*/  FFMA.FTZ R29, R10, R9, -R29 ;  /* 0x000000090a1d7223 */ /* 0x000fe2000001081d */
[C---:B------:R-:W-:Y:S01]  /*b380*/  FFMA.FTZ R25, R5.reuse, R8, -R40 ;  /* 0x0000000805197223 */ /* 0x040fe20000010828 */
[----:B------:R-:W-:Y:S01]  /*b390*/  FFMA.FTZ R39, R5, R28, R39 ;  /* 0x0000001c05277223 */ /* 0x000fe20000010027 */
[----:B------:R-:W-:Y:S01]  /*b3a0*/  LOP3.LUT R9, R62, 0xffff0000, RZ, 0xc0, !PT ;  /* 0xffff00003e097812 */ /* 0x000fe200078ec0ff */
[----:B------:R-:W-:Y:S01]  /*b3b0*/  FFMA.FTZ R10, R10, R11, R31 ;  /* 0x0000000b0a0a7223 */ /* 0x000fe2000001001f */
[----:B------:R-:W-:-:S02]  /*b3c0*/  LOP3.LUT R27, R27, 0xffff0000, RZ, 0xc0, !PT ;  /* 0xffff00001b1b7812 */ /* 0x000fc400078ec0ff */
[----:B------:R-:W-:Y:S01]  /*b3d0*/  LOP3.LUT R5, R66, 0xffff0000, RZ, 0xc0, !PT ;  /* 0xffff000042057812 */ /* 0x000fe200078ec0ff */
[C---:B------:R-:W-:Y:S01]  /*b3e0*/  FMUL.FTZ R11, R26.reuse, R9 ;  /* 0x000000091a0b7220 */ /* 0x040fe20000410000 */
[----:B------:R-:W-:Y:S02]  /*b3f0*/  LOP3.LUT R8, R63, 0xffff0000, RZ, 0xc0, !PT ;  /* 0xffff00003f087812 */ /* 0x000fe400078ec0ff */
[----:B------:R-:W-:Y:S01]  /*b400*/  LOP3.LUT R4, R67, 0xffff0000, RZ, 0xc0, !PT ;  /* 0xffff000043047812 */ /* 0x000fe200078ec0ff */
[-C--:B------:R-:W-:Y:S01]  /*b410*/  FMUL.FTZ R28, R26, R5.reuse ;  /* 0x000000051a1c7220 */ /* 0x080fe20000410000 */
[----:B------:R-:W-:Y:S01]  /*b420*/  LOP3.LUT R6, R6, 0xffff0000, RZ, 0xc0, !PT ;  /* 0xffff000006067812 */ /* 0x000fe200078ec0ff */
[----:B------:R-:W-:Y:S01]  /*b430*/  FMUL.FTZ R30, R27, R8 ;  /* 0x000000081b1e7220 */ /* 0x000fe20000410000 */
[----:B------:R-:W-:Y:S01]  /*b440*/  LOP3.LUT R7, R7, 0xffff0000, RZ, 0xc0, !PT ;  /* 0xffff000007077812 */ /* 0x000fe200078ec0ff */
[-C--:B------:R-:W-:Y:S02]  /*b450*/  FMUL.FTZ R27, R27, R4.reuse ;  /* 0x000000041b1b7220 */ /* 0x080fe40000410000 */
[C---:B------:R-:W-:Y:S01]  /*b460*/  FFMA.FTZ R26, R6.reuse, R5, -R11 ;  /* 0x00000005061a7223 */ /* 0x040fe2000001080b */
[----:B------:R-:W-:Y:S01]  /*b470*/  FFMA.FTZ R11, R6, R9, R28 ;  /* 0x00000009060b7223 */ /* 0x000fe2000001001c */
[C---:B------:R-:W-:Y:S01]  /*b480*/  FFMA.FTZ R30, R7.reuse, R4, -R30 ;  /* 0x00000004071e7223 */ /* 0x040fe2000001081e */
[----:B------:R-:W-:Y:S01]  /*b490*/  FFMA.FTZ R28, R7, R8, R27 ;  /* 0x00000008071c7223 */ /* 0x000fe2000001001b */
[----:B------:R-:W-:-:S02]  /*b4a0*/  F2FP.BF16.F32.PACK_AB R4, R24, R43 ;  /* 0x0000002b1804723e */ /* 0x000fc400000010ff */
[----:B------:R-:W-:Y:S02]  /*b4b0*/  F2FP.BF16.F32.PACK_AB R5, R25, R42 ;  /* 0x0000002a1905723e */ /* 0x000fe400000010ff */
        /* <DEDUP_REMOVED lines=8> */
.L_x_1488:
[----:B------:R-:W-:Y:S05]  /*b540*/  BSYNC B1 ;  /* 0x0000000000017941 */ /* 0x000fea0003800000 */
.L_x_1487:
[----:B------:R-:W-:Y:S05]  /*b550*/  @P2 BRA `(.L_x_1469) ;  /* 0x0000000400b42947 */ /* 0x000fea0003800000 */
[----:B------:R-:W-:Y:S02]  /*b560*/  LEA.HI R3, R3, R46, RZ, 0x1d ;  /* 0x0000002e03037211 */ /* 0x000fe400078fe8ff */
[----:B------:R-:W-:Y:S02]  /*b570*/  LEA.HI R20, R21, R20, RZ, 0x5 ;  /* 0x0000001415147211 */ /* 0x000fe400078f28ff */
[----:B01----:R-:W-:Y:S01]  /*b580*/  SHF.R.S32.HI R6, RZ, 0x1f, R3 ;  /* 0x0000001fff067819 */ /* 0x003fe20000011403 */
        /* <DEDUP_REMOVED lines=10> */
[----:B------:R-:W-:Y:S01]  /*b630*/  SHF.R.U64 R27, R12, 0x10, R13 ;  /* 0x000000100c1b7819 */ /* 0x000fe2000000120d */
[----:B------:R-:W-:Y:S01]  /*b640*/  IMAD.IADD R9, R6, 0x1, R5 ;  /* 0x0000000106097824 */ /* 0x000fe200078e0205 */
[----:B------:R-:W-:Y:S01]  /*b650*/  SHF.R.U64 R25, R32, 0x10, R33 ;  /* 0x0000001020197819 */ /* 0x000fe20000001221 */
[----:B------:R-:W-:Y:S01]  /*b660*/  IMAD.IADD R3, R20, 0x1, R45 ;  /* 0x0000000114037824 */ /* 0x000fe200078e022d */
[----:B------:R-:W-:Y:S01]  /*b670*/  SHF.R.U32.HI R12, RZ, 0x10, R13 ;  /* 0x00000010ff0c7819 */ /* 0x000fe2000001160d */
[----:B------:R-:W-:Y:S01]  /*b680*/  IMAD R20, R9, 0x2, R2 ;  /* 0x0000000209147824 */ /* 0x000fe200078e0202 */
[----:B------:R-:W-:-:S02]  /*b690*/  PRMT R27, R0, 0x5410, R27 ;  /* 0x00005410001b7816 */ /* 0x000fc4000000001b */
[----:B------:R-:W-:Y:S02]  /*b6a0*/  LEA R3, R3, UR40, 0x1 ;  /* 0x0000002803037c11 */ /* 0x000fe4000f8e08ff */
[----:B------:R-:W0:Y:S01]  /*b6b0*/  LDS.128 R8, [R20+0xc400] ;  /* 0x00c4000014087984 */ /* 0x000e220000000c00 */
[----:B------:R-:W-:Y:S01]  /*b6c0*/  SHF.R.U64 R13, R14, 0x10, R15 ;  /* 0x000000100e0d7819 */ /* 0x000fe2000000120f */
[----:B------:R-:W-:Y:S01]  /*b6d0*/  IMAD.U32 R28, R27, 0x10000, RZ ;  /* 0x000100001b1c7824 */ /* 0x000fe200078e00ff */
[----:B------:R-:W-:Y:S01]  /*b6e0*/  PRMT R54, R54, 0x5410, R25 ;  /* 0x0000541036367816 */ /* 0x000fe20000000019 */
[----:B------:R-:W1:Y:S01]  /*b6f0*/  LDS.128 R4, [R3] ;  /* 0x0000000003047984 */ /* 0x000e620000000c00 */
[----:B------:R-:W-:Y:S02]  /*b700*/  SHF.R.U32.HI R32, RZ, 0x10, R33 ;  /* 0x00000010ff207819 */ /* 0x000fe40000011621 */
[----:B------:R-:W-:Y:S01]  /*b710*/  SHF.R.U64 R21, R34, 0x10, R35 ;  /* 0x0000001022157819 */ /* 0x000fe20000001223 */
[----:B------:R-:W-:Y:S01]  /*b720*/  IMAD.U32 R26, R54, 0x10000, RZ ;  /* 0x00010000361a7824 */ /* 0x000fe200078e00ff */
[----:B------:R-:W-:-:S02]  /*b730*/  SHF.R.U32.HI R14, RZ, 0x10, R15 ;  /* 0x00000010ff0e7819 */ /* 0x000fc4000001160f */
[----:B------:R-:W-:Y:S02]  /*b740*/  PRMT R51, R51, 0x5410, R12 ;  /* 0x0000541033337816 */ /* 0x000fe4000000000c */
[----:B------:R-:W-:Y:S02]  /*b750*/  PRMT R55, R55, 0x5410, R32 ;  /* 0x0000541037377816 */ /* 0x000fe40000000020 */
[----:B------:R-:W-:Y:S01]  /*b760*/  PRMT R56, R56, 0x5410, R21 ;  /* 0x0000541038387816 */ /* 0x000fe20000000015 */
[----:B------:R-:W-:Y:S01]  /*b770*/  IMAD.U32 R29, R51, 0x10000, RZ ;  /* 0x00010000331d7824 */ /* 0x000fe200078e00ff */
[----:B------:R-:W-:Y:S02]  /*b780*/  SHF.R.U32.HI R34, RZ, 0x10, R35 ;  /* 0x00000010ff227819 */ /* 0x000fe40000011623 */
[----:B------:R-:W-:Y:S02]  /*b790*/  PRMT R53, R53, 0x5410, R14 ;  /* 0x0000541035357816 */ /* 0x000fe4000000000e */
[----:B------:R-:W-:-:S02]  /*b7a0*/  PRMT R57, R57, 0x5410, R34 ;  /* 0x0000541039397816 */ /* 0x000fc40000000022 */
[----:B------:R-:W-:Y:S02]  /*b7b0*/  LOP3.LUT R27, R27, 0xffff0000, RZ, 0xc0, !PT ;  /* 0xffff00001b1b7812 */ /* 0x000fe400078ec0ff */
[----:B------:R-:W-:Y:S01]  /*b7c0*/  PRMT R52, R52, 0x5410, R13 ;  /* 0x0000541034347816 */ /* 0x000fe2000000000d */
[C---:B0-----:R-:W-:Y:S01]  /*b7d0*/  IMAD.U32 R15, R8.reuse, 0x10000, RZ ;  /* 0x00010000080f7824 */ /* 0x041fe200078e00ff */
[----:B------:R-:W-:Y:S01]  /*b7e0*/  LOP3.LUT R8, R8, 0xffff0000, RZ, 0xc0, !PT ;  /* 0xffff000008087812 */ /* 0x000fe200078ec0ff */
[C---:B------:R-:W-:Y:S01]  /*b7f0*/  IMAD.U32 R21, R9.reuse, 0x10000, RZ ;  /* 0x0001000009157824 */ /* 0x040fe200078e00ff */
[----:B------:R-:W-:Y:S01]  /*b800*/  LOP3.LUT R9, R9, 0xffff0000, RZ, 0xc0, !PT ;  /* 0xffff000009097812 */ /* 0x000fe200078ec0ff */
[----:B-1----:R-:W-:Y:S02]  /*b810*/  IMAD.U32 R0, R4, 0x10000, RZ ;  /* 0x0001000004007824 */ /* 0x002fe400078e00ff */
[C---:B------:R-:W-:Y:S01]  /*b820*/  FMUL.FTZ R31, R15.reuse, R28 ;  /* 0x0000001c0f1f7220 */ /* 0x040fe20000410000 */
[----:B------:R-:W-:Y:S01]  /*b830*/  FMUL.FTZ R33, R15, R26 ;  /* 0x0000001a0f217220 */ /* 0x000fe20000410000 */
[----:B------:R-:W-:-:S02]  /*b840*/  IMAD.U32 R12, R5, 0x10000, RZ ;  /* 0x00010000050c7824 */ /* 0x000fc400078e00ff */
[----:B------:R-:W-:Y:S01]  /*b850*/  FMUL.FTZ R35, R21, R29 ;  /* 0x0000001d15237220 */ /* 0x000fe20000410000 */
[C---:B------:R-:W-:Y:S01]  /*b860*/  FFMA.FTZ R31, R0.reuse, R26, -R31 ;  /* 0x0000001a001f7223 */ /* 0x040fe2000001081f */
[----:B------:R-:W-:Y:S02]  /*b870*/  IMAD.U32 R15, R55, 0x10000, RZ ;  /* 0x00010000370f7824 */ /* 0x000fe400078e00ff */
[----:B------:R-:W-:Y:S01]  /*b880*/  FFMA.FTZ R33, R0, R28, R33 ;  /* 0x0000001c00217223 */ /* 0x000fe20000010021 */
[----:B------:R-:W-:Y:S01]  /*b890*/  IMAD.U32 R25, R11, 0x10000, RZ ;  /* 0x000100000b197824 */ /* 0x000fe200078e00ff */
[----:B------:R-:W-:Y:S01]  /*b8a0*/  LOP3.LUT R4, R4, 0xffff0000, RZ, 0xc0, !PT ;  /* 0xffff000004047812 */ /* 0x000fe200078ec0ff */
[----:B------:R-:W-:Y:S02]  /*b8b0*/  IMAD.U32 R26, R53, 0x10000, RZ ;  /* 0x00010000351a7824 */ /* 0x000fe400078e00ff */
[-C--:B------:R-:W-:Y:S01]  /*b8c0*/  FMUL.FTZ R21, R21, R15.reuse ;  /* 0x0000000f15157220 */ /* 0x080fe20000410000 */
[----:B------:R-:W-:Y:S01]  /*b8d0*/  FFMA.FTZ R35, R12, R15, -R35 ;  /* 0x0000000f0c237223 */ /* 0x000fe20000010823 */
[----:B------:R-:W-:-:S02]  /*b8e0*/  IMAD.U32 R14, R7, 0x10000, RZ ;  /* 0x00010000070e7824 */ /* 0x000fc400078e00ff */
[----:B------:R-:W-:Y:S01]  /*b8f0*/  FMUL.FTZ R15, R25, R26 ;  /* 0x0000001a190f7220 */ /* 0x000fe20000410000 */
[----:B------:R-:W-:Y:S02]  /*b900*/  IMAD.U32 R0, R57, 0x10000, RZ ;  /* 0x0001000039007824 */ /* 0x000fe400078e00ff */
[----:B------:R-:W-:Y:S01]  /*b910*/  FFMA.FTZ R29, R12, R29, R21 ;  /* 0x0000001d0c1d7223 */ /* 0x000fe20000010015 */
[----:B------:R-:W-:Y:S01]  /*b920*/  LOP3.LUT R12, R51, 0xffff0000, RZ, 0xc0, !PT ;  /* 0xffff0000330c7812 */ /* 0x000fe200078ec0ff */
[----:B------:R-:W-:Y:S01]  /*b930*/  FMUL.FTZ R21, R8, R27 ;  /* 0x0000001b08157220 */ /* 0x000fe20000410000 */
[-C--:B------:R-:W-:Y:S01]  /*b940*/  FFMA.FTZ R32, R14, R0.reuse, -R15 ;  /* 0x000000000e207223 */ /* 0x080fe2000001080f */
[----:B------:R-:W-:Y:S01]  /*b950*/  FMUL.FTZ R25, R25, R0 ;  /* 0x0000000019197220 */ /* 0x000fe20000410000 */
[----:B------:R-:W-:Y:S01]  /*b960*/  LOP3.LUT R15, R54, 0xffff0000, RZ, 0xc0, !PT ;  /* 0xffff0000360f7812 */ /* 0x000fe200078ec0ff */
[----:B------:R-:W-:Y:S01]  /*b970*/  IMAD.U32 R24, R10, 0x10000, RZ ;  /* 0x000100000a187824 */ /* 0x000fe200078e00ff */
[----:B------:R-:W-:Y:S01]  /*b980*/  LOP3.LUT R0, R55, 0xffff0000, RZ, 0xc0, !PT ;  /* 0xffff000037007812 */ /* 0x000fe200078ec0ff */
[----:B------:R-:W-:Y:S01]  /*b990*/  FFMA.FTZ R34, R14, R26, R25 ;  /* 0x0000001a0e227223 */ /* 0x000fe20000010019 */
[----:B------:R-:W-:-:S02]  /*b9a0*/  IMAD.U32 R14, R52, 0x10000, RZ ;  /* 0x00010000340e7824 */ /* 0x000fc400078e00ff */
[-C--:B------:R-:W-:Y:S01]  /*b9b0*/  FMUL.FTZ R25, R8, R15.reuse ;  /* 0x0000000f08197220 */ /* 0x080fe20000410000 */
[----:B------:R-:W-:Y:S01]  /*b9c0*/  LOP3.LUT R5, R5, 0xffff0000, RZ, 0xc0, !PT ;  /* 0xffff000005057812 */ /* 0x000fe200078ec0ff */
[C---:B------:R-:W-:Y:S01]  /*b9d0*/  FMUL.FTZ R30, R9.reuse, R12 ;  /* 0x0000000c091e7220 */ /* 0x040fe20000410000 */
[C---:B------:R-:W-:Y:S01]  /*b9e0*/  FFMA.FTZ R26, R4.reuse, R15, -R21 ;  /* 0x0000000f041a7223 */ /* 0x040fe20000010815 */
[----:B------:R-:W-:Y:S01]  /*b9f0*/  FMUL.FTZ R9, R9, R0 ;  /* 0x0000000009097220 */ /* 0x000fe20000410000 */
[----:B------:R-:W-:Y:S01]  /*ba00*/  FFMA.FTZ R28, R4, R27, R25 ;  /* 0x0000001b041c7223 */ /* 0x000fe20000010019 */
[----:B------:R-:W-:Y:S02]  /*ba10*/  IMAD.U32 R13, R6, 0x10000, RZ ;  /* 0x00010000060d7824 */ /* 0x000fe400078e00ff */
[----:B------:R-:W-:Y:S01]  /*ba20*/  FMUL.FTZ R4, R24, R14 ;  /* 0x0000000e18047220 */ /* 0x000fe20000410000 */
[----:B------:R-:W-:Y:S02]  /*ba30*/  IMAD.U32 R8, R56, 0x10000, RZ ;  /* 0x0001000038087824 */ /* 0x000fe400078e00ff */
[C---:B------:R-:W-:Y:S01]  /*ba40*/  FFMA.FTZ R12, R5.reuse, R12, R9 ;  /* 0x0000000c050c7223 */ /* 0x040fe20000010009 */
[----:B------:R-:W-:Y:S01]  /*ba50*/  LOP3.LUT R10, R10, 0xffff0000, RZ, 0xc0, !PT ;  /* 0xffff00000a0a7812 */ /* 0x000fe200078ec0ff */
[----:B------:R-:W-:Y:S01]  /*ba60*/  FFMA.FTZ R30, R5, R0, -R30 ;  /* 0x00000000051e7223 */ /* 0x000fe2000001081e */
[-C--:B------:R-:W-:Y:S01]  /*ba70*/  FMUL.FTZ R24, R24, R8.reuse ;  /* 0x0000000818187220 */ /* 0x080fe20000410000 */
[----:B------:R-:W-:Y:S01]  /*ba80*/  FFMA.FTZ R15, R13, R8, -R4 ;  /* 0x000000080d0f7223 */ /* 0x000fe20000010804 */
[----:B------:R-:W-:-:S02]  /*ba90*/  LOP3.LUT R9, R52, 0xffff0000, RZ, 0xc0, !PT ;  /* 0xffff000034097812 */ /* 0x000fc400078ec0ff */
[----:B------:R-:W-:Y:S01]  /*baa0*/  LOP3.LUT R11, R11, 0xffff0000, RZ, 0xc0, !PT ;  /* 0xffff00000b0b7812 */ /* 0x000fe200078ec0ff */
[----:B------:R-:W-:Y:S01]  /*bab0*/  FFMA.FTZ R24, R13, R14, R24 ;  /* 0x0000000e0d187223 */ /* 0x000fe20000010018 */
[----:B------:R-:W-:Y:S01]  /*bac0*/  LOP3.LUT R5, R56, 0xffff0000, RZ, 0xc0, !PT ;  /* 0xffff000038057812 */ /* 0x000fe200078ec0ff */
[C---:B------:R-:W-:Y:S01]  /*bad0*/  FMUL.FTZ R13, R10.reuse, R9 ;  /* 0x000000090a0d7220 */ /* 0x040fe20000410000 */
[----:B------:R-:W-:Y:S02]  /*bae0*/  LOP3.LUT R4, R53, 0xffff0000, RZ, 0xc0, !PT ;  /* 0xffff000035047812 */ /* 0x000fe400078ec0ff */
[----:B------:R-:W-:Y:S01]  /*baf0*/  LOP3.LUT R0, R57, 0xffff0000, RZ, 0xc0, !PT ;  /* 0xffff000039007812 */ /* 0x000fe200078ec0ff */
[----:B------:R-:W-:Y:S01]  /*bb00*/  FMUL.FTZ R8, R10, R5 ;  /* 0x000000050a087220 */ /* 0x000fe20000410000 */
[----:B------:R-:W-:Y:S01]  /*bb10*/  LOP3.LUT R6, R6, 0xffff0000, RZ, 0xc0, !PT ;  /* 0xffff000006067812 */ /* 0x000fe200078ec0ff */
[----:B------:R-:W-:Y:S01]  /*bb20*/  FMUL.FTZ R14, R11, R4 ;  /* 0x000000040b0e7220 */ /* 0x000fe20000410000 */
[----:B------:R-:W-:Y:S01]  /*bb30*/  LOP3.LUT R7, R7, 0xffff0000, RZ, 0xc0, !PT ;  /* 0xffff000007077812 */ /* 0x000fe200078ec0ff */
[----:B------:R-:W-:-:S02]  /*bb40*/  FMUL.FTZ R21, R11, R0 ;  /* 0x000000000b157220 */ /* 0x000fc40000410000 */
[C---:B------:R-:W-:Y:S01]  /*bb50*/  FFMA.FTZ R10, R6.reuse, R5, -R13 ;  /* 0x00000005060a7223 */ /* 0x040fe2000001080d */
[----:B------:R-:W-:Y:S01]  /*bb60*/  FFMA.FTZ R11, R6, R9, R8 ;  /* 0x00000009060b7223 */ /* 0x000fe20000010008 */
[C---:B------:R-:W-:Y:S01]  /*bb70*/  FFMA.FTZ R13, R7.reuse, R0, -R14 ;  /* 0x00000000070d7223 */ /* 0x040fe2000001080e */
[----:B------:R-:W-:Y:S01]  /*bb80*/  FFMA.FTZ R21, R7, R4, R21 ;  /* 0x0000000407157223 */ /* 0x000fe20000010015 */
[----:B------:R-:W-:Y:S02]  /*bb90*/  F2FP.BF16.F32.PACK_AB R4, R26, R31 ;  /* 0x0000001f1a04723e */ /* 0x000fe400000010ff */
[----:B------:R-:W-:Y:S02]  /*bba0*/  F2FP.BF16.F32.PACK_AB R6, R10, R15 ;  /* 0x0000000f0a06723e */ /* 0x000fe400000010ff */
[----:B------:R-:W-:Y:S02]  /*bbb0*/  F2FP.BF16.F32.PACK_AB R5, R30, R35 ;  /* 0x000000231e05723e */ /* 0x000fe400000010ff */
[----:B------:R-:W-:-:S02]  /*bbc0*/  F2FP.BF16.F32.PACK_AB R10, R11, R24 ;  /* 0x000000180b0a723e */ /* 0x000fc400000010ff */
[----:B------:R-:W-:Y:S02]  /*bbd0*/  F2FP.BF16.F32.PACK_AB R7, R13, R32 ;  /* 0x000000200d07723e */ /* 0x000fe400000010ff */
[----:B------:R-:W-:Y:S02]  /*bbe0*/  F2FP.BF16.F32.PACK_AB R8, R28, R33 ;  /* 0x000000211c08723e */ /* 0x000fe400000010ff */
[----:B------:R-:W-:Y:S01]  /*bbf0*/  F2FP.BF16.F32.PACK_AB R9, R12, R29 ;  /* 0x0000001d0c09723e */ /* 0x000fe200000010ff */
[----:B------:R0:W-:Y:S01]  /*bc00*/  STS.128 [R3], R4 ;  /* 0x0000000403007388 */ /* 0x0001e20000000c00 */
[----:B------:R-:W-:-:S05]  /*bc10*/  F2FP.BF16.F32.PACK_AB R11, R21, R34 ;  /* 0x00000022150b723e */ /* 0x000fca00000010ff */
[----:B------:R0:W-:Y:S02]  /*bc20*/  STS.128 [R20+0xc400], R8 ;  /* 0x00c4000814007388 */ /* 0x0001e40000000c00 */
.L_x_1469:
[----:B------:R-:W-:Y:S05]  /*bc30*/  BSYNC B0 ;  /* 0x0000000000007941 */ /* 0x000fea0003800000 */
.L_x_1462:
        /* <DEDUP_REMOVED lines=8> */
.L_x_1460:
[----:B0--3--:R-:W-:-:S05]  /*bcc0*/  IMAD.U32 R0, RZ, RZ, UR37 ;  /* 0x00000025ff007e24 */ /* 0x009fca000f8e00ff */
[----:B------:R-:W-:-:S13]  /*bcd0*/  ISETP.NE.AND P0, PT, R0, 0x3, PT ;  /* 0x000000030000780c */ /* 0x000fda0003f05270 */
[----:B------:R-:W-:Y:S05]  /*bce0*/  @!P0 BRA `(.L_x_1489) ;  /* 0x0000000000048947 */ /* 0x000fea0003800000 */
[----:B------:R-:W-:Y:S01]  /*bcf0*/  BPT.TRAP 0x1 ;  /* 0x000000040000795c */ /* 0x000fe20000300000 */
.L_x_1489:
[----:B------:R-:W-:Y:S01]  /*bd00*/  IMAD R11, R16, 0x8, R2 ;  /* 0x00000008100b7824 */ /* 0x000fe200078e0202 */
[----:B------:R-:W-:-:S04]  /*bd10*/  SHF.L.U32 R0, R18, 0x1f, RZ ;  /* 0x0000001f12007819 */ /* 0x000fc800000006ff */
[----:B------:R0:W3:Y:S01]  /*bd20*/  SYNCS.PHASECHK.TRANS64.TRYWAIT P2, [R11+URZ+0x2d830], R0 ;  /* 0x02d830000b0075a7 */ /* 0x0000e2000804017f */
[----:B------:R-:W-:Y:S05]  /*bd30*/  @!P0 BRA `(.L_x_1490) ;  /* 0x0000000000048947 */ /* 0x000fea0003800000 */
[----:B------:R-:W-:Y:S01]  /*bd40*/  BPT.TRAP 0x1 ;  /* 0x000000040000795c */ /* 0x000fe20000300000 */
.L_x_1490:
[----:B-12-4-:R-:W1:Y:S02]  /*bd50*/  S2R R3, SR_TID.X ;  /* 0x0000000000037919 */ /* 0x016e640000002100 */
[----:B-1----:R-:W-:-:S04]  /*bd60*/  LOP3.LUT R3, R3, 0x7f, RZ, 0xc0, !PT ;  /* 0x0000007f03037812 */ /* 0x002fc800078ec0ff */
[----:B------:R-:W-:Y:S01]  /*bd70*/  ISETP.NE.AND P1, PT, R3, RZ, PT ;  /* 0x000000ff0300720c */ /* 0x000fe20003f25270 */
[----:B---3--:R-:W-:-:S12]  /*bd80*/  @P2 BRA `(.L_x_1491) ;  /* 0x0000000000082947 */ /* 0x008fd80003800000 */
[----:B------:R-:W1:Y:S02]  /*bd90*/  SYNCS.PHASECHK.TRANS64.TRYWAIT P2, [R11+URZ+0x2d830], R0 ;  /* 0x02d830000b0075a7 */ /* 0x000e64000804017f */
[----:B-1----:R-:W-:Y:S05]  /*bda0*/  @!P2 BRA `(.L_x_1492) ;  /* 0x000001740044a947 */ /* 0x002fea0003800000 */
.L_x_1491:
[----:B------:R-:W-:Y:S05]  /*bdb0*/  WARPSYNC.ALL ;  /* 0x0000000000007948 */ /* 0x000fea0003800000 */
[----:B01----:R-:W-:Y:S01]  /*bdc0*/  VIADD R0, R2, 0x15400 ;  /* 0x0001540002007836 */ /* 0x003fe20000000000 */
[----:B------:R-:W2:Y:S04]  /*bdd0*/  LDL R8, [R1+0x44] ;  /* 0x0000440001087983 */ /* 0x000ea80000100800 */
[----:B------:R-:W-:Y:S01]  /*bde0*/  SHF.R.U32.HI R0, RZ, 0x4, R0 ;  /* 0x00000004ff007819 */ /* 0x000fe20000011600 */
[----:B------:R-:W2:Y:S01]  /*bdf0*/  LDL R89, [R1+0x1c] ;  /* 0x00001c0001597983 */ /* 0x000ea20000100800 */
[----:B------:R-:W-:Y:S01]  /*be00*/  IMAD.MOV.U32 R13, RZ, RZ, -0x7fffffe0 ;  /* 0x80000020ff0d7424 */ /* 0x000fe200078e00ff */
[----:B------:R-:W-:Y:S01]  /*be10*/  LOP3.LUT R12, R44, 0x10000, RZ, 0xfc, !PT ;  /* 0x000100002c0c7812 */ /* 0x000fe200078efcff */
[----:B------:R-:W-:Y:S01]  /*be20*/  IMAD.MOV.U32 R5, RZ, RZ, -0x7fffffe0 ;  /* 0x80000020ff057424 */ /* 0x000fe200078e00ff */
[----:B------:R-:W-:Y:S01]  /*be30*/  LOP3.LUT R0, R0, 0x3fff, RZ, 0xc0, !PT ;  /* 0x00003fff00007812 */ /* 0x000fe200078ec0ff */
[----:B-----5:R-:W-:Y:S01]  /*be40*/  WARPGROUP.ARRIVE ;  /* 0x00000000000079c5 */ /* 0x020fe20000000000 */
[C---:B------:R-:W-:Y:S01]  /*be50*/  R2UR UR4, R12.reuse ;  /* 0x000000000c0472ca */ /* 0x040fe200000e0000 */
[----:B------:R-:W-:Y:S01]  /*be60*/  VIADD R152, R12, 0x2 ;  /* 0x000000020c987836 */ /* 0x000fe20000000000 */
[----:B------:R-:W-:Y:S01]  /*be70*/  LOP3.LUT R157, R0, 0x10000, RZ, 0xfc, !PT ;  /* 0x00010000009d7812 */ /* 0x000fe200078efcff */
[----:B------:R-:W-:Y:S01]  /*be80*/  IMAD.MOV.U32 R153, RZ, RZ, -0x7fffffe0 ;  /* 0x80000020ff997424 */ /* 0x000fe200078e00ff */
[----:B------:R-:W-:Y:S01]  /*be90*/  R2UR UR5, R13 ;  /* 0x000000000d0572ca */ /* 0x000fe200000e0000 */
[----:B------:R-:W-:Y:S01]  /*bea0*/  IMAD.MOV.U32 R7, RZ, RZ, -0x7fffffe0 ;  /* 0x80000020ff077424 */ /* 0x000fe200078e00ff */
[----:B------:R-:W-:Y:S01]  /*beb0*/  R2UR UR7, R5 ;  /* 0x00000000050772ca */ /* 0x000fe200000e0000 */
[----:B------:R-:W-:Y:S01]  /*bec0*/  IMAD R4, R16, 0x600, R157 ;  /* 0x0000060010047824 */ /* 0x000fe200078e029d */
[----:B------:R-:W0:Y:S01]  /*bed0*/  LDC R0, c[0x0][0x448] ;  /* 0x00011200ff007b82 */ /* 0x000e220000000800 */
[----:B------:R-:W-:-:S02]  /*bee0*/  VIADD R150, R12, 0x300 ;  /* 0x000003000c967836 */ /* 0x000fc40000000000 */
[C---:B------:R-:W-:Y:S01]  /*bef0*/  VIADD R6, R4.reuse, 0x2 ;  /* 0x0000000204067836 */ /* 0x040fe20000000000 */
[----:B------:R-:W-:Y:S01]  /*bf00*/  R2UR UR6, R4 ;  /* 0x00000000040672ca */ /* 0x000fe200000e0000 */
[----:B------:R-:W-:Y:S02]  /*bf10*/  IMAD.MOV.U32 R151, RZ, RZ, -0x7fffffe0 ;  /* 0x80000020ff977424 */ /* 0x000fe400078e00ff */
[C---:B------:R-:W-:Y:S02]  /*bf20*/  VIADD R148, R12.reuse, 0x302 ;  /* 0x000003020c947836 */ /* 0x040fe40000000000 */
[----:B------:R-:W-:Y:S02]  /*bf30*/  IMAD.MOV.U32 R149, RZ, RZ, -0x7fffffe0 ;  /* 0x80000020ff957424 */ /* 0x000fe400078e00ff */
[----:B------:R-:W-:Y:S02]  /*bf40*/  VIADD R146, R12, 0x600 ;  /* 0x000006000c927836 */ /* 0x000fe40000000000 */
[----:B------:R-:W-:-:S02]  /*bf50*/  IMAD.MOV.U32 R147, RZ, RZ, -0x7fffffe0 ;  /* 0x80000020ff937424 */ /* 0x000fc400078e00ff */
[----:B------:R-:W-:Y:S02]  /*bf60*/  VIADD R14, R12, 0x602 ;  /* 0x000006020c0e7836 */ /* 0x000fe40000000000 */
[----:B------:R-:W-:Y:S01]  /*bf70*/  HGMMA.64x128x16.F32.BF16 R24, gdesc[UR4], RZ, !UPT, gsb0 ;  /* 0x01e00000041879f0 */ /* 0x000fe2000c0018ff */
[----:B------:R-:W-:Y:S01]  /*bf80*/  R2UR UR4, R152 ;  /* 0x00000000980472ca */ /* 0x000fe200000e0000 */
[----:B------:R-:W-:Y:S01]  /*bf90*/  IMAD.MOV.U32 R15, RZ, RZ, -0x7fffffe0 ;  /* 0x80000020ff0f7424 */ /* 0x000fe200078e00ff */
[----:B------:R-:W-:Y:S01]  /*bfa0*/  R2UR UR5, R153 ;  /* 0x00000000990572ca */ /* 0x000fe200000e0000 */
[----:B------:R-:W-:Y:S01]  /*bfb0*/  IMAD.MOV.U32 R5, RZ, RZ, -0x7fffffe0 ;  /* 0x80000020ff057424 */ /* 0x000fe200078e00ff */
[----:B------:R-:W-:Y:S01]  /*bfc0*/  R2UR UR6, R6 ;  /* 0x00000000060672ca */ /* 0x000fe200000e0000 */
[----:B------:R-:W-:Y:S01]  /*bfd0*/  VIADD R6, R4, 0x200 ;  /* 0x0000020004067836 */ /* 0x000fe20000000000 */
[----:B------:R-:W-:Y:S01]  /*bfe0*/  R2UR UR7, R7 ;  /* 0x00000000070772ca */ /* 0x000fe200000e0000 */
[----:B------:R-:W-:Y:S01]  /*bff0*/  IMAD.MOV.U32 R7, RZ, RZ, -0x7fffffe0 ;  /* 0x80000020ff077424 */ /* 0x000fe200078e00ff */
[----:B0-----:R-:W-:-:S13]  /*c000*/  ISETP.NE.AND P2, PT, R0, 0x1, PT ;  /* 0x000000010000780c */ /* 0x001fda0003f45270 */
[----:B------:R-:W0:Y:S08]  /*c010*/  @P2 LDC R0, c[0x0][0x44c] ;  /* 0x00011300ff002b82 */ /* 0x000e300000000800 */
[----:B------:R-:W1:Y:S01]  /*c020*/  @P2 LDC R3, c[0x0][0x450] ;  /* 0x00011400ff032b82 */ /* 0x000e620000000800 */
[----:B------:R-:W-:Y:S02]  /*c030*/  WARPGROUP.DEPBAR.LE gsb0, 0x0 ;  /* 0x00008000000079c5 */ /* 0x000fe40000010000 */
[----:B------:R-:W-:-:S06]  /*c040*/  WARPGROUP.ARRIVE ;  /* 0x00000000000079c5 */ /* 0x000fcc0000000000 */
[----:B------:R-:W-:Y:S01]  /*c050*/  HGMMA.64x128x16.F32.BF16 R24, gdesc[UR4], R24, gsb0 ;  /* 0x01e00000041879f0 */ /* 0x000fe20008001818 */
[----:B------:R-:W-:Y:S02]  /*c060*/  R2UR UR4, R150 ;  /* 0x00000000960472ca */ /* 0x000fe400000e0000 */
[----:B------:R-:W-:Y:S02]  /*c070*/  R2UR UR5, R151 ;  /* 0x00000000970572ca */ /* 0x000fe400000e0000 */
[----:B------:R-:W-:Y:S01]  /*c080*/  R2UR UR6, R6 ;  /* 0x00000000060672ca */ /* 0x000fe200000e0000 */
[----:B------:R-:W-:Y:S01]  /*c090*/  VIADD R6, R4, 0x202 ;  /* 0x0000020204067836 */ /* 0x000fe20000000000 */
[----:B------:R-:W-:Y:S01]  /*c0a0*/  R2UR UR7, R7 ;  /* 0x00000000070772ca */ /* 0x000fe200000e0000 */
[----:B------:R-:W-:Y:S02]  /*c0b0*/  IMAD.MOV.U32 R7, RZ, RZ, -0x7fffffe0 ;  /* 0x80000020ff077424 */ /* 0x000fe400078e00ff */
[----:B--2---:R-:W-:-:S04]  /*c0c0*/  IMAD.IADD R9, R8, 0x1, R89 ;  /* 0x0000000108097824 */ /* 0x004fc800078e0259 */
[----:B0-----:R-:W-:Y:S01]  /*c0d0*/  @P2 IMAD.HI.U32 R0, R9, R0, RZ ;  /* 0x0000000009002227 */ /* 0x001fe200078e00ff */
[----:B------:R-:W-:Y:S02]  /*c0e0*/  WARPGROUP.DEPBAR.LE gsb0, 0x0 ;  /* 0x00008000000079c5 */ /* 0x000fe40000010000 */
[----:B------:R-:W-:Y:S02]  /*c0f0*/  WARPGROUP.ARRIVE ;  /* 0x00000000000079c5 */ /* 0x000fe40000000000 */
[----:B-1----:R-:W-:Y:S01]  /*c100*/  @P2 SHF.R.U32.HI R9, RZ, R3, R0 ;  /* 0x00000003ff092219 */ /* 0x002fe20000011600 */
[----:B------:R-:W-:Y:S02]  /*c110*/  IMAD.MOV.U32 R3, RZ, RZ, -0x80 ;  /* 0xffffff80ff037424 */ /* 0x000fe400078e00ff */
[----:B------:R-:W-:Y:S01]  /*c120*/  @!P1 VIADD R0, R11, 0x2d840 ;  /* 0x0002d8400b009836 */ /* 0x000fe20000000000 */
[----:B------:R-:W-:Y:S01]  /*c130*/  HGMMA.64x128x16.F32.BF16 R24, gdesc[UR4], R24, gsb0 ;  /* 0x01e00000041879f0 */ /* 0x000fe20008001818 */
[----:B------:R-:W-:Y:S01]  /*c140*/  R2UR UR4, R148 ;  /* 0x00000000940472ca */ /* 0x000fe200000e0000 */
[----:B------:R-:W0:Y:S01]  /*c150*/  SHFL.IDX PT, R20, R9, RZ, 0x1c1f ;  /* 0x001c1fff09147589 */ /* 0x000e2200000e0000 */
[----:B------:R-:W-:Y:S01]  /*c160*/  R2UR UR5, R149 ;  /* 0x00000000950572ca */ /* 0x000fe200000e0000 */
[----:B------:R-:W-:Y:S01]  /*c170*/  IMAD R8, R88, R3, 0x80 ;  /* 0x0000008058087424 */ /* 0x000fe200078e0203 */
[----:B------:R-:W-:Y:S01]  /*c180*/  R2UR UR6, R6 ;  /* 0x00000000060672ca */ /* 0x000fe200000e0000 */
[C---:B------:R-:W-:Y:S01]  /*c190*/  VIADD R6, R4.reuse, 0x400 ;  /* 0x0000040004067836 */ /* 0x040fe20000000000 */
[----:B------:R-:W-:Y:S01]  /*c1a0*/  R2UR UR7, R7 ;  /* 0x00000000070772ca */ /* 0x000fe200000e0000 */
[----:B------:R-:W-:Y:S01]  /*c1b0*/  IMAD.MOV.U32 R7, RZ, RZ, -0x7fffffe0 ;  /* 0x80000020ff077424 */ /* 0x000fe200078e00ff */
[----:B------:R-:W-:Y:S01]  /*c1c0*/  @!P1 PRMT R0, RZ, 0x654, R0 ;  /* 0x00000654ff009816 */ /* 0x000fe20000000000 */
[----:B------:R-:W-:-:S02]  /*c1d0*/  VIADD R4, R4, 0x402 ;  /* 0x0000040204047836 */ /* 0x000fc40000000000 */
[----:B------:R-:W-:-:S04]  /*c1e0*/  VIADD R3, R8, 0x1 ;  /* 0x0000000108037836 */ /* 0x000fc80000000000 */
[----:B------:R-:W-:-:S05]  /*c1f0*/  IMAD R3, R138, -0x2, R3 ;  /* 0xfffffffe8a037824 */ /* 0x000fca00078e0203 */
[----:B------:R-:W-:Y:S01]  /*c200*/  IADD3 R3, -R136, R3, R137 ;  /* 0x0000000388037210 */ /* 0x000fe20007ffe189 */
[----:B------:R-:W-:Y:S02]  /*c210*/  WARPGROUP.DEPBAR.LE gsb0, 0x0 ;  /* 0x00008000000079c5 */ /* 0x000fe40000010000 */
[----:B------:R-:W-:-:S06]  /*c220*/  WARPGROUP.ARRIVE ;  /* 0x00000000000079c5 */ /* 0x000fcc0000000000 */
[----:B------:R-:W-:Y:S01]  /*c230*/  HGMMA.64x128x16.F32.BF16 R24, gdesc[UR4], R24, gsb0 ;  /* 0x01e00000041879f0 */ /* 0x000fe20008001818 */
[----:B------:R-:W-:Y:S02]  /*c240*/  R2UR UR4, R146 ;  /* 0x00000000920472ca */ /* 0x000fe400000e0000 */
[----:B------:R-:W-:Y:S02]  /*c250*/  R2UR UR5, R147 ;  /* 0x00000000930572ca */ /* 0x000fe400000e0000 */
[----:B------:R-:W-:Y:S02]  /*c260*/  R2UR UR6, R6 ;  /* 0x00000000060672ca */ /* 0x000fe400000e0000 */
[----:B------:R-:W-:Y:S01]  /*c270*/  R2UR UR7, R7 ;  /* 0x00000000070772ca */ /* 0x000fe200000e0000 */
[----:B------:R-:W-:-:S04]  /*c280*/  IMAD.IADD R7, R137, 0x1, R8 ;  /* 0x0000000189077824 */ /* 0x000fc800078e0208 */
[----:B------:R-:W-:Y:S01]  /*c290*/  IMAD R7, R138, -0x2, R7 ;  /* 0xfffffffe8a077824 */ /* 0x000fe200078e0207 */
[----:B------:R-:W-:Y:S02]  /*c2a0*/  WARPGROUP.DEPBAR.LE gsb0, 0x0 ;  /* 0x00008000000079c5 */ /* 0x000fe40000010000 */
[----:B------:R-:W-:-:S06]  /*c2b0*/  WARPGROUP.ARRIVE ;  /* 0x00000000000079c5 */ /* 0x000fcc0000000000 */
[----:B------:R-:W-:Y:S01]  /*c2c0*/  HGMMA.64x128x16.F32.BF16 R24, gdesc[UR4], R24, gsb0 ;  /* 0x01e00000041879f0 */ /* 0x000fe20008001818 */
[----:B------:R-:W-:Y:S02]  /*c2d0*/  R2UR UR4, R14 ;  /* 0x000000000e0472ca */ /* 0x000fe400000e0000 */
[----:B------:R-:W-:Y:S02]  /*c2e0*/  R2UR UR5, R15 ;  /* 0x000000000f0572ca */ /* 0x000fe400000e0000 */
[----:B------:R-:W-:Y:S02]  /*c2f0*/  R2UR UR6, R4 ;  /* 0x00000000040672ca */ /* 0x000fe400000e0000 */
[----:B------:R-:W-:Y:S02]  /*c300*/  R2UR UR7, R5 ;  /* 0x00000000050772ca */ /* 0x000fe400000e0000 */
[----:B------:R-:W-:Y:S01]  /*c310*/  LEA R4, R88, 0xffffff80, 0x7 ;  /* 0xffffff8058047811 */ /* 0x000fe200078e38ff */
[----:B------:R-:W-:-:S02]  /*c320*/  WARPGROUP.DEPBAR.LE gsb0, 0x0 ;  /* 0x00008000000079c5 */ /* 0x000fc40000010000 */
[----:B------:R-:W-:-:S08]  /*c330*/  WARPGROUP.ARRIVE ;  /* 0x00000000000079c5 */ /* 0x000fd00000000000 */
[----:B------:R-:W-:Y:S01]  /*c340*/  HGMMA.64x128x16.F32.BF16 R24, gdesc[UR4], R24, gsb0 ;  /* 0x01e00000041879f0 */ /* 0x000fe20008001818 */
[----:B------:R-:W-:Y:S01]  /*c350*/  ULDC.64 UR4, c[0x0][0x9e0] ;  /* 0x0002780000047ab9 */ /* 0x000fe20000000a00 */
[----:B------:R-:W-:Y:S01]  /*c360*/  ULDC UR6, c[0x0][0x9dc] ;  /* 0x0002770000067ab9 */ /* 0x000fe20000000800 */
[----:B------:R-:W-:Y:S01]  /*c370*/  UISETP.GE.AND UP0, UPT, UR5, 0x1, UPT ;  /* 0x000000010500788c */ /* 0x000fe2000bf06270 */
[----:B------:R-:W-:Y:S02]  /*c380*/  IMAD.U32 R10, RZ, RZ, UR6 ;  /* 0x00000006ff0a7e24 */ /* 0x000fe4000f8e00ff */
[----:B------:R-:W-:-:S03]  /*c390*/  VIADD R6, R3, UR4 ;  /* 0x0000000403067c36 */ /* 0x000fc60008000000 */
[----:B------:R-:W-:Y:S01]  /*c3a0*/  PLOP3.LUT P3, PT, PT, PT, UP0, 0x40, 0x0 ;  /* 0x000000000000781c */ /* 0x000fe20003f6e808 */
[----:B------:R-:W-:Y:S02]  /*c3b0*/  WARPGROUP.DEPBAR.LE gsb0, 0x0 ;  /* 0x00008000000079c5 */ /* 0x000fe40000010000 */
[----:B------:R1:W-:Y:S02]  /*c3c0*/  @!P1 SYNCS.ARRIVE.TRANS64.RED.A1T0 RZ, [R0+URZ], RZ ;  /* 0x000000ff00ff99a7 */ /* 0x0003e4000810043f */
[----:B-1----:R-:W-:-:S05]  /*c3d0*/  LOP3.LUT R0, RZ, R10, RZ, 0x33, !PT ;  /* 0x0000000aff007212 */ /* 0x002fca00078e33ff */
[----:B------:R-:W-:Y:S01]  /*c3e0*/  IMAD.IADD R5, R3, 0x1, R0 ;  /* 0x0000000103057824 */ /* 0x000fe200078e0200 */
[----:B0-----:R-:W-:-:S03]  /*c3f0*/  VIADDMNMX R3, R20, R6, R7, PT ;  /* 0x0000000614037246 */ /* 0x001fc60003800107 */
[----:B------:R-:W-:Y:S01]  /*c400*/  IMAD.IADD R0, R5, 0x1, R20 ;  /* 0x0000000105007824 */ /* 0x000fe200078e0214 */
[----:B------:R-:W-:Y:S06]  /*c410*/  @P3 BRA `(.L_x_1493) ;  /* 0x0000000000583947 */ /* 0x000fec0003800000 */
[----:B------:R-:W-:Y:S01]  /*c420*/  IADD3 R11, -R136, R137, R20 ;  /* 0x00000089880b7210 */ /* 0x000fe20007ffe114 */
[----:B------:R-:W-:Y:S03]  /*c430*/  BSSY B0, `(.L_x_1494) ;  /* 0x0000010000007945 */ /* 0x000fe60003800000 */
        /* <DEDUP_REMOVED lines=10> */
.L_x_1495:
[----:B------:R-:W-:-:S06]  /*c4e0*/  UISETP.NE.AND UP1, UPT, UR5, 0x1, UPT ;  /* 0x000000010500788c */ /* 0x000fcc000bf25270 */
[----:B------:R-:W-:-:S05]  /*c4f0*/  PLOP3.LUT P3, PT, PT, PT, UP1, 0x80, 0x0 ;  /* 0x000000000000781c */ /* 0x000fca0003f6f018 */
[----:B------:R-:W-:-:S08]  /*c500*/  @UP1 ULDC.64 UR6, c[0x0][0x9e8] ;  /* 0x00027a0000061ab9 */ /* 0x000fd00000000a00 */
[----:B------:R-:W-:-:S05]  /*c510*/  @P3 IMAD.HI.U32 R20, R11, UR6, RZ ;  /* 0x000000060b143c27 */ /* 0x000fca000f8e00ff */
[----:B------:R-:W-:-:S07]  /*c520*/  @P3 SHF.R.U32.HI R11, RZ, UR7, R20 ;  /* 0x00000007ff0b3c19 */ /* 0x000fce0008011614 */
.L_x_1496:
[----:B------:R-:W-:Y:S05]  /*c530*/  BSYNC B0 ;  /* 0x0000000000007941 */ /* 0x000fea0003800000 */
.L_x_1494:
[----:B------:R-:W-:-:S04]  /*c540*/  IMAD R11, R11, UR5, -R4 ;  /* 0x000000050b0b7c24 */ /* 0x000fc8000f8e0a04 */
[----:B------:R-:W-:-:S05]  /*c550*/  IMAD R11, R138, -0x2, R11 ;  /* 0xfffffffe8a0b7824 */ /* 0x000fca00078e020b */
[----:B------:R-:W-:Y:S02]  /*c560*/  VIMNMX R0, R0, R11, !PT ;  /* 0x0000000b00007248 */ /* 0x000fe40007fe0100 */
[----:B------:R-:W-:-:S07]  /*c570*/  VIADDMNMX R3, R11, UR5, R3, PT ;  /* 0x000000050b037c46 */ /* 0x000fce000b800103 */
.L_x_1493:
[----:B------:R-:W2:Y:S01]  /*c580*/  LDL.LU R11, [R1] ;  /* 0x00000000010b7983 */ /* 0x000ea20000300800 */
[C---:B------:R-:W-:Y:S02]  /*c590*/  ISETP.GE.AND P3, PT, R8.reuse, 0x2, PT ;  /* 0x000000020800780c */ /* 0x040fe40003f66270 */
[----:B------:R-:W-:Y:S02]  /*c5a0*/  ISETP.GE.AND P5, PT, R8, 0x9, PT ;  /* 0x000000090800780c */ /* 0x000fe40003fa6270 */
[----:B------:R-:W-:-:S04]  /*c5b0*/  ISETP.GT.AND P4, PT, R0, 0x1, !P3 ;  /* 0x000000010000780c */ /* 0x000fc80005f84270 */
[----:B------:R-:W-:-:S04]  /*c5c0*/  ISETP.LT.OR P4, PT, R3, 0x2, P4 ;  /* 0x000000020300780c */ /* 0x000fc80002781670 */
[----:B------:R-:W-:Y:S02]  /*c5d0*/  FSEL R25, R25, -INF , !P4 ;  /* 0xff80000019197808 */ /* 0x000fe40006000000 */
[----:B------:R-:W-:-:S04]  /*c5e0*/  ISETP.GT.AND P4, PT, R0, 0x8, !P5 ;  /* 0x000000080000780c */ /* 0x000fc80006f84270 */
[----:B------:R-:W-:-:S04]  /*c5f0*/  ISETP.LT.OR P4, PT, R3, 0x9, P4 ;  /* 0x000000090300780c */ /* 0x000fc80002781670 */
[----:B------:R-:W-:Y:S02]  /*c600*/  FSEL R28, R28, -INF , !P4 ;  /* 0xff8000001c1c7808 */ /* 0x000fe40006000000 */
[----:B--2---:R-:W-:-:S04]  /*c610*/  LOP3.LUT R11, R11, 0xfffffffd, RZ, 0xc0, !PT ;  /* 0xfffffffd0b0b7812 */ /* 0x004fc800078ec0ff */
[----:B------:R-:W-:Y:S02]  /*c620*/  @P5 LOP3.LUT R11, R11, 0x2, RZ, 0xfc, !PT ;  /* 0x000000020b0b5812 */ /* 0x000fe400078efcff */
[----:B------:R-:W-:Y:S02]  /*c630*/  ISETP.GE.AND P5, PT, R8, 0xa, PT ;  /* 0x0000000a0800780c */ /* 0x000fe40003fa6270 */
[----:B------:R-:W-:Y:S02]  /*c640*/  LOP3.LUT R11, R11, 0xfffffffb, RZ, 0xc0, !PT ;  /* 0xfffffffb0b0b7812 */ /* 0x000fe400078ec0ff */
[----:B------:R-:W-:-:S04]  /*c650*/  ISETP.GT.AND P4, PT, R0, 0x9, !P5 ;  /* 0x000000090000780c */ /* 0x000fc80006f84270 */
[----:B------:R-:W-:-:S04]  /*c660*/  ISETP.LT.OR P4, PT, R3, 0xa, P4 ;  /* 0x0000000a0300780c */ /* 0x000fc80002781670 */
[----:B------:R-:W-:Y:S02]  /*c670*/  FSEL R29, R29, -INF , !P4 ;  /* 0xff8000001d1d7808 */ /* 0x000fe40006000000 */
        /* <DEDUP_REMOVED lines=169> */
[----:B------:R-:W0:Y:S02]  /*d110*/  SHFL.IDX PT, R0, R9, 0x1, 0x1c1f ;  /* 0x003c1f0009007f89 */ /* 0x000e2400000e0000 */
[----:B------:R-:W-:Y:S02]  /*d120*/  ISETP.LT.OR P6, PT, R3, 0x7a, P6 ;  /* 0x0000007a0300780c */ /* 0x000fe400037c1670 */
[----:B------:R1:W-:Y:S02]  /*d130*/  STL [R1], R11 ;  /* 0x0000000b01007387 */ /* 0x0003e40000100800 */
[----:B------:R-:W-:-:S02]  /*d140*/  FSEL R85, R85, -INF , !P6 ;  /* 0xff80000055557808 */ /* 0x000fc40007000000 */
[----:B------:R-:W-:Y:S02]  /*d150*/  PLOP3.LUT P6, PT, PT, PT, UP0, 0x40, 0x0 ;  /* 0x000000000000781c */ /* 0x000fe40003fce808 */
[----:B0-----:R-:W-:Y:S01]  /*d160*/  VIADDMNMX R6, R0, R6, R7, PT ;  /* 0x0000000600067246 */ /* 0x001fe20003800107 */
[----:B------:R-:W-:-:S10]  /*d170*/  IMAD.IADD R5, R5, 0x1, R0 ;  /* 0x0000000105057824 */ /* 0x000fd400078e0200 */
[----:B-1----:R-:W-:Y:S05]  /*d180*/  @P6 BRA `(.L_x_1497) ;  /* 0x0000000000606947 */ /* 0x002fea0003800000 */
        /* <DEDUP_REMOVED lines=13> */
.L_x_1499:
[----:B------:R-:W-:-:S06]  /*d260*/  UISETP.NE.AND UP1, UPT, UR5, 0x1, UPT ;  /* 0x000000010500788c */ /* 0x000fcc000bf25270 */
[----:B------:R-:W-:-:S05]  /*d270*/  PLOP3.LUT P6, PT, PT, PT, UP1, 0x80, 0x0 ;  /* 0x000000000000781c */ /* 0x000fca0003fcf018 */
[----:B------:R-:W-:-:S08]  /*d280*/  @UP1 ULDC.64 UR6, c[0x0][0x9e8] ;  /* 0x00027a0000061ab9 */ /* 0x000fd00000000a00 */
[----:B------:R-:W-:Y:S01]  /*d290*/  @P6 IMAD.HI.U32 R0, R3, UR6, RZ ;  /* 0x0000000603006c27 */ /* 0x000fe2000f8e00ff */
[----:B------:R-:W-:-:S13]  /*d2a0*/  PLOP3.LUT P6, PT, PT, PT, UP1, 0x80, 0x0 ;  /* 0x000000000000781c */ /* 0x000fda0003fcf018 */
[----:B------:R-:W-:-:S07]  /*d2b0*/  @P6 SHF.R.U32.HI R3, RZ, UR7, R0 ;  /* 0x00000007ff036c19 */ /* 0x000fce0008011600 */
.L_x_1500:
[----:B------:R-:W-:Y:S05]  /*d2c0*/  BSYNC B0 ;  /* 0x0000000000007941 */ /* 0x000fea0003800000 */
.L_x_1498:
[----:B------:R-:W-:-:S04]  /*d2d0*/  IMAD R3, R3, UR5, -R4 ;  /* 0x0000000503037c24 */ /* 0x000fc8000f8e0a04 */
[----:B------:R-:W-:-:S05]  /*d2e0*/  IMAD R3, R138, -0x2, R3 ;  /* 0xfffffffe8a037824 */ /* 0x000fca00078e0203 */
[----:B------:R-:W-:Y:S02]  /*d2f0*/  VIMNMX R5, R5, R3, !PT ;  /* 0x0000000305057248 */ /* 0x000fe40007fe0100 */
[----:B------:R-:W-:-:S07]  /*d300*/  VIADDMNMX R6, R3, UR5, R6, PT ;  /* 0x0000000503067c46 */ /* 0x000fce000b800106 */
.L_x_1497:
[----:B------:R-:W-:Y:S01]  /*d310*/  ISETP.GT.AND P3, PT, R5, 0x1, !P3 ;  /* 0x000000010500780c */ /* 0x000fe20005f64270 */
[----:B------:R-:W-:Y:S01]  /*d320*/  ULDC UR41, c[0x0][0x988] ;  /* 0x0002620000297ab9 */ /* 0x000fe20000000800 */
[----:B------:R-:W-:Y:S01]  /*d330*/  LOP3.LUT P6, RZ, R11, 0x2000000, RZ, 0xc0, !PT ;  /* 0x020000000bff7812 */ /* 0x000fe200078cc0ff */
[----:B------:R-:W2:Y:S01]  /*d340*/  LDL R91, [R1+0x20] ;  /* 0x00002000015b7983 */ /* 0x000ea20000100800 */
        /* <DEDUP_REMOVED lines=28> */
[C---:B------:R-:W-:Y:S02]  /*d510*/  ISETP.LT.OR P3, PT, R6.reuse, 0x12, P3 ;  /* 0x000000120600780c */ /* 0x040fe40001f61670 */
[----:B------:R-:W-:Y:S02]  /*d520*/  FMNMX.FTZ R3, R49, R0, !PT ;  /* 0x0000000031037209 */ /* 0x000fe40007810000 */
[----:B------:R-:W-:Y:S02]  /*d530*/  FSEL R35, R35, -INF , !P3 ;  /* 0xff80000023237808 */ /* 0x000fe40005800000 */
[----:B------:R-:W-:Y:S02]  /*d540*/  ISETP.GT.AND P3, PT, R5, 0x18, !P6 ;  /* 0x000000180500780c */ /* 0x000fe40007764270 */
[----:B------:R-:W-:Y:S02]  /*d550*/  LOP3.LUT P6, RZ, R11, 0x4000, RZ, 0xc0, !PT ;  /* 0x000040000bff7812 */ /* 0x000fe400078cc0ff */
        /* <DEDUP_REMOVED lines=42> */
[----:B------:R-:W-:-:S03]  /*d800*/  ISETP.LT.OR P3, PT, R6, 0x31, P3 ;  /* 0x000000310600780c */ /* 0x000fc60001f61670 */
[----:B------:R-:W0:Y:S01]  /*d810*/  SHFL.BFLY PT, R3, R4, 0x2, 0x1f ;  /* 0x0c401f0004037f89 */ /* 0x000e2200000e0000 */
[----:B------:R-:W-:Y:S02]  /*d820*/  FSEL R50, R50, -INF , !P3 ;  /* 0xff80000032327808 */ /* 0x000fe40005800000 */
[----:B------:R-:W-:-:S04]  /*d830*/  LOP3.LUT P3, RZ, R11, 0x40000, RZ, 0xc0, !PT ;  /* 0x000400000bff7812 */ /* 0x000fc8000786c0ff */
[----:B------:R-:W-:-:S04]  /*d840*/  ISETP.GT.AND P3, PT, R5, 0x31, !P3 ;  /* 0x000000310500780c */ /* 0x000fc80005f64270 */
[----:B------:R-:W-:-:S04]  /*d850*/  ISETP.LT.OR P3, PT, R6, 0x32, P3 ;  /* 0x000000320600780c */ /* 0x000fc80001f61670 */
[----:B------:R-:W-:Y:S02]  /*d860*/  FSEL R51, R51, -INF , !P3 ;  /* 0xff80000033337808 */ /* 0x000fe40005800000 */
[----:B------:R-:W-:-:S04]  /*d870*/  LOP3.LUT P3, RZ, R11, 0x20000, RZ, 0xc0, !PT ;  /* 0x000200000bff7812 */ /* 0x000fc8000786c0ff */
[----:B------:R-:W-:Y:S02]  /*d880*/  ISETP.GT.AND P3, PT, R5, 0x38, !P3 ;  /* 0x000000380500780c */ /* 0x000fe40005f64270 */
[----:B0-----:R-:W-:Y:S02]  /*d890*/  FMNMX.FTZ R7, R4, R3, !PT ;  /* 0x0000000304077209 */ /* 0x001fe40007810000 */
        /* <DEDUP_REMOVED lines=11> */
[----:B------:R-:W-:Y:S01]  /*d950*/  FMUL.FTZ R3, R0, UR41 ;  /* 0x0000002900037c20 */ /* 0x000fe20008410000 */
[----:B------:R-:W-:Y:S02]  /*d960*/  FSEL R58, R58, -INF , !P3 ;  /* 0xff8000003a3a7808 */ /* 0x000fe40005800000 */
[----:B------:R-:W-:Y:S02]  /*d970*/  ISETP.GT.AND P3, PT, R5, 0x41, !P6 ;  /* 0x000000410500780c */ /* 0x000fe40007764270 */
[----:B------:R-:W-:Y:S02]  /*d980*/  LOP3.LUT P6, RZ, R11, 0x8, RZ, 0xc0, !PT ;  /* 0x000000080bff7812 */ /* 0x000fe400078cc0ff */
        /* <DEDUP_REMOVED lines=49> */
[----:B------:R-:W-:Y:S02]  /*dca0*/  LOP3.LUT P6, RZ, R11, 0x10000000, RZ, 0xc0, !PT ;  /* 0x100000000bff7812 */ /* 0x000fe400078cc0ff */
[----:B------:R-:W-:-:S04]  /*dcb0*/  ISETP.LT.OR P3, PT, R6, 0x1, P3 ;  /* 0x000000010600780c */ /* 0x000fc80001f61670 */
[----:B------:R-:W-:-:S04]  /*dcc0*/  FSEL R26, R26, -INF , !P3 ;  /* 0xff8000001a1a7808 */ /* 0x000fc80005800000 */
        /* <DEDUP_REMOVED lines=23> */
[--C-:B------:R-:W-:Y:S01]  /*de40*/  FFMA.FTZ R8, R28, UR41, -R3.reuse ;  /* 0x000000291c087c23 */ /* 0x100fe20008010803 */
[--C-:B------:R-:W-:Y:S02]  /*de50*/  FFMA.FTZ R28, R32, UR41, -R3.reuse ;  /* 0x00000029201c7c23 */ /* 0x100fe40008010803 */
[----:B------:R-:W-:Y:S01]  /*de60*/  FMNMX.FTZ R20, R74, R11, !PT ;  /* 0x0000000b4a147209 */ /* 0x000fe20007810000 */
[----:B------:R-:W-:-:S03]  /*de70*/  FFMA.FTZ R32, R37, UR41, -R3 ;  /* 0x0000002925207c23 */ /* 0x000fc60008010803 */
[----:B------:R-:W-:Y:S02]  /*de80*/  FMNMX.FTZ R37, R75, R20, !PT ;  /* 0x000000144b257209 */ /* 0x000fe40007810000 */
[C---:B------:R-:W-:Y:S02]  /*de90*/  ISETP.GT.AND P4, PT, R5.reuse, 0x71, !P4 ;  /* 0x000000710500780c */ /* 0x040fe40006784270 */
[----:B------:R-:W-:Y:S02]  /*dea0*/  FMNMX.FTZ R20, R78, R37, !PT ;  /* 0x000000254e147209 */ /* 0x000fe40007810000 */
[C---:B------:R-:W-:Y:S02]  /*deb0*/  ISETP.GT.AND P5, PT, R5.reuse, 0x78, !P5 ;  /* 0x000000780500780c */ /* 0x040fe40006fa4270 */
[----:B------:R-:W-:Y:S02]  /*dec0*/  ISETP.GT.AND P3, PT, R5, 0x79, !P6 ;  /* 0x000000790500780c */ /* 0x000fe40007764270 */
[----:B------:R-:W-:-:S02]  /*ded0*/  ISETP.LT.OR P4, PT, R6, 0x72, P4 ;  /* 0x000000720600780c */ /* 0x000fc40002781670 */
[----:B------:R-:W-:Y:S02]  /*dee0*/  FMNMX.FTZ R5, R79, R20, !PT ;  /* 0x000000144f057209 */ /* 0x000fe40007810000 */
[----:B------:R-:W-:Y:S02]  /*def0*/  ISETP.LT.OR P5, PT, R6, 0x79, P5 ;  /* 0x000000790600780c */ /* 0x000fe40002fa1670 */
[----:B------:R-:W-:Y:S02]  /*df00*/  FSEL R83, R83, -INF , !P4 ;  /* 0xff80000053537808 */ /* 0x000fe40006000000 */
[----:B------:R-:W-:Y:S02]  /*df10*/  FMNMX.FTZ R20, R82, R5, !PT ;  /* 0x0000000552147209 */ /* 0x000fe40007810000 */
[----:B------:R-:W-:Y:S02]  /*df20*/  ISETP.LT.OR P3, PT, R6, 0x7a, P3 ;  /* 0x0000007a0600780c */ /* 0x000fe40001f61670 */
[----:B------:R-:W-:-:S02]  /*df30*/  FSEL R86, R86, -INF , !P5 ;  /* 0xff80000056567808 */ /* 0x000fc40006800000 */
[----:B------:R-:W-:Y:S02]  /*df40*/  FMNMX.FTZ R5, R83, R20, !PT ;  /* 0x0000001453057209 */ /* 0x000fe40007810000 */
[----:B------:R-:W-:Y:S02]  /*df50*/  FSEL R87, R87, -INF , !P3 ;  /* 0xff80000057577808 */ /* 0x000fe40005800000 */
[----:B------:R-:W-:-:S04]  /*df60*/  FMNMX.FTZ R6, R86, R5, !PT ;  /* 0x0000000556067209 */ /* 0x000fc80007810000 */
[----:B------:R-:W-:-:S05]  /*df70*/  FMNMX.FTZ R6, R87, R6, !PT ;  /* 0x0000000657067209 */ /* 0x000fca0007810000 */
[----:B------:R-:W0:Y:S01]  /*df80*/  SHFL.BFLY PT, R5, R6, 0x2, 0x1f ;  /* 0x0c401f0006057f89 */ /* 0x000e2200000e0000 */
[--C-:B------:R-:W-:Y:S01]  /*df90*/  FFMA.FTZ R9, R25, UR41, -R3.reuse ;  /* 0x0000002919097c23 */ /* 0x100fe20008010803 */
[--C-:B------:R-:W-:Y:S01]  /*dfa0*/  FFMA.FTZ R25, R33, UR41, -R3.reuse ;  /* 0x0000002921197c23 */ /* 0x100fe20008010803 */
[--C-:B------:R-:W-:Y:S01]  /*dfb0*/  FFMA.FTZ R33, R40, UR41, -R3.reuse ;  /* 0x0000002928217c23 */ /* 0x100fe20008010803 */
[--C-:B------:R-:W-:Y:S01]  /*dfc0*/  FFMA.FTZ R92, R45, UR41, -R3.reuse ;  /* 0x000000292d5c7c23 */ /* 0x100fe20008010803 */
[----:B------:R-:W-:Y:S01]  /*dfd0*/  FFMA.FTZ R45, R65, UR41, -R3 ;  /* 0x00000029412d7c23 */ /* 0x000fe20008010803 */
[----:B0-----:R-:W-:-:S05]  /*dfe0*/  FMNMX.FTZ R40, R6, R5, !PT ;  /* 0x0000000506287209 */ /* 0x001fca0007810000 */
[----:B------:R-:W0:Y:S01]  /*dff0*/  SHFL.BFLY PT, R65, R40, 0x1, 0x1f ;  /* 0x0c201f0028417f89 */ /* 0x000e2200000e0000 */
[--C-:B------:R-:W-:Y:S01]  /*e000*/  FFMA.FTZ R24, R24, UR41, -R3.reuse ;  /* 0x0000002918187c23 */ /* 0x100fe20008010803 */
[----:B------:R-:W-:Y:S01]  /*e010*/  MUFU.EX2 R9, R9 ;  /* 0x0000000900097308 */ /* 0x000fe20000000800 */
[--C-:B------:R-:W-:Y:S01]  /*e020*/  FFMA.FTZ R90, R41, UR41, -R3.reuse ;  /* 0x00000029295a7c23 */ /* 0x100fe20008010803 */
[--C-:B------:R-:W-:Y:S01]  /*e030*/  FFMA.FTZ R21, R29, UR41, -R3.reuse ;  /* 0x000000291d157c23 */ /* 0x100fe20008010803 */
[--C-:B------:R-:W-:Y:S01]  /*e040*/  FFMA.FTZ R41, R44, UR41, -R3.reuse ;  /* 0x000000292c297c23 */ /* 0x100fe20008010803 */
[----:B------:R-:W-:-:S04]  /*e050*/  FFMA.FTZ R44, R64, UR41, -R3 ;  /* 0x00000029402c7c23 */ /* 0x000fc80008010803 */
[----:B------:R-:W1:Y:S01]  /*e060*/  MUFU.EX2 R24, R24 ;  /* 0x0000001800187308 */ /* 0x000e620000000800 */
[--C-:B------:R-:W-:Y:S01]  /*e070*/  FFMA.FTZ R64, R77, UR41, -R3.reuse ;  /* 0x000000294d407c23 */ /* 0x100fe20008010803 */
[----:B------:R-:W-:-:S06]  /*e080*/  FFMA.FTZ R56, R56, UR41, -R3 ;  /* 0x0000002938387c23 */ /* 0x000fcc0008010803 */
[----:B------:R-:W3:Y:S01]  /*e090*/  MUFU.EX2 R8, R8 ;  /* 0x0000000800087308 */ /* 0x000ee20000000800 */
[----:B0-----:R-:W-:-:S07]  /*e0a0*/  FMNMX.FTZ R6, R40, R65, !PT ;  /* 0x0000004128067209 */ /* 0x001fce0007810000 */
[----:B------:R-:W0:Y:S01]  /*e0b0*/  MUFU.EX2 R21, R21 ;  /* 0x0000001500157308 */ /* 0x000e220000000800 */
[C---:B------:R-:W-:Y:S01]  /*e0c0*/  FSETP.NEU.FTZ.AND P3, PT, R6.reuse, -INF , PT ;  /* 0xff8000000600780b */ /* 0x040fe20003f7d000 */
[----:B------:R-:W-:Y:S01]  /*e0d0*/  FMUL.FTZ R77, R6, UR41 ;  /* 0x00000029064d7c20 */ /* 0x000fe20008410000 */
[----:B------:R-:W-:-:S04]  /*e0e0*/  FFMA.FTZ R29, R36, UR41, -R3 ;  /* 0x00000029241d7c23 */ /* 0x000fc80008010803 */
[----:B------:R-:W-:Y:S01]  /*e0f0*/  FSEL R77, R77, RZ, P3 ;  /* 0x000000ff4d4d7208 */ /* 0x000fe20001800000 */
[----:B------:R-:W4:Y:S01]  /*e100*/  MUFU.EX2 R28, R28 ;  /* 0x0000001c001c7308 */ /* 0x000f220000000800 */
[--C-:B------:R-:W-:Y:S01]  /*e110*/  FFMA.FTZ R36, R48, UR41, -R3.reuse ;  /* 0x0000002930247c23 */ /* 0x100fe20008010803 */
[----:B------:R-:W-:Y:S02]  /*e120*/  FFMA.FTZ R48, R68, UR41, -R3 ;  /* 0x0000002944307c23 */ /* 0x000fe40008010803 */
[--C-:B------:R-:W-:Y:S01]  /*e130*/  FFMA.FTZ R65, R26, UR41, -R77.reuse ;  /* 0x000000291a417c23 */ /* 0x100fe2000801084d */
[----:B------:R-:W-:-:S03]  /*e140*/  FFMA.FTZ R68, R27, UR41, -R77 ;  /* 0x000000291b447c23 */ /* 0x000fc6000801084d */
[----:B------:R5:W-:Y:S01]  /*e150*/  MUFU.EX2 R37, R56 ;  /* 0x0000003800257308 */ /* 0x000be20000000800 */
[----:B------:R-:W-:Y:S01]  /*e160*/  FFMA.FTZ R53, R53, UR41, -R3 ;  /* 0x0000002935357c23 */ /* 0x000fe20008010803 */
[----:B------:R-:W-:Y:S01]  /*e170*/  FFMA.FTZ R27, R30, UR41, -R77 ;  /* 0x000000291e1b7c23 */ /* 0x000fe2000801084d */
[----:B-----5:R-:W-:Y:S01]  /*e180*/  FFMA.FTZ R56, R73, UR41, -R3 ;  /* 0x0000002949387c23 */ /* 0x020fe20008010803 */
[----:B------:R-:W-:-:S04]  /*e190*/  FFMA.FTZ R73, R46, UR41, -R77 ;  /* 0x000000292e497c23 */ /* 0x000fc8000801084d */
[----:B------:R-:W5:Y:S01]  /*e1a0*/  MUFU.EX2 R25, R25 ;  /* 0x0000001900197308 */ /* 0x000f620000000800 */
[----:B------:R-:W-:Y:S01]  /*e1b0*/  FFMA.FTZ R46, R55, UR41, -R77 ;  /* 0x00000029372e7c23 */ /* 0x000fe2000801084d */
[----:B-1----:R-:W-:Y:S01]  /*e1c0*/  FADD.FTZ R55, R24, R9 ;  /* 0x0000000918377221 */ /* 0x002fe20000010000 */
[----:B------:R-:W-:Y:S01]  /*e1d0*/  FFMA.FTZ R5, R80, UR41, -R3 ;  /* 0x0000002950057c23 */ /* 0x000fe20008010803 */
[----:B------:R-:W-:Y:S02]  /*e1e0*/  FFMA.FTZ R80, R43, UR41, -R77 ;  /* 0x000000292b507c23 */ /* 0x000fe4000801084d */
[----:B---3--:R-:W-:Y:S02]  /*e1f0*/  FADD.FTZ R26, R8, R55 ;  /* 0x00000037081a7221 */ /* 0x008fe40000010000 */
[----:B------:R-:W1:Y:S01]  /*e200*/  MUFU.EX2 R29, R29 ;  /* 0x0000001d001d7308 */ /* 0x000e620000000800 */
[--C-:B------:R-:W-:Y:S01]  /*e210*/  FFMA.FTZ R43, R54, UR41, -R77.reuse ;  /* 0x00000029362b7c23 */ /* 0x100fe2000801084d */
[----:B------:R-:W-:Y:S01]  /*e220*/  FFMA.FTZ R54, R63, UR41, -R77 ;  /* 0x000000293f367c23 */ /* 0x000fe2000801084d */
[----:B0-----:R-:W-:-:S05]  /*e230*/  FADD.FTZ R63, R21, R26 ;  /* 0x0000001a153f7221 */ /* 0x001fca0000010000 */
[----:B------:R0:W-:Y:S01]  /*e240*/  MUFU.EX2 R11, R53 ;  /* 0x00000035000b7308 */ /* 0x0001e20000000800 */
[----:B----4-:R-:W-:-:S07]  /*e250*/  FADD.FTZ R30, R28, R63 ;  /* 0x0000003f1c1e7221 */ /* 0x010fce0000010000 */
[----:B------:R-:W-:Y:S01]  /*e260*/  MUFU.EX2 R65, R65 ;  /* 0x0000004100417308 */ /* 0x000fe20000000800 */
[----:B0-----:R-:W-:Y:S01]  /*e270*/  FFMA.FTZ R53, R72, UR41, -R3 ;  /* 0x0000002948357c23 */ /* 0x001fe20008010803 */
[----:B------:R-:W-:-:S06]  /*e280*/  FFMA.FTZ R72, R31, UR41, -R77 ;  /* 0x000000291f487c23 */ /* 0x000fcc000801084d */
[----:B------:R-:W0:Y:S01]  /*e290*/  MUFU.EX2 R68, R68 ;  /* 0x0000004400447308 */ /* 0x000e220000000800 */
[----:B------:R-:W-:-:S07]  /*e2a0*/  FFMA.FTZ R31, R34, UR41, -R77 ;  /* 0x00000029221f7c23 */ /* 0x000fce000801084d */
[----:B------:R-:W3:Y:S01]  /*e2b0*/  MUFU.EX2 R32, R32 ;  /* 0x0000002000207308 */ /* 0x000ee20000000800 */
[----:B------:R-:W-:-:S07]  /*e2c0*/  FFMA.FTZ R40, R84, UR41, -R3 ;  /* 0x0000002954287c23 */ /* 0x000fce0008010803 */
[----:B------:R-:W4:Y:S01]  /*e2d0*/  MUFU.EX2 R27, R27 ;  /* 0x0000001b001b7308 */ /* 0x000f220000000800 */
[----:B-----5:R-:W-:Y:S01]  /*e2e0*/  FADD.FTZ R30, R25, R30 ;  /* 0x0000001e191e7221 */ /* 0x020fe20000010000 */
[----:B------:R-:W-:-:S06]  /*e2f0*/  FFMA.FTZ R84, R47, UR41, -R77 ;  /* 0x000000292f547c23 */ /* 0x000fcc000801084d */
[----:B------:R-:W5:Y:S01]  /*e300*/  MUFU.EX2 R33, R33 ;  /* 0x0000002100217308 */ /* 0x000f620000000800 */
[--C-:B------:R-:W-:Y:S01]  /*e310*/  FFMA.FTZ R47, R58, UR41, -R77.reuse ;  /* 0x000000293a2f7c23 */ /* 0x100fe2000801084d */
[----:B------:R-:W-:-:S06]  /*e320*/  FFMA.FTZ R58, R67, UR41, -R77 ;  /* 0x00000029433a7c23 */ /* 0x000fcc000801084d */
[----:B------:R-:W2:Y:S01]  /*e330*/  MUFU.EX2 R72, R72 ;  /* 0x0000004800487308 */ /* 0x000ea20000000800 */
[----:B-1----:R-:W-:-:S07]  /*e340*/  FADD.FTZ R67, R29, R30 ;  /* 0x0000001e1d437221 */ /* 0x002fce0000010000 */
[----:B------:R-:W1:Y:S01]  /*e350*/  MUFU.EX2 R90, R90 ;  /* 0x0000005a005a7308 */ /* 0x000e620000000800 */
[----:B0-----:R-:W-:-:S07]  /*e360*/  FADD.FTZ R26, R65, R68 ;  /* 0x00000044411a7221 */ /* 0x001fce0000010000 */
[----:B------:R-:W0:Y:S01]  /*e370*/  MUFU.EX2 R31, R31 ;  /* 0x0000001f001f7308 */ /* 0x000e220000000800 */
[----:B---3--:R-:W-:-:S07]  /*e380*/  FADD.FTZ R30, R32, R67 ;  /* 0x00000043201e7221 */ /* 0x008fce0000010000 */
[----:B------:R-:W3:Y:S01]  /*e390*/  MUFU.EX2 R41, R41 ;  /* 0x0000002900297308 */ /* 0x000ee20000000800 */
[----:B----4-:R-:W-:-:S07]  /*e3a0*/  FADD.FTZ R63, R27, R26 ;  /* 0x0000001a1b3f7221 */ /* 0x010fce0000010000 */
[----:B------:R-:W4:Y:S01]  /*e3b0*/  MUFU.EX2 R92, R92 ;  /* 0x0000005c005c7308 */ /* 0x000f220000000800 */
[----:B-----5:R-:W-:Y:S01]  /*e3c0*/  FADD.FTZ R67, R33, R30 ;  /* 0x0000001e21437221 */ /* 0x020fe20000010000 */
[----:B--2---:R-:W-:-:S03]  /*e3d0*/  FADD.FTZ R26, R72, R63 ;  /* 0x0000003f481a7221 */ /* 0x004fc60000010000 */
[----:B-1----:R-:W-:Y:S01]  /*e3e0*/  FADD.FTZ R34, R90, R67 ;  /* 0x000000435a227221 */ /* 0x002fe20000010000 */
[----:B0-----:R-:W-:Y:S01]  /*e3f0*/  FADD.FTZ R63, R31, R26 ;  /* 0x0000001a1f3f7221 */ /* 0x001fe20000010000 */
[----:B------:R-:W-:Y:S02]  /*e400*/  F2FP.BF16.F32.PACK_AB R26, R21, R8 ;  /* 0x00000008151a723e */ /* 0x000fe400000010ff */
[----:B---3--:R-:W-:Y:S01]  /*e410*/  FADD.FTZ R21, R41, R34 ;  /* 0x0000002229157221 */ /* 0x008fe20000010000 */
[----:B----4-:R-:W-:Y:S02]  /*e420*/  F2FP.BF16.F32.PACK_AB R34, R92, R41 ;  /* 0x000000295c22723e */ /* 0x010fe400000010ff */
[----:B------:R-:W2:Y:S01]  /*e430*/  LDL R41, [R1+0x24] ;  /* 0x0000240001297983 */ /* 0x000ea20000100800 */
[--C-:B------:R-:W-:Y:S01]  /*e440*/  FFMA.FTZ R4, R52, UR41, -R3.reuse ;  /* 0x0000002934047c23 */ /* 0x100fe20008010803 */
[--C-:B------:R-:W-:Y:S01]  /*e450*/  FFMA.FTZ R52, R57, UR41, -R3.reuse ;  /* 0x0000002939347c23 */ /* 0x100fe20008010803 */
[----:B------:R-:W-:Y:S01]  /*e460*/  FFMA.FTZ R57, R76, UR41, -R3 ;  /* 0x000000294c397c23 */ /* 0x000fe20008010803 */
[--C-:B------:R-:W-:Y:S01]  /*e470*/  FFMA.FTZ R76, R35, UR41, -R77.reuse ;  /* 0x00000029234c7c23 */ /* 0x100fe2000801084d */
[----:B------:R-:W-:Y:S01]  /*e480*/  FFMA.FTZ R35, R38, UR41, -R77 ;  /* 0x0000002926237c23 */ /* 0x000fe2000801084d */
[----:B------:R-:W-:Y:S01]  /*e490*/  FFMA.FTZ R49, R49, UR41, -R3 ;  /* 0x0000002931317c23 */ /* 0x000fe20008010803 */
[----:B------:R-:W-:-:S03]  /*e4a0*/  FFMA.FTZ R38, R39, UR41, -R77 ;  /* 0x0000002927267c23 */ /* 0x000fc6000801084d */
[----:B------:R-:W0:Y:S08]  /*e4b0*/  MUFU.EX2 R76, R76 ;  /* 0x0000004c004c7308 */ /* 0x000e300000000800 */
[----:B------:R1:W-:Y:S08]  /*e4c0*/  MUFU.EX2 R7, R49 ;  /* 0x0000003100077308 */ /* 0x0003f00000000800 */
[----:B------:R-:W3:Y:S01]  /*e4d0*/  MUFU.EX2 R35, R35 ;  /* 0x0000002300237308 */ /* 0x000ee20000000800 */
[----:B-1----:R-:W-:Y:S01]  /*e4e0*/  FFMA.FTZ R49, R69, UR41, -R3 ;  /* 0x0000002945317c23 */ /* 0x002fe20008010803 */
[----:B------:R-:W-:-:S06]  /*e4f0*/  FFMA.FTZ R69, R42, UR41, -R77 ;  /* 0x000000292a457c23 */ /* 0x000fcc000801084d */
[----:B------:R-:W1:Y:S01]  /*e500*/  MUFU.EX2 R38, R38 ;  /* 0x0000002600267308 */ /* 0x000e620000000800 */
[----:B0-----:R-:W-:-:S07]  /*e510*/  FADD.FTZ R30, R76, R63 ;  /* 0x0000003f4c1e7221 */ /* 0x001fce0000010000 */
[----:B------:R-:W0:Y:S01]  /*e520*/  MUFU.EX2 R69, R69 ;  /* 0x0000004500457308 */ /* 0x000e220000000800 */
[----:B------:R-:W-:-:S07]  /*e530*/  F2FP.BF16.F32.PACK_AB R24, R9, R24 ;  /* 0x000000180918723e */ /* 0x000fce00000010ff */
[----:B------:R-:W4:Y:S01]  /*e540*/  MUFU.EX2 R36, R36 ;  /* 0x0000002400247308 */ /* 0x000f220000000800 */
[----:B---3--:R-:W-:Y:S01]  /*e550*/  FADD.FTZ R9, R35, R30 ;  /* 0x0000001e23097221 */ /* 0x008fe20000010000 */
[----:B------:R-:W-:-:S06]  /*e560*/  FFMA.FTZ R39, R50, UR41, -R77 ;  /* 0x0000002932277c23 */ /* 0x000fcc000801084d */
[----:B------:R-:W3:Y:S01]  /*e570*/  MUFU.EX2 R80, R80 ;  /* 0x0000005000507308 */ /* 0x000ee20000000800 */
[--C-:B------:R-:W-:Y:S01]  /*e580*/  FFMA.FTZ R42, R51, UR41, -R77.reuse ;  /* 0x00000029332a7c23 */ /* 0x100fe2000801084d */
[----:B------:R-:W-:Y:S01]  /*e590*/  FFMA.FTZ R51, R62, UR41, -R77 ;  /* 0x000000293e337c23 */ /* 0x000fe2000801084d */
[----:B-1----:R-:W-:-:S05]  /*e5a0*/  FADD.FTZ R62, R38, R9 ;  /* 0x00000009263e7221 */ /* 0x002fca0000010000 */
[----:B------:R-:W1:Y:S01]  /*e5b0*/  MUFU.EX2 R73, R73 ;  /* 0x0000004900497308 */ /* 0x000e620000000800 */
[----:B------:R-:W-:-:S07]  /*e5c0*/  FADD.FTZ R21, R92, R21 ;  /* 0x000000155c157221 */ /* 0x000fce0000010000 */
[----:B------:R-:W5:Y:S01]  /*e5d0*/  MUFU.EX2 R4, R4 ;  /* 0x0000000400047308 */ /* 0x000f620000000800 */
[----:B------:R-:W-:Y:S01]  /*e5e0*/  FFMA.FTZ R55, R66, UR41, -R77 ;  /* 0x0000002942377c23 */ /* 0x000fe2000801084d */
[----:B0-----:R-:W-:-:S06]  /*e5f0*/  FADD.FTZ R9, R69, R62 ;  /* 0x0000003e45097221 */ /* 0x001fcc0000010000 */
[----:B------:R-:W0:Y:S01]  /*e600*/  MUFU.EX2 R84, R84 ;  /* 0x0000005400547308 */ /* 0x000e220000000800 */
[----:B----4-:R-:W-:Y:S01]  /*e610*/  FADD.FTZ R66, R36, R21 ;  /* 0x0000001524427221 */ /* 0x010fe20000010000 */
[----:B------:R-:W-:Y:S01]  /*e620*/  FFMA.FTZ R60, R60, UR41, -R3 ;  /* 0x000000293c3c7c23 */ /* 0x000fe20008010803 */
[----:B---3--:R-:W-:-:S05]  /*e630*/  FADD.FTZ R62, R80, R9 ;  /* 0x00000009503e7221 */ /* 0x008fca0000010000 */
[----:B------:R-:W3:Y:S01]  /*e640*/  MUFU.EX2 R39, R39 ;  /* 0x0000002700277308 */ /* 0x000ee20000000800 */
[----:B------:R-:W-:Y:S01]  /*e650*/  FADD.FTZ R21, R7, R66 ;  /* 0x0000004207157221 */ /* 0x000fe20000010000 */
[----:B------:R-:W-:Y:S01]  /*e660*/  FFMA.FTZ R61, R61, UR41, -R3 ;  /* 0x000000293d3d7c23 */ /* 0x000fe20008010803 */
[----:B-1----:R-:W-:-:S05]  /*e670*/  FADD.FTZ R9, R73, R62 ;  /* 0x0000003e49097221 */ /* 0x002fca0000010000 */
[----:B------:R-:W1:Y:S01]  /*e680*/  MUFU.EX2 R42, R42 ;  /* 0x0000002a002a7308 */ /* 0x000e620000000800 */
[----:B------:R-:W-:Y:S01]  /*e690*/  F2FP.BF16.F32.PACK_AB R30, R32, R29 ;  /* 0x0000001d201e723e */ /* 0x000fe200000010ff */
[----:B-----5:R-:W-:-:S06]  /*e6a0*/  FADD.FTZ R62, R4, R21 ;  /* 0x00000015043e7221 */ /* 0x020fcc0000010000 */
[----:B------:R-:W4:Y:S01]  /*e6b0*/  MUFU.EX2 R52, R52 ;  /* 0x0000003400347308 */ /* 0x000f220000000800 */
[----:B------:R-:W-:Y:S02]  /*e6c0*/  F2FP.BF16.F32.PACK_AB R29, R76, R31 ;  /* 0x0000001f4c1d723e */ /* 0x000fe400000010ff */
[----:B------:R-:W-:-:S05]  /*e6d0*/  F2FP.BF16.F32.PACK_AB R31, R38, R35 ;  /* 0x00000023261f723e */ /* 0x000fca00000010ff */
[----:B------:R-:W5:Y:S01]  /*e6e0*/  MUFU.EX2 R43, R43 ;  /* 0x0000002b002b7308 */ /* 0x000f620000000800 */
[----:B0-----:R-:W-:Y:S01]  /*e6f0*/  FADD.FTZ R38, R84, R9 ;  /* 0x0000000954267221 */ /* 0x001fe20000010000 */
[----:B------:R-:W-:Y:S01]  /*e700*/  FFMA.FTZ R50, R59, UR41, -R77 ;  /* 0x000000293b327c23 */ /* 0x000fe2000801084d */
[----:B------:R-:W-:-:S05]  /*e710*/  FADD.FTZ R62, R11, R62 ;  /* 0x0000003e0b3e7221 */ /* 0x000fca0000010000 */
[----:B------:R-:W0:Y:S01]  /*e720*/  MUFU.EX2 R60, R60 ;  /* 0x0000003c003c7308 */ /* 0x000e220000000800 */
[----:B---3--:R-:W-:Y:S01]  /*e730*/  FADD.FTZ R9, R39, R38 ;  /* 0x0000002627097221 */ /* 0x008fe20000010000 */
[----:B------:R-:W-:-:S06]  /*e740*/  FADD.FTZ R21, R37, R62 ;  /* 0x0000003e25157221 */ /* 0x000fcc0000010000 */
[----:B------:R-:W3:Y:S08]  /*e750*/  MUFU.EX2 R46, R46 ;  /* 0x0000002e002e7308 */ /* 0x000ef00000000800 */
[----:B------:R-:W3:Y:S01]  /*e760*/  MUFU.EX2 R61, R61 ;  /* 0x0000003d003d7308 */ /* 0x000ee20000000800 */
[----:B-1----:R-:W-:Y:S01]  /*e770*/  FADD.FTZ R38, R42, R9 ;  /* 0x000000092a267221 */ /* 0x002fe20000010000 */
[----:B----4-:R-:W-:-:S06]  /*e780*/  FADD.FTZ R21, R52, R21 ;  /* 0x0000001534157221 */ /* 0x010fcc0000010000 */
[----:B------:R-:W1:Y:S08]  /*e790*/  MUFU.EX2 R47, R47 ;  /* 0x0000002f002f7308 */ /* 0x000e700000000800 */
[----:B------:R-:W4:Y:S01]  /*e7a0*/  MUFU.EX2 R44, R44 ;  /* 0x0000002c002c7308 */ /* 0x000f220000000800 */
[----:B-----5:R-:W-:Y:S01]  /*e7b0*/  FADD.FTZ R9, R43, R38 ;  /* 0x000000262b097221 */ /* 0x020fe20000010000 */
[----:B------:R-:W-:-:S06]  /*e7c0*/  F2FP.BF16.F32.PACK_AB R28, R25, R28 ;  /* 0x0000001c191c723e */ /* 0x000fcc00000010ff */
[----:B------:R-:W5:Y:S01]  /*e7d0*/  MUFU.EX2 R50, R50 ;  /* 0x0000003200327308 */ /* 0x000f620000000800 */
[----:B0-----:R-:W-:Y:S01]  /*e7e0*/  FADD.FTZ R66, R60, R21 ;  /* 0x000000153c427221 */ /* 0x001fe20000010000 */
[----:B------:R-:W-:-:S06]  /*e7f0*/  F2FP.BF16.F32.PACK_AB R25, R68, R65 ;  /* 0x000000414419723e */ /* 0x000fcc00000010ff */
[----:B------:R-:W0:Y:S01]  /*e800*/  MUFU.EX2 R45, R45 ;  /* 0x0000002d002d7308 */ /* 0x000e220000000800 */
[----:B------:R-:W-:Y:S01]  /*e810*/  F2FP.BF16.F32.PACK_AB R27, R72, R27 ;  /* 0x0000001b481b723e */ /* 0x000fe200000010ff */
[----:B---3--:R-:W-:-:S06]  /*e820*/  FADD.FTZ R62, R46, R9 ;  /* 0x000000092e3e7221 */ /* 0x008fcc0000010000 */
[----:B------:R-:W3:Y:S01]  /*e830*/  MUFU.EX2 R51, R51 ;  /* 0x0000003300337308 */ /* 0x000ee20000000800 */
[----:B------:R-:W-:-:S07]  /*e840*/  FADD.FTZ R9, R61, R66 ;  /* 0x000000423d097221 */ /* 0x000fce0000010000 */
[----:B------:R-:W3:Y:S01]  /*e850*/  MUFU.EX2 R48, R48 ;  /* 0x0000003000307308 */ /* 0x000ee20000000800 */
[----:B------:R-:W-:Y:S01]  /*e860*/  STSM.16.M88.4 [R139+0x21800], R24 ;  /* 0x021800188b007844 */ /* 0x000fe20000000200 */
[----:B------:R-:W-:Y:S01]  /*e870*/  F2FP.BF16.F32.PACK_AB R36, R7, R36 ;  /* 0x000000240724723e */ /* 0x000fe200000010ff */
[----:B-1----:R-:W-:-:S05]  /*e880*/  FADD.FTZ R7, R47, R62 ;  /* 0x0000003e2f077221 */ /* 0x002fca0000010000 */
[----:B------:R-:W1:Y:S01]  /*e890*/  MUFU.EX2 R54, R54 ;  /* 0x0000003600367308 */ /* 0x000e620000000800 */
[----:B------:R4:W-:Y:S01]  /*e8a0*/  STSM.16.M88.4 [R91], R28 ;  /* 0x0000001c5b007844 */ /* 0x0009e20000000200 */
[----:B------:R-:W-:-:S06]  /*e8b0*/  FFMA.FTZ R59, R70, UR41, -R77 ;  /* 0x00000029463b7c23 */ /* 0x000fcc000801084d */
[----:B------:R-:W1:Y:S01]  /*e8c0*/  MUFU.EX2 R49, R49 ;  /* 0x0000003100317308 */ /* 0x000e620000000800 */
[----:B------:R-:W-:Y:S01]  /*e8d0*/  FFMA.FTZ R20, R81, UR41, -R3 ;  /* 0x0000002951147c23 */ /* 0x000fe20008010803 */
[--C-:B------:R-:W-:Y:S01]  /*e8e0*/  FFMA.FTZ R71, R71, UR41, -R77.reuse ;  /* 0x0000002947477c23 */ /* 0x100fe2000801084d */
[--C-:B------:R-:W-:Y:S01]  /*e8f0*/  FFMA.FTZ R74, R74, UR41, -R77.reuse ;  /* 0x000000294a4a7c23 */ /* 0x100fe2000801084d */
[----:B------:R-:W-:-:S04]  /*e900*/  FFMA.FTZ R75, R75, UR41, -R77 ;  /* 0x000000294b4b7c23 */ /* 0x000fc8000801084d */
[----:B------:R-:W1:Y:S01]  /*e910*/  MUFU.EX2 R55, R55 ;  /* 0x0000003700377308 */ /* 0x000e620000000800 */
[----:B----4-:R-:W-:Y:S01]  /*e920*/  FADD.FTZ R28, R44, R9 ;  /* 0x000000092c1c7221 */ /* 0x010fe20000010000 */
[--C-:B------:R-:W-:Y:S01]  /*e930*/  FFMA.FTZ R78, R78, UR41, -R77.reuse ;  /* 0x000000294e4e7c23 */ /* 0x100fe2000801084d */
[--C-:B------:R-:W-:Y:S01]  /*e940*/  FFMA.FTZ R79, R79, UR41, -R77.reuse ;  /* 0x000000294f4f7c23 */ /* 0x100fe2000801084d */
[--C-:B------:R-:W-:Y:S01]  /*e950*/  FFMA.FTZ R82, R82, UR41, -R77.reuse ;  /* 0x0000002952527c23 */ /* 0x100fe2000801084d */
[----:B------:R-:W-:-:S03]  /*e960*/  FFMA.FTZ R83, R83, UR41, -R77 ;  /* 0x0000002953537c23 */ /* 0x000fc6000801084d */
[----:B------:R-:W4:Y:S01]  /*e970*/  MUFU.EX2 R53, R53 ;  /* 0x0000003500357308 */ /* 0x000f220000000800 */
[----:B------:R-:W-:Y:S01]  /*e980*/  FFMA.FTZ R86, R86, UR41, -R77 ;  /* 0x0000002956567c23 */ /* 0x000fe2000801084d */
[----:B------:R-:W-:Y:S01]  /*e990*/  F2FP.BF16.F32.PACK_AB R38, R11, R4 ;  /* 0x000000040b26723e */ /* 0x000fe200000010ff */
[----:B------:R-:W-:Y:S01]  /*e9a0*/  FFMA.FTZ R3, R85, UR41, -R3 ;  /* 0x0000002955037c23 */ /* 0x000fe20008010803 */
[----:B------:R-:W-:Y:S01]  /*e9b0*/  FFMA.FTZ R77, R87, UR41, -R77 ;  /* 0x00000029574d7c23 */ /* 0x000fe2000801084d */
[----:B-----5:R-:W-:Y:S01]  /*e9c0*/  FADD.FTZ R4, R50, R7 ;  /* 0x0000000732047221 */ /* 0x020fe20000010000 */
[----:B0-----:R-:W-:Y:S02]  /*e9d0*/  FADD.FTZ R9, R45, R28 ;  /* 0x0000001c2d097221 */ /* 0x001fe40000010000 */
[----:B------:R-:W0:Y:S01]  /*e9e0*/  MUFU.EX2 R58, R58 ;  /* 0x0000003a003a7308 */ /* 0x000e220000000800 */
[----:B---3--:R-:W-:Y:S01]  /*e9f0*/  FADD.FTZ R7, R51, R4 ;  /* 0x0000000433077221 */ /* 0x008fe20000010000 */
[----:B------:R-:W-:-:S06]  /*ea00*/  FADD.FTZ R28, R48, R9 ;  /* 0x00000009301c7221 */ /* 0x000fcc0000010000 */
[----:B------:R-:W3:Y:S01]  /*ea10*/  MUFU.EX2 R56, R56 ;  /* 0x0000003800387308 */ /* 0x000ee20000000800 */
[----:B-1----:R-:W-:Y:S01]  /*ea20*/  FADD.FTZ R4, R54, R7 ;  /* 0x0000000736047221 */ /* 0x002fe20000010000 */
[----:B------:R-:W-:-:S06]  /*ea30*/  FADD.FTZ R28, R49, R28 ;  /* 0x0000001c311c7221 */ /* 0x000fcc0000010000 */
[----:B------:R-:W-:Y:S08]  /*ea40*/  MUFU.EX2 R57, R57 ;  /* 0x0000003900397308 */ /* 0x000ff00000000800 */
[----:B------:R-:W1:Y:S08]  /*ea50*/  MUFU.EX2 R59, R59 ;  /* 0x0000003b003b7308 */ /* 0x000e700000000800 */
[----:B------:R-:W-:Y:S01]  /*ea60*/  MUFU.EX2 R8, R71 ;  /* 0x0000004700087308 */ /* 0x000fe20000000800 */
[----:B------:R-:W-:-:S07]  /*ea70*/  F2FP.BF16.F32.PACK_AB R32, R90, R33 ;  /* 0x000000215a20723e */ /* 0x000fce00000010ff */
[----:B------:R-:W5:Y:S01]  /*ea80*/  MUFU.EX2 R64, R64 ;  /* 0x0000004000407308 */ /* 0x000f620000000800 */
[----:B------:R-:W-:-:S07]  /*ea90*/  F2FP.BF16.F32.PACK_AB R24, R52, R37 ;  /* 0x000000253418723e */ /* 0x000fce00000010ff */
[----:B------:R-:W-:Y:S01]  /*eaa0*/  MUFU.EX2 R74, R74 ;  /* 0x0000004a004a7308 */ /* 0x000fe20000000800 */
[----:B------:R-:W-:-:S07]  /*eab0*/  FADD.FTZ R7, R55, R4 ;  /* 0x0000000437077221 */ /* 0x000fce0000010000 */
[----:B------:R-:W-:Y:S08]  /*eac0*/  MUFU.EX2 R5, R5 ;  /* 0x0000000500057308 */ /* 0x000ff00000000800 */
[----:B------:R-:W2:Y:S08]  /*ead0*/  MUFU.EX2 R75, R75 ;  /* 0x0000004b004b7308 */ /* 0x000eb00000000800 */
[----:B------:R-:W-:Y:S08]  /*eae0*/  MUFU.EX2 R78, R78 ;  /* 0x0000004e004e7308 */ /* 0x000ff00000000800 */
[----:B------:R-:W2:Y:S01]  /*eaf0*/  MUFU.EX2 R79, R79 ;  /* 0x0000004f004f7308 */ /* 0x000ea20000000800 */
[----:B------:R-:W-:Y:S01]  /*eb00*/  F2FP.BF16.F32.PACK_AB R33, R80, R69 ;  /* 0x000000455021723e */ /* 0x000fe200000010ff */
[----:B------:R-:W2:Y:S06]  /*eb10*/  @P2 LDC R11, c[0x0][0x44c] ;  /* 0x00011300ff0b2b82 */ /* 0x000eac0000000800 */
[----:B------:R-:W2:Y:S01]  /*eb20*/  MUFU.EX2 R20, R20 ;  /* 0x0000001400147308 */ /* 0x000ea20000000800 */
[----:B------:R-:W-:-:S07]  /*eb30*/  F2FP.BF16.F32.PACK_AB R35, R84, R73 ;  /* 0x000000495423723e */ /* 0x000fce00000010ff */
[----:B------:R-:W-:Y:S01]  /*eb40*/  MUFU.EX2 R40, R40 ;  /* 0x0000002800287308 */ /* 0x000fe20000000800 */
[----:B------:R-:W-:-:S07]  /*eb50*/  F2FP.BF16.F32.PACK_AB R37, R42, R39 ;  /* 0x000000272a25723e */ /* 0x000fce00000010ff */
[----:B------:R-:W2:Y:S01]  /*eb60*/  MUFU.EX2 R3, R3 ;  /* 0x0000000300037308 */ /* 0x000ea20000000800 */
[----:B----4-:R-:W-:-:S07]  /*eb70*/  FADD.FTZ R9, R53, R28 ;  /* 0x0000001c35097221 */ /* 0x010fce0000010000 */
[----:B------:R-:W-:Y:S08]  /*eb80*/  MUFU.EX2 R82, R82 ;  /* 0x0000005200527308 */ /* 0x000ff00000000800 */
[----:B------:R-:W4:Y:S08]  /*eb90*/  MUFU.EX2 R83, R83 ;  /* 0x0000005300537308 */ /* 0x000f300000000800 */
[----:B------:R-:W-:Y:S08]  /*eba0*/  MUFU.EX2 R86, R86 ;  /* 0x0000005600567308 */ /* 0x000ff00000000800 */
[----:B------:R-:W4:Y:S01]  /*ebb0*/  MUFU.EX2 R77, R77 ;  /* 0x0000004d004d7308 */ /* 0x000f220000000800 */
[----:B------:R-:W-:Y:S01]  /*ebc0*/  F2FP.BF16.F32.PACK_AB R39, R46, R43 ;  /* 0x0000002b2e27723e */ /* 0x000fe200000010ff */
[----:B0-----:R-:W-:Y:S01]  /*ebd0*/  FADD.FTZ R4, R58, R7 ;  /* 0x000000073a047221 */ /* 0x001fe20000010000 */
[----:B------:R-:W-:-:S02]  /*ebe0*/  F2FP.BF16.F32.PACK_AB R26, R61, R60 ;  /* 0x0000003c3d1a723e */ /* 0x000fc400000010ff */
[----:B------:R-:W-:Y:S02]  /*ebf0*/  F2FP.BF16.F32.PACK_AB R25, R50, R47 ;  /* 0x0000002f3219723e */ /* 0x000fe400000010ff */
[----:B------:R-:W-:Y:S01]  /*ec00*/  F2FP.BF16.F32.PACK_AB R27, R54, R51 ;  /* 0x00000033361b723e */ /* 0x000fe200000010ff */
[----:B---3--:R-:W-:Y:S01]  /*ec10*/  FADD.FTZ R28, R56, R9 ;  /* 0x00000009381c7221 */ /* 0x008fe20000010000 */
[----:B------:R0:W-:Y:S01]  /*ec20*/  STSM.16.M88.4 [R141], R32 ;  /* 0x000000208d007844 */ /* 0x0001e20000000200 */
[----:B-1----:R-:W-:-:S03]  /*ec30*/  FADD.FTZ R7, R59, R4 ;  /* 0x000000043b077221 */ /* 0x002fc60000010000 */
[----:B------:R1:W-:Y:S01]  /*ec40*/  STSM.16.M88.4 [R140], R36 ;  /* 0x000000248c007844 */ /* 0x0003e20000000200 */
[----:B------:R-:W-:Y:S01]  /*ec50*/  FADD.FTZ R9, R57, R28 ;  /* 0x0000001c39097221 */ /* 0x000fe20000010000 */
[----:B------:R-:W-:Y:S02]  /*ec60*/  F2FP.BF16.F32.PACK_AB R28, R56, R53 ;  /* 0x00000035381c723e */ /* 0x000fe400000010ff */
[----:B------:R3:W-:Y:S01]  /*ec70*/  STSM.16.M88.4 [R139+0x27800], R24 ;  /* 0x027800188b007844 */ /* 0x0007e20000000200 */
[----:B-----5:R-:W-:Y:S02]  /*ec80*/  F2FP.BF16.F32.PACK_AB R30, R64, R57 ;  /* 0x00000039401e723e */ /* 0x020fe400000010ff */
[----:B--2---:R-:W-:Y:S02]  /*ec90*/  F2FP.BF16.F32.PACK_AB R29, R75, R74 ;  /* 0x0000004a4b1d723e */ /* 0x004fe400000010ff */
[----:B------:R-:W-:Y:S01]  /*eca0*/  F2FP.BF16.F32.PACK_AB R31, R79, R78 ;  /* 0x0000004e4f1f723e */ /* 0x000fe200000010ff */
[----:B------:R-:W-:Y:S01]  /*ecb0*/  FADD.FTZ R7, R8, R7 ;  /* 0x0000000708077221 */ /* 0x000fe20000010000 */
[----:B0-----:R-:W-:-:S02]  /*ecc0*/  F2FP.BF16.F32.PACK_AB R32, R20, R5 ;  /* 0x000000051420723e */ /* 0x001fc400000010ff */
[----:B------:R-:W-:Y:S01]  /*ecd0*/  F2FP.BF16.F32.PACK_AB R34, R3, R40 ;  /* 0x000000280322723e */ /* 0x000fe200000010ff */
[----:B-1----:R-:W0:Y:S01]  /*ece0*/  @P2 LDC R38, c[0x0][0x450] ;  /* 0x00011400ff262b82 */ /* 0x002e220000000800 */
[----:B----4-:R-:W-:Y:S02]  /*ecf0*/  F2FP.BF16.F32.PACK_AB R33, R83, R82 ;  /* 0x000000525321723e */ /* 0x010fe400000010ff */
[----:B---3--:R-:W-:Y:S02]  /*ed00*/  F2FP.BF16.F32.PACK_AB R24, R45, R44 ;  /* 0x0000002c2d18723e */ /* 0x008fe400000010ff */
[----:B------:R-:W-:Y:S02]  /*ed10*/  F2FP.BF16.F32.PACK_AB R26, R49, R48 ;  /* 0x00000030311a723e */ /* 0x000fe400000010ff */
[----:B------:R-:W-:Y:S02]  /*ed20*/  F2FP.BF16.F32.PACK_AB R25, R58, R55 ;  /* 0x000000373a19723e */ /* 0x000fe400000010ff */
[----:B------:R-:W-:-:S02]  /*ed30*/  F2FP.BF16.F32.PACK_AB R27, R8, R59 ;  /* 0x0000003b081b723e */ /* 0x000fc400000010ff */
[----:B------:R-:W-:Y:S01]  /*ed40*/  F2FP.BF16.F32.PACK_AB R35, R77, R86 ;  /* 0x000000564d23723e */ /* 0x000fe200000010ff */
[----:B------:R-:W-:Y:S02]  /*ed50*/  FADD.FTZ R4, R74, R7 ;  /* 0x000000074a047221 */ /* 0x000fe40000010000 */
[----:B------:R1:W-:Y:S04]  /*ed60*/  STSM.16.M88.4 [R41], R24 ;  /* 0x0000001829007844 */ /* 0x0003e80000000200 */
[----:B------:R1:W-:Y:S04]  /*ed70*/  STSM.16.M88.4 [R141+0x6000], R28 ;  /* 0x0060001c8d007844 */ /* 0x0003e80000000200 */
[----:B------:R1:W-:Y:S01]  /*ed80*/  STSM.16.M88.4 [R140+0x6000], R32 ;  /* 0x006000208c007844 */ /* 0x0003e20000000200 */
[----:B------:R-:W-:Y:S01]  /*ed90*/  FADD.FTZ R7, R75, R4 ;  /* 0x000000044b077221 */ /* 0x000fe20000010000 */
[----:B------:R2:W-:Y:S06]  /*eda0*/  MEMBAR.ALL.CTA ;  /* 0x0000000000007992 */ /* 0x0005ec0000008000 */
[----:B--2---:R-:W2:Y:S01]  /*edb0*/  FENCE.VIEW.ASYNC.S ;  /* 0x00000000000073c6 */ /* 0x004ea20000000000 */
[----:B------:R-:W-:Y:S01]  /*edc0*/  FADD.FTZ R4, R78, R7 ;  /* 0x000000074e047221 */ /* 0x000fe20000010000 */
[----:B------:R-:W-:Y:S01]  /*edd0*/  FADD.FTZ R36, R64, R9 ;  /* 0x0000000940247221 */ /* 0x000fe20000010000 */
[----:B------:R-:W-:-:S02]  /*ede0*/  PLOP3.LUT P3, PT, PT, PT, UP0, 0x40, 0x0 ;  /* 0x000000000000781c */ /* 0x000fc40003f6e808 */
[----:B------:R-:W-:Y:S01]  /*edf0*/  FADD.FTZ R79, R79, R4 ;  /* 0x000000044f4f7221 */ /* 0x000fe20000010000 */
[----:B------:R-:W-:-:S04]  /*ee00*/  @P2 IMAD.HI.U32 R11, R89, R11, RZ ;  /* 0x0000000b590b2227 */ /* 0x000fc800078e00ff */
[----:B------:R-:W-:Y:S01]  /*ee10*/  FADD.FTZ R5, R5, R36 ;  /* 0x0000002405057221 */ /* 0x000fe20000010000 */
[----:B------:R-:W-:Y:S01]  /*ee20*/  FADD.FTZ R82, R82, R79 ;  /* 0x0000004f52527221 */ /* 0x000fe20000010000 */
[----:B------:R-:W-:Y:S02]  /*ee30*/  IMAD.MOV.U32 R7, RZ, RZ, R89 ;  /* 0x000000ffff077224 */ /* 0x000fe400078e0059 */
[----:B------:R-:W-:Y:S01]  /*ee40*/  FADD.FTZ R5, R20, R5 ;  /* 0x0000000514057221 */ /* 0x000fe20000010000 */
[----:B0-----:R-:W-:Y:S01]  /*ee50*/  @P2 SHF.R.U32.HI R7, RZ, R38, R11 ;  /* 0x00000026ff072219 */ /* 0x001fe2000001160b */
[----:B------:R-:W-:Y:S02]  /*ee60*/  FADD.FTZ R83, R83, R82 ;  /* 0x0000005253537221 */ /* 0x000fe40000010000 */
[----:B------:R-:W-:Y:S02]  /*ee70*/  FADD.FTZ R40, R40, R5 ;  /* 0x0000000528287221 */ /* 0x000fe40000010000 */
[----:B------:R-:W-:Y:S01]  /*ee80*/  FADD.FTZ R4, R86, R83 ;  /* 0x0000005356047221 */ /* 0x000fe20000010000 */
[----:B------:R-:W-:-:S02]  /*ee90*/  IMAD.IADD R114, R114, 0x1, R7 ;  /* 0x0000000172727824 */ /* 0x000fc400078e0207 */
[----:B------:R-:W-:Y:S01]  /*eea0*/  FADD.FTZ R5, R3, R40 ;  /* 0x0000002803057221 */ /* 0x000fe20000010000 */
[----:B------:R-:W-:Y:S02]  /*eeb0*/  VIADD R3, R88, 0xfffffffe ;  /* 0xfffffffe58037836 */ /* 0x000fe40000000000 */
[----:B------:R-:W-:Y:S01]  /*eec0*/  FADD.FTZ R4, R77, R4 ;  /* 0x000000044d047221 */ /* 0x000fe20000010000 */
[----:B------:R-:W-:Y:S01]  /*eed0*/  VIADD R7, R114, UR4 ;  /* 0x0000000472077c36 */ /* 0x000fe20008000000 */
[----:B--2---:R-:W-:Y:S01]  /*eee0*/  NOP ;  /* 0x0000000000007918 */ /* 0x004fe20000000000 */
[----:B-1----:R-:W-:Y:S05]  /*eef0*/  @P3 BRA `(.L_x_1501) ;  /* 0x0000000000543947 */ /* 0x002fea0003800000 */
[C---:B------:R-:W-:Y:S01]  /*ef00*/  ISETP.GT.AND P3, PT, R114.reuse, RZ, PT ;  /* 0x000000ff7200720c */ /* 0x040fe20003f64270 */
[----:B------:R-:W-:Y:S01]  /*ef10*/  BSSY B0, `(.L_x_1502) ;  /* 0x0000010000007945 */ /* 0x000fe20003800000 */
[----:B------:R-:W-:-:S11]  /*ef20*/  VIADD R8, R114, 0xffffffff ;  /* 0xffffffff72087836 */ /* 0x000fd60000000000 */
[----:B------:R-:W-:Y:S05]  /*ef30*/  @P3 BRA `(.L_x_1503) ;  /* 0x0000000000203947 */ /* 0x000fea0003800000 */
[----:B------:R-:W-:Y:S01]  /*ef40*/  UISETP.NE.AND UP1, UPT, UR5, 0x1, UPT ;  /* 0x000000010500788c */ /* 0x000fe2000bf25270 */
[----:B------:R-:W-:-:S05]  /*ef50*/  IMAD.MOV R8, RZ, RZ, -R114 ;  /* 0x000000ffff087224 */ /* 0x000fca00078e0a72 */
[----:B------:R-:W-:-:S05]  /*ef60*/  PLOP3.LUT P3, PT, PT, PT, UP1, 0x80, 0x0 ;  /* 0x000000000000781c */ /* 0x000fca0003f6f018 */
[----:B------:R-:W-:-:S08]  /*ef70*/  @UP1 ULDC.64 UR6, c[0x0][0x9e8] ;  /* 0x00027a0000061ab9 */ /* 0x000fd00000000a00 */
[----:B------:R-:W-:-:S05]  /*ef80*/  @P3 IMAD.HI.U32 R9, R8, UR6, RZ ;  /* 0x0000000608093c27 */ /* 0x000fca000f8e00ff */
[----:B------:R-:W-:-:S04]  /*ef90*/  @P3 SHF.R.U32.HI R8, RZ, UR7, R9 ;  /* 0x00000007ff083c19 */ /* 0x000fc80008011609 */
[----:B------:R-:W-:Y:S01]  /*efa0*/  LOP3.LUT R8, RZ, R8, RZ, 0x33, !PT ;  /* 0x00000008ff087212 */ /* 0x000fe200078e33ff */
[----:B------:R-:W-:Y:S06]  /*efb0*/  BRA `(.L_x_1504) ;  /* 0x0000000000147947 */ /* 0x000fec0003800000 */
.L_x_1503:
[----:B------:R-:W-:-:S06]  /*efc0*/  UISETP.NE.AND UP1, UPT, UR5, 0x1, UPT ;  /* 0x000000010500788c */ /* 0x000fcc000bf25270 */
[----:B------:R-:W-:-:S05]  /*efd0*/  PLOP3.LUT P3, PT, PT, PT, UP1, 0x80, 0x0 ;  /* 0x000000000000781c */ /* 0x000fca0003f6f018 */
[----:B------:R-:W-:-:S08]  /*efe0*/  @UP1 ULDC.64 UR6, c[0x0][0x9e8] ;  /* 0x00027a0000061ab9 */ /* 0x000fd00000000a00 */
[----:B------:R-:W-:-:S05]  /*eff0*/  @P3 IMAD.HI.U32 R9, R8, UR6, RZ ;  /* 0x0000000608093c27 */ /* 0x000fca000f8e00ff */
[----:B------:R-:W-:-:S07]  /*f000*/  @P3 SHF.R.U32.HI R8, RZ, UR7, R9 ;  /* 0x00000007ff083c19 */ /* 0x000fce0008011609 */
.L_x_1504:
[----:B------:R-:W-:Y:S05]  /*f010*/  BSYNC B0 ;  /* 0x0000000000007941 */ /* 0x000fea0003800000 */
.L_x_1502:
[----:B------:R-:W-:-:S04]  /*f020*/  IMAD.U32 R9, RZ, RZ, UR5 ;  /* 0x00000005ff097e24 */ /* 0x000fc8000f8e00ff */
[----:B------:R-:W-:-:S05]  /*f030*/  IMAD R8, R8, R9, UR5 ;  /* 0x0000000508087e24 */ /* 0x000fca000f8e0209 */
[----:B------:R-:W-:-:S07]  /*f040*/  VIMNMX R7, R7, R8, PT ;  /* 0x0000000807077248 */ /* 0x000fce0003fe0100 */
.L_x_1501:
[----:B------:R-:W2:Y:S01]  /*f050*/  LDL R9, [R1+0x48] ;  /* 0x0000480001097983 */ /* 0x000ea20000100800 */
[----:B------:R-:W-:Y:S01]  /*f060*/  SHF.R.S32.HI R8, RZ, 0x1f, R7 ;  /* 0x0000001fff087819 */ /* 0x000fe20000011407 */
[----:B------:R-:W-:Y:S01]  /*f070*/  ULDC UR42, c[0x0][0x9e4] ;  /* 0x00027900002a7ab9 */ /* 0x000fe20000000800 */
[----:B------:R-:W-:Y:S01]  /*f080*/  ULDC UR5, c[0x0][0x9e4] ;  /* 0x0002790000057ab9 */ /* 0x000fe20000000800 */
[----:B------:R-:W-:Y:S01]  /*f090*/  ULDC UR43, c[0x0][0x9dc] ;  /* 0x00027700002b7ab9 */ /* 0x000fe20000000800 */
[----:B------:R-:W-:Y:S01]  /*f0a0*/  LEA.HI R8, R8, R7, RZ, 0x7 ;  /* 0x0000000708087211 */ /* 0x000fe200078f38ff */
[----:B------:R-:W-:Y:S01]  /*f0b0*/  ULDC UR49, c[0x0][0x9dc] ;  /* 0x0002770000317ab9 */ /* 0x000fe20000000800 */
[----:B------:R-:W-:Y:S01]  /*f0c0*/  ULDC UR4, c[0x0][0x988] ;  /* 0x0002620000047ab9 */ /* 0x000fe20000000800 */
[----:B------:R-:W-:Y:S01]  /*f0d0*/  ULDC UR7, c[0x0][0x988] ;  /* 0x0002620000077ab9 */ /* 0x000fe20000000800 */
[----:B------:R-:W-:Y:S01]  /*f0e0*/  SHF.R.S32.HI R8, RZ, 0x7, R8 ;  /* 0x00000007ff087819 */ /* 0x000fe20000011408 */
[----:B------:R-:W-:Y:S01]  /*f0f0*/  ULDC UR6, c[0x0][0x988] ;  /* 0x0002620000067ab9 */ /* 0x000fe20000000800 */
[----:B------:R-:W-:Y:S01]  /*f100*/  ULDC UR50, c[0x0][0x9e0] ;  /* 0x0002780000327ab9 */ /* 0x000fe20000000800 */
[----:B------:R-:W-:Y:S01]  /*f110*/  ULDC UR48, c[0x0][0x9e0] ;  /* 0x0002780000307ab9 */ /* 0x000fe20000000800 */
        /* <DEDUP_REMOVED lines=24> */
[----:B--2---:R-:W-:-:S04]  /*f2a0*/  VIMNMX R9, R9, R8, !PT ;  /* 0x0000000809097248 */ /* 0x004fc80007fe0100 */
[----:B------:R-:W-:Y:S01]  /*f2b0*/  ISETP.GE.AND P3, PT, R3, R9, PT ;  /* 0x000000090300720c */ /* 0x000fe20003f66270 */
[----:B------:R0:W-:-:S12]  /*f2c0*/  STL [R1+0x18], R9 ;  /* 0x0000180901007387 */ /* 0x0001d80000100800 */
[----:B0-----:R-:W-:Y:S05]  /*f2d0*/  @!P3 BRA `(.L_x_1505) ;  /* 0x000000340004b947 */ /* 0x001fea0003800000 */
[----:B------:R-:W-:-:S07]  /*f2e0*/  IMAD.MOV.U32 R135, RZ, RZ, RZ ;  /* 0x000000ffff877224 */ /* 0x000fce00078e00ff */
.L_x_1523:
[----:B------:R-:W-:Y:S01]  /*f2f0*/  ISETP.NE.AND P3, PT, R156, RZ, PT ;  /* 0x000000ff9c00720c */ /* 0x000fe20003f65270 */
[----:B------:R-:W-:Y:S01]  /*f300*/  VIADD R20, R16, 0x1 ;  /* 0x0000000110147836 */ /* 0x000fe20000000000 */
[----:B------:R-:W-:Y:S05]  /*f310*/  YIELD ;  /* 0x0000000000007946 */ /* 0x000fea0003800000 */
[----:B------:R-:W-:-:S04]  /*f320*/  ISETP.NE.AND P4, PT, R20, 0x2, PT ;  /* 0x000000021400780c */ /* 0x000fc80003f85270 */
[----:B------:R-:W-:Y:S02]  /*f330*/  SEL R7, RZ, 0x1, P4 ;  /* 0x00000001ff077807 */ /* 0x000fe40002000000 */
[----:B------:R-:W-:Y:S02]  /*f340*/  SEL R20, R20, RZ, P4 ;  /* 0x000000ff14147207 */ /* 0x000fe40002000000 */
[----:B------:R-:W-:Y:S01]  /*f350*/  LOP3.LUT R7, R18, R7, RZ, 0x3c, !PT ;  /* 0x0000000712077212 */ /* 0x000fe200078e3cff */
[----:B------:R-:W-:Y:S06]  /*f360*/  @P3 BRA `(.L_x_1506) ;  /* 0x0000000000303947 */ /* 0x000fec0003800000 */
[----:B------:R-:W-:Y:S05]  /*f370*/  @!P0 BRA `(.L_x_1507) ;  /* 0x0000000000048947 */ /* 0x000fea0003800000 */
[----:B------:R-:W-:Y:S01]  /*f380*/  BPT.TRAP 0x1 ;  /* 0x000000040000795c */ /* 0x000fe20000300000 */
.L_x_1507:
[----:B------:R-:W-:Y:S01]  /*f390*/  IMAD R9, R20, 0x8, R2 ;  /* 0x0000000814097824 */ /* 0x000fe200078e0202 */
[----:B------:R-:W-:-:S04]  /*f3a0*/  SHF.L.U32 R8, R7, 0x1f, RZ ;  /* 0x0000001f07087819 */ /* 0x000fc800000006ff */
[----:B------:R0:W1:Y:S01]  /*f3b0*/  SYNCS.PHASECHK.TRANS64.TRYWAIT P4, [R9+URZ+0x2d830], R8 ;  /* 0x02d83008090075a7 */ /* 0x000062000808017f */
[----:B------:R-:W-:Y:S05]  /*f3c0*/  @!P0 BRA `(.L_x_1508) ;  /* 0x0000000000048947 */ /* 0x000fea0003800000 */
[----:B------:R-:W-:Y:S01]  /*f3d0*/  BPT.TRAP 0x1 ;  /* 0x000000040000795c */ /* 0x000fe20000300000 */
.L_x_1508:
[----:B------:R-:W-:Y:S04]  /*f3e0*/  BSSY B0, `(.L_x_1506) ;  /* 0x0000004000007945 */ /* 0x000fe80003800000 */
[----:B-1----:R-:W-:Y:S05]  /*f3f0*/  @P4 BRA `(.L_x_1509) ;  /* 0x0000000000084947 */ /* 0x002fea0003800000 */
[----:B------:R-:W1:Y:S02]  /*f400*/  SYNCS.PHASECHK.TRANS64.TRYWAIT P4, [R9+URZ+0x2d830], R8 ;  /* 0x02d83008090075a7 */ /* 0x000e64000808017f */
[----:B-1----:R-:W-:Y:S05]  /*f410*/  @!P4 BRA `(.L_x_1510) ;  /* 0x0000013c00bcc947 */ /* 0x002fea0003800000 */
.L_x_1509:
[----:B------:R-:W-:Y:S05]  /*f420*/  BSYNC B0 ;  /* 0x0000000000007941 */ /* 0x000fea0003800000 */
.L_x_1506:
[----:B01----:R-:W0:Y:S01]  /*f430*/  S2R R8, SR_TID.X ;  /* 0x0000000000087919 */ /* 0x003e220000002100 */
[----:B------:R-:W-:Y:S05]  /*f440*/  WARPSYNC.ALL ;  /* 0x0000000000007948 */ /* 0x000fea0003800000 */
[----:B------:R-:W-:Y:S01]  /*f450*/  IMAD.MOV.U32 R9, RZ, RZ, -0x7fffffe0 ;  /* 0x80000020ff097424 */ /* 0x000fe200078e00ff */
[----:B------:R-:W-:Y:S01]  /*f460*/  R2UR UR8, R12 ;  /* 0x000000000c0872ca */ /* 0x000fe200000e0000 */
[----:B------:R-:W-:Y:S01]  /*f470*/  IMAD.MOV.U32 R25, RZ, RZ, -0x7fffffe0 ;  /* 0x80000020ff197424 */ /* 0x000fe200078e00ff */
[----:B------:R-:W-:Y:S01]  /*f480*/  R2UR UR9, R13 ;  /* 0x000000000d0972ca */ /* 0x000fe200000e0000 */
[----:B------:R-:W-:Y:S01]  /*f490*/  IMAD.MOV.U32 R27, RZ, RZ, -0x7fffffe0 ;  /* 0x80000020ff1b7424 */ /* 0x000fe200078e00ff */
[----:B------:R-:W-:Y:S01]  /*f4a0*/  R2UR UR11, R9 ;  /* 0x00000000090b72ca */ /* 0x000fe200000e0000 */
[----:B------:R-:W-:Y:S01]  /*f4b0*/  IMAD.MOV.U32 R11, RZ, RZ, -0x7fffffe0 ;  /* 0x80000020ff0b7424 */ /* 0x000fe200078e00ff */
[----:B------:R-:W-:-:S02]  /*f4c0*/  R2UR UR15, R25 ;  /* 0x00000000190f72ca */ /* 0x000fc400000e0000 */
[----:B------:R-:W-:Y:S02]  /*f4d0*/  R2UR UR23, R25 ;  /* 0x00000000191772ca */ /* 0x000fe400000e0000 */
[----:B------:R-:W-:Y:S02]  /*f4e0*/  R2UR UR27, R27 ;  /* 0x000000001b1b72ca */ /* 0x000fe400000e0000 */
[----:B------:R-:W-:Y:S02]  /*f4f0*/  R2UR UR12, R152 ;  /* 0x00000000980c72ca */ /* 0x000fe400000e0000 */
[----:B------:R-:W-:Y:S02]  /*f500*/  R2UR UR13, R153 ;  /* 0x00000000990d72ca */ /* 0x000fe400000e0000 */
[----:B------:R-:W-:Y:S02]  /*f510*/  R2UR UR19, R11 ;  /* 0x000000000b1372ca */ /* 0x000fe400000e0000 */
[----:B------:R-:W-:-:S02]  /*f520*/  R2UR UR16, R150 ;  /* 0x00000000961072ca */ /* 0x000fc400000e0000 */
[----:B------:R-:W-:Y:S02]  /*f530*/  R2UR UR17, R151 ;  /* 0x00000000971172ca */ /* 0x000fe400000e0000 */
[----:B------:R-:W-:Y:S02]  /*f540*/  R2UR UR20, R148 ;  /* 0x00000000941472ca */ /* 0x000fe400000e0000 */
[----:B------:R-:W-:Y:S02]  /*f550*/  R2UR UR21, R149 ;  /* 0x00000000951572ca */ /* 0x000fe400000e0000 */
[----:B0-----:R-:W-:Y:S01]  /*f560*/  SHF.R.U32.HI R10, RZ, 0x7, R8 ;  /* 0x00000007ff0a7819 */ /* 0x001fe20000011608 */
[----:B------:R-:W-:Y:S01]  /*f570*/  IMAD R8, R20, 0x600, R157 ;  /* 0x0000060014087824 */ /* 0x000fe200078e029d */
[----:B------:R-:W-:Y:S02]  /*f580*/  R2UR UR24, R146 ;  /* 0x00000000921872ca */ /* 0x000fe400000e0000 */
[----:B------:R-:W-:Y:S01]  /*f590*/  R2UR UR25, R147 ;  /* 0x00000000931972ca */ /* 0x000fe200000e0000 */
[----:B------:R-:W-:Y:S01]  /*f5a0*/  VIADD R21, R10, 0x8 ;  /* 0x000000080a157836 */ /* 0x000fe20000000000 */
[C---:B------:R-:W-:Y:S01]  /*f5b0*/  R2UR UR10, R8.reuse ;  /* 0x00000000080a72ca */ /* 0x040fe200000e0000 */
[C---:B------:R-:W-:Y:S01]  /*f5c0*/  VIADD R24, R8.reuse, 0x2 ;  /* 0x0000000208187836 */ /* 0x040fe20000000000 */
[----:B------:R-:W-:Y:S01]  /*f5d0*/  R2UR UR31, R9 ;  /* 0x00000000091f72ca */ /* 0x000fe200000e0000 */
[C---:B------:R-:W-:Y:S01]  /*f5e0*/  VIADD R26, R8.reuse, 0x400 ;  /* 0x00000400081a7836 */ /* 0x040fe20000000000 */
[----:B------:R0:W-:Y:S01]  /*f5f0*/  BAR.SYNC.DEFER_BLOCKING R21, 0x100 ;  /* 0x000400150000751d */ /* 0x0001e20000010000 */
[----:B------:R-:W-:Y:S01]  /*f600*/  VIADD R10, R8, 0x200 ;  /* 0x00000200080a7836 */ /* 0x000fe20000000000 */
[----:B------:R-:W-:Y:S01]  /*f610*/  R2UR UR14, R24 ;  /* 0x00000000180e72ca */ /* 0x000fe200000e0000 */
[----:B------:R-:W-:Y:S01]  /*f620*/  VIADD R24, R8, 0x202 ;  /* 0x0000020208187836 */ /* 0x000fe20000000000 */
[----:B------:R-:W-:Y:S01]  /*f630*/  R2UR UR26, R26 ;  /* 0x000000001a1a72ca */ /* 0x000fe200000e0000 */
[----:B------:R-:W-:Y:S01]  /*f640*/  VIADD R8, R8, 0x402 ;  /* 0x0000040208087836 */ /* 0x000fe20000000000 */
[----:B------:R-:W-:-:S02]  /*f650*/  R2UR UR18, R10 ;  /* 0x000000000a1272ca */ /* 0x000fc400000e0000 */
[----:B------:R-:W-:Y:S02]  /*f660*/  R2UR UR22, R24 ;  /* 0x00000000181672ca */ /* 0x000fe400000e0000 */
[----:B------:R-:W-:Y:S02]  /*f670*/  R2UR UR30, R8 ;  /* 0x00000000081e72ca */ /* 0x000fe400000e0000 */
[----:B------:R-:W-:Y:S02]  /*f680*/  R2UR UR28, R14 ;  /* 0x000000000e1c72ca */ /* 0x000fe400000e0000 */
[----:B------:R-:W-:Y:S01]  /*f690*/  R2UR UR29, R15 ;  /* 0x000000000f1d72ca */ /* 0x000fe200000e0000 */
        /* <DEDUP_REMOVED lines=21> */
.L_x_1512:
[----:B------:R-:W-:Y:S01]  /*f7f0*/  SHF.L.U32 R8, R18, 0x1f, RZ ;  /* 0x0000001f12087819 */ /* 0x000fe200000006ff */
[----:B------:R-:W-:-:S04]  /*f800*/  IMAD R9, R16, 0x8, R2 ;  /* 0x0000000810097824 */ /* 0x000fc800078e0202 */
[----:B------:R0:W1:Y:S01]  /*f810*/  SYNCS.PHASECHK.TRANS64.TRYWAIT P3, [R9+URZ+0x2d850], R8 ;  /* 0x02d85008090075a7 */ /* 0x000062000806017f */
[----:B------:R-:W-:Y:S05]  /*f820*/  @!P0 BRA `(.L_x_1513) ;  /* 0x0000000000048947 */ /* 0x000fea0003800000 */
[----:B------:R-:W-:Y:S01]  /*f830*/  BPT.TRAP 0x1 ;  /* 0x000000040000795c */ /* 0x000fe20000300000 */
.L_x_1513:
[----:B-1----:R-:W-:Y:S05]  /*f840*/  @P3 BRA `(.L_x_1511) ;  /* 0x0000000000083947 */ /* 0x002fea0003800000 */
[----:B------:R-:W1:Y:S02]  /*f850*/  SYNCS.PHASECHK.TRANS64.TRYWAIT P3, [R9+URZ+0x2d850], R8 ;  /* 0x02d85008090075a7 */ /* 0x000e64000806017f */
[----:B-1----:R-:W-:Y:S05]  /*f860*/  @!P3 BRA `(.L_x_1514) ;  /* 0x0000013800bcb947 */ /* 0x002fea0003800000 */
.L_x_1511:
[----:B------:R-:W2:Y:S01]  /*f870*/  LDL R21, [R1+0x1c] ;  /* 0x00001c0001157983 */ /* 0x000ea20000100800 */
[----:B01----:R-:W0:Y:S03]  /*f880*/  @P2 LDC R9, c[0x0][0x44c] ;  /* 0x00011300ff092b82 */ /* 0x003e260000000800 */
[----:B------:R-:W2:Y:S04]  /*f890*/  LDL R18, [R1+0x44] ;  /* 0x0000440001127983 */ /* 0x000ea80000100800 */
[----:B------:R-:W3:Y:S01]  /*f8a0*/  LDL R10, [R1+0x28] ;  /* 0x00002800010a7983 */ /* 0x000ee20000100800 */
[----:B------:R-:W1:Y:S01]  /*f8b0*/  @P2 LDC R8, c[0x0][0x450] ;  /* 0x00011400ff082b82 */ /* 0x000e620000000800 */
[----:B------:R-:W-:Y:S05]  /*f8c0*/  WARPSYNC.ALL ;  /* 0x0000000000007948 */ /* 0x000fea0003800000 */
[----:B------:R-:W-:Y:S01]  /*f8d0*/  WARPGROUP.ARRIVE ;  /* 0x00000000000079c5 */ /* 0x000fe20000000000 */
[----:B------:R-:W-:Y:S01]  /*f8e0*/  UMOV UR9, 0x40000040 ;  /* 0x4000004000097882 */ /* 0x000fe20000000000 */
[----:B------:R-:W-:-:S04]  /*f8f0*/  IMAD.MOV.U32 R11, RZ, RZ, -0x7fffffe0 ;  /* 0x80000020ff0b7424 */ /* 0x000fc800078e00ff */
[----:B------:R-:W4:Y:S01]  /*f900*/  S2R R142, SR_TID.X ;  /* 0x00000000008e7919 */ /* 0x000f220000002100 */
[----:B------:R-:W-:Y:S01]  /*f910*/  IMAD.SHL.U32 R144, R3, 0x80, RZ ;  /* 0x0000008003907824 */ /* 0x000fe200078e00ff */
[----:B----4-:R-:W-:Y:S01]  /*f920*/  ISETP.GE.U32.AND P3, PT, R142, 0x180, PT ;  /* 0x000001808e00780c */ /* 0x010fe20003f66070 */
[----:B--2---:R-:W-:Y:S01]  /*f930*/  IMAD.IADD R18, R18, 0x1, R21 ;  /* 0x0000000112127824 */ /* 0x004fe200078e0215 */
[----:B------:R-:W-:Y:S02]  /*f940*/  SHF.R.U32.HI R21, RZ, 0x7, R142 ;  /* 0x00000007ff157819 */ /* 0x000fe4000001168e */
[----:B------:R-:W-:Y:S01]  /*f950*/  IADD3 R142, -R144, 0x1, RZ ;  /* 0x00000001908e7810 */ /* 0x000fe20007ffe1ff */
[----:B0-----:R-:W-:-:S04]  /*f960*/  @P2 IMAD.HI.U32 R9, R18, R9, RZ ;  /* 0x0000000912092227 */ /* 0x001fc800078e00ff */
[----:B------:R-:W-:Y:S01]  /*f970*/  IMAD R142, R138, -0x2, R142 ;  /* 0xfffffffe8a8e7824 */ /* 0x000fe200078e028e */
[----:B-1----:R-:W-:Y:S01]  /*f980*/  @P2 SHF.R.U32.HI R18, RZ, R8, R9 ;  /* 0x00000008ff122219 */ /* 0x002fe20000011609 */
[----:B---3--:R-:W-:Y:S02]  /*f990*/  IMAD R9, R10, 0x2000, R2 ;  /* 0x000020000a097824 */ /* 0x008fe400078e0202 */
[----:B------:R-:W-:Y:S01]  /*f9a0*/  VIADD R8, R2, 0x400 ;  /* 0x0000040002087836 */ /* 0x000fe20000000000 */
[----:B------:R-:W-:Y:S01]  /*f9b0*/  IADD3 R142, -R136, R142, R137 ;  /* 0x0000008e888e7210 */ /* 0x000fe20007ffe189 */
[----:B------:R-:W0:Y:S01]  /*f9c0*/  SHFL.IDX PT, R145, R18, RZ, 0x1c1f ;  /* 0x001c1fff12917589 */ /* 0x000e2200000e0000 */
[----:B------:R-:W-:Y:S01]  /*f9d0*/  R2UR UR8, R9 ;  /* 0x00000000090872ca */ /* 0x000fe200000e0000 */
[----:B------:R-:W-:Y:S01]  /*f9e0*/  IMAD.MOV.U32 R9, RZ, RZ, -0x7fffffe0 ;  /* 0x80000020ff097424 */ /* 0x000fe200078e00ff */
[----:B------:R-:W-:-:S04]  /*f9f0*/  SHF.R.U32.HI R8, RZ, 0x4, R8 ;  /* 0x00000004ff087819 */ /* 0x000fc80000011608 */
[----:B------:R-:W-:Y:S02]  /*fa00*/  LOP3.LUT R8, R8, 0x3fff, RZ, 0xc0, !PT ;  /* 0x00003fff08087812 */ /* 0x000fe400078ec0ff */
[----:B------:R-:W-:Y:S01]  /*fa10*/  R2UR UR11, R9 ;  /* 0x00000000090b72ca */ /* 0x000fe200000e0000 */
[----:B------:R-:W-:Y:S01]  /*fa20*/  IMAD.MOV.U32 R9, RZ, RZ, -0x7fffffe0 ;  /* 0x80000020ff097424 */ /* 0x000fe200078e00ff */
[----:B------:R-:W-:-:S03]  /*fa30*/  LOP3.LUT R8, R8, 0x2000000, RZ, 0xfc, !PT ;  /* 0x0200000008087812 */ /* 0x000fc600078efcff */
[----:B------:R-:W-:Y:S02]  /*fa40*/  UIADD3 UR8, UR8, 0x21800, URZ ;  /* 0x0002180008087890 */ /* 0x000fe4000fffe03f */
[----:B------:R-:W-:Y:S02]  /*fa50*/  IMAD R8, R16, 0x600, R8 ;  /* 0x0000060010087824 */ /* 0x000fe400078e0208 */
[----:B------:R-:W-:Y:S02]  /*fa60*/  USHF.R.U32.HI UR8, URZ, 0x4, UR8 ;  /* 0x000000043f087899 */ /* 0x000fe40008011608 */
[C---:B------:R-:W-:Y:S01]  /*fa70*/  VIADD R10, R8.reuse, 0x40 ;  /* 0x00000040080a7836 */ /* 0x040fe20000000000 */
[----:B------:R-:W-:Y:S01]  /*fa80*/  R2UR UR10, R8 ;  /* 0x00000000080a72ca */ /* 0x000fe200000e0000 */
[----:B------:R-:W-:-:S04]  /*fa90*/  ULOP3.LUT UR8, UR8, 0x3fff, URZ, 0xc0, !UPT ;  /* 0x00003fff08087892 */ /* 0x000fc8000f8ec03f */
[----:B------:R-:W-:-:S07]  /*faa0*/  ULOP3.LUT UR12, UR8, 0x10000, URZ, 0xfc, !UPT ;  /* 0x00010000080c7892 */ /* 0x000fce000f8efc3f */
[----:B------:R-:W-:Y:S02]  /*fab0*/  UMOV UR8, UR12 ;  /* 0x0000000c00087c82 */ /* 0x000fe40008000000 */
[----:B------:R-:W-:Y:S01]  /*fac0*/  HGMMA.64x96x16.F32.BF16 R88, gdesc[UR8].tnspB, R88, gsb0 ;  /* 0x41600000085879f0 */ /* 0x000fe20008001858 */
[----:B------:R-:W-:Y:S01]  /*fad0*/  R2UR UR10, R10 ;  /* 0x000000000a0a72ca */ /* 0x000fe200000e0000 */
[----:B------:R-:W-:Y:S01]  /*fae0*/  UIADD3 UR8, UR12, 0x2, URZ ;  /* 0x000000020c087890 */ /* 0x000fe2000fffe03f */
[----:B------:R-:W-:Y:S01]  /*faf0*/  R2UR UR11, R11 ;  /* 0x000000000b0b72ca */ /* 0x000fe200000e0000 */
[----:B------:R-:W-:Y:S01]  /*fb00*/  UMOV UR9, 0x40000040 ;  /* 0x4000004000097882 */ /* 0x000fe20000000000 */
[----:B------:R-:W-:Y:S02]  /*fb10*/  VIADD R10, R8, 0x80 ;  /* 0x00000080080a7836 */ /* 0x000fe40000000000 */
[----:B------:R-:W-:Y:S01]  /*fb20*/  IMAD.MOV.U32 R11, RZ, RZ, -0x7fffffe0 ;  /* 0x80000020ff0b7424 */ /* 0x000fe200078e00ff */
[----:B------:R-:W-:-:S02]  /*fb30*/  WARPGROUP.DEPBAR.LE gsb0, 0x0 ;  /* 0x00008000000079c5 */ /* 0x000fc40000010000 */
[----:B------:R-:W-:-:S06]  /*fb40*/  WARPGROUP.ARRIVE ;  /* 0x00000000000079c5 */ /* 0x000fcc0000000000 */
[----:B------:R-:W-:Y:S01]  /*fb50*/  HGMMA.64x96x16.F32.BF16 R88, gdesc[UR8].tnspB, R88, gsb0 ;  /* 0x41600000085879f0 */ /* 0x000fe20008001858 */
[----:B------:R-:W-:Y:S01]  /*fb60*/  R2UR UR10, R10 ;  /* 0x000000000a0a72ca */ /* 0x000fe200000e0000 */
[----:B------:R-:W-:Y:S01]  /*fb70*/  UIADD3 UR8, UR12, 0x4, URZ ;  /* 0x000000040c087890 */ /* 0x000fe2000fffe03f */
[----:B------:R-:W-:Y:S01]  /*fb80*/  R2UR UR11, R11 ;  /* 0x000000000b0b72ca */ /* 0x000fe200000e0000 */
[----:B------:R-:W-:Y:S01]  /*fb90*/  UMOV UR9, 0x40000040 ;  /* 0x4000004000097882 */ /* 0x000fe20000000000 */
[----:B------:R-:W-:Y:S02]  /*fba0*/  VIADD R10, R8, 0xc0 ;  /* 0x000000c0080a7836 */ /* 0x000fe40000000000 */
[----:B------:R-:W-:Y:S01]  /*fbb0*/  IMAD.MOV.U32 R11, RZ, RZ, -0x7fffffe0 ;  /* 0x80000020ff0b7424 */ /* 0x000fe200078e00ff */
[----:B------:R-:W-:Y:S02]  /*fbc0*/  WARPGROUP.DEPBAR.LE gsb0, 0x0 ;  /* 0x00008000000079c5 */ /* 0x000fe40000010000 */
        /* <DEDUP_REMOVED lines=24> */
[C---:B------:R-:W-:Y:S02]  /*fd50*/  VIADD R10, R8.reuse, 0x180 ;  /* 0x00000180080a7836 */ /* 0x040fe40000000000 */
[----:B------:R-:W-:Y:S02]  /*fd60*/  IMAD.MOV.U32 R11, RZ, RZ, -0x7fffffe0 ;  /* 0x80000020ff0b7424 */ /* 0x000fe400078e00ff */
[----:B------:R-:W-:Y:S01]  /*fd70*/  VIADD R8, R8, 0x1c0 ;  /* 0x000001c008087836 */ /* 0x000fe20000000000 */
[----:B------:R-:W-:-:S02]  /*fd80*/  WARPGROUP.DEPBAR.LE gsb0, 0x0 ;  /* 0x00008000000079c5 */ /* 0x000fc40000010000 */
[----:B------:R-:W-:-:S06]  /*fd90*/  WARPGROUP.ARRIVE ;  /* 0x00000000000079c5 */ /* 0x000fcc0000000000 */
[----:B------:R-:W-:Y:S01]  /*fda0*/  HGMMA.64x96x16.F32.BF16 R88, gdesc[UR8].tnspB, R88, gsb0 ;  /* 0x41600000085879f0 */ /* 0x000fe20008001858 */
[----:B------:R-:W-:Y:S01]  /*fdb0*/  R2UR UR10, R10 ;  /* 0x000000000a0a72ca */ /* 0x000fe200000e0000 */
[----:B------:R-:W-:Y:S01]  /*fdc0*/  UIADD3 UR8, UR12, 0x604, URZ ;  /* 0x000006040c087890 */ /* 0x000fe2000fffe03f */
[----:B------:R-:W-:Y:S01]  /*fdd0*/  R2UR UR11, R11 ;  /* 0x000000000b0b72ca */ /* 0x000fe200000e0000 */
[----:B------:R-:W-:Y:S01]  /*fde0*/  UMOV UR9, 0x40000040 ;  /* 0x4000004000097882 */ /* 0x000fe20000000000 */
[----:B------:R-:W-:-:S05]  /*fdf0*/  IMAD.U32 R10, RZ, RZ, UR43 ;  /* 0x0000002bff0a7e24 */ /* 0x000fca000f8e00ff */
[----:B------:R-:W-:-:S05]  /*fe00*/  LOP3.LUT R143, RZ, R10, RZ, 0x33, !PT ;  /* 0x0000000aff8f7212 */ /* 0x000fca00078e33ff */
[----:B------:R-:W-:Y:S02]  /*fe10*/  IMAD.IADD R143, R143, 0x1, R142 ;  /* 0x000000018f8f7824 */ /* 0x000fe400078e028e */
[----:B------:R-:W-:Y:S02]  /*fe20*/  VIADD R142, R142, UR50 ;  /* 0x000000328e8e7c36 */ /* 0x000fe40008000000 */
[----:B0-----:R-:W-:Y:S01]  /*fe30*/  IMAD.IADD R11, R145, 0x1, R143 ;  /* 0x00000001910b7824 */ /* 0x001fe200078e028f */
        /* <DEDUP_REMOVED lines=8> */
[----:B------:R-:W-:Y:S02]  /*fec0*/  @!P1 IMAD R9, R20, 0x8, R2 ;  /* 0x0000000814099824 */ /* 0x000fe400078e0202 */
[----:B------:R-:W-:Y:S01]  /*fed0*/  IMAD.IADD R21, R145, 0x1, R142 ;  /* 0x0000000191157824 */ /* 0x000fe200078e028e */
[----:B------:R-:W-:Y:S01]  /*fee0*/  SEL R8, R8, 0x9, !P3 ;  /* 0x0000000908087807 */ /* 0x000fe20005800000 */
[----:B------:R-:W-:Y:S01]  /*fef0*/  @!P1 VIADD R9, R9, 0x2d840 ;  /* 0x0002d84009099836 */ /* 0x000fe20000000000 */
[----:B------:R-:W-:-:S04]  /*ff00*/  PLOP3.LUT P3, PT, PT, PT, UP0, 0x40, 0x0 ;  /* 0x000000000000781c */ /* 0x000fc80003f6e808 */
[----:B------:R-:W-:Y:S01]  /*ff10*/  @!P1 PRMT R9, RZ, 0x654, R9 ;  /* 0x00000654ff099816 */ /* 0x000fe20000000009 */
[----:B------:R-:W-:Y:S02]  /*ff20*/  WARPGROUP.DEPBAR.LE gsb0, 0x0 ;  /* 0x00008000000079c5 */ /* 0x000fe40000010000 */
[----:B------:R-:W-:-:S06]  /*ff30*/  WARPGROUP.ARRIVE ;  /* 0x00000000000079c5 */ /* 0x000fcc0000000000 */
[----:B------:R-:W-:Y:S03]  /*ff40*/  HGMMA.64x96x16.F32.BF16 R88, gdesc[UR8].tnspB, R88, gsb0 ;  /* 0x41600000085879f0 */ /* 0x000fe60008001858 */
[----:B------:R-:W-:Y:S02]  /*ff50*/  WARPGROUP.DEPBAR.LE gsb0, 0x0 ;  /* 0x00008000000079c5 */ /* 0x000fe40000010000 */
[----:B------:R0:W-:Y:S06]  /*ff60*/  BAR.ARV R8, 0x100 ;  /* 0x000400080000751d */ /* 0x0001ec0000002000 */
[----:B------:R0:W-:Y:S01]  /*ff70*/  @!P1 SYNCS.ARRIVE.TRANS64.RED.A1T0 RZ, [R9+URZ], RZ ;  /* 0x000000ff09ff99a7 */ /* 0x0001e2000810043f */
[----:B------:R-:W-:Y:S05]  /*ff80*/  @P3 BRA `(.L_x_1515) ;  /* 0x0000000000583947 */ /* 0x000fea0003800000 */
[----:B------:R-:W-:Y:S01]  /*ff90*/  IADD3 R145, -R136, R137, R145 ;  /* 0x0000008988917210 */ /* 0x000fe20007ffe191 */
[----:B------:R-:W-:Y:S03]  /*ffa0*/  BSSY B0, `(.L_x_1516) ;  /* 0x0000010000007945 */ /* 0x000fe60003800000 */
        /* <DEDUP_REMOVED lines=10> */
.L_x_1517:
[----:B------:R-:W-:-:S05]  /*10050*/  IMAD.U32 R154, RZ, RZ, UR42 ;  /* 0x0000002aff9a7e24 */ /* 0x000fca000f8e00ff */
[----:B------:R-:W-:-:S13]  /*10060*/  ISETP.NE.AND P3, PT, R154, 0x1, PT ;  /* 0x000000019a00780c */ /* 0x000fda0003f65270 */
[----:B0-----:R-:W0:Y:S02]  /*10070*/  @P3 LDC.64 R8, c[0x0][0x9e8] ;  /* 0x00027a00ff083b82 */ /* 0x001e240000000a00 */
[----:B0-----:R-:W-:-:S05]  /*10080*/  @P3 IMAD.HI.U32 R8, R145, R8, RZ ;  /* 0x0000000891083227 */ /* 0x001fca00078e00ff */
[----:B------:R-:W-:-:S07]  /*10090*/  @P3 SHF.R.U32.HI R145, RZ, R9, R8 ;  /* 0x00000009ff913219 */ /* 0x000fce0000011608 */
.L_x_1518:
[----:B------:R-:W-:Y:S05]  /*100a0*/  BSYNC B0 ;  /* 0x0000000000007941 */ /* 0x000fea0003800000 */
.L_x_1516:
[----:B------:R-:W-:-:S04]  /*100b0*/  IMAD R145, R145, R154, -R144 ;  /* 0x0000009a91917224 */ /* 0x000fc800078e0a90 */
[----:B------:R-:W-:-:S05]  /*100c0*/  IMAD R145, R138, -0x2, R145 ;  /* 0xfffffffe8a917824 */ /* 0x000fca00078e0291 */
[----:B------:R-:W-:Y:S02]  /*100d0*/  VIMNMX R11, R11, R145, !PT ;  /* 0x000000910b0b7248 */ /* 0x000fe40007fe0100 */
[----:B------:R-:W-:-:S07]  /*100e0*/  VIADDMNMX R21, R145, R154, R21, PT ;  /* 0x0000009a91157246 */ /* 0x000fce0003800115 */
.L_x_1515:
[----:B------:R-:W-:Y:S01]  /*100f0*/  ISETP.GT.AND P3, PT, R3, -0x1, PT ;  /* 0xffffffff0300780c */ /* 0x000fe20003f64270 */
[----:B------:R-:W1:Y:S03]  /*10100*/  SHFL.IDX PT, R18, R18, 0x1, 0x1c1f ;  /* 0x003c1f0012127f89 */ /* 0x000e6600000e0000 */
[C---:B------:R-:W-:Y:S02]  /*10110*/  ISETP.GT.AND P4, PT, R11.reuse, RZ, P3 ;  /* 0x000000ff0b00720c */ /* 0x040fe40001f84270 */
[----:B------:R-:W-:Y:S02]  /*10120*/  ISETP.GT.AND P5, PT, R11, 0x1, P3 ;  /* 0x000000010b00780c */ /* 0x000fe40001fa4270 */
[C---:B------:R-:W-:Y:S02]  /*10130*/  ISETP.LT.OR P4, PT, R21.reuse, 0x1, P4 ;  /* 0x000000011500780c */ /* 0x040fe40002781670 */
[----:B------:R-:W-:-:S02]  /*10140*/  ISETP.LT.OR P5, PT, R21, 0x2, P5 ;  /* 0x000000021500780c */ /* 0x000fc40002fa1670 */
[----:B------:R-:W-:Y:S02]  /*10150*/  FSEL R24, R24, -INF , !P4 ;  /* 0xff80000018187808 */ /* 0x000fe40006000000 */
[----:B------:R-:W-:Y:S02]  /*10160*/  ISETP.GT.AND P4, PT, R11, 0x8, P3 ;  /* 0x000000080b00780c */ /* 0x000fe40001f84270 */
[----:B------:R-:W-:Y:S02]  /*10170*/  FSEL R25, R25, -INF , !P5 ;  /* 0xff80000019197808 */ /* 0x000fe40006800000 */
[----:B------:R-:W-:Y:S02]  /*10180*/  ISETP.LT.OR P4, PT, R21, 0x9, P4 ;  /* 0x000000091500780c */ /* 0x000fe40002781670 */
[----:B------:R-:W-:Y:S02]  /*10190*/  ISETP.GT.AND P5, PT, R11, 0x9, P3 ;  /* 0x000000090b00780c */ /* 0x000fe40001fa4270 */
[----:B------:R-:W-:-:S02]  /*101a0*/  FSEL R28, R28, -INF , !P4 ;  /* 0xff8000001c1c7808 */ /* 0x000fc40006000000 */
[----:B------:R-:W-:Y:S01]  /*101b0*/  ISETP.GT.AND P4, PT, R11, 0x10, P3 ;  /* 0x000000100b00780c */ /* 0x000fe20001f84270 */
[--C-:B-1----:R-:W-:Y:S01]  /*101c0*/  IMAD.IADD R142, R142, 0x1, R18.reuse ;  /* 0x000000018e8e7824 */ /* 0x102fe200078e0212 */
[----:B------:R-:W-:Y:S01]  /*101d0*/  ISETP.LT.OR P5, PT, R21, 0xa, P5 ;  /* 0x0000000a1500780c */ /* 0x000fe20002fa1670 */
[----:B------:R-:W-:Y:S01]  /*101e0*/  IMAD.IADD R143, R143, 0x1, R18 ;  /* 0x000000018f8f7824 */ /* 0x000fe200078e0212 */
[----:B------:R-:W-:Y:S02]  /*101f0*/  ISETP.LT.OR P4, PT, R21, 0x11, P4 ;  /* 0x000000111500780c */ /* 0x000fe40002781670 */
[----:B------:R-:W-:Y:S02]  /*10200*/  FSEL R29, R29, -INF , !P5 ;  /* 0xff8000001d1d7808 */ /* 0x000fe40006800000 */
[----:B------:R-:W-:Y:S02]  /*10210*/  FSEL R32, R32, -INF , !P4 ;  /* 0xff80000020207808 */ /* 0x000fe40006000000 */
[----:B------:R-:W-:-:S02]  /*10220*/  ISETP.GT.AND P4, PT, R11, 0x18, P3 ;  /* 0x000000180b00780c */ /* 0x000fc40001f84270 */
[----:B------:R-:W-:Y:S02]  /*10230*/  ISETP.GT.AND P5, PT, R11, 0x11, P3 ;  /* 0x000000110b00780c */ /* 0x000fe40001fa4270 */
[C---:B------:R-:W-:Y:S02]  /*10240*/  ISETP.LT.OR P4, PT, R21.reuse, 0x19, P4 ;  /* 0x000000191500780c */ /* 0x040fe40002781670 */
[----:B------:R-:W-:Y:S02]  /*10250*/  ISETP.LT.OR P5, PT, R21, 0x12, P5 ;  /* 0x000000121500780c */ /* 0x000fe40002fa1670 */
[----:B------:R-:W-:Y:S02]  /*10260*/  FSEL R36, R36, -INF , !P4 ;  /* 0xff80000024247808 */ /* 0x000fe40006000000 */
[----:B------:R-:W-:Y:S02]  /*10270*/  ISETP.GT.AND P4, PT, R11, 0x20, P3 ;  /* 0x000000200b00780c */ /* 0x000fe40001f84270 */
[----:B------:R-:W-:-:S02]  /*10280*/  FSEL R33, R33, -INF , !P5 ;  /* 0xff80000021217808 */ /* 0x000fc40006800000 */
[----:B------:R-:W-:Y:S02]  /*10290*/  ISETP.LT.OR P4, PT, R21, 0x21, P4 ;  /* 0x000000211500780c */ /* 0x000fe40002781670 */
[C---:B------:R-:W-:Y:S02]  /*102a0*/  ISETP.GT.AND P5, PT, R11.reuse, 0x19, P3 ;  /* 0x000000190b00780c */ /* 0x040fe40001fa4270 */
[----:B------:R-:W-:Y:S02]  /*102b0*/  FSEL R40, R40, -INF , !P4 ;  /* 0xff80000028287808 */ /* 0x000fe40006000000 */
[----:B------:R-:W-:Y:S02]  /*102c0*/  ISETP.GT.AND P4, PT, R11, 0x28, P3 ;  /* 0x000000280b00780c */ /* 0x000fe40001f84270 */
[C---:B------:R-:W-:Y:S02]  /*102d0*/  ISETP.LT.OR P5, PT, R21.reuse, 0x1a, P5 ;  /* 0x0000001a1500780c */ /* 0x040fe40002fa1670 */
[----:B------:R-:W-:-:S02]  /*102e0*/  ISETP.LT.OR P4, PT, R21, 0x29, P4 ;  /* 0x000000291500780c */ /* 0x000fc40002781670 */
[----:B------:R-:W-:Y:S02]  /*102f0*/  FSEL R37, R37, -INF , !P5 ;  /* 0xff80000025257808 */ /* 0x000fe40006800000 */
        /* <DEDUP_REMOVED lines=60> */
[----:B------:R-:W-:Y:S02]  /*106c0*/  ISETP.GT.AND P5, PT, R11, 0x71, P3 ;  /* 0x000000710b00780c */ /* 0x000fe40001fa4270 */
[----:B------:R-:W-:Y:S02]  /*106d0*/  FSEL R84, R84, -INF , !P4 ;  /* 0xff80000054547808 */ /* 0x000fe40006000000 */
[----:B------:R-:W-:Y:S02]  /*106e0*/  PLOP3.LUT P4, PT, PT, PT, UP0, 0x40, 0x0 ;  /* 0x000000000000781c */ /* 0x000fe40003f8e808 */
[----:B------:R-:W-:-:S04]  /*106f0*/  ISETP.LT.OR P5, PT, R21, 0x72, P5 ;  /* 0x000000721500780c */ /* 0x000fc80002fa1670 */
[----:B------:R-:W-:Y:S02]  /*10700*/  FSEL R81, R81, -INF , !P5 ;  /* 0xff80000051517808 */ /* 0x000fe40006800000 */
[----:B------:R-:W-:-:S04]  /*10710*/  ISETP.GT.AND P5, PT, R11, 0x79, P3 ;  /* 0x000000790b00780c */ /* 0x000fc80001fa4270 */
[----:B------:R-:W-:-:S04]  /*10720*/  ISETP.LT.OR P5, PT, R21, 0x7a, P5 ;  /* 0x0000007a1500780c */ /* 0x000fc80002fa1670 */
[----:B------:R-:W-:Y:S01]  /*10730*/  FSEL R85, R85, -INF , !P5 ;  /* 0xff80000055557808 */ /* 0x000fe20006800000 */
[----:B------:R-:W-:Y:S08]  /*10740*/  @P4 BRA `(.L_x_1519) ;  /* 0x0000000000584947 */ /* 0x000ff00003800000 */
        /* <DEDUP_REMOVED lines=12> */
.L_x_1521:
[----:B------:R-:W-:-:S05]  /*10810*/  IMAD.U32 R11, RZ, RZ, UR42 ;  /* 0x0000002aff0b7e24 */ /* 0x000fca000f8e00ff */
[----:B------:R-:W-:-:S13]  /*10820*/  ISETP.NE.AND P4, PT, R11, 0x1, PT ;  /* 0x000000010b00780c */ /* 0x000fda0003f85270 */
[----:B0-----:R-:W0:Y:S02]  /*10830*/  @P4 LDC.64 R8, c[0x0][0x9e8] ;  /* 0x00027a00ff084b82 */ /* 0x001e240000000a00 */
[----:B0-----:R-:W-:-:S05]  /*10840*/  @P4 IMAD.HI.U32 R8, R18, R8, RZ ;  /* 0x0000000812084227 */ /* 0x001fca00078e00ff */
[----:B------:R-:W-:-:S07]  /*10850*/  @P4 SHF.R.U32.HI R18, RZ, R9, R8 ;  /* 0x00000009ff124219 */ /* 0x000fce0000011608 */
.L_x_1522:
[----:B------:R-:W-:Y:S05]  /*10860*/  BSYNC B0 ;  /* 0x0000000000007941 */ /* 0x000fea0003800000 */
.L_x_1520:
[----:B------:R-:W-:-:S04]  /*10870*/  IMAD R18, R18, R11, -R144 ;  /* 0x0000000b12127224 */ /* 0x000fc800078e0a90 */
[----:B------:R-:W-:-:S05]  /*10880*/  IMAD R18, R138, -0x2, R18 ;  /* 0xfffffffe8a127824 */ /* 0x000fca00078e0212 */
[----:B------:R-:W-:Y:S02]  /*10890*/  VIMNMX R143, R143, R18, !PT ;  /* 0x000000128f8f7248 */ /* 0x000fe40007fe0100 */
[----:B------:R-:W-:-:S07]  /*108a0*/  VIADDMNMX R142, R18, R11, R142, PT ;  /* 0x0000000b128e7246 */ /* 0x000fce000380018e */
.L_x_1519:
[----:B0-----:R-:W-:Y:S01]  /*108b0*/  @!P1 IMAD R8, R16, 0x8, R2 ;  /* 0x0000000810089824 */ /* 0x001fe200078e0202 */
[----:B------:R-:W2:Y:S01]  /*108c0*/  LDL R144, [R1+0x20] ;  /* 0x0000200001907983 */ /* 0x000ea20000100800 */
[----:B------:R-:W-:Y:S02]  /*108d0*/  UMOV UR41, UR7 ;  /* 0x0000000700297c82 */ /* 0x000fe40008000000 */
[----:B------:R-:W-:-:S05]  /*108e0*/  @!P1 VIADD R8, R8, 0x2d860 ;  /* 0x0002d86008089836 */ /* 0x000fca0000000000 */
[----:B------:R-:W-:-:S04]  /*108f0*/  @!P1 PRMT R8, RZ, 0x654, R8 ;  /* 0x00000654ff089816 */ /* 0x000fc80000000008 */
[----:B------:R0:W-:Y:S02]  /*10900*/  @!P1 SYNCS.ARRIVE.TRANS64.RED.A1T0 RZ, [R8+URZ], RZ ;  /* 0x000000ff08ff99a7 */ /* 0x0001e4000810043f */
[----:B0-----:R-:W-:-:S04]  /*10910*/  FMNMX.FTZ R8, R24, R0, !PT ;  /* 0x0000000018087209 */ /* 0x001fc80007810000 */
        /* <DEDUP_REMOVED lines=34> */
[----:B0-----:R-:W-:-:S04]  /*10b40*/  FMNMX.FTZ R8, R8, R9, !PT ;  /* 0x0000000908087209 */ /* 0x001fc80007810000 */
[----:B------:R-:W-:-:S04]  /*10b50*/  FSETP.NEU.FTZ.AND P4, PT, R8, -INF , PT ;  /* 0xff8000000800780b */ /* 0x000fc80003f9d000 */
[----:B------:R-:W-:-:S05]  /*10b60*/  FSEL R9, R8, RZ, P4 ;  /* 0x000000ff08097208 */ /* 0x000fca0002000000 */
[----:B------:R-:W-:Y:S01]  /*10b70*/  FADD.FTZ R9, -R9, R0 ;  /* 0x0000000009097221 */ /* 0x000fe20000010100 */
[----:B------:R-:W-:-:S03]  /*10b80*/  FMUL.FTZ R0, R8, UR41 ;  /* 0x0000002908007c20 */ /* 0x000fc60008410000 */
[----:B------:R-:W-:Y:S02]  /*10b90*/  FMUL.FTZ R9, R9, UR41 ;  /* 0x0000002909097c20 */ /* 0x000fe40008410000 */
[----:B------:R-:W-:Y:S02]  /*10ba0*/  FSEL R0, R0, RZ, P4 ;  /* 0x000000ff00007208 */ /* 0x000fe40002000000 */
[----:B------:R-:W-:Y:S02]  /*10bb0*/  ISETP.GT.AND P4, PT, R143, 0x1, P3 ;  /* 0x000000018f00780c */ /* 0x000fe40001f84270 */
[----:B------:R-:W-:Y:S01]  /*10bc0*/  MUFU.EX2 R9, R9 ;  /* 0x0000000900097308 */ /* 0x000fe20000000800 */
[--C-:B------:R-:W-:Y:S01]  /*10bd0*/  FFMA.FTZ R24, R24, UR41, -R0.reuse ;  /* 0x0000002918187c23 */ /* 0x100fe20008010800 */
[----:B------:R-:W-:Y:S01]  /*10be0*/  ISETP.LT.OR P5, PT, R142, 0x2, P4 ;  /* 0x000000028e00780c */ /* 0x000fe200027a1670 */
[--C-:B------:R-:W-:Y:S01]  /*10bf0*/  FFMA.FTZ R25, R25, UR41, -R0.reuse ;  /* 0x0000002919197c23 */ /* 0x100fe20008010800 */
[----:B------:R-:W-:Y:S01]  /*10c00*/  ISETP.GT.AND P4, PT, R143, 0x8, P3 ;  /* 0x000000088f00780c */ /* 0x000fe20001f84270 */
[--C-:B------:R-:W-:Y:S01]  /*10c10*/  FFMA.FTZ R28, R28, UR41, -R0.reuse ;  /* 0x000000291c1c7c23 */ /* 0x100fe20008010800 */
[----:B------:R-:W-:Y:S01]  /*10c20*/  FSEL R27, R27, -INF , !P5 ;  /* 0xff8000001b1b7808 */ /* 0x000fe20006800000 */
[--C-:B------:R-:W-:Y:S01]  /*10c30*/  FFMA.FTZ R29, R29, UR41, -R0.reuse ;  /* 0x000000291d1d7c23 */ /* 0x100fe20008010800 */
[----:B------:R-:W-:Y:S01]  /*10c40*/  ISETP.GT.AND P5, PT, R143, 0x9, P3 ;  /* 0x000000098f00780c */ /* 0x000fe20001fa4270 */
[----:B------:R-:W0:Y:S01]  /*10c50*/  MUFU.EX2 R24, R24 ;  /* 0x0000001800187308 */ /* 0x000e220000000800 */
[----:B------:R-:W-:Y:S01]  /*10c60*/  ISETP.LT.OR P4, PT, R142, 0x9, P4 ;  /* 0x000000098e00780c */ /* 0x000fe20002781670 */
[--C-:B------:R-:W-:Y:S01]  /*10c70*/  FFMA.FTZ R32, R32, UR41, -R0.reuse ;  /* 0x0000002920207c23 */ /* 0x100fe20008010800 */
[----:B------:R-:W-:Y:S01]  /*10c80*/  ISETP.LT.OR P5, PT, R142, 0xa, P5 ;  /* 0x0000000a8e00780c */ /* 0x000fe20002fa1670 */
[--C-:B------:R-:W-:Y:S01]  /*10c90*/  FFMA.FTZ R33, R33, UR41, -R0.reuse ;  /* 0x0000002921217c23 */ /* 0x100fe20008010800 */
[----:B------:R-:W-:Y:S01]  /*10ca0*/  FSEL R30, R30, -INF , !P4 ;  /* 0xff8000001e1e7808 */ /* 0x000fe20006000000 */
[--C-:B------:R-:W-:Y:S01]  /*10cb0*/  FFMA.FTZ R36, R36, UR41, -R0.reuse ;  /* 0x0000002924247c23 */ /* 0x100fe20008010800 */
[----:B------:R-:W-:Y:S01]  /*10cc0*/  FSEL R31, R31, -INF , !P5 ;  /* 0xff8000001f1f7808 */ /* 0x000fe20006800000 */
[----:B------:R-:W1:Y:S01]  /*10cd0*/  MUFU.EX2 R25, R25 ;  /* 0x0000001900197308 */ /* 0x000e620000000800 */
[----:B------:R-:W-:Y:S01]  /*10ce0*/  ISETP.GT.AND P5, PT, R143, 0x11, P3 ;  /* 0x000000118f00780c */ /* 0x000fe20001fa4270 */
[--C-:B------:R-:W-:Y:S01]  /*10cf0*/  FFMA.FTZ R37, R37, UR41, -R0.reuse ;  /* 0x0000002925257c23 */ /* 0x100fe20008010800 */
[----:B------:R-:W-:Y:S01]  /*10d00*/  ISETP.GT.AND P4, PT, R143, 0x10, P3 ;  /* 0x000000108f00780c */ /* 0x000fe20001f84270 */
[--C-:B------:R-:W-:Y:S01]  /*10d10*/  FFMA.FTZ R40, R40, UR41, -R0.reuse ;  /* 0x0000002928287c23 */ /* 0x100fe20008010800 */
[C---:B------:R-:W-:Y:S01]  /*10d20*/  ISETP.LT.OR P5, PT, R142.reuse, 0x12, P5 ;  /* 0x000000128e00780c */ /* 0x040fe20002fa1670 */
[----:B------:R-:W-:Y:S01]  /*10d30*/  FFMA.FTZ R41, R41, UR41, -R0 ;  /* 0x0000002929297c23 */ /* 0x000fe20008010800 */
[----:B------:R-:W-:Y:S01]  /*10d40*/  ISETP.LT.OR P4, PT, R142, 0x11, P4 ;  /* 0x000000118e00780c */ /* 0x000fe20002781670 */
[----:B------:R-:W-:Y:S01]  /*10d50*/  MUFU.EX2 R29, R29 ;  /* 0x0000001d001d7308 */ /* 0x000fe20000000800 */
[----:B------:R-:W-:Y:S01]  /*10d60*/  FSEL R35, R35, -INF , !P5 ;  /* 0xff80000023237808 */ /* 0x000fe20006800000 */
[----:B0-----:R-:W-:Y:S01]  /*10d70*/  FFMA.FTZ R5, R9, R5, R24 ;  /* 0x0000000509057223 */ /* 0x001fe20000010018 */
[----:B------:R-:W-:Y:S01]  /*10d80*/  ISETP.GT.AND P5, PT, R143, 0x19, P3 ;  /* 0x000000198f00780c */ /* 0x000fe20001fa4270 */
[--C-:B------:R-:W-:Y:S01]  /*10d90*/  FFMA.FTZ R44, R44, UR41, -R0.reuse ;  /* 0x000000292c2c7c23 */ /* 0x100fe20008010800 */
[----:B------:R-:W-:Y:S01]  /*10da0*/  FSEL R34, R34, -INF , !P4 ;  /* 0xff80000022227808 */ /* 0x000fe20006000000 */
[--C-:B------:R-:W-:Y:S01]  /*10db0*/  FFMA.FTZ R45, R45, UR41, -R0.reuse ;  /* 0x000000292d2d7c23 */ /* 0x100fe20008010800 */
[----:B------:R-:W-:Y:S01]  /*10dc0*/  ISETP.LT.OR P5, PT, R142, 0x1a, P5 ;  /* 0x0000001a8e00780c */ /* 0x000fe20002fa1670 */
[----:B------:R-:W-:Y:S01]  /*10dd0*/  MUFU.EX2 R32, R32 ;  /* 0x0000002000207308 */ /* 0x000fe20000000800 */
[----:B------:R-:W-:Y:S01]  /*10de0*/  ISETP.GT.AND P4, PT, R143, 0x18, P3 ;  /* 0x000000188f00780c */ /* 0x000fe20001f84270 */
[----:B-1----:R-:W-:Y:S01]  /*10df0*/  FADD.FTZ R5, R25, R5 ;  /* 0x0000000519057221 */ /* 0x002fe20000010000 */
[----:B------:R-:W-:Y:S01]  /*10e00*/  FSEL R39, R39, -INF , !P5 ;  /* 0xff80000027277808 */ /* 0x000fe20006800000 */
[--C-:B------:R-:W-:Y:S01]  /*10e10*/  FFMA.FTZ R48, R48, UR41, -R0.reuse ;  /* 0x0000002930307c23 */ /* 0x100fe20008010800 */
[----:B------:R-:W-:Y:S01]  /*10e20*/  ISETP.GT.AND P5, PT, R143, 0x21, P3 ;  /* 0x000000218f00780c */ /* 0x000fe20001fa4270 */
[--C-:B------:R-:W-:Y:S01]  /*10e30*/  FFMA.FTZ R49, R49, UR41, -R0.reuse ;  /* 0x0000002931317c23 */ /* 0x100fe20008010800 */
[C---:B------:R-:W-:Y:S01]  /*10e40*/  ISETP.LT.OR P4, PT, R142.reuse, 0x19, P4 ;  /* 0x000000198e00780c */ /* 0x040fe20002781670 */
[----:B------:R-:W-:Y:S01]  /*10e50*/  MUFU.EX2 R33, R33 ;  /* 0x0000002100217308 */ /* 0x000fe20000000800 */
[----:B------:R-:W-:Y:S01]  /*10e60*/  ISETP.LT.OR P5, PT, R142, 0x22, P5 ;  /* 0x000000228e00780c */ /* 0x000fe20002fa1670 */
[--C-:B------:R-:W-:Y:S01]  /*10e70*/  FFMA.FTZ R52, R52, UR41, -R0.reuse ;  /* 0x0000002934347c23 */ /* 0x100fe20008010800 */
[----:B------:R-:W-:Y:S01]  /*10e80*/  FSEL R38, R38, -INF , !P4 ;  /* 0xff80000026267808 */ /* 0x000fe20006000000 */
[--C-:B------:R-:W-:Y:S01]  /*10e90*/  FFMA.FTZ R53, R53, UR41, -R0.reuse ;  /* 0x0000002935357c23 */ /* 0x100fe20008010800 */
[----:B------:R-:W-:Y:S01]  /*10ea0*/  FSEL R43, R43, -INF , !P5 ;  /* 0xff8000002b2b7808 */ /* 0x000fe20006800000 */
[--C-:B------:R-:W-:Y:S01]  /*10eb0*/  FFMA.FTZ R56, R56, UR41, -R0.reuse ;  /* 0x0000002938387c23 */ /* 0x100fe20008010800 */
[C---:B------:R-:W-:Y:S01]  /*10ec0*/  ISETP.GT.AND P5, PT, R143.reuse, 0x29, P3 ;  /* 0x000000298f00780c */ /* 0x040fe20001fa4270 */
[----:B------:R-:W-:Y:S01]  /*10ed0*/  MUFU.EX2 R36, R36 ;  /* 0x0000002400247308 */ /* 0x000fe20000000800 */
[----:B------:R-:W-:Y:S01]  /*10ee0*/  ISETP.GT.AND P4, PT, R143, 0x20, P3 ;  /* 0x000000208f00780c */ /* 0x000fe20001f84270 */
[--C-:B------:R-:W-:Y:S01]  /*10ef0*/  FFMA.FTZ R57, R57, UR41, -R0.reuse ;  /* 0x0000002939397c23 */ /* 0x100fe20008010800 */
[----:B------:R-:W-:Y:S01]  /*10f00*/  ISETP.LT.OR P5, PT, R142, 0x2a, P5 ;  /* 0x0000002a8e00780c */ /* 0x000fe20002fa1670 */
[--C-:B------:R-:W-:Y:S01]  /*10f10*/  FFMA.FTZ R60, R60, UR41, -R0.reuse ;  /* 0x000000293c3c7c23 */ /* 0x100fe20008010800 */
[----:B------:R-:W-:Y:S01]  /*10f20*/  ISETP.LT.OR P4, PT, R142, 0x21, P4 ;  /* 0x000000218e00780c */ /* 0x000fe20002781670 */
[--C-:B------:R-:W-:Y:S01]  /*10f30*/  FFMA.FTZ R61, R61, UR41, -R0.reuse ;  /* 0x000000293d3d7c23 */ /* 0x100fe20008010800 */
[----:B------:R-:W-:Y:S01]  /*10f40*/  FSEL R47, R47, -INF , !P5 ;  /* 0xff8000002f2f7808 */ /* 0x000fe20006800000 */
[----:B------:R-:W-:Y:S01]  /*10f50*/  MUFU.EX2 R37, R37 ;  /* 0x0000002500257308 */ /* 0x000fe20000000800 */
[----:B------:R-:W-:Y:S01]  /*10f60*/  ISETP.GT.AND P5, PT, R143, 0x31, P3 ;  /* 0x000000318f00780c */ /* 0x000fe20001fa4270 */
[--C-:B------:R-:W-:Y:S01]  /*10f70*/  FFMA.FTZ R64, R64, UR41, -R0.reuse ;  /* 0x0000002940407c23 */ /* 0x100fe20008010800 */
[----:B------:R-:W-:Y:S01]  /*10f80*/  FSEL R42, R42, -INF , !P4 ;  /* 0xff8000002a2a7808 */ /* 0x000fe20006000000 */
[--C-:B------:R-:W-:Y:S01]  /*10f90*/  FFMA.FTZ R65, R65, UR41, -R0.reuse ;  /* 0x0000002941417c23 */ /* 0x100fe20008010800 */
[----:B------:R-:W-:Y:S01]  /*10fa0*/  ISETP.LT.OR P5, PT, R142, 0x32, P5 ;  /* 0x000000328e00780c */ /* 0x000fe20002fa1670 */
[--C-:B------:R-:W-:Y:S01]  /*10fb0*/  FFMA.FTZ R68, R68, UR41, -R0.reuse ;  /* 0x0000002944447c23 */ /* 0x100fe20008010800 */
[----:B------:R-:W-:Y:S01]  /*10fc0*/  ISETP.GT.AND P4, PT, R143, 0x28, P3 ;  /* 0x000000288f00780c */ /* 0x000fe20001f84270 */
[----:B------:R-:W-:Y:S01]  /*10fd0*/  MUFU.EX2 R40, R40 ;  /* 0x0000002800287308 */ /* 0x000fe20000000800 */
[----:B------:R-:W-:Y:S01]  /*10fe0*/  FSEL R51, R51, -INF , !P5 ;  /* 0xff80000033337808 */ /* 0x000fe20006800000 */
[--C-:B------:R-:W-:Y:S01]  /*10ff0*/  FFMA.FTZ R69, R69, UR41, -R0.reuse ;  /* 0x0000002945457c23 */ /* 0x100fe20008010800 */
[----:B------:R-:W-:Y:S01]  /*11000*/  ISETP.GT.AND P5, PT, R143, 0x39, P3 ;  /* 0x000000398f00780c */ /* 0x000fe20001fa4270 */
[--C-:B------:R-:W-:Y:S01]  /*11010*/  FFMA.FTZ R72, R72, UR41, -R0.reuse ;  /* 0x0000002948487c23 */ /* 0x100fe20008010800 */
[C---:B------:R-:W-:Y:S01]  /*11020*/  ISETP.LT.OR P4, PT, R142.reuse, 0x29, P4 ;  /* 0x000000298e00780c */ /* 0x040fe20002781670 */
[--C-:B------:R-:W-:Y:S01]  /*11030*/  FFMA.FTZ R73, R73, UR41, -R0.reuse ;  /* 0x0000002949497c23 */ /* 0x100fe20008010800 */
[----:B------:R-:W-:Y:S01]  /*11040*/  ISETP.LT.OR P5, PT, R142, 0x3a, P5 ;  /* 0x0000003a8e00780c */ /* 0x000fe20002fa1670 */
[----:B------:R-:W-:Y:S01]  /*11050*/  MUFU.EX2 R41, R41 ;  /* 0x0000002900297308 */ /* 0x000fe20000000800 */
[----:B------:R-:W-:Y:S01]  /*11060*/  FSEL R46, R46, -INF , !P4 ;  /* 0xff8000002e2e7808 */ /* 0x000fe20006000000 */
[--C-:B------:R-:W-:Y:S01]  /*11070*/  FFMA.FTZ R76, R76, UR41, -R0.reuse ;  /* 0x000000294c4c7c23 */ /* 0x100fe20008010800 */
[----:B------:R-:W-:Y:S01]  /*11080*/  FSEL R55, R55, -INF , !P5 ;  /* 0xff80000037377808 */ /* 0x000fe20006800000 */
[--C-:B------:R-:W-:Y:S01]  /*11090*/  FFMA.FTZ R77, R77, UR41, -R0.reuse ;  /* 0x000000294d4d7c23 */ /* 0x100fe20008010800 */
[C---:B------:R-:W-:Y:S01]  /*110a0*/  ISETP.GT.AND P5, PT, R143.reuse, 0x41, P3 ;  /* 0x000000418f00780c */ /* 0x040fe20001fa4270 */
[--C-:B------:R-:W-:Y:S01]  /*110b0*/  FFMA.FTZ R80, R80, UR41, -R0.reuse ;  /* 0x0000002950507c23 */ /* 0x100fe20008010800 */
[----:B------:R-:W-:Y:S01]  /*110c0*/  ISETP.GT.AND P4, PT, R143, 0x30, P3 ;  /* 0x000000308f00780c */ /* 0x000fe20001f84270 */
[----:B------:R-:W-:Y:S01]  /*110d0*/  MUFU.EX2 R44, R44 ;  /* 0x0000002c002c7308 */ /* 0x000fe20000000800 */
[C---:B------:R-:W-:Y:S01]  /*110e0*/  ISETP.LT.OR P5, PT, R142.reuse, 0x42, P5 ;  /* 0x000000428e00780c */ /* 0x040fe20002fa1670 */
[--C-:B------:R-:W-:Y:S01]  /*110f0*/  FFMA.FTZ R81, R81, UR41, -R0.reuse ;  /* 0x0000002951517c23 */ /* 0x100fe20008010800 */
[----:B------:R-:W-:Y:S01]  /*11100*/  ISETP.LT.OR P4, PT, R142, 0x31, P4 ;  /* 0x000000318e00780c */ /* 0x000fe20002781670 */
[--C-:B------:R-:W-:Y:S01]  /*11110*/  FFMA.FTZ R84, R84, UR41, -R0.reuse ;  /* 0x0000002954547c23 */ /* 0x100fe20008010800 */
[----:B------:R-:W-:Y:S01]  /*11120*/  FSEL R59, R59, -INF , !P5 ;  /* 0xff8000003b3b7808 */ /* 0x000fe20006800000 */
[----:B------:R-:W-:Y:S01]  /*11130*/  FFMA.FTZ R0, R85, UR41, -R0 ;  /* 0x0000002955007c23 */ /* 0x000fe20008010800 */
[----:B------:R-:W-:Y:S01]  /*11140*/  ISETP.GT.AND P5, PT, R143, 0x49, P3 ;  /* 0x000000498f00780c */ /* 0x000fe20001fa4270 */
[----:B------:R-:W-:Y:S01]  /*11150*/  MUFU.EX2 R45, R45 ;  /* 0x0000002d002d7308 */ /* 0x000fe20000000800 */
[----:B------:R-:W-:-:S02]  /*11160*/  FSEL R50, R50, -INF , !P4 ;  /* 0xff80000032327808 */ /* 0x000fc40006000000 */
[C---:B------:R-:W-:Y:S02]  /*11170*/  ISETP.LT.OR P5, PT, R142.reuse, 0x4a, P5 ;  /* 0x0000004a8e00780c */ /* 0x040fe40002fa1670 */
[----:B------:R-:W-:Y:S02]  /*11180*/  ISETP.GT.AND P4, PT, R143, 0x38, P3 ;  /* 0x000000388f00780c */ /* 0x000fe40001f84270 */
[----:B------:R-:W-:Y:S01]  /*11190*/  FSEL R63, R63, -INF , !P5 ;  /* 0xff8000003f3f7808 */ /* 0x000fe20006800000 */
[----:B------:R-:W-:Y:S01]  /*111a0*/  MUFU.EX2 R48, R48 ;  /* 0x0000003000307308 */ /* 0x000fe20000000800 */
[----:B------:R-:W-:Y:S02]  /*111b0*/  ISETP.GT.AND P5, PT, R143, 0x51, P3 ;  /* 0x000000518f00780c */ /* 0x000fe40001fa4270 */
[C---:B------:R-:W-:Y:S02]  /*111c0*/  ISETP.LT.OR P4, PT, R142.reuse, 0x39, P4 ;  /* 0x000000398e00780c */ /* 0x040fe40002781670 */
[----:B------:R-:W-:-:S02]  /*111d0*/  ISETP.LT.OR P5, PT, R142, 0x52, P5 ;  /* 0x000000528e00780c */ /* 0x000fc40002fa1670 */
[----:B------:R-:W-:Y:S01]  /*111e0*/  FSEL R54, R54, -INF , !P4 ;  /* 0xff80000036367808 */ /* 0x000fe20006000000 */
[----:B------:R-:W-:Y:S01]  /*111f0*/  MUFU.EX2 R49, R49 ;  /* 0x0000003100317308 */ /* 0x000fe20000000800 */
[----:B------:R-:W-:Y:S02]  /*11200*/  FSEL R67, R67, -INF , !P5 ;  /* 0xff80000043437808 */ /* 0x000fe40006800000 */
[C---:B------:R-:W-:Y:S02]  /*11210*/  ISETP.GT.AND P5, PT, R143.reuse, 0x59, P3 ;  /* 0x000000598f00780c */ /* 0x040fe40001fa4270 */
[----:B------:R-:W-:Y:S02]  /*11220*/  ISETP.GT.AND P4, PT, R143, 0x40, P3 ;  /* 0x000000408f00780c */ /* 0x000fe40001f84270 */
[C---:B------:R-:W-:Y:S01]  /*11230*/  ISETP.LT.OR P5, PT, R142.reuse, 0x5a, P5 ;  /* 0x0000005a8e00780c */ /* 0x040fe20002fa1670 */
[----:B------:R-:W-:Y:S01]  /*11240*/  MUFU.EX2 R52, R52 ;  /* 0x0000003400347308 */ /* 0x000fe20000000800 */
[----:B------:R-:W-:-:S02]  /*11250*/  ISETP.LT.OR P4, PT, R142, 0x41, P4 ;  /* 0x000000418e00780c */ /* 0x000fc40002781670 */
[----:B------:R-:W-:Y:S02]  /*11260*/  FSEL R71, R71, -INF , !P5 ;  /* 0xff80000047477808 */ /* 0x000fe40006800000 */
[C---:B------:R-:W-:Y:S02]  /*11270*/  ISETP.GT.AND P5, PT, R143.reuse, 0x61, P3 ;  /* 0x000000618f00780c */ /* 0x040fe40001fa4270 */
[----:B------:R-:W-:Y:S01]  /*11280*/  FSEL R58, R58, -INF , !P4 ;  /* 0xff8000003a3a7808 */ /* 0x000fe20006000000 */
[----:B------:R-:W-:Y:S01]  /*11290*/  MUFU.EX2 R53, R53 ;  /* 0x0000003500357308 */ /* 0x000fe20000000800 */
[----:B------:R-:W-:Y:S02]  /*112a0*/  ISETP.LT.OR P5, PT, R142, 0x62, P5 ;  /* 0x000000628e00780c */ /* 0x000fe40002fa1670 */
[----:B------:R-:W-:Y:S02]  /*112b0*/  ISETP.GT.AND P4, PT, R143, 0x48, P3 ;  /* 0x000000488f00780c */ /* 0x000fe40001f84270 */
[----:B------:R-:W-:-:S02]  /*112c0*/  FSEL R75, R75, -INF , !P5 ;  /* 0xff8000004b4b7808 */ /* 0x000fc40006800000 */
[----:B------:R-:W-:Y:S01]  /*112d0*/  ISETP.GT.AND P5, PT, R143, 0x69, P3 ;  /* 0x000000698f00780c */ /* 0x000fe20001fa4270 */
[----:B------:R-:W-:Y:S01]  /*112e0*/  MUFU.EX2 R56, R56 ;  /* 0x0000003800387308 */ /* 0x000fe20000000800 */
[C---:B------:R-:W-:Y:S02]  /*112f0*/  ISETP.LT.OR P4, PT, R142.reuse, 0x49, P4 ;  /* 0x000000498e00780c */ /* 0x040fe40002781670 */
[----:B------:R-:W-:Y:S02]  /*11300*/  ISETP.LT.OR P5, PT, R142, 0x6a, P5 ;  /* 0x0000006a8e00780c */ /* 0x000fe40002fa1670 */
[----:B------:R-:W-:Y:S02]  /*11310*/  FSEL R62, R62, -INF , !P4 ;  /* 0xff8000003e3e7808 */ /* 0x000fe40006000000 */
[----:B------:R-:W-:Y:S01]  /*11320*/  FSEL R79, R79, -INF , !P5 ;  /* 0xff8000004f4f7808 */ /* 0x000fe20006800000 */
[----:B------:R-:W-:Y:S01]  /*11330*/  MUFU.EX2 R57, R57 ;  /* 0x0000003900397308 */ /* 0x000fe20000000800 */
[----:B------:R-:W-:-:S02]  /*11340*/  ISETP.GT.AND P5, PT, R143, RZ, P3 ;  /* 0x000000ff8f00720c */ /* 0x000fc40001fa4270 */
[----:B------:R-:W-:Y:S02]  /*11350*/  ISETP.GT.AND P4, PT, R143, 0x50, P3 ;  /* 0x000000508f00780c */ /* 0x000fe40001f84270 */
[C---:B------:R-:W-:Y:S02]  /*11360*/  ISETP.LT.OR P5, PT, R142.reuse, 0x1, P5 ;  /* 0x000000018e00780c */ /* 0x040fe40002fa1670 */
[----:B------:R-:W-:Y:S01]  /*11370*/  ISETP.LT.OR P4, PT, R142, 0x51, P4 ;  /* 0x000000518e00780c */ /* 0x000fe20002781670 */
[----:B------:R-:W-:Y:S01]  /*11380*/  MUFU.EX2 R60, R60 ;  /* 0x0000003c003c7308 */ /* 0x000fe20000000800 */
[----:B------:R-:W-:Y:S02]  /*11390*/  FSEL R18, R26, -INF , !P5 ;  /* 0xff8000001a127808 */ /* 0x000fe40006800000 */
[----:B------:R-:W-:Y:S02]  /*113a0*/  FSEL R66, R66, -INF , !P4 ;  /* 0xff80000042427808 */ /* 0x000fe40006000000 */
[----:B------:R-:W-:-:S02]  /*113b0*/  FMNMX.FTZ R11, R18, R6, !PT ;  /* 0x00000006120b7209 */ /* 0x000fc40007810000 */
[----:B------:R-:W-:Y:S01]  /*113c0*/  ISETP.GT.AND P4, PT, R143, 0x58, P3 ;  /* 0x000000588f00780c */ /* 0x000fe20001f84270 */
[----:B------:R-:W0:Y:S01]  /*113d0*/  MUFU.EX2 R26, R28 ;  /* 0x0000001c001a7308 */ /* 0x000e220000000800 */
[----:B------:R-:W-:Y:S02]  /*113e0*/  FMNMX.FTZ R11, R27, R11, !PT ;  /* 0x0000000b1b0b7209 */ /* 0x000fe40007810000 */
[----:B------:R-:W-:Y:S02]  /*113f0*/  ISETP.LT.OR P4, PT, R142, 0x59, P4 ;  /* 0x000000598e00780c */ /* 0x000fe40002781670 */
[----:B------:R-:W-:Y:S02]  /*11400*/  FMNMX.FTZ R11, R30, R11, !PT ;  /* 0x0000000b1e0b7209 */ /* 0x000fe40007810000 */
[----:B------:R-:W-:Y:S01]  /*11410*/  FSEL R70, R70, -INF , !P4 ;  /* 0xff80000046467808 */ /* 0x000fe20006000000 */
[----:B------:R-:W-:Y:S01]  /*11420*/  MUFU.EX2 R61, R61 ;  /* 0x0000003d003d7308 */ /* 0x000fe20000000800 */
[----:B------:R-:W-:-:S02]  /*11430*/  FMNMX.FTZ R11, R31, R11, !PT ;  /* 0x0000000b1f0b7209 */ /* 0x000fc40007810000 */
[----:B------:R-:W-:Y:S02]  /*11440*/  ISETP.GT.AND P4, PT, R143, 0x60, P3 ;  /* 0x000000608f00780c */ /* 0x000fe40001f84270 */
[----:B------:R-:W-:Y:S02]  /*11450*/  FMNMX.FTZ R11, R34, R11, !PT ;  /* 0x0000000b220b7209 */ /* 0x000fe40007810000 */
[----:B------:R-:W-:Y:S01]  /*11460*/  ISETP.LT.OR P4, PT, R142, 0x61, P4 ;  /* 0x000000618e00780c */ /* 0x000fe20002781670 */
[----:B------:R-:W-:Y:S01]  /*11470*/  MUFU.EX2 R64, R64 ;  /* 0x0000004000407308 */ /* 0x000fe20000000800 */
[----:B------:R-:W-:Y:S01]  /*11480*/  FMNMX.FTZ R11, R35, R11, !PT ;  /* 0x0000000b230b7209 */ /* 0x000fe20007810000 */
[----:B0-----:R-:W-:Y:S01]  /*11490*/  FADD.FTZ R5, R26, R5 ;  /* 0x000000051a057221 */ /* 0x001fe20000010000 */
[----:B------:R-:W-:Y:S02]  /*114a0*/  FSEL R74, R74, -INF , !P4 ;  /* 0xff8000004a4a7808 */ /* 0x000fe40006000000 */
[----:B------:R-:W-:Y:S01]  /*114b0*/  FMNMX.FTZ R11, R38, R11, !PT ;  /* 0x0000000b260b7209 */ /* 0x000fe20007810000 */
[----:B------:R-:W-:Y:S01]  /*114c0*/  FADD.FTZ R5, R29, R5 ;  /* 0x000000051d057221 */ /* 0x000fe20000010000 */
[----:B------:R-:W-:Y:S01]  /*114d0*/  ISETP.GT.AND P4, PT, R143, 0x68, P3 ;  /* 0x000000688f00780c */ /* 0x000fe20001f84270 */
[----:B------:R-:W-:Y:S01]  /*114e0*/  MUFU.EX2 R65, R65 ;  /* 0x0000004100417308 */ /* 0x000fe20000000800 */
[----:B------:R-:W-:Y:S01]  /*114f0*/  FMNMX.FTZ R11, R39, R11, !PT ;  /* 0x0000000b270b7209 */ /* 0x000fe20007810000 */
[----:B------:R-:W-:Y:S01]  /*11500*/  FADD.FTZ R5, R32, R5 ;  /* 0x0000000520057221 */ /* 0x000fe20000010000 */
[----:B------:R-:W-:-:S02]  /*11510*/  ISETP.LT.OR P4, PT, R142, 0x69, P4 ;  /* 0x000000698e00780c */ /* 0x000fc40002781670 */
[----:B------:R-:W-:Y:S01]  /*11520*/  FMNMX.FTZ R11, R42, R11, !PT ;  /* 0x0000000b2a0b7209 */ /* 0x000fe20007810000 */
[----:B------:R-:W-:Y:S01]  /*11530*/  FADD.FTZ R5, R33, R5 ;  /* 0x0000000521057221 */ /* 0x000fe20000010000 */
[----:B------:R-:W-:Y:S01]  /*11540*/  FSEL R78, R78, -INF , !P4 ;  /* 0xff8000004e4e7808 */ /* 0x000fe20006000000 */
[----:B------:R-:W-:Y:S01]  /*11550*/  MUFU.EX2 R68, R68 ;  /* 0x0000004400447308 */ /* 0x000fe20000000800 */
[----:B------:R-:W-:Y:S02]  /*11560*/  FMNMX.FTZ R11, R43, R11, !PT ;  /* 0x0000000b2b0b7209 */ /* 0x000fe40007810000 */
[----:B------:R-:W-:Y:S02]  /*11570*/  ISETP.GT.AND P4, PT, R143, 0x70, P3 ;  /* 0x000000708f00780c */ /* 0x000fe40001f84270 */
[----:B------:R-:W-:Y:S02]  /*11580*/  FMNMX.FTZ R11, R46, R11, !PT ;  /* 0x0000000b2e0b7209 */ /* 0x000fe40007810000 */
[----:B------:R-:W-:Y:S01]  /*11590*/  ISETP.LT.OR P4, PT, R142, 0x71, P4 ;  /* 0x000000718e00780c */ /* 0x000fe20002781670 */
[----:B------:R-:W-:Y:S01]  /*115a0*/  MUFU.EX2 R69, R69 ;  /* 0x0000004500457308 */ /* 0x000fe20000000800 */
[----:B------:R-:W-:-:S02]  /*115b0*/  FMNMX.FTZ R11, R47, R11, !PT ;  /* 0x0000000b2f0b7209 */ /* 0x000fc40007810000 */
[----:B------:R-:W-:Y:S02]  /*115c0*/  FSEL R82, R82, -INF , !P4 ;  /* 0xff80000052527808 */ /* 0x000fe40006000000 */
[----:B------:R-:W-:Y:S02]  /*115d0*/  FMNMX.FTZ R11, R50, R11, !PT ;  /* 0x0000000b320b7209 */ /* 0x000fe40007810000 */
[----:B------:R-:W-:Y:S01]  /*115e0*/  ISETP.GT.AND P4, PT, R143, 0x71, P3 ;  /* 0x000000718f00780c */ /* 0x000fe20001f84270 */
[----:B------:R-:W-:Y:S01]  /*115f0*/  MUFU.EX2 R72, R72 ;  /* 0x0000004800487308 */ /* 0x000fe20000000800 */
[----:B------:R-:W-:Y:S02]  /*11600*/  FMNMX.FTZ R11, R51, R11, !PT ;  /* 0x0000000b330b7209 */ /* 0x000fe40007810000 */
[----:B------:R-:W-:Y:S02]  /*11610*/  ISETP.GT.AND P5, PT, R143, 0x78, P3 ;  /* 0x000000788f00780c */ /* 0x000fe40001fa4270 */
[----:B------:R-:W-:-:S02]  /*11620*/  FMNMX.FTZ R11, R54, R11, !PT ;  /* 0x0000000b360b7209 */ /* 0x000fc40007810000 */
[----:B------:R-:W-:Y:S01]  /*11630*/  ISETP.LT.OR P4, PT, R142, 0x72, P4 ;  /* 0x000000728e00780c */ /* 0x000fe20002781670 */
        /* <DEDUP_REMOVED lines=9> */
[----:B------:R-:W-:Y:S01]  /*116d0*/  ISETP.LT.OR P3, PT, R142, 0x7a, P3 ;  /* 0x0000007a8e00780c */ /* 0x000fe20001f61670 */
[----:B------:R-:W-:Y:S01]  /*116e0*/  MUFU.EX2 R77, R77 ;  /* 0x0000004d004d7308 */ /* 0x000fe20000000800 */
[----:B------:R-:W-:Y:S02]  /*116f0*/  FMNMX.FTZ R11, R63, R11, !PT ;  /* 0x0000000b3f0b7209 */ /* 0x000fe40007810000 */
[----:B------:R-:W-:Y:S02]  /*11700*/  FSEL R86, R86, -INF , !P5 ;  /* 0xff80000056567808 */ /* 0x000fe40006800000 */
[----:B------:R-:W-:-:S02]  /*11710*/  FMNMX.FTZ R11, R66, R11, !PT ;  /* 0x0000000b420b7209 */ /* 0x000fc40007810000 */
[----:B------:R-:W-:Y:S01]  /*11720*/  FSEL R87, R87, -INF , !P3 ;  /* 0xff80000057577808 */ /* 0x000fe20005800000 */
[----:B------:R-:W-:Y:S01]  /*11730*/  MUFU.EX2 R80, R80 ;  /* 0x0000005000507308 */ /* 0x000fe20000000800 */
[----:B------:R-:W-:Y:S02]  /*11740*/  FMNMX.FTZ R11, R67, R11, !PT ;  /* 0x0000000b430b7209 */ /* 0x000fe40007810000 */
[----:B------:R-:W-:Y:S02]  /*11750*/  F2FP.BF16.F32.PACK_AB R26, R29, R26 ;  /* 0x0000001a1d1a723e */ /* 0x000fe400000010ff */
[----:B------:R-:W-:Y:S02]  /*11760*/  FMNMX.FTZ R11, R70, R11, !PT ;  /* 0x0000000b460b7209 */ /* 0x000fe40007810000 */
[----:B------:R-:W-:Y:S01]  /*11770*/  F2FP.BF16.F32.PACK_AB R24, R25, R24 ;  /* 0x000000181918723e */ /* 0x000fe200000010ff */
[----:B------:R-:W-:Y:S01]  /*11780*/  MUFU.EX2 R81, R81 ;  /* 0x0000005100517308 */ /* 0x000fe20000000800 */
[----:B------:R-:W-:-:S02]  /*11790*/  FMNMX.FTZ R11, R71, R11, !PT ;  /* 0x0000000b470b7209 */ /* 0x000fc40007810000 */
[----:B------:R-:W-:Y:S01]  /*117a0*/  F2FP.BF16.F32.PACK_AB R32, R33, R32 ;  /* 0x000000202120723e */ /* 0x000fe200000010ff */
[----:B------:R-:W-:Y:S01]  /*117b0*/  FADD.FTZ R33, R36, R5 ;  /* 0x0000000524217221 */ /* 0x000fe20000010000 */
[----:B------:R-:W-:-:S03]  /*117c0*/  FMNMX.FTZ R11, R74, R11, !PT ;  /* 0x0000000b4a0b7209 */ /* 0x000fc60007810000 */
[----:B------:R-:W-:Y:S01]  /*117d0*/  FADD.FTZ R33, R37, R33 ;  /* 0x0000002125217221 */ /* 0x000fe20000010000 */
[----:B------:R-:W-:Y:S01]  /*117e0*/  FMNMX.FTZ R11, R75, R11, !PT ;  /* 0x0000000b4b0b7209 */ /* 0x000fe20007810000 */
[----:B------:R-:W-:Y:S02]  /*117f0*/  MUFU.EX2 R84, R84 ;  /* 0x0000005400547308 */ /* 0x000fe40000000800 */
[----:B------:R-:W-:Y:S01]  /*11800*/  FADD.FTZ R33, R40, R33 ;  /* 0x0000002128217221 */ /* 0x000fe20000010000 */
[----:B------:R-:W-:Y:S02]  /*11810*/  FMNMX.FTZ R11, R78, R11, !PT ;  /* 0x0000000b4e0b7209 */ /* 0x000fe40007810000 */
[C---:B------:R-:W-:Y:S01]  /*11820*/  F2FP.BF16.F32.PACK_AB R40, R41.reuse, R40 ;  /* 0x000000282928723e */ /* 0x040fe200000010ff */
[----:B------:R-:W-:Y:S01]  /*11830*/  FADD.FTZ R33, R41, R33 ;  /* 0x0000002129217221 */ /* 0x000fe20000010000 */
[----:B------:R-:W-:Y:S01]  /*11840*/  FMNMX.FTZ R11, R79, R11, !PT ;  /* 0x0000000b4f0b7209 */ /* 0x000fe20007810000 */
[----:B------:R-:W-:Y:S02]  /*11850*/  MUFU.EX2 R0, R0 ;  /* 0x0000000000007308 */ /* 0x000fe40000000800 */
[----:B------:R-:W-:Y:S01]  /*11860*/  FADD.FTZ R33, R44, R33 ;  /* 0x000000212c217221 */ /* 0x000fe20000010000 */
[----:B------:R-:W-:-:S03]  /*11870*/  FMNMX.FTZ R11, R82, R11, !PT ;  /* 0x0000000b520b7209 */ /* 0x000fc60007810000 */
[----:B------:R-:W-:Y:S01]  /*11880*/  FADD.FTZ R33, R45, R33 ;  /* 0x000000212d217221 */ /* 0x000fe20000010000 */
[----:B------:R-:W-:-:S03]  /*11890*/  FMNMX.FTZ R11, R83, R11, !PT ;  /* 0x0000000b530b7209 */ /* 0x000fc60007810000 */
[----:B------:R-:W-:Y:S01]  /*118a0*/  FADD.FTZ R33, R48, R33 ;  /* 0x0000002130217221 */ /* 0x000fe20000010000 */
[----:B------:R-:W-:-:S03]  /*118b0*/  FMNMX.FTZ R11, R86, R11, !PT ;  /* 0x0000000b560b7209 */ /* 0x000fc60007810000 */
[----:B------:R-:W-:Y:S01]  /*118c0*/  FADD.FTZ R33, R49, R33 ;  /* 0x0000002131217221 */ /* 0x000fe20000010000 */
[----:B------:R-:W-:-:S03]  /*118d0*/  FMNMX.FTZ R11, R87, R11, !PT ;  /* 0x0000000b570b7209 */ /* 0x000fc60007810000 */
[----:B------:R-:W-:Y:S02]  /*118e0*/  FADD.FTZ R41, R52, R33 ;  /* 0x0000002134297221 */ /* 0x000fe40000010000 */
[----:B------:R-:W0:Y:S02]  /*118f0*/  SHFL.BFLY PT, R16, R11, 0x2, 0x1f ;  /* 0x0c401f000b107f89 */ /* 0x000e2400000e0000 */
[----:B------:R-:W-:-:S04]  /*11900*/  FADD.FTZ R41, R53, R41 ;  /* 0x0000002935297221 */ /* 0x000fc80000010000 */
[----:B------:R-:W-:Y:S01]  /*11910*/  FADD.FTZ R41, R56, R41 ;  /* 0x0000002938297221 */ /* 0x000fe20000010000 */
[----:B0-----:R-:W-:-:S05]  /*11920*/  FMNMX.FTZ R11, R11, R16, !PT ;  /* 0x000000100b0b7209 */ /* 0x001fca0007810000 */
[----:B------:R-:W0:Y:S02]  /*11930*/  SHFL.BFLY PT, R16, R11, 0x1, 0x1f ;  /* 0x0c201f000b107f89 */ /* 0x000e2400000e0000 */
[----:B0-----:R-:W-:-:S04]  /*11940*/  FMNMX.FTZ R11, R11, R16, !PT ;  /* 0x000000100b0b7209 */ /* 0x001fc80007810000 */
[C---:B------:R-:W-:Y:S01]  /*11950*/  FSETP.NEU.FTZ.AND P3, PT, R11.reuse, -INF , PT ;  /* 0xff8000000b00780b */ /* 0x040fe20003f7d000 */
[----:B------:R-:W-:-:S05]  /*11960*/  FMUL.FTZ R16, R11, UR41 ;  /* 0x000000290b107c20 */ /* 0x000fca0008410000 */
[----:B------:R-:W-:-:S05]  /*11970*/  FSEL R16, R16, RZ, P3 ;  /* 0x000000ff10107208 */ /* 0x000fca0001800000 */
        /* <DEDUP_REMOVED lines=14> */
[----:B------:R-:W0:Y:S01]  /*11a60*/  MUFU.EX2 R21, R21 ;  /* 0x0000001500157308 */ /* 0x000e220000000800 */
[--C-:B------:R-:W-:Y:S01]  /*11a70*/  FFMA.FTZ R74, R74, UR41, -R16.reuse ;  /* 0x000000294a4a7c23 */ /* 0x100fe20008010810 */
[----:B------:R-:W-:Y:S01]  /*11a80*/  F2FP.BF16.F32.PACK_AB R56, R57, R56 ;  /* 0x000000383938723e */ /* 0x000fe200000010ff */
[--C-:B------:R-:W-:Y:S01]  /*11a90*/  FFMA.FTZ R75, R75, UR41, -R16.reuse ;  /* 0x000000294b4b7c23 */ /* 0x100fe20008010810 */
[--C-:B------:R-:W-:Y:S01]  /*11aa0*/  FFMA.FTZ R78, R78, UR41, -R16.reuse ;  /* 0x000000294e4e7c23 */ /* 0x100fe20008010810 */
[--C-:B------:R-:W-:Y:S01]  /*11ab0*/  FFMA.FTZ R79, R79, UR41, -R16.reuse ;  /* 0x000000294f4f7c23 */ /* 0x100fe20008010810 */
[--C-:B------:R-:W-:Y:S01]  /*11ac0*/  FFMA.FTZ R82, R82, UR41, -R16.reuse ;  /* 0x0000002952527c23 */ /* 0x100fe20008010810 */
[--C-:B------:R-:W-:Y:S01]  /*11ad0*/  FFMA.FTZ R83, R83, UR41, -R16.reuse ;  /* 0x0000002953537c23 */ /* 0x100fe20008010810 */
[----:B------:R-:W-:Y:S01]  /*11ae0*/  MUFU.EX2 R28, R28 ;  /* 0x0000001c001c7308 */ /* 0x000fe20000000800 */
[----:B------:R-:W-:Y:S01]  /*11af0*/  FFMA.FTZ R86, R86, UR41, -R16 ;  /* 0x0000002956567c23 */ /* 0x000fe20008010810 */
[----:B------:R-:W-:-:S06]  /*11b00*/  F2FP.BF16.F32.PACK_AB R42, R45, R44 ;  /* 0x0000002c2d2a723e */ /* 0x000fcc00000010ff */
[----:B------:R-:W1:Y:S01]  /*11b10*/  MUFU.EX2 R29, R29 ;  /* 0x0000001d001d7308 */ /* 0x000e620000000800 */
[----:B0-----:R-:W-:-:S07]  /*11b20*/  F2FP.BF16.F32.PACK_AB R25, R21, R18 ;  /* 0x000000121519723e */ /* 0x001fce00000010ff */
[----:B------:R-:W-:Y:S08]  /*11b30*/  MUFU.EX2 R30, R30 ;  /* 0x0000001e001e7308 */ /* 0x000ff00000000800 */
[----:B------:R-:W-:Y:S01]  /*11b40*/  MUFU.EX2 R31, R31 ;  /* 0x0000001f001f7308 */ /* 0x000fe20000000800 */
[----:B-1----:R-:W-:-:S05]  /*11b50*/  F2FP.BF16.F32.PACK_AB R27, R29, R28 ;  /* 0x0000001c1d1b723e */ /* 0x002fca00000010ff */
[----:B------:R0:W-:Y:S02]  /*11b60*/  STSM.16.M88.4 [R139+0x21800], R24 ;  /* 0x021800188b007844 */ /* 0x0001e40000000200 */
[----:B------:R-:W-:Y:S08]  /*11b70*/  MUFU.EX2 R51, R51 ;  /* 0x0000003300337308 */ /* 0x000ff00000000800 */
[----:B------:R-:W-:Y:S01]  /*11b80*/  MUFU.EX2 R5, R66 ;  /* 0x0000004200057308 */ /* 0x000fe20000000800 */
[----:B0-----:R-:W-:Y:S01]  /*11b90*/  FSEL R26, R11, RZ, P3 ;  /* 0x000000ff0b1a7208 */ /* 0x001fe20001800000 */
[--C-:B------:R-:W-:Y:S01]  /*11ba0*/  FFMA.FTZ R24, R34, UR41, -R16.reuse ;  /* 0x0000002922187c23 */ /* 0x100fe20008010810 */
[--C-:B------:R-:W-:Y:S01]  /*11bb0*/  FFMA.FTZ R25, R35, UR41, -R16.reuse ;  /* 0x0000002923197c23 */ /* 0x100fe20008010810 */
[--C-:B------:R-:W-:Y:S01]  /*11bc0*/  FFMA.FTZ R35, R38, UR41, -R16.reuse ;  /* 0x0000002926237c23 */ /* 0x100fe20008010810 */
[----:B------:R-:W-:Y:S01]  /*11bd0*/  FFMA.FTZ R27, R39, UR41, -R16 ;  /* 0x00000029271b7c23 */ /* 0x000fe20008010810 */
[----:B------:R-:W-:Y:S01]  /*11be0*/  FADD.FTZ R26, -R26, R6 ;  /* 0x000000061a1a7221 */ /* 0x000fe20000010100 */
[--C-:B------:R-:W-:Y:S01]  /*11bf0*/  FFMA.FTZ R38, R43, UR41, -R16.reuse ;  /* 0x000000292b267c23 */ /* 0x100fe20008010810 */
[----:B------:R-:W-:Y:S01]  /*11c00*/  MUFU.EX2 R24, R24 ;  /* 0x0000001800187308 */ /* 0x000fe20000000800 */
[--C-:B------:R-:W-:Y:S01]  /*11c10*/  FFMA.FTZ R43, R46, UR41, -R16.reuse ;  /* 0x000000292e2b7c23 */ /* 0x100fe20008010810 */
[----:B------:R-:W-:Y:S01]  /*11c20*/  FMUL.FTZ R6, R26, UR41 ;  /* 0x000000291a067c20 */ /* 0x000fe20008410000 */
[----:B------:R-:W-:Y:S01]  /*11c30*/  F2FP.BF16.F32.PACK_AB R34, R37, R36 ;  /* 0x000000242522723e */ /* 0x000fe200000010ff */
[--C-:B------:R-:W-:Y:S01]  /*11c40*/  FFMA.FTZ R39, R47, UR41, -R16.reuse ;  /* 0x000000292f277c23 */ /* 0x100fe20008010810 */
[----:B------:R-:W-:-:S03]  /*11c50*/  FFMA.FTZ R26, R50, UR41, -R16 ;  /* 0x00000029321a7c23 */ /* 0x000fc60008010810 */
[----:B------:R-:W0:Y:S08]  /*11c60*/  MUFU.EX2 R6, R6 ;  /* 0x0000000600067308 */ /* 0x000e300000000800 */
[----:B------:R-:W1:Y:S08]  /*11c70*/  MUFU.EX2 R25, R25 ;  /* 0x0000001900197308 */ /* 0x000e700000000800 */
[----:B------:R-:W3:Y:S01]  /*11c80*/  MUFU.EX2 R35, R35 ;  /* 0x0000002300237308 */ /* 0x000ee20000000800 */
[----:B0-----:R-:W-:Y:S01]  /*11c90*/  FFMA.FTZ R18, R6, R4, R18 ;  /* 0x0000000406127223 */ /* 0x001fe20000010012 */
[----:B------:R-:W-:-:S03]  /*11ca0*/  FFMA.FTZ R4, R55, UR41, -R16 ;  /* 0x0000002937047c23 */ /* 0x000fc60008010810 */
[----:B------:R-:W-:Y:S01]  /*11cb0*/  FADD.FTZ R18, R21, R18 ;  /* 0x0000001215127221 */ /* 0x000fe20000010000 */
[--C-:B------:R-:W-:Y:S01]  /*11cc0*/  FFMA.FTZ R21, R59, UR41, -R16.reuse ;  /* 0x000000293b157c23 */ /* 0x100fe20008010810 */
[----:B------:R-:W-:Y:S01]  /*11cd0*/  FFMA.FTZ R59, R62, UR41, -R16 ;  /* 0x000000293e3b7c23 */ /* 0x000fe20008010810 */
[----:B------:R-:W0:Y:S01]  /*11ce0*/  MUFU.EX2 R27, R27 ;  /* 0x0000001b001b7308 */ /* 0x000e220000000800 */
[----:B------:R-:W-:Y:S01]  /*11cf0*/  FADD.FTZ R28, R28, R18 ;  /* 0x000000121c1c7221 */ /* 0x000fe20000010000 */
[----:B-1----:R-:W-:Y:S01]  /*11d00*/  F2FP.BF16.F32.PACK_AB R33, R25, R24 ;  /* 0x000000181921723e */ /* 0x002fe200000010ff */
[----:B------:R-:W-:Y:S02]  /*11d10*/  FFMA.FTZ R16, R87, UR41, -R16 ;  /* 0x0000002957107c23 */ /* 0x000fe40008010810 */
[----:B------:R-:W-:-:S03]  /*11d20*/  FADD.FTZ R28, R29, R28 ;  /* 0x0000001c1d1c7221 */ /* 0x000fc60000010000 */
[----:B------:R-:W1:Y:S01]  /*11d30*/  MUFU.EX2 R38, R38 ;  /* 0x0000002600267308 */ /* 0x000e620000000800 */
[----:B------:R-:W-:Y:S01]  /*11d40*/  FADD.FTZ R28, R24, R28 ;  /* 0x0000001c181c7221 */ /* 0x000fe20000010000 */
[----:B------:R-:W-:-:S03]  /*11d50*/  FADD.FTZ R24, R57, R41 ;  /* 0x0000002939187221 */ /* 0x000fc60000010000 */
[----:B------:R-:W-:Y:S01]  /*11d60*/  FADD.FTZ R36, R25, R28 ;  /* 0x0000001c19247221 */ /* 0x000fe20000010000 */
[----:B------:R-:W-:Y:S02]  /*11d70*/  FADD.FTZ R24, R60, R24 ;  /* 0x000000183c187221 */ /* 0x000fe40000010000 */
[----:B------:R-:W4:Y:S01]  /*11d80*/  MUFU.EX2 R43, R43 ;  /* 0x0000002b002b7308 */ /* 0x000f220000000800 */
[----:B---3--:R-:W-:-:S07]  /*11d90*/  FADD.FTZ R36, R35, R36 ;  /* 0x0000002423247221 */ /* 0x008fce0000010000 */
[----:B------:R-:W3:Y:S01]  /*11da0*/  MUFU.EX2 R39, R39 ;  /* 0x0000002700277308 */ /* 0x000ee20000000800 */
[----:B0-----:R-:W-:Y:S01]  /*11db0*/  FADD.FTZ R36, R27, R36 ;  /* 0x000000241b247221 */ /* 0x001fe20000010000 */
[----:B-1----:R-:W-:-:S06]  /*11dc0*/  F2FP.BF16.F32.PACK_AB R41, R38, R30 ;  /* 0x0000001e2629723e */ /* 0x002fcc00000010ff */
[----:B------:R-:W0:Y:S01]  /*11dd0*/  MUFU.EX2 R26, R26 ;  /* 0x0000001a001a7308 */ /* 0x000e220000000800 */
[----:B------:R-:W-:-:S07]  /*11de0*/  FADD.FTZ R36, R30, R36 ;  /* 0x000000241e247221 */ /* 0x000fce0000010000 */
[----:B------:R-:W1:Y:S01]  /*11df0*/  MUFU.EX2 R4, R4 ;  /* 0x0000000400047308 */ /* 0x000e620000000800 */
[----:B------:R-:W-:-:S07]  /*11e00*/  FADD.FTZ R36, R38, R36 ;  /* 0x0000002426247221 */ /* 0x000fce0000010000 */
[----:B------:R-:W5:Y:S01]  /*11e10*/  MUFU.EX2 R18, R58 ;  /* 0x0000003a00127308 */ /* 0x000f620000000800 */
[----:B----4-:R-:W-:-:S07]  /*11e20*/  FADD.FTZ R36, R43, R36 ;  /* 0x000000242b247221 */ /* 0x010fce0000010000 */
[----:B------:R-:W4:Y:S01]  /*11e30*/  MUFU.EX2 R21, R21 ;  /* 0x0000001500157308 */ /* 0x000f220000000800 */
[----:B---3--:R-:W-:-:S07]  /*11e40*/  FADD.FTZ R37, R39, R36 ;  /* 0x0000002427257221 */ /* 0x008fce0000010000 */
[----:B------:R-:W3:Y:S01]  /*11e50*/  MUFU.EX2 R59, R59 ;  /* 0x0000003b003b7308 */ /* 0x000ee20000000800 */
[----:B0-----:R-:W-:-:S07]  /*11e60*/  FADD.FTZ R37, R26, R37 ;  /* 0x000000251a257221 */ /* 0x001fce0000010000 */
[----:B------:R-:W0:Y:S01]  /*11e70*/  MUFU.EX2 R29, R63 ;  /* 0x0000003f001d7308 */ /* 0x000e220000000800 */
[----:B------:R-:W-:Y:S01]  /*11e80*/  FADD.FTZ R37, R31, R37 ;  /* 0x000000251f257221 */ /* 0x000fe20000010000 */
[----:B------:R-:W-:Y:S01]  /*11e90*/  FADD.FTZ R24, R61, R24 ;  /* 0x000000183d187221 */ /* 0x000fe20000010000 */
[----:B------:R-:W-:Y:S01]  /*11ea0*/  F2FP.BF16.F32.PACK_AB R35, R27, R35 ;  /* 0x000000231b23723e */ /* 0x000fe200000010ff */
[----:B------:R-:W3:Y:S01]  /*11eb0*/  LDL R38, [R1+0x24] ;  /* 0x0000240001267983 */ /* 0x000ee20000100800 */
[----:B------:R-:W-:-:S03]  /*11ec0*/  FADD.FTZ R37, R51, R37 ;  /* 0x0000002533257221 */ /* 0x000fc60000010000 */
[----:B------:R-:W0:Y:S01]  /*11ed0*/  MUFU.EX2 R28, R67 ;  /* 0x00000043001c7308 */ /* 0x000e220000000800 */
[----:B-1----:R-:W-:Y:S01]  /*11ee0*/  FADD.FTZ R37, R4, R37 ;  /* 0x0000002504257221 */ /* 0x002fe20000010000 */
[----:B------:R-:W-:-:S06]  /*11ef0*/  FADD.FTZ R24, R64, R24 ;  /* 0x0000001840187221 */ /* 0x000fcc0000010000 */
[----:B------:R-:W-:Y:S01]  /*11f00*/  MUFU.EX2 R71, R71 ;  /* 0x0000004700477308 */ /* 0x000fe20000000800 */
[----:B-----5:R-:W-:Y:S01]  /*11f10*/  FADD.FTZ R37, R18, R37 ;  /* 0x0000002512257221 */ /* 0x020fe20000010000 */
[----:B----4-:R-:W-:Y:S01]  /*11f20*/  F2FP.BF16.F32.PACK_AB R57, R21, R18 ;  /* 0x000000121539723e */ /* 0x010fe200000010ff */
[----:B--2---:R1:W-:Y:S01]  /*11f30*/  STSM.16.M88.4 [R144], R32 ;  /* 0x0000002090007844 */ /* 0x0043e20000000200 */
[----:B------:R-:W-:Y:S01]  /*11f40*/  F2FP.BF16.F32.PACK_AB R43, R39, R43 ;  /* 0x0000002b272b723e */ /* 0x000fe200000010ff */
[----:B------:R-:W-:-:S03]  /*11f50*/  FADD.FTZ R37, R21, R37 ;  /* 0x0000002515257221 */ /* 0x000fc60000010000 */
[----:B------:R-:W2:Y:S01]  /*11f60*/  MUFU.EX2 R67, R70 ;  /* 0x0000004600437308 */ /* 0x000ea20000000800 */
[----:B---3--:R-:W-:-:S04]  /*11f70*/  FADD.FTZ R30, R59, R37 ;  /* 0x000000253b1e7221 */ /* 0x008fc80000010000 */
[----:B0-----:R-:W-:Y:S01]  /*11f80*/  FADD.FTZ R30, R29, R30 ;  /* 0x0000001e1d1e7221 */ /* 0x001fe20000010000 */
[----:B------:R-:W-:Y:S02]  /*11f90*/  FADD.FTZ R27, R65, R24 ;  /* 0x00000018411b7221 */ /* 0x000fe40000010000 */
[----:B------:R-:W0:Y:S01]  /*11fa0*/  MUFU.EX2 R36, R74 ;  /* 0x0000004a00247308 */ /* 0x000e220000000800 */
[----:B------:R-:W-:Y:S01]  /*11fb0*/  FADD.FTZ R25, R5, R30 ;  /* 0x0000001e05197221 */ /* 0x000fe20000010000 */
[----:B------:R-:W-:-:S03]  /*11fc0*/  FADD.FTZ R30, R68, R27 ;  /* 0x0000001b441e7221 */ /* 0x000fc60000010000 */
[----:B------:R-:W-:Y:S01]  /*11fd0*/  FADD.FTZ R24, R28, R25 ;  /* 0x000000191c187221 */ /* 0x000fe20000010000 */
[----:B------:R-:W-:Y:S02]  /*11fe0*/  FADD.FTZ R25, R69, R30 ;  /* 0x0000001e45197221 */ /* 0x000fe40000010000 */
[----:B------:R-:W3:Y:S01]  /*11ff0*/  MUFU.EX2 R75, R75 ;  /* 0x0000004b004b7308 */ /* 0x000ee20000000800 */
[----:B--2---:R-:W-:Y:S01]  /*12000*/  FADD.FTZ R24, R67, R24 ;  /* 0x0000001843187221 */ /* 0x004fe20000010000 */
[----:B------:R-:W-:Y:S01]  /*12010*/  F2FP.BF16.F32.PACK_AB R51, R4, R51 ;  /* 0x000000330433723e */ /* 0x000fe200000010ff */
[----:B------:R-:W-:Y:S02]  /*12020*/  FADD.FTZ R4, R72, R25 ;  /* 0x0000001948047221 */ /* 0x000fe40000010000 */
[----:B------:R-:W-:Y:S02]  /*12030*/  FADD.FTZ R21, R71, R24 ;  /* 0x0000001847157221 */ /* 0x000fe40000010000 */
[----:B------:R-:W-:Y:S01]  /*12040*/  FADD.FTZ R25, R73, R4 ;  /* 0x0000000449197221 */ /* 0x000fe20000010000 */
[----:B------:R-:W2:Y:S01]  /*12050*/  MUFU.EX2 R78, R78 ;  /* 0x0000004e004e7308 */ /* 0x000ea20000000800 */
[----:B0-----:R-:W-:-:S07]  /*12060*/  FADD.FTZ R4, R36, R21 ;  /* 0x0000001524047221 */ /* 0x001fce0000010000 */
[----:B------:R0:W-:Y:S02]  /*12070*/  MUFU.EX2 R21, R16 ;  /* 0x0000001000157308 */ /* 0x0001e40000000800 */
[----:B0-----:R-:W4:Y:S06]  /*12080*/  LDL R16, [R1+0x18] ;  /* 0x0000180001107983 */ /* 0x001f2c0000100800 */
[----:B------:R-:W0:Y:S01]  /*12090*/  MUFU.EX2 R79, R79 ;  /* 0x0000004f004f7308 */ /* 0x000e220000000800 */
[----:B------:R-:W-:Y:S01]  /*120a0*/  FADD.FTZ R18, R76, R25 ;  /* 0x000000194c127221 */ /* 0x000fe20000010000 */
[----:B---3--:R-:W-:-:S06]  /*120b0*/  FADD.FTZ R25, R75, R4 ;  /* 0x000000044b197221 */ /* 0x008fcc0000010000 */
[----:B------:R-:W3:Y:S01]  /*120c0*/  MUFU.EX2 R82, R82 ;  /* 0x0000005200527308 */ /* 0x000ee20000000800 */
[----:B--2---:R-:W-:-:S07]  /*120d0*/  FADD.FTZ R4, R78, R25 ;  /* 0x000000194e047221 */ /* 0x004fce0000010000 */
[----:B------:R-:W2:Y:S01]  /*120e0*/  MUFU.EX2 R83, R83 ;  /* 0x0000005300537308 */ /* 0x000ea20000000800 */
[----:B------:R-:W-:-:S07]  /*120f0*/  FADD.FTZ R27, R77, R18 ;  /* 0x000000124d1b7221 */ /* 0x000fce0000010000 */
[----:B------:R-:W5:Y:S01]  /*12100*/  MUFU.EX2 R86, R86 ;  /* 0x0000005600567308 */ /* 0x000f620000000800 */
[----:B0-----:R-:W-:Y:S01]  /*12110*/  FADD.FTZ R25, R79, R4 ;  /* 0x000000044f197221 */ /* 0x001fe20000010000 */
[----:B------:R-:W-:Y:S01]  /*12120*/  FADD.FTZ R18, R80, R27 ;  /* 0x0000001b50127221 */ /* 0x000fe20000010000 */
[----:B------:R-:W-:Y:S02]  /*12130*/  F2FP.BF16.F32.PACK_AB R48, R49, R48 ;  /* 0x000000303130723e */ /* 0x000fe400000010ff */
[----:B---3--:R-:W-:Y:S01]  /*12140*/  FADD.FTZ R4, R82, R25 ;  /* 0x0000001952047221 */ /* 0x008fe20000010000 */
[----:B------:R-:W-:Y:S02]  /*12150*/  F2FP.BF16.F32.PACK_AB R50, R53, R52 ;  /* 0x000000343532723e */ /* 0x000fe400000010ff */
[----:B------:R-:W-:Y:S01]  /*12160*/  F2FP.BF16.F32.PACK_AB R49, R31, R26 ;  /* 0x0000001a1f31723e */ /* 0x000fe200000010ff */
[----:B------:R-:W-:Y:S01]  /*12170*/  FADD.FTZ R27, R81, R18 ;  /* 0x00000012511b7221 */ /* 0x000fe20000010000 */
[----:B------:R-:W-:-:S02]  /*12180*/  F2FP.BF16.F32.PACK_AB R58, R61, R60 ;  /* 0x0000003c3d3a723e */ /* 0x000fc400000010ff */
[----:B------:R-:W-:Y:S02]  /*12190*/  F2FP.BF16.F32.PACK_AB R59, R29, R59 ;  /* 0x0000003b1d3b723e */ /* 0x000fe400000010ff */
[----:B------:R-:W-:Y:S02]  /*121a0*/  F2FP.BF16.F32.PACK_AB R64, R65, R64 ;  /* 0x000000404140723e */ /* 0x000fe400000010ff */
[----:B------:R-:W-:Y:S02]  /*121b0*/  F2FP.BF16.F32.PACK_AB R72, R73, R72 ;  /* 0x000000484948723e */ /* 0x000fe400000010ff */
[----:B------:R-:W-:Y:S02]  /*121c0*/  F2FP.BF16.F32.PACK_AB R66, R69, R68 ;  /* 0x000000444542723e */ /* 0x000fe400000010ff */
[----:B------:R-:W-:Y:S02]  /*121d0*/  F2FP.BF16.F32.PACK_AB R80, R81, R80 ;  /* 0x000000505150723e */ /* 0x000fe400000010ff */
[----:B------:R-:W-:Y:S01]  /*121e0*/  F2FP.BF16.F32.PACK_AB R65, R28, R5 ;  /* 0x000000051c41723e */ /* 0x000fe200000010ff */
[----:B--2---:R-:W-:Y:S01]  /*121f0*/  FADD.FTZ R5, R83, R4 ;  /* 0x0000000453057221 */ /* 0x004fe20000010000 */
[----:B------:R-:W-:-:S02]  /*12200*/  F2FP.BF16.F32.PACK_AB R67, R71, R67 ;  /* 0x000000434743723e */ /* 0x000fc400000010ff */
[----:B------:R-:W-:Y:S01]  /*12210*/  F2FP.BF16.F32.PACK_AB R73, R75, R36 ;  /* 0x000000244b49723e */ /* 0x000fe200000010ff */
[----:B------:R1:W-:Y:S01]  /*12220*/  STSM.16.M88.4 [R141], R40 ;  /* 0x000000288d007844 */ /* 0x0003e20000000200 */
[----:B------:R-:W-:Y:S02]  /*12230*/  F2FP.BF16.F32.PACK_AB R74, R77, R76 ;  /* 0x0000004c4d4a723e */ /* 0x000fe400000010ff */
[----:B------:R-:W-:Y:S02]  /*12240*/  F2FP.BF16.F32.PACK_AB R75, R79, R78 ;  /* 0x0000004e4f4b723e */ /* 0x000fe400000010ff */
[----:B------:R-:W-:Y:S01]  /*12250*/  F2FP.BF16.F32.PACK_AB R81, R83, R82 ;  /* 0x000000525351723e */ /* 0x000fe200000010ff */
[----:B------:R1:W-:Y:S01]  /*12260*/  STSM.16.M88.4 [R140], R48 ;  /* 0x000000308c007844 */ /* 0x0003e20000000200 */
[----:B------:R-:W-:Y:S02]  /*12270*/  F2FP.BF16.F32.PACK_AB R82, R0, R84 ;  /* 0x000000540052723e */ /* 0x000fe400000010ff */
[----:B-----5:R-:W-:Y:S01]  /*12280*/  F2FP.BF16.F32.PACK_AB R83, R21, R86 ;  /* 0x000000561553723e */ /* 0x020fe200000010ff */
[----:B------:R1:W-:Y:S01]  /*12290*/  STSM.16.M88.4 [R139+0x27800], R56 ;  /* 0x027800388b007844 */ /* 0x0003e20000000200 */
[----:B------:R-:W-:Y:S01]  /*122a0*/  FADD.FTZ R27, R84, R27 ;  /* 0x0000001b541b7221 */ /* 0x000fe20000010000 */
[----:B------:R-:W-:Y:S01]  /*122b0*/  FADD.FTZ R4, R86, R5 ;  /* 0x0000000556047221 */ /* 0x000fe20000010000 */
        /* <DEDUP_REMOVED lines=51> */
[----:B------:R-:W-:Y:S02]  /*125f0*/  IMAD.MOV.U32 R0, RZ, RZ, R8 ;  /* 0x000000ffff007224 */ /* 0x000fe400078e0008 */
[----:B------:R-:W-:Y:S01]  /*12600*/  IMAD.MOV.U32 R6, RZ, RZ, R11 ;  /* 0x000000ffff067224 */ /* 0x000fe200078e000b */
[----:B------:R1:W-:Y:S04]  /*12610*/  STSM.16.M88.4 [R38], R64 ;  /* 0x0000004026007844 */ /* 0x0003e80000000200 */
[----:B------:R1:W-:Y:S04]  /*12620*/  STSM.16.M88.4 [R141+0x6000], R72 ;  /* 0x006000488d007844 */ /* 0x0003e80000000200 */
[----:B------:R1:W-:Y:S01]  /*12630*/  STSM.16.M88.4 [R140+0x6000], R80 ;  /* 0x006000508c007844 */ /* 0x0003e20000000200 */
[----:B------:R0:W-:Y:S06]  /*12640*/  MEMBAR.ALL.CTA ;  /* 0x0000000000007992 */ /* 0x0001ec0000008000 */
[----:B0-----:R-:W0:Y:S01]  /*12650*/  FENCE.VIEW.ASYNC.S ;  /* 0x00000000000073c6 */ /* 0x001e220000000000 */
[C---:B----4-:R-:W-:Y:S01]  /*12660*/  ISETP.GT.AND P3, PT, R3.reuse, R16, PT ;  /* 0x000000100300720c */ /* 0x050fe20003f64270 */
[----:B------:R-:W-:-:S02]  /*12670*/  VIADD R3, R3, 0xffffffff ;  /* 0xffffffff03037836 */ /* 0x000fc40000000000 */
[----:B------:R-:W-:Y:S01]  /*12680*/  IMAD.MOV.U32 R16, RZ, RZ, R20 ;  /* 0x000000ffff107224 */ /* 0x000fe200078e0014 */
[----:B0-----:R-:W-:-:S09]  /*12690*/  NOP ;  /* 0x0000000000007918 */ /* 0x001fd20000000000 */
[----:B-1----:R-:W-:Y:S05]  /*126a0*/  @P3 BRA `(.L_x_1523) ;  /* 0xffffffcc00103947 */ /* 0x002fea000383ffff */
[----:B------:R-:W-:Y:S02]  /*126b0*/  IMAD.MOV.U32 R6, RZ, RZ, R11 ;  /* 0x000000ffff067224 */ /* 0x000fe400078e000b */
[----:B------:R-:W-:Y:S02]  /*126c0*/  IMAD.MOV.U32 R0, RZ, RZ, R8 ;  /* 0x000000ffff007224 */ /* 0x000fe400078e0008 */
[----:B------:R-:W-:Y:S02]  /*126d0*/  IMAD.MOV.U32 R16, RZ, RZ, R20 ;  /* 0x000000ffff107224 */ /* 0x000fe400078e0014 */
[----:B------:R-:W-:-:S07]  /*126e0*/  IMAD.MOV.U32 R18, RZ, RZ, R7 ;  /* 0x000000ffff127224 */ /* 0x000fce00078e0007 */
.L_x_1505:
[----:B------:R-:W2:Y:S01]  /*126f0*/  LDL R11, [R1+0x1c] ;  /* 0x00001c00010b7983 */ /* 0x000ea20000100800 */
[----:B------:R-:W0:Y:S01]  /*12700*/  LDC R7, c[0x0][0x448] ;  /* 0x00011200ff077b82 */ /* 0x000e220000000800 */
[----:B------:R-:W-:-:S07]  /*12710*/  IADD3 R20, R137, 0x1, -R136 ;  /* 0x0000000189147810 */ /* 0x000fce0007ffe888 */
[----:B------:R-:W1:Y:S01]  /*12720*/  LDC R24, c[0x0][0x9e4] ;  /* 0x00027900ff187b82 */ /* 0x000e620000000800 */
[----:B0-----:R-:W-:Y:S02]  /*12730*/  ISETP.NE.AND P5, PT, R7, 0x1, PT ;  /* 0x000000010700780c */ /* 0x001fe40003fa5270 */
[----:B-1----:R-:W-:-:S11]  /*12740*/  ISETP.GE.AND P4, PT, R24, 0x1, PT ;  /* 0x000000011800780c */ /* 0x002fd60003f86270 */
[----:B------:R-:W0:Y:S08]  /*12750*/  @P5 LDC R8, c[0x0][0x44c] ;  /* 0x00011300ff085b82 */ /* 0x000e300000000800 */
[----:B------:R-:W1:Y:S01]  /*12760*/  @P5 LDC R9, c[0x0][0x450] ;  /* 0x00011400ff095b82 */ /* 0x000e620000000800 */
[----:B--2---:R-:W-:-:S04]  /*12770*/  VIADD R7, R11, 0xbf ;  /* 0x000000bf0b077836 */ /* 0x004fc80000000000 */
[----:B0-----:R-:W-:-:S05]  /*12780*/  @P5 IMAD.HI.U32 R8, R7, R8, RZ ;  /* 0x0000000807085227 */ /* 0x001fca00078e00ff */
[----:B-1----:R-:W-:-:S05]  /*12790*/  @P5 SHF.R.U32.HI R7, RZ, R9, R8 ;  /* 0x00000009ff075219 */ /* 0x002fca0000011608 */
[----:B------:R-:W-:-:S04]  /*127a0*/  IMAD.IADD R7, R7, 0x1, R20 ;  /* 0x0000000107077824 */ /* 0x000fc800078e0214 */
[----:B------:R-:W-:Y:S01]  /*127b0*/  IMAD.IADD R10, R7, 0x1, -R10 ;  /* 0x00000001070a7824 */ /* 0x000fe200078e0a0a */
        /* <DEDUP_REMOVED lines=11> */
.L_x_1526:
[----:B------:R-:W-:-:S13]  /*12870*/  ISETP.NE.AND P2, PT, R24, 0x1, PT ;  /* 0x000000011800780c */ /* 0x000fda0003f45270 */
[----:B------:R-:W0:Y:S02]  /*12880*/  @P2 LDC.64 R8, c[0x0][0x9e8] ;  /* 0x00027a00ff082b82 */ /* 0x000e240000000a00 */
[----:B0-----:R-:W-:-:S05]  /*12890*/  @P2 IMAD.HI.U32 R8, R7, R8, RZ ;  /* 0x0000000807082227 */ /* 0x001fca00078e00ff */
[----:B------:R-:W-:-:S07]  /*128a0*/  @P2 SHF.R.U32.HI R7, RZ, R9, R8 ;  /* 0x00000009ff072219 */ /* 0x000fce0000011608 */
.L_x_1527:
[----:B------:R-:W-:Y:S05]  /*128b0*/  BSYNC B0 ;  /* 0x0000000000007941 */ /* 0x000fea0003800000 */
.L_x_1525:
[----:B------:R-:W-:-:S05]  /*128c0*/  IMAD R7, R7, R24, RZ ;  /* 0x0000001807077224 */ /* 0x000fca00078e02ff */
[----:B------:R-:W-:-:S07]  /*128d0*/  VIMNMX R10, R10, R7, !PT ;  /* 0x000000070a0a7248 */ /* 0x000fce0007fe0100 */
.L_x_1524:
[----:B------:R-:W2:Y:S01]  /*128e0*/  LDL R8, [R1+0x48] ;  /* 0x0000480001087983 */ /* 0x000ea20000100800 */
[----:B------:R-:W-:-:S05]  /*128f0*/  VIADD R10, R10, 0x7f ;  /* 0x0000007f0a0a7836 */ /* 0x000fca0000000000 */
[----:B------:R-:W-:-:S04]  /*12900*/  SHF.R.S32.HI R7, RZ, 0x1f, R10 ;  /* 0x0000001fff077819 */ /* 0x000fc8000001140a */
[----:B------:R-:W-:-:S04]  /*12910*/  LEA.HI R7, R7, R10, RZ, 0x7 ;  /* 0x0000000a07077211 */ /* 0x000fc800078f38ff */
[----:B------:R-:W-:-:S04]  /*12920*/  SHF.R.S32.HI R7, RZ, 0x7, R7 ;  /* 0x00000007ff077819 */ /* 0x000fc80000011407 */
[----:B--2---:R-:W-:-:S04]  /*12930*/  VIMNMX R142, R8, R7, !PT ;  /* 0x00000007088e7248 */ /* 0x004fc80007fe0100 */
[----:B------:R-:W-:-:S13]  /*12940*/  ISETP.GE.AND P2, PT, R3, R142, PT ;  /* 0x0000008e0300720c */ /* 0x000fda0003f46270 */
[----:B------:R-:W-:Y:S05]  /*12950*/  @!P2 BRA `(.L_x_1528) ;  /* 0x0000002000eca947 */ /* 0x000fea0003800000 */
[----:B------:R-:W-:Y:S02]  /*12960*/  IMAD.MOV.U32 R7, RZ, RZ, R6 ;  /* 0x000000ffff077224 */ /* 0x000fe400078e0006 */
[----:B------:R-:W-:Y:S02]  /*12970*/  IMAD.MOV.U32 R8, RZ, RZ, R0 ;  /* 0x000000ffff087224 */ /* 0x000fe400078e0000 */
[----:B------:R-:W-:Y:S02]  /*12980*/  IMAD.MOV.U32 R10, RZ, RZ, R18 ;  /* 0x000000ffff0a7224 */ /* 0x000fe400078e0012 */
[----:B------:R-:W-:-:S07]  /*12990*/  IMAD.MOV.U32 R9, RZ, RZ, R16 ;  /* 0x000000ffff097224 */ /* 0x000fce00078e0010 */
.L_x_1538:
[----:B------:R-:W-:Y:S01]  /*129a0*/  VIADD R16, R9, 0x1 ;  /* 0x0000000109107836 */ /* 0x000fe20000000000 */
[----:B------:R-:W-:Y:S05]  /*129b0*/  YIELD ;  /* 0x0000000000007946 */ /* 0x000fea0003800000 */
[----:B------:R-:W-:-:S04]  /*129c0*/  ISETP.NE.AND P2, PT, R16, 0x2, PT ;  /* 0x000000021000780c */ /* 0x000fc80003f45270 */
[----:B------:R-:W-:Y:S02]  /*129d0*/  SEL R11, RZ, 0x1, P2 ;  /* 0x00000001ff0b7807 */ /* 0x000fe40001000000 */
[----:B------:R-:W-:Y:S02]  /*129e0*/  SEL R16, R16, RZ, P2 ;  /* 0x000000ff10107207 */ /* 0x000fe40001000000 */
[----:B------:R-:W-:Y:S02]  /*129f0*/  ISETP.NE.AND P2, PT, R156, RZ, PT ;  /* 0x000000ff9c00720c */ /* 0x000fe40003f45270 */
[----:B------:R-:W-:-:S11]  /*12a00*/  LOP3.LUT R18, R10, R11, RZ, 0x3c, !PT ;  /* 0x0000000b0a127212 */ /* 0x000fd600078e3cff */
[----:B------:R-:W-:Y:S05]  /*12a10*/  @P2 BRA `(.L_x_1529) ;  /* 0x0000000000302947 */ /* 0x000fea0003800000 */
[----:B------:R-:W-:Y:S05]  /*12a20*/  @!P0 BRA `(.L_x_1530) ;  /* 0x0000000000048947 */ /* 0x000fea0003800000 */
[----:B------:R-:W-:Y:S01]  /*12a30*/  BPT.TRAP 0x1 ;  /* 0x000000040000795c */ /* 0x000fe20000300000 */
.L_x_1530:
[----:B------:R-:W-:Y:S01]  /*12a40*/  IMAD R0, R16, 0x8, R2 ;  /* 0x0000000810007824 */ /* 0x000fe200078e0202 */
[----:B------:R-:W-:-:S04]  /*12a50*/  SHF.L.U32 R11, R18, 0x1f, RZ ;  /* 0x0000001f120b7819 */ /* 0x000fc800000006ff */
[----:B------:R0:W1:Y:S01]  /*12a60*/  SYNCS.PHASECHK.TRANS64.TRYWAIT P3, [R0+URZ+0x2d830], R11 ;  /* 0x02d8300b000075a7 */ /* 0x000062000806017f */
[----:B------:R-:W-:Y:S05]  /*12a70*/  @!P0 BRA `(.L_x_1531) ;  /* 0x0000000000048947 */ /* 0x000fea0003800000 */
[----:B------:R-:W-:Y:S01]  /*12a80*/  BPT.TRAP 0x1 ;  /* 0x000000040000795c */ /* 0x000fe20000300000 */
.L_x_1531:
[----:B------:R-:W-:Y:S04]  /*12a90*/  BSSY B0, `(.L_x_1529) ;  /* 0x0000004000007945 */ /* 0x000fe80003800000 */
[----:B-1----:R-:W-:Y:S05]  /*12aa0*/  @P3 BRA `(.L_x_1532) ;  /* 0x0000000000083947 */ /* 0x002fea0003800000 */
[----:B------:R-:W1:Y:S02]  /*12ab0*/  SYNCS.PHASECHK.TRANS64.TRYWAIT P3, [R0+URZ+0x2d830], R11 ;  /* 0x02d8300b000075a7 */ /* 0x000e64000806017f */
[----:B-1----:R-:W-:Y:S05]  /*12ac0*/  @!P3 BRA `(.L_x_1533) ;  /* 0x000001080038b947 */ /* 0x002fea0003800000 */
.L_x_1532:
[----:B------:R-:W-:Y:S05]  /*12ad0*/  BSYNC B0 ;  /* 0x0000000000007941 */ /* 0x000fea0003800000 */
.L_x_1529:
[----:B01----:R-:W0:Y:S01]  /*12ae0*/  S2R R0, SR_TID.X ;  /* 0x0000000000007919 */ /* 0x003e220000002100 */
[----:B------:R-:W-:Y:S05]  /*12af0*/  WARPSYNC.ALL ;  /* 0x0000000000007948 */ /* 0x000fea0003800000 */
[----:B------:R-:W-:Y:S01]  /*12b00*/  IMAD R20, R16, 0x600, R157 ;  /* 0x0000060010147824 */ /* 0x000fe200078e029d */
[----:B------:R-:W-:Y:S01]  /*12b10*/  R2UR UR8, R12 ;  /* 0x000000000c0872ca */ /* 0x000fe200000e0000 */
[----:B------:R-:W-:Y:S01]  /*12b20*/  IMAD.MOV.U32 R21, RZ, RZ, -0x7fffffe0 ;  /* 0x80000020ff157424 */ /* 0x000fe200078e00ff */
[----:B------:R-:W-:Y:S01]  /*12b30*/  R2UR UR9, R13 ;  /* 0x000000000d0972ca */ /* 0x000fe200000e0000 */
[C---:B------:R-:W-:Y:S01]  /*12b40*/  VIADD R26, R20.reuse, 0x2 ;  /* 0x00000002141a7836 */ /* 0x040fe20000000000 */
[C---:B------:R-:W-:Y:S01]  /*12b50*/  R2UR UR10, R20.reuse ;  /* 0x00000000140a72ca */ /* 0x040fe200000e0000 */
[----:B------:R-:W-:Y:S01]  /*12b60*/  VIADD R24, R20, 0x200 ;  /* 0x0000020014187836 */ /* 0x000fe20000000000 */
[----:B------:R-:W-:Y:S01]  /*12b70*/  R2UR UR11, R21 ;  /* 0x00000000150b72ca */ /* 0x000fe200000e0000 */
[----:B------:R-:W-:Y:S01]  /*12b80*/  IMAD.MOV.U32 R27, RZ, RZ, -0x7fffffe0 ;  /* 0x80000020ff1b7424 */ /* 0x000fe200078e00ff */
[----:B------:R-:W-:Y:S01]  /*12b90*/  R2UR UR14, R26 ;  /* 0x000000001a0e72ca */ /* 0x000fe200000e0000 */
[----:B------:R-:W-:Y:S01]  /*12ba0*/  VIADD R26, R20, 0x202 ;  /* 0x00000202141a7836 */ /* 0x000fe20000000000 */
[----:B------:R-:W-:Y:S01]  /*12bb0*/  R2UR UR18, R24 ;  /* 0x00000000181272ca */ /* 0x000fe200000e0000 */
[----:B------:R-:W-:Y:S01]  /*12bc0*/  VIADD R28, R20, 0x400 ;  /* 0x00000400141c7836 */ /* 0x000fe20000000000 */
[C---:B------:R-:W-:Y:S01]  /*12bd0*/  R2UR UR15, R27.reuse ;  /* 0x000000001b0f72ca */ /* 0x040fe200000e0000 */
[----:B------:R-:W-:Y:S01]  /*12be0*/  IMAD.MOV.U32 R25, RZ, RZ, -0x7fffffe0 ;  /* 0x80000020ff197424 */ /* 0x000fe200078e00ff */
[----:B------:R-:W-:Y:S01]  /*12bf0*/  R2UR UR22, R26 ;  /* 0x000000001a1672ca */ /* 0x000fe200000e0000 */
[----:B------:R-:W-:Y:S01]  /*12c00*/  IMAD.MOV.U32 R29, RZ, RZ, -0x7fffffe0 ;  /* 0x80000020ff1d7424 */ /* 0x000fe200078e00ff */
[----:B------:R-:W-:Y:S01]  /*12c10*/  R2UR UR23, R27 ;  /* 0x000000001b1772ca */ /* 0x000fe200000e0000 */
[----:B------:R-:W-:Y:S01]  /*12c20*/  VIADD R20, R20, 0x402 ;  /* 0x0000040214147836 */ /* 0x000fe20000000000 */
[----:B------:R-:W-:-:S02]  /*12c30*/  R2UR UR19, R25 ;  /* 0x00000000191372ca */ /* 0x000fc400000e0000 */
[----:B------:R-:W-:Y:S02]  /*12c40*/  R2UR UR26, R28 ;  /* 0x000000001c1a72ca */ /* 0x000fe400000e0000 */
[----:B------:R-:W-:Y:S02]  /*12c50*/  R2UR UR27, R29 ;  /* 0x000000001d1b72ca */ /* 0x000fe400000e0000 */
[----:B------:R-:W-:Y:S02]  /*12c60*/  R2UR UR12, R152 ;  /* 0x00000000980c72ca */ /* 0x000fe400000e0000 */
[----:B0-----:R-:W-:Y:S02]  /*12c70*/  SHF.R.U32.HI R0, RZ, 0x7, R0 ;  /* 0x00000007ff007819 */ /* 0x001fe40000011600 */
[----:B------:R-:W-:Y:S02]  /*12c80*/  R2UR UR13, R153 ;  /* 0x00000000990d72ca */ /* 0x000fe400000e0000 */
[----:B------:R-:W-:Y:S01]  /*12c90*/  R2UR UR16, R150 ;  /* 0x00000000961072ca */ /* 0x000fe200000e0000 */
[----:B------:R-:W-:Y:S01]  /*12ca0*/  VIADD R0, R0, 0x8 ;  /* 0x0000000800007836 */ /* 0x000fe20000000000 */
[----:B------:R-:W-:-:S02]  /*12cb0*/  R2UR UR17, R151 ;  /* 0x00000000971172ca */ /* 0x000fc400000e0000 */
[----:B------:R-:W-:Y:S02]  /*12cc0*/  R2UR UR20, R148 ;  /* 0x00000000941472ca */ /* 0x000fe400000e0000 */
[----:B------:R0:W-:Y:S01]  /*12cd0*/  BAR.SYNC.DEFER_BLOCKING R0, 0x100 ;  /* 0x000400000000751d */ /* 0x0001e20000010000 */
[----:B------:R-:W-:Y:S02]  /*12ce0*/  R2UR UR21, R149 ;  /* 0x00000000951572ca */ /* 0x000fe400000e0000 */
[----:B------:R-:W-:Y:S02]  /*12cf0*/  R2UR UR24, R146 ;  /* 0x00000000921872ca */ /* 0x000fe400000e0000 */
[----:B------:R-:W-:Y:S02]  /*12d00*/  R2UR UR25, R147 ;  /* 0x00000000931972ca */ /* 0x000fe400000e0000 */
[----:B------:R-:W-:Y:S02]  /*12d10*/  R2UR UR30, R20 ;  /* 0x00000000141e72ca */ /* 0x000fe400000e0000 */
[----:B------:R-:W-:-:S02]  /*12d20*/  R2UR UR31, R21 ;  /* 0x00000000151f72ca */ /* 0x000fc400000e0000 */
        /* <DEDUP_REMOVED lines=23> */
.L_x_1535:
[----:B------:R-:W-:Y:S01]  /*12ea0*/  SHF.L.U32 R0, R10, 0x1f, RZ ;  /* 0x0000001f0a007819 */ /* 0x000fe200000006ff */
[----:B------:R-:W-:-:S04]  /*12eb0*/  IMAD R6, R9, 0x8, R2 ;  /* 0x0000000809067824 */ /* 0x000fc800078e0202 */
[----:B------:R0:W1:Y:S01]  /*12ec0*/  SYNCS.PHASECHK.TRANS64.TRYWAIT P2, [R6+URZ+0x2d850], R0 ;  /* 0x02d85000060075a7 */ /* 0x000062000804017f */
[----:B------:R-:W-:Y:S05]  /*12ed0*/  @!P0 BRA `(.L_x_1536) ;  /* 0x0000000000048947 */ /* 0x000fea0003800000 */
[----:B------:R-:W-:Y:S01]  /*12ee0*/  BPT.TRAP 0x1 ;  /* 0x000000040000795c */ /* 0x000fe20000300000 */
.L_x_1536:
[----:B-1----:R-:W-:Y:S05]  /*12ef0*/  @P2 BRA `(.L_x_1534) ;  /* 0x0000000000082947 */ /* 0x002fea0003800000 */
[----:B------:R-:W1:Y:S02]  /*12f00*/  SYNCS.PHASECHK.TRANS64.TRYWAIT P2, [R6+URZ+0x2d850], R0 ;  /* 0x02d85000060075a7 */ /* 0x000e64000804017f */
[----:B-1----:R-:W-:Y:S05]  /*12f10*/  @!P2 BRA `(.L_x_1537) ;  /* 0x000001040038a947 */ /* 0x002fea0003800000 */
.L_x_1534:
[----:B01----:R-:W-:Y:S01]  /*12f20*/  VIADD R0, R2, 0x400 ;  /* 0x0000040002007836 */ /* 0x003fe20000000000 */
[----:B------:R-:W-:Y:S05]  /*12f30*/  WARPSYNC.ALL ;  /* 0x0000000000007948 */ /* 0x000fea0003800000 */
[----:B------:R-:W-:-:S04]  /*12f40*/  SHF.R.U32.HI R0, RZ, 0x4, R0 ;  /* 0x00000004ff007819 */ /* 0x000fc80000011600 */
[----:B------:R-:W-:-:S04]  /*12f50*/  LOP3.LUT R0, R0, 0x3fff, RZ, 0xc0, !PT ;  /* 0x00003fff00007812 */ /* 0x000fc800078ec0ff */
[----:B------:R-:W-:Y:S01]  /*12f60*/  LOP3.LUT R10, R0, 0x2000000, RZ, 0xfc, !PT ;  /* 0x02000000000a7812 */ /* 0x000fe200078efcff */
[----:B------:R-:W2:Y:S01]  /*12f70*/  LDL R143, [R1+0x3c] ;  /* 0x00003c00018f7983 */ /* 0x000ea20000100800 */
[----:B------:R-:W-:-:S03]  /*12f80*/  FMNMX.FTZ R0, R24, R8, !PT ;  /* 0x0000000818007209 */ /* 0x000fc60007810000 */
[----:B------:R-:W-:Y:S01]  /*12f90*/  IMAD R10, R9, 0x600, R10 ;  /* 0x00000600090a7824 */ /* 0x000fe200078e020a */
[----:B------:R-:W-:Y:S01]  /*12fa0*/  UMOV UR41, UR6 ;  /* 0x0000000600297c82 */ /* 0x000fe20008000000 */
[----:B------:R-:W-:Y:S01]  /*12fb0*/  IMAD.MOV.U32 R11, RZ, RZ, -0x7fffffe0 ;  /* 0x80000020ff0b7424 */ /* 0x000fe200078e00ff */
[----:B------:R-:W-:Y:S01]  /*12fc0*/  FMNMX.FTZ R0, R25, R0, !PT ;  /* 0x0000000019007209 */ /* 0x000fe20007810000 */
[C---:B------:R-:W-:Y:S01]  /*12fd0*/  VIADD R20, R10.reuse, 0x40 ;  /* 0x000000400a147836 */ /* 0x040fe20000000000 */
[----:B------:R-:W-:Y:S01]  /*12fe0*/  R2UR UR10, R10 ;  /* 0x000000000a0a72ca */ /* 0x000fe200000e0000 */
[----:B------:R-:W-:Y:S01]  /*12ff0*/  WARPGROUP.ARRIVE ;  /* 0x00000000000079c5 */ /* 0x000fe20000000000 */
[----:B------:R-:W-:Y:S01]  /*13000*/  FMNMX.FTZ R0, R28, R0, !PT ;  /* 0x000000001c007209 */ /* 0x000fe20007810000 */
[----:B------:R-:W-:Y:S01]  /*13010*/  IMAD.MOV.U32 R21, RZ, RZ, -0x7fffffe0 ;  /* 0x80000020ff157424 */ /* 0x000fe200078e00ff */
[----:B------:R-:W-:Y:S01]  /*13020*/  R2UR UR14, R20 ;  /* 0x00000000140e72ca */ /* 0x000fe200000e0000 */
[----:B------:R-:W-:Y:S01]  /*13030*/  VIADD R20, R10, 0x80 ;  /* 0x000000800a147836 */ /* 0x000fe20000000000 */
[----:B------:R-:W-:-:S02]  /*13040*/  FMNMX.FTZ R0, R29, R0, !PT ;  /* 0x000000001d007209 */ /* 0x000fc40007810000 */
[----:B------:R-:W-:Y:S02]  /*13050*/  R2UR UR11, R11 ;  /* 0x000000000b0b72ca */ /* 0x000fe400000e0000 */
[----:B------:R-:W-:Y:S02]  /*13060*/  FMNMX.FTZ R0, R32, R0, !PT ;  /* 0x0000000020007209 */ /* 0x000fe40007810000 */
[----:B------:R-:W-:Y:S01]  /*13070*/  R2UR UR18, R20 ;  /* 0x00000000141272ca */ /* 0x000fe200000e0000 */
[----:B------:R-:W-:Y:S01]  /*13080*/  VIADD R20, R10, 0xc0 ;  /* 0x000000c00a147836 */ /* 0x000fe20000000000 */
[----:B------:R-:W-:Y:S02]  /*13090*/  FMNMX.FTZ R0, R33, R0, !PT ;  /* 0x0000000021007209 */ /* 0x000fe40007810000 */
[----:B------:R-:W-:Y:S02]  /*130a0*/  R2UR UR15, R21 ;  /* 0x00000000150f72ca */ /* 0x000fe400000e0000 */
[----:B------:R-:W-:-:S02]  /*130b0*/  FMNMX.FTZ R0, R36, R0, !PT ;  /* 0x0000000024007209 */ /* 0x000fc40007810000 */
[----:B------:R-:W-:Y:S01]  /*130c0*/  R2UR UR22, R20 ;  /* 0x00000000141672ca */ /* 0x000fe200000e0000 */
[----:B------:R-:W-:Y:S01]  /*130d0*/  VIADD R20, R10, 0x100 ;  /* 0x000001000a147836 */ /* 0x000fe20000000000 */
[----:B------:R-:W-:Y:S02]  /*130e0*/  FMNMX.FTZ R0, R37, R0, !PT ;  /* 0x0000000025007209 */ /* 0x000fe40007810000 */
[----:B------:R-:W-:Y:S02]  /*130f0*/  R2UR UR19, R21 ;  /* 0x00000000151372ca */ /* 0x000fe400000e0000 */
[----:B------:R-:W-:Y:S02]  /*13100*/  FMNMX.FTZ R0, R40, R0, !PT ;  /* 0x0000000028007209 */ /* 0x000fe40007810000 */
[----:B------:R-:W-:Y:S01]  /*13110*/  R2UR UR26, R20 ;  /* 0x00000000141a72ca */ /* 0x000fe200000e0000 */
[----:B------:R-:W-:Y:S01]  /*13120*/  VIADD R20, R10, 0x140 ;  /* 0x000001400a147836 */ /* 0x000fe20000000000 */
[----:B------:R-:W-:-:S02]  /*13130*/  FMNMX.FTZ R0, R41, R0, !PT ;  /* 0x0000000029007209 */ /* 0x000fc40007810000 */
[----:B------:R-:W-:Y:S02]  /*13140*/  R2UR UR23, R21 ;  /* 0x00000000151772ca */ /* 0x000fe400000e0000 */
[----:B------:R-:W-:Y:S02]  /*13150*/  FMNMX.FTZ R0, R44, R0, !PT ;  /* 0x000000002c007209 */ /* 0x000fe40007810000 */
[----:B------:R-:W-:Y:S01]  /*13160*/  R2UR UR30, R20 ;  /* 0x00000000141e72ca */ /* 0x000fe200000e0000 */
[C---:B------:R-:W-:Y:S01]  /*13170*/  VIADD R20, R10.reuse, 0x180 ;  /* 0x000001800a147836 */ /* 0x040fe20000000000 */
[----:B------:R-:W-:Y:S01]  /*13180*/  FMNMX.FTZ R0, R45, R0, !PT ;  /* 0x000000002d007209 */ /* 0x000fe20007810000 */
[----:B------:R-:W-:Y:S01]  /*13190*/  VIADD R10, R10, 0x1c0 ;  /* 0x000001c00a0a7836 */ /* 0x000fe20000000000 */
[----:B------:R-:W-:Y:S02]  /*131a0*/  R2UR UR27, R21 ;  /* 0x00000000151b72ca */ /* 0x000fe400000e0000 */
[----:B------:R-:W-:-:S02]  /*131b0*/  FMNMX.FTZ R0, R48, R0, !PT ;  /* 0x0000000030007209 */ /* 0x000fc40007810000 */
[----:B------:R-:W-:Y:S02]  /*131c0*/  R2UR UR34, R20 ;  /* 0x00000000142272ca */ /* 0x000fe400000e0000 */
[----:B------:R-:W-:Y:S02]  /*131d0*/  FMNMX.FTZ R0, R49, R0, !PT ;  /* 0x0000000031007209 */ /* 0x000fe40007810000 */
[----:B------:R-:W-:Y:S02]  /*131e0*/  R2UR UR46, R10 ;  /* 0x000000000a2e72ca */ /* 0x000fe400000e0000 */
[----:B------:R-:W-:Y:S02]  /*131f0*/  FMNMX.FTZ R0, R52, R0, !PT ;  /* 0x0000000034007209 */ /* 0x000fe40007810000 */
[----:B------:R-:W-:Y:S02]  /*13200*/  R2UR UR31, R21 ;  /* 0x00000000151f72ca */ /* 0x000fe400000e0000 */
[----:B------:R-:W-:-:S02]  /*13210*/  FMNMX.FTZ R0, R53, R0, !PT ;  /* 0x0000000035007209 */ /* 0x000fc40007810000 */
[----:B------:R-:W-:Y:S02]  /*13220*/  R2UR UR35, R21 ;  /* 0x00000000152372ca */ /* 0x000fe400000e0000 */
[----:B------:R-:W-:Y:S01]  /*13230*/  FMNMX.FTZ R0, R56, R0, !PT ;  /* 0x0000000038007209 */ /* 0x000fe20007810000 */
[----:B------:R-:W3:Y:S01]  /*13240*/  LDL R21, [R1+0x20] ;  /* 0x0000200001157983 */ /* 0x000ee20000100800 */
[----:B------:R-:W-:Y:S02]  /*13250*/  R2UR UR47, R11 ;  /* 0x000000000b2f72ca */ /* 0x000fe400000e0000 */
        /* <DEDUP_REMOVED lines=18> */
[----:B0-----:R-:W-:-:S05]  /*13380*/  FMNMX.FTZ R0, R0, R6, !PT ;  /* 0x0000000600007209 */ /* 0x001fca0007810000 */
[C---:B------:R-:W-:Y:S01]  /*13390*/  FADD.FTZ R8, -R0.reuse, R8 ;  /* 0x0000000800087221 */ /* 0x040fe20000010100 */
[----:B------:R-:W-:-:S03]  /*133a0*/  FMUL.FTZ R6, R0, UR41 ;  /* 0x0000002900067c20 */ /* 0x000fc60008410000 */
[----:B------:R-:W-:Y:S01]  /*133b0*/  FMUL.FTZ R8, R8, UR41 ;  /* 0x0000002908087c20 */ /* 0x000fe20008410000 */
        /* <DEDUP_REMOVED lines=13> */
[--C-:B------:R-:W-:Y:S01]  /*13490*/  FFMA.FTZ R45, R45, UR41, -R6.reuse ;  /* 0x000000292d2d7c23 */ /* 0x100fe20008010806 */
[--C-:B------:R-:W-:Y:S01]  /*134a0*/  FFMA.FTZ R48, R48, UR41, -R6.reuse ;  /* 0x0000002930307c23 */ /* 0x100fe20008010806 */
[--C-:B------:R-:W-:Y:S01]  /*134b0*/  FFMA.FTZ R49, R49, UR41, -R6.reuse ;  /* 0x0000002931317c23 */ /* 0x100fe20008010806 */
[--C-:B------:R-:W-:Y:S01]  /*134c0*/  FFMA.FTZ R52, R52, UR41, -R6.reuse ;  /* 0x0000002934347c23 */ /* 0x100fe20008010806 */
[--C-:B------:R-:W-:Y:S01]  /*134d0*/  FFMA.FTZ R53, R53, UR41, -R6.reuse ;  /* 0x0000002935357c23 */ /* 0x100fe20008010806 */
[--C-:B------:R-:W-:Y:S01]  /*134e0*/  FFMA.FTZ R56, R56, UR41, -R6.reuse ;  /* 0x0000002938387c23 */ /* 0x100fe20008010806 */
[----:B------:R-:W1:Y:S01]  /*134f0*/  MUFU.EX2 R25, R25 ;  /* 0x0000001900197308 */ /* 0x000e620000000800 */
[--C-:B------:R-:W-:Y:S01]  /*13500*/  FFMA.FTZ R57, R57, UR41, -R6.reuse ;  /* 0x0000002939397c23 */ /* 0x100fe20008010806 */
[--C-:B------:R-:W-:Y:S01]  /*13510*/  FFMA.FTZ R60, R60, UR41, -R6.reuse ;  /* 0x000000293c3c7c23 */ /* 0x100fe20008010806 */
[--C-:B------:R-:W-:Y:S01]  /*13520*/  FFMA.FTZ R61, R61, UR41, -R6.reuse ;  /* 0x000000293d3d7c23 */ /* 0x100fe20008010806 */
[--C-:B------:R-:W-:Y:S01]  /*13530*/  FFMA.FTZ R64, R64, UR41, -R6.reuse ;  /* 0x0000002940407c23 */ /* 0x100fe20008010806 */
[--C-:B------:R-:W-:Y:S01]  /*13540*/  FFMA.FTZ R65, R65, UR41, -R6.reuse ;  /* 0x0000002941417c23 */ /* 0x100fe20008010806 */
[--C-:B------:R-:W-:Y:S01]  /*13550*/  FFMA.FTZ R68, R68, UR41, -R6.reuse ;  /* 0x0000002944447c23 */ /* 0x100fe20008010806 */
[----:B------:R-:W-:Y:S01]  /*13560*/  FFMA.FTZ R69, R69, UR41, -R6 ;  /* 0x0000002945457c23 */ /* 0x000fe20008010806 */
[----:B------:R-:W4:Y:S01]  /*13570*/  MUFU.EX2 R10, R28 ;  /* 0x0000001c000a7308 */ /* 0x000f220000000800 */
        /* <DEDUP_REMOVED lines=9> */
[----:B------:R-:W-:Y:S01]  /*13610*/  F2FP.BF16.F32.PACK_AB R8, R25, R8 ;  /* 0x000000081908723e */ /* 0x000fe200000010ff */
[----:B------:R-:W-:-:S02]  /*13620*/  IMAD.MOV.U32 R25, RZ, RZ, 0x40000040 ;  /* 0x40000040ff197424 */ /* 0x000fc400078e00ff */
[--C-:B------:R-:W-:Y:S01]  /*13630*/  FFMA.FTZ R84, R84, UR41, -R6.reuse ;  /* 0x0000002954547c23 */ /* 0x100fe20008010806 */
[----:B------:R-:W-:Y:S01]  /*13640*/  FFMA.FTZ R85, R85, UR41, -R6 ;  /* 0x0000002955557c23 */ /* 0x000fe20008010806 */
[----:B------:R-:W-:Y:S02]  /*13650*/  FMNMX.FTZ R6, R26, R7, !PT ;  /* 0x000000071a067209 */ /* 0x000fe40007810000 */
[----:B------:R-:W-:Y:S01]  /*13660*/  R2UR UR9, R25 ;  /* 0x00000000190972ca */ /* 0x000fe200000e0000 */
[----:B----4-:R-:W-:Y:S01]  /*13670*/  FADD.FTZ R5, R10, R5 ;  /* 0x000000050a057221 */ /* 0x010fe20000010000 */
[----:B------:R-:W-:Y:S01]  /*13680*/  FMNMX.FTZ R6, R27, R6, !PT ;  /* 0x000000061b067209 */ /* 0x000fe20007810000 */
[----:B------:R-:W-:-:S03]  /*13690*/  IMAD.MOV.U32 R25, RZ, RZ, 0x40000040 ;  /* 0x40000040ff197424 */ /* 0x000fc600078e00ff */
[----:B------:R-:W-:Y:S02]  /*136a0*/  FMNMX.FTZ R6, R30, R6, !PT ;  /* 0x000000061e067209 */ /* 0x000fe40007810000 */
[----:B------:R-:W-:Y:S01]  /*136b0*/  R2UR UR45, R25 ;  /* 0x00000000192d72ca */ /* 0x000fe200000e0000 */
[C---:B0-----:R-:W-:Y:S01]  /*136c0*/  FADD.FTZ R5, R29.reuse, R5 ;  /* 0x000000051d057221 */ /* 0x041fe20000010000 */
[----:B------:R-:W-:Y:S01]  /*136d0*/  F2FP.BF16.F32.PACK_AB R10, R29, R10 ;  /* 0x0000000a1d0a723e */ /* 0x000fe200000010ff */
[----:B------:R-:W-:Y:S01]  /*136e0*/  IMAD.MOV.U32 R29, RZ, RZ, 0x40000040 ;  /* 0x40000040ff1d7424 */ /* 0x000fe200078e00ff */
[----:B------:R-:W-:-:S04]  /*136f0*/  FMNMX.FTZ R6, R31, R6, !PT ;  /* 0x000000061f067209 */ /* 0x000fc80007810000 */
[----:B------:R-:W-:Y:S01]  /*13700*/  R2UR UR13, R29 ;  /* 0x000000001d0d72ca */ /* 0x000fe200000e0000 */
        /* <DEDUP_REMOVED lines=14> */
[----:B------:R-:W-:Y:S02]  /*137f0*/  R2UR UR33, R29 ;  /* 0x000000001d2172ca */ /* 0x000fe400000e0000 */
[----:B------:R-:W-:-:S04]  /*13800*/  FMNMX.FTZ R6, R43, R6, !PT ;  /* 0x000000062b067209 */ /* 0x000fc80007810000 */
[----:B------:R-:W-:-:S04]  /*13810*/  FMNMX.FTZ R6, R46, R6, !PT ;  /* 0x000000062e067209 */ /* 0x000fc80007810000 */
[----:B------:R-:W-:-:S04]  /*13820*/  FMNMX.FTZ R6, R47, R6, !PT ;  /* 0x000000062f067209 */ /* 0x000fc80007810000 */
[----:B------:R-:W-:Y:S02]  /*13830*/  FMNMX.FTZ R6, R50, R6, !PT ;  /* 0x0000000632067209 */ /* 0x000fe40007810000 */
[----:B--2---:R-:W-:Y:S02]  /*13840*/  LOP3.LUT R24, R143, 0x10000, RZ, 0xfc, !PT ;  /* 0x000100008f187812 */ /* 0x004fe400078efcff */
[----:B------:R-:W-:Y:S01]  /*13850*/  FMNMX.FTZ R6, R51, R6, !PT ;  /* 0x0000000633067209 */ /* 0x000fe20007810000 */
[----:B------:R-:W0:Y:S01]  /*13860*/  S2R R143, SR_TID.X ;  /* 0x00000000008f7919 */ /* 0x000e220000002100 */
[C---:B------:R-:W-:Y:S01]  /*13870*/  R2UR UR8, R24.reuse ;  /* 0x00000000180872ca */ /* 0x040fe200000e0000 */
[----:B------:R-:W-:Y:S01]  /*13880*/  VIADD R28, R24, 0x2 ;  /* 0x00000002181c7836 */ /* 0x000fe20000000000 */
[----:B------:R-:W-:-:S04]  /*13890*/  FMNMX.FTZ R6, R54, R6, !PT ;  /* 0x0000000636067209 */ /* 0x000fc80007810000 */
[----:B------:R-:W-:Y:S01]  /*138a0*/  R2UR UR12, R28 ;  /* 0x000000001c0c72ca */ /* 0x000fe200000e0000 */
[----:B------:R-:W-:Y:S01]  /*138b0*/  VIADD R28, R24, 0x4 ;  /* 0x00000004181c7836 */ /* 0x000fe20000000000 */
[----:B------:R-:W-:-:S04]  /*138c0*/  FMNMX.FTZ R6, R55, R6, !PT ;  /* 0x0000000637067209 */ /* 0x000fc80007810000 */
[----:B------:R-:W-:Y:S01]  /*138d0*/  R2UR UR16, R28 ;  /* 0x000000001c1072ca */ /* 0x000fe200000e0000 */
[----:B------:R-:W-:Y:S01]  /*138e0*/  HGMMA.64x96x16.F32.BF16 R88, gdesc[UR8].tnspB, R88, gsb0 ;  /* 0x41600000085879f0 */ /* 0x000fe20008001858 */
[----:B------:R-:W-:Y:S01]  /*138f0*/  VIADD R28, R24, 0x6 ;  /* 0x00000006181c7836 */ /* 0x000fe20000000000 */
[----:B------:R-:W-:-:S04]  /*13900*/  FMNMX.FTZ R6, R58, R6, !PT ;  /* 0x000000063a067209 */ /* 0x000fc80007810000 */
[----:B------:R-:W-:Y:S01]  /*13910*/  R2UR UR20, R28 ;  /* 0x000000001c1472ca */ /* 0x000fe200000e0000 */
[----:B------:R-:W-:Y:S01]  /*13920*/  VIADD R28, R24, 0x600 ;  /* 0x00000600181c7836 */ /* 0x000fe20000000000 */
[----:B------:R-:W-:-:S04]  /*13930*/  FMNMX.FTZ R6, R59, R6, !PT ;  /* 0x000000063b067209 */ /* 0x000fc80007810000 */
[----:B------:R-:W-:Y:S01]  /*13940*/  R2UR UR24, R28 ;  /* 0x000000001c1872ca */ /* 0x000fe200000e0000 */
[----:B------:R-:W-:Y:S01]  /*13950*/  VIADD R28, R24, 0x602 ;  /* 0x00000602181c7836 */ /* 0x000fe20000000000 */
[----:B------:R-:W-:-:S04]  /*13960*/  FMNMX.FTZ R6, R62, R6, !PT ;  /* 0x000000063e067209 */ /* 0x000fc80007810000 */
[----:B------:R-:W-:Y:S01]  /*13970*/  R2UR UR28, R28 ;  /* 0x000000001c1c72ca */ /* 0x000fe200000e0000 */
[C---:B------:R-:W-:Y:S01]  /*13980*/  VIADD R28, R24.reuse, 0x604 ;  /* 0x00000604181c7836 */ /* 0x040fe20000000000 */
[----:B------:R-:W-:Y:S01]  /*13990*/  FMNMX.FTZ R6, R63, R6, !PT ;  /* 0x000000063f067209 */ /* 0x000fe20007810000 */
[----:B------:R-:W-:Y:S01]  /*139a0*/  VIADD R24, R24, 0x606 ;  /* 0x0000060618187836 */ /* 0x000fe20000000000 */
[----:B0-----:R-:W-:Y:S02]  /*139b0*/  ISETP.GE.U32.AND P2, PT, R143, 0x180, PT ;  /* 0x000001808f00780c */ /* 0x001fe40003f46070 */
[----:B------:R-:W-:Y:S02]  /*139c0*/  R2UR UR32, R28 ;  /* 0x000000001c2072ca */ /* 0x000fe400000e0000 */
[----:B------:R-:W-:Y:S02]  /*139d0*/  FMNMX.FTZ R6, R66, R6, !PT ;  /* 0x0000000642067209 */ /* 0x000fe40007810000 */
[----:B------:R-:W-:-:S02]  /*139e0*/  R2UR UR44, R24 ;  /* 0x00000000182c72ca */ /* 0x000fc400000e0000 */
        /* <DEDUP_REMOVED lines=12> */
[----:B0-----:R-:W-:Y:S01]  /*13ab0*/  FMNMX.FTZ R6, R6, R11, !PT ;  /* 0x0000000b06067209 */ /* 0x001fe20007810000 */
[----:B------:R-:W-:Y:S02]  /*13ac0*/  WARPGROUP.DEPBAR.LE gsb0, 0x0 ;  /* 0x00008000000079c5 */ /* 0x000fe40000010000 */
[----:B------:R-:W-:Y:S02]  /*13ad0*/  WARPGROUP.ARRIVE ;  /* 0x00000000000079c5 */ /* 0x000fe40000000000 */
[----:B------:R-:W0:Y:S04]  /*13ae0*/  SHFL.BFLY PT, R11, R6, 0x1, 0x1f ;  /* 0x0c201f00060b7f89 */ /* 0x000e2800000e0000 */
[----:B------:R-:W-:Y:S01]  /*13af0*/  HGMMA.64x96x16.F32.BF16 R88, gdesc[UR12].tnspB, R88, gsb0 ;  /* 0x416000000c5879f0 */ /* 0x000fe20008001858 */
[----:B0-----:R-:W-:-:S05]  /*13b00*/  FMNMX.FTZ R6, R6, R11, !PT ;  /* 0x0000000b06067209 */ /* 0x001fca0007810000 */
[C---:B------:R-:W-:Y:S01]  /*13b10*/  FMUL.FTZ R11, R6.reuse, UR41 ;  /* 0x00000029060b7c20 */ /* 0x040fe20008410000 */
[----:B------:R-:W-:Y:S01]  /*13b20*/  @!P1 IMAD R9, R9, 0x8, R2 ;  /* 0x0000000809099824 */ /* 0x000fe200078e0202 */
[----:B------:R-:W-:Y:S01]  /*13b30*/  MUFU.EX2 R33, R33 ;  /* 0x0000002100217308 */ /* 0x000fe20000000800 */
[----:B------:R-:W-:Y:S01]  /*13b40*/  FADD.FTZ R7, -R6, R7 ;  /* 0x0000000706077221 */ /* 0x000fe20000010100 */
[--C-:B------:R-:W-:Y:S01]  /*13b50*/  FFMA.FTZ R26, R26, UR41, -R11.reuse ;  /* 0x000000291a1a7c23 */ /* 0x100fe2000801080b */
        /* <DEDUP_REMOVED lines=30> */
[----:B------:R-:W-:Y:S01]  /*13d40*/  FFMA.FTZ R87, R87, UR41, -R11 ;  /* 0x0000002957577c23 */ /* 0x000fe2000801080b */
[----:B------:R-:W-:Y:S01]  /*13d50*/  SHF.R.U32.HI R11, RZ, 0x7, R143 ;  /* 0x00000007ff0b7819 */ /* 0x000fe2000001168f */
[----:B------:R-:W-:Y:S01]  /*13d60*/  MUFU.EX2 R26, R26 ;  /* 0x0000001a001a7308 */ /* 0x000fe20000000800 */
[----:B------:R-:W-:-:S02]  /*13d70*/  WARPGROUP.DEPBAR.LE gsb0, 0x0 ;  /* 0x00008000000079c5 */ /* 0x000fc40000010000 */
[----:B------:R-:W-:Y:S01]  /*13d80*/  WARPGROUP.ARRIVE ;  /* 0x00000000000079c5 */ /* 0x000fe20000000000 */
[----:B------:R-:W-:-:S04]  /*13d90*/  VIADD R11, R11, 0x9 ;  /* 0x000000090b0b7836 */ /* 0x000fc80000000000 */
[----:B------:R-:W-:Y:S01]  /*13da0*/  MUFU.EX2 R27, R27 ;  /* 0x0000001b001b7308 */ /* 0x000fe20000000800 */
[----:B------:R-:W-:Y:S02]  /*13db0*/  @!P1 VIADD R9, R9, 0x2d860 ;  /* 0x0002d86009099836 */ /* 0x000fe40000000000 */
[----:B------:R-:W-:Y:S01]  /*13dc0*/  FMUL.FTZ R7, R7, UR41 ;  /* 0x0000002907077c20 */ /* 0x000fe20008410000 */
[----:B------:R-:W-:Y:S01]  /*13dd0*/  HGMMA.64x96x16.F32.BF16 R88, gdesc[UR16].tnspB, R88, gsb0 ;  /* 0x41600000105879f0 */ /* 0x000fe20008001858 */
[----:B------:R-:W-:-:S03]  /*13de0*/  SEL R11, R11, 0x9, !P2 ;  /* 0x000000090b0b7807 */ /* 0x000fc60005000000 */
[----:B------:R-:W-:Y:S08]  /*13df0*/  MUFU.EX2 R30, R30 ;  /* 0x0000001e001e7308 */ /* 0x000ff00000000800 */
[----:B------:R-:W0:Y:S01]  /*13e00*/  MUFU.EX2 R31, R31 ;  /* 0x0000001f001f7308 */ /* 0x000e220000000800 */
[----:B------:R-:W-:-:S07]  /*13e10*/  @!P1 PRMT R9, RZ, 0x654, R9 ;  /* 0x00000654ff099816 */ /* 0x000fce0000000009 */
[----:B------:R-:W-:Y:S08]  /*13e20*/  MUFU.EX2 R37, R37 ;  /* 0x0000002500257308 */ /* 0x000ff00000000800 */
[----:B------:R-:W-:Y:S01]  /*13e30*/  MUFU.EX2 R7, R7 ;  /* 0x0000000700077308 */ /* 0x000fe20000000800 */
[----:B------:R-:W-:Y:S02]  /*13e40*/  WARPGROUP.DEPBAR.LE gsb0, 0x0 ;  /* 0x00008000000079c5 */ /* 0x000fe40000010000 */
[----:B------:R-:W-:-:S06]  /*13e50*/  WARPGROUP.ARRIVE ;  /* 0x00000000000079c5 */ /* 0x000fcc0000000000 */
[----:B------:R-:W-:Y:S03]  /*13e60*/  HGMMA.64x96x16.F32.BF16 R88, gdesc[UR20].tnspB, R88, gsb0 ;  /* 0x41600000145879f0 */ /* 0x000fe60008001858 */
        /* <DEDUP_REMOVED lines=13> */
[----:B------:R1:W-:Y:S06]  /*13f40*/  BAR.ARV R11, 0x100 ;  /* 0x0004000b0000751d */ /* 0x0003ec0000002000 */
[----:B-1----:R-:W-:-:S04]  /*13f50*/  @!P1 IMAD R11, R16, 0x8, R2 ;  /* 0x00000008100b9824 */ /* 0x002fc800078e0202 */
[----:B------:R-:W-:-:S05]  /*13f60*/  @!P1 VIADD R11, R11, 0x2d840 ;  /* 0x0002d8400b0b9836 */ /* 0x000fca0000000000 */
[----:B------:R-:W-:-:S04]  /*13f70*/  @!P1 PRMT R11, RZ, 0x654, R11 ;  /* 0x00000654ff0b9816 */ /* 0x000fc8000000000b */
[----:B------:R0:W-:Y:S01]  /*13f80*/  @!P1 SYNCS.ARRIVE.TRANS64.RED.A1T0 RZ, [R11+URZ], RZ ;  /* 0x000000ff0bff99a7 */ /* 0x0001e2000810043f */
[----:B------:R1:W-:Y:S01]  /*13f90*/  @!P1 SYNCS.ARRIVE.TRANS64.RED.A1T0 RZ, [R9+URZ], RZ ;  /* 0x000000ff09ff99a7 */ /* 0x0003e2000810043f */
[----:B0-----:R-:W-:Y:S02]  /*13fa0*/  F2FP.BF16.F32.PACK_AB R11, R31, R30 ;  /* 0x0000001e1f0b723e */ /* 0x001fe400000010ff */
[----:B-1----:R-:W-:-:S05]  /*13fb0*/  F2FP.BF16.F32.PACK_AB R9, R27, R26 ;  /* 0x0000001a1b09723e */ /* 0x002fca00000010ff */
[----:B------:R0:W-:Y:S02]  /*13fc0*/  STSM.16.M88.4 [R139+0x21800], R8 ;  /* 0x021800088b007844 */ /* 0x0001e40000000200 */
[----:B0-----:R-:W0:Y:S08]  /*13fd0*/  MUFU.EX2 R8, R32 ;  /* 0x0000002000087308 */ /* 0x001e300000000800 */
[----:B------:R-:W1:Y:S01]  /*13fe0*/  MUFU.EX2 R10, R36 ;  /* 0x00000024000a7308 */ /* 0x000e620000000800 */
[----:B0-----:R-:W-:-:S04]  /*13ff0*/  FADD.FTZ R5, R8, R5 ;  /* 0x0000000508057221 */ /* 0x001fc80000010000 */
[----:B------:R-:W-:-:S04]  /*14000*/  FADD.FTZ R5, R33, R5 ;  /* 0x0000000521057221 */ /* 0x000fc80000010000 */
[----:B-1----:R-:W-:Y:S01]  /*14010*/  FADD.FTZ R5, R10, R5 ;  /* 0x000000050a057221 */ /* 0x002fe20000010000 */
[----:B------:R-:W-:-:S03]  /*14020*/  F2FP.BF16.F32.PACK_AB R10, R37, R10 ;  /* 0x0000000a250a723e */ /* 0x000fc600000010ff */
[----:B------:R-:W-:Y:S02]  /*14030*/  FADD.FTZ R5, R37, R5 ;  /* 0x0000000525057221 */ /* 0x000fe40000010000 */
[----:B------:R-:W2:Y:S01]  /*14040*/  LDL R37, [R1+0x24] ;  /* 0x0000240001257983 */ /* 0x000ea20000100800 */
[----:B------:R-:W-:Y:S08]  /*14050*/  MUFU.EX2 R34, R34 ;  /* 0x0000002200227308 */ /* 0x000ff00000000800 */
[----:B------:R-:W0:Y:S08]  /*14060*/  MUFU.EX2 R35, R35 ;  /* 0x0000002300237308 */ /* 0x000e300000000800 */
[----:B------:R-:W-:Y:S08]  /*14070*/  MUFU.EX2 R38, R38 ;  /* 0x0000002600267308 */ /* 0x000ff00000000800 */
[----:B------:R-:W1:Y:S01]  /*14080*/  MUFU.EX2 R39, R39 ;  /* 0x0000002700277308 */ /* 0x000e620000000800 */
[----:B------:R-:W-:Y:S01]  /*14090*/  FFMA.FTZ R4, R7, R4, R26 ;  /* 0x0000000407047223 */ /* 0x000fe2000001001a */
[----:B------:R-:W-:-:S02]  /*140a0*/  F2FP.BF16.F32.PACK_AB R8, R33, R8 ;  /* 0x000000082108723e */ /* 0x000fc400000010ff */
[----:B0-----:R-:W-:Y:S01]  /*140b0*/  F2FP.BF16.F32.PACK_AB R9, R35, R34 ;  /* 0x000000222309723e */ /* 0x001fe200000010ff */
[----:B------:R-:W-:-:S04]  /*140c0*/  FADD.FTZ R4, R27, R4 ;  /* 0x000000041b047221 */ /* 0x000fc80000010000 */
[----:B------:R-:W-:Y:S01]  /*140d0*/  FADD.FTZ R4, R30, R4 ;  /* 0x000000041e047221 */ /* 0x000fe20000010000 */
[----:B-1----:R-:W-:-:S05]  /*140e0*/  F2FP.BF16.F32.PACK_AB R11, R39, R38 ;  /* 0x00000026270b723e */ /* 0x002fca00000010ff */
[----:B---3--:R0:W-:Y:S01]  /*140f0*/  STSM.16.M88.4 [R21], R8 ;  /* 0x0000000815007844 */ /* 0x0081e20000000200 */
[----:B------:R-:W-:Y:S01]  /*14100*/  MUFU.EX2 R41, R41 ;  /* 0x0000002900297308 */ /* 0x000fe20000000800 */
[----:B------:R-:W-:-:S04]  /*14110*/  FADD.FTZ R4, R31, R4 ;  /* 0x000000041f047221 */ /* 0x000fc80000010000 */
[----:B------:R-:W-:-:S03]  /*14120*/  FADD.FTZ R4, R34, R4 ;  /* 0x0000000422047221 */ /* 0x000fc60000010000 */
[----:B0-----:R-:W0:Y:S01]  /*14130*/  MUFU.EX2 R8, R40 ;  /* 0x0000002800087308 */ /* 0x001e220000000800 */
[----:B------:R-:W-:-:S07]  /*14140*/  FADD.FTZ R4, R35, R4 ;  /* 0x0000000423047221 */ /* 0x000fce0000010000 */
[----:B------:R-:W1:Y:S08]  /*14150*/  MUFU.EX2 R9, R42 ;  /* 0x0000002a00097308 */ /* 0x000e700000000800 */
[----:B------:R-:W3:Y:S01]  /*14160*/  MUFU.EX2 R10, R44 ;  /* 0x0000002c000a7308 */ /* 0x000ee20000000800 */
[----:B------:R-:W-:Y:S01]  /*14170*/  FADD.FTZ R4, R38, R4 ;  /* 0x0000000426047221 */ /* 0x000fe20000010000 */
[----:B0-----:R-:W-:-:S06]  /*14180*/  FADD.FTZ R5, R8, R5 ;  /* 0x0000000508057221 */ /* 0x001fcc0000010000 */
[----:B------:R-:W0:Y:S08]  /*14190*/  MUFU.EX2 R43, R43 ;  /* 0x0000002b002b7308 */ /* 0x000e300000000800 */
[----:B------:R-:W4:Y:S01]  /*141a0*/  MUFU.EX2 R45, R45 ;  /* 0x0000002d002d7308 */ /* 0x000f220000000800 */
[----:B------:R-:W-:Y:S01]  /*141b0*/  FADD.FTZ R4, R39, R4 ;  /* 0x0000000427047221 */ /* 0x000fe20000010000 */
[----:B------:R-:W-:-:S06]  /*141c0*/  FADD.FTZ R5, R41, R5 ;  /* 0x0000000529057221 */ /* 0x000fcc0000010000 */
[----:B------:R-:W5:Y:S08]  /*141d0*/  MUFU.EX2 R11, R46 ;  /* 0x0000002e000b7308 */ /* 0x000f700000000800 */
[----:B------:R-:W5:Y:S01]  /*141e0*/  MUFU.EX2 R24, R48 ;  /* 0x0000003000187308 */ /* 0x000f620000000800 */
[----:B-1----:R-:W-:Y:S01]  /*141f0*/  FADD.FTZ R4, R9, R4 ;  /* 0x0000000409047221 */ /* 0x002fe20000010000 */
[----:B---3--:R-:W-:-:S06]  /*14200*/  FADD.FTZ R5, R10, R5 ;  /* 0x000000050a057221 */ /* 0x008fcc0000010000 */
[----:B------:R-:W1:Y:S08]  /*14210*/  MUFU.EX2 R47, R47 ;  /* 0x0000002f002f7308 */ /* 0x000e700000000800 */
[----:B------:R-:W3:Y:S01]  /*14220*/  MUFU.EX2 R49, R49 ;  /* 0x0000003100317308 */ /* 0x000ee20000000800 */
[----:B0-----:R-:W-:Y:S01]  /*14230*/  FADD.FTZ R4, R43, R4 ;  /* 0x000000042b047221 */ /* 0x001fe20000010000 */
[----:B----4-:R-:W-:-:S06]  /*14240*/  FADD.FTZ R5, R45, R5 ;  /* 0x000000052d057221 */ /* 0x010fcc0000010000 */
[----:B------:R-:W0:Y:S08]  /*14250*/  MUFU.EX2 R25, R50 ;  /* 0x0000003200197308 */ /* 0x000e300000000800 */
[----:B------:R-:W4:Y:S01]  /*14260*/  MUFU.EX2 R26, R52 ;  /* 0x00000034001a7308 */ /* 0x000f220000000800 */
[----:B-----5:R-:W-:Y:S01]  /*14270*/  FADD.FTZ R4, R11, R4 ;  /* 0x000000040b047221 */ /* 0x020fe20000010000 */
        /* <DEDUP_REMOVED lines=38> */
[----:B------:R-:W2:Y:S01]  /*144e0*/  MUFU.EX2 R72, R72 ;  /* 0x0000004800487308 */ /* 0x000ea20000000800 */
[----:B-1----:R-:W-:Y:S01]  /*144f0*/  FADD.FTZ R4, R66, R5 ;  /* 0x0000000542047221 */ /* 0x002fe20000010000 */
[----:B---3--:R-:W-:-:S06]  /*14500*/  FADD.FTZ R30, R68, R21 ;  /* 0x00000015441e7221 */ /* 0x008fcc0000010000 */
[----:B------:R-:W1:Y:S08]  /*14510*/  MUFU.EX2 R71, R71 ;  /* 0x0000004700477308 */ /* 0x000e700000000800 */
[----:B------:R-:W3:Y:S01]  /*14520*/  MUFU.EX2 R73, R73 ;  /* 0x0000004900497308 */ /* 0x000ee20000000800 */
[----:B0-----:R-:W-:Y:S01]  /*14530*/  FADD.FTZ R5, R67, R4 ;  /* 0x0000000443057221 */ /* 0x001fe20000010000 */
[----:B----4-:R-:W-:-:S06]  /*14540*/  FADD.FTZ R21, R69, R30 ;  /* 0x0000001e45157221 */ /* 0x010fcc0000010000 */
[----:B------:R-:W0:Y:S01]  /*14550*/  MUFU.EX2 R74, R74 ;  /* 0x0000004a004a7308 */ /* 0x000e220000000800 */
[----:B------:R-:W-:-:S07]  /*14560*/  F2FP.BF16.F32.PACK_AB R8, R41, R8 ;  /* 0x000000082908723e */ /* 0x000fce00000010ff */
[----:B------:R-:W4:Y:S01]  /*14570*/  MUFU.EX2 R76, R76 ;  /* 0x0000004c004c7308 */ /* 0x000f220000000800 */
[----:B------:R-:W-:Y:S01]  /*14580*/  F2FP.BF16.F32.PACK_AB R9, R43, R9 ;  /* 0x000000092b09723e */ /* 0x000fe200000010ff */
[----:B-----5:R-:W-:Y:S01]  /*14590*/  FADD.FTZ R34, R70, R5 ;  /* 0x0000000546227221 */ /* 0x020fe20000010000 */
[----:B------:R-:W-:-:S05]  /*145a0*/  F2FP.BF16.F32.PACK_AB R10, R45, R10 ;  /* 0x0000000a2d0a723e */ /* 0x000fca00000010ff */
[----:B------:R-:W5:Y:S01]  /*145b0*/  MUFU.EX2 R75, R75 ;  /* 0x0000004b004b7308 */ /* 0x000f620000000800 */
[----:B------:R-:W-:Y:S01]  /*145c0*/  F2FP.BF16.F32.PACK_AB R11, R47, R11 ;  /* 0x0000000b2f0b723e */ /* 0x000fe200000010ff */
[----:B--2---:R-:W-:-:S06]  /*145d0*/  FADD.FTZ R36, R72, R21 ;  /* 0x0000001548247221 */ /* 0x004fcc0000010000 */
[----:B------:R-:W2:Y:S01]  /*145e0*/  MUFU.EX2 R77, R77 ;  /* 0x0000004d004d7308 */ /* 0x000ea20000000800 */
[----:B------:R-:W-:Y:S01]  /*145f0*/  F2FP.BF16.F32.PACK_AB R24, R49, R24 ;  /* 0x000000183118723e */ /* 0x000fe200000010ff */
[----:B------:R3:W-:Y:S01]  /*14600*/  STSM.16.M88.4 [R141], R8 ;  /* 0x000000088d007844 */ /* 0x0007e20000000200 */
[----:B------:R-:W-:-:S05]  /*14610*/  F2FP.BF16.F32.PACK_AB R25, R51, R25 ;  /* 0x000000193319723e */ /* 0x000fca00000010ff */
[----:B------:R-:W2:Y:S01]  /*14620*/  MUFU.EX2 R78, R78 ;  /* 0x0000004e004e7308 */ /* 0x000ea20000000800 */
[----:B------:R-:W-:Y:S01]  /*14630*/  F2FP.BF16.F32.PACK_AB R26, R53, R26 ;  /* 0x0000001a351a723e */ /* 0x000fe200000010ff */
[----:B-1----:R-:W-:Y:S01]  /*14640*/  FADD.FTZ R5, R71, R34 ;  /* 0x0000002247057221 */ /* 0x002fe20000010000 */
[----:B------:R-:W-:-:S05]  /*14650*/  F2FP.BF16.F32.PACK_AB R27, R55, R27 ;  /* 0x0000001b371b723e */ /* 0x000fca00000010ff */
[----:B------:R-:W1:Y:S01]  /*14660*/  MUFU.EX2 R32, R80 ;  /* 0x0000005000207308 */ /* 0x000e620000000800 */
[----:B---3--:R-:W-:Y:S01]  /*14670*/  FADD.FTZ R9, R73, R36 ;  /* 0x0000002449097221 */ /* 0x008fe20000010000 */
[----:B------:R4:W-:Y:S06]  /*14680*/  STSM.16.M88.4 [R140], R24 ;  /* 0x000000188c007844 */ /* 0x0009ec0000000200 */
[----:B------:R-:W3:Y:S01]  /*14690*/  MUFU.EX2 R79, R79 ;  /* 0x0000004f004f7308 */ /* 0x000ee20000000800 */
[----:B0-----:R-:W-:-:S07]  /*146a0*/  FADD.FTZ R10, R74, R5 ;  /* 0x000000054a0a7221 */ /* 0x001fce0000010000 */
[----:B------:R-:W0:Y:S01]  /*146b0*/  MUFU.EX2 R81, R81 ;  /* 0x0000005100517308 */ /* 0x000e220000000800 */
[----:B----4-:R-:W-:-:S07]  /*146c0*/  FADD.FTZ R24, R76, R9 ;  /* 0x000000094c187221 */ /* 0x010fce0000010000 */
[----:B------:R-:W4:Y:S01]  /*146d0*/  MUFU.EX2 R33, R82 ;  /* 0x0000005200217308 */ /* 0x000f220000000800 */
[----:B-----5:R-:W-:Y:S01]  /*146e0*/  FADD.FTZ R5, R75, R10 ;  /* 0x0000000a4b057221 */ /* 0x020fe20000010000 */
[----:B--2---:R-:W-:-:S06]  /*146f0*/  FADD.FTZ R21, R77, R24 ;  /* 0x000000184d157221 */ /* 0x004fcc0000010000 */
[----:B------:R-:W2:Y:S01]  /*14700*/  MUFU.EX2 R84, R84 ;  /* 0x0000005400547308 */ /* 0x000ea20000000800 */
[----:B------:R-:W-:Y:S01]  /*14710*/  FADD.FTZ R26, R78, R5 ;  /* 0x000000054e1a7221 */ /* 0x000fe20000010000 */
[----:B-1----:R-:W-:-:S06]  /*14720*/  FADD.FTZ R36, R32, R21 ;  /* 0x0000001520247221 */ /* 0x002fcc0000010000 */
[----:B------:R-:W1:Y:S08]  /*14730*/  MUFU.EX2 R4, R83 ;  /* 0x0000005300047308 */ /* 0x000e700000000800 */
[----:B------:R-:W5:Y:S01]  /*14740*/  MUFU.EX2 R85, R85 ;  /* 0x0000005500557308 */ /* 0x000f620000000800 */
[----:B---3--:R-:W-:-:S07]  /*14750*/  FADD.FTZ R34, R79, R26 ;  /* 0x0000001a4f227221 */ /* 0x008fce0000010000 */
[----:B------:R-:W-:Y:S08]  /*14760*/  MUFU.EX2 R86, R86 ;  /* 0x0000005600567308 */ /* 0x000ff00000000800 */
[----:B------:R-:W3:Y:S01]  /*14770*/  MUFU.EX2 R87, R87 ;  /* 0x0000005700577308 */ /* 0x000ee20000000800 */
[----:B0-----:R-:W-:Y:S01]  /*14780*/  FADD.FTZ R21, R81, R36 ;  /* 0x0000002451157221 */ /* 0x001fe20000010000 */
[----:B----4-:R-:W-:Y:S01]  /*14790*/  FADD.FTZ R5, R33, R34 ;  /* 0x0000002221057221 */ /* 0x010fe20000010000 */
[----:B------:R-:W-:-:S02]  /*147a0*/  F2FP.BF16.F32.PACK_AB R28, R57, R28 ;  /* 0x0000001c391c723e */ /* 0x000fc400000010ff */
[----:B--2---:R-:W-:Y:S01]  /*147b0*/  FADD.FTZ R34, R84, R21 ;  /* 0x0000001554227221 */ /* 0x004fe20000010000 */
[----:B------:R-:W-:Y:S01]  /*147c0*/  F2FP.BF16.F32.PACK_AB R29, R59, R29 ;  /* 0x0000001d3b1d723e */ /* 0x000fe200000010ff */
[----:B-1----:R-:W-:Y:S01]  /*147d0*/  FADD.FTZ R21, R4, R5 ;  /* 0x0000000504157221 */ /* 0x002fe20000010000 */
[----:B------:R-:W-:Y:S02]  /*147e0*/  F2FP.BF16.F32.PACK_AB R30, R61, R60 ;  /* 0x0000003c3d1e723e */ /* 0x000fe400000010ff */
[----:B------:R-:W-:Y:S01]  /*147f0*/  F2FP.BF16.F32.PACK_AB R31, R31, R62 ;  /* 0x0000003e1f1f723e */ /* 0x000fe200000010ff */
[----:B-----5:R-:W-:Y:S01]  /*14800*/  FADD.FTZ R5, R85, R34 ;  /* 0x0000002255057221 */ /* 0x020fe20000010000 */
        /* <DEDUP_REMOVED lines=9> */
[----:B------:R-:W-:Y:S02]  /*148a0*/  F2FP.BF16.F32.PACK_AB R33, R4, R33 ;  /* 0x000000210421723e */ /* 0x000fe400000010ff */
[----:B------:R-:W-:Y:S02]  /*148b0*/  F2FP.BF16.F32.PACK_AB R34, R85, R84 ;  /* 0x000000545522723e */ /* 0x000fe400000010ff */
[----:B---3--:R-:W-:Y:S01]  /*148c0*/  F2FP.BF16.F32.PACK_AB R35, R87, R86 ;  /* 0x000000565723723e */ /* 0x008fe200000010ff */
[----:B------:R-:W-:Y:S04]  /*148d0*/  STSM.16.M88.4 [R139+0x27800], R28 ;  /* 0x0278001c8b007844 */ /* 0x000fe80000000200 */
[----:B------:R0:W-:Y:S04]  /*148e0*/  STSM.16.M88.4 [R37], R8 ;  /* 0x0000000825007844 */ /* 0x0001e80000000200 */
[----:B------:R1:W-:Y:S04]  /*148f0*/  STSM.16.M88.4 [R141+0x6000], R24 ;  /* 0x006000188d007844 */ /* 0x0003e80000000200 */
[----:B------:R1:W-:Y:S01]  /*14900*/  STSM.16.M88.4 [R140+0x6000], R32 ;  /* 0x006000208c007844 */ /* 0x0003e20000000200 */
[----:B------:R-:W-:Y:S01]  /*14910*/  @!PT LDS RZ, [RZ] ;  /* 0x00000000fffff984 */ /* 0x000fe20000000800 */
[----:B------:R-:W-:Y:S01]  /*14920*/  @!PT LDS RZ, [RZ] ;  /* 0x00000000fffff984 */ /* 0x000fe20000000800 */
[----:B------:R-:W-:Y:S01]  /*14930*/  @!PT LDS RZ, [RZ] ;  /* 0x00000000fffff984 */ /* 0x000fe20000000800 */
[----:B------:R-:W-:Y:S01]  /*14940*/  @!PT LDS RZ, [RZ] ;  /* 0x00000000fffff984 */ /* 0x000fe20000000800 */
[----:B------:R2:W-:Y:S06]  /*14950*/  MEMBAR.ALL.CTA ;  /* 0x0000000000007992 */ /* 0x0005ec0000008000 */
[----:B--2---:R-:W2:Y:S01]  /*14960*/  FENCE.VIEW.ASYNC.S ;  /* 0x00000000000073c6 */ /* 0x004ea20000000000 */
[----:B------:R-:W-:Y:S01]  /*14970*/  ISETP.GT.AND P2, PT, R3, R142, PT ;  /* 0x0000008e0300720c */ /* 0x000fe20003f44270 */
        /* <DEDUP_REMOVED lines=50> */
[----:B------:R-:W-:-:S02]  /*14ca0*/  VIADD R3, R3, 0xffffffff ;  /* 0xffffffff03037836 */ /* 0x000fc40000000000 */
[----:B0-----:R-:W-:Y:S02]  /*14cb0*/  IMAD.MOV.U32 R10, RZ, RZ, R18 ;  /* 0x000000ffff0a7224 */ /* 0x001fe400078e0012 */
[----:B------:R-:W-:Y:S02]  /*14cc0*/  IMAD.MOV.U32 R9, RZ, RZ, R16 ;  /* 0x000000ffff097224 */ /* 0x000fe400078e0010 */
[----:B------:R-:W-:Y:S02]  /*14cd0*/  IMAD.MOV.U32 R7, RZ, RZ, R6 ;  /* 0x000000ffff077224 */ /* 0x000fe400078e0006 */
[----:B------:R-:W-:Y:S01]  /*14ce0*/  IMAD.MOV.U32 R8, RZ, RZ, R0 ;  /* 0x000000ffff087224 */ /* 0x000fe200078e0000 */
[----:B--2---:R-:W-:Y:S01]  /*14cf0*/  NOP ;  /* 0x0000000000007918 */ /* 0x004fe20000000000 */
[----:B-1----:R-:W-:Y:S05]  /*14d00*/  @P2 BRA `(.L_x_1538) ;  /* 0xffffffdc00242947 */ /* 0x002fea000383ffff */
.L_x_1528:
[----:B------:R-:W2:Y:S02]  /*14d10*/  LDL R7, [R1+0x48] ;  /* 0x0000480001077983 */ /* 0x000ea40000100800 */
[----:B--2---:R-:W-:-:S13]  /*14d20*/  ISETP.GE.AND P2, PT, R3, R7, PT ;  /* 0x000000070300720c */ /* 0x004fda0003f46270 */
[----:B------:R-:W-:Y:S05]  /*14d30*/  @!P2 BRA `(.L_x_1539) ;  /* 0x000000340004a947 */ /* 0x000fea0003800000 */
[----:B------:R-:W-:Y:S02]  /*14d40*/  IMAD.MOV.U32 R7, RZ, RZ, R6 ;  /* 0x000000ffff077224 */ /* 0x000fe400078e0006 */
[----:B------:R-:W-:Y:S02]  /*14d50*/  IMAD.MOV.U32 R8, RZ, RZ, R0 ;  /* 0x000000ffff087224 */ /* 0x000fe400078e0000 */
[----:B------:R-:W-:Y:S02]  /*14d60*/  IMAD.MOV.U32 R10, RZ, RZ, R18 ;  /* 0x000000ffff0a7224 */ /* 0x000fe400078e0012 */
[----:B------:R-:W-:-:S07]  /*14d70*/  IMAD.MOV.U32 R9, RZ, RZ, R16 ;  /* 0x000000ffff097224 */ /* 0x000fce00078e0010 */
.L_x_1557:
        /* <DEDUP_REMOVED lines=10> */
.L_x_1541:
[----:B------:R-:W-:Y:S01]  /*14e20*/  IMAD R0, R16, 0x8, R2 ;  /* 0x0000000810007824 */ /* 0x000fe200078e0202 */
[----:B------:R-:W-:-:S04]  /*14e30*/  SHF.L.U32 R11, R18, 0x1f, RZ ;  /* 0x0000001f120b7819 */ /* 0x000fc800000006ff */
[----:B------:R0:W1:Y:S01]  /*14e40*/  SYNCS.PHASECHK.TRANS64.TRYWAIT P3, [R0+URZ+0x2d830], R11 ;  /* 0x02d8300b000075a7 */ /* 0x000062000806017f */
[----:B------:R-:W-:Y:S05]  /*14e50*/  @!P0 BRA `(.L_x_1542) ;  /* 0x0000000000048947 */ /* 0x000fea0003800000 */
[----:B------:R-:W-:Y:S01]  /*14e60*/  BPT.TRAP 0x1 ;  /* 0x000000040000795c */ /* 0x000fe20000300000 */
.L_x_1542:
[----:B------:R-:W-:Y:S04]  /*14e70*/  BSSY B0, `(.L_x_1540) ;  /* 0x0000004000007945 */ /* 0x000fe80003800000 */
[----:B-1----:R-:W-:Y:S05]  /*14e80*/  @P3 BRA `(.L_x_1543) ;  /* 0x0000000000083947 */ /* 0x002fea0003800000 */
[----:B------:R-:W1:Y:S02]  /*14e90*/  SYNCS.PHASECHK.TRANS64.TRYWAIT P3, [R0+URZ+0x2d830], R11 ;  /* 0x02d8300b000075a7 */ /* 0x000e64000806017f */
[----:B-1----:R-:W-:Y:S05]  /*14ea0*/  @!P3 BRA `(.L_x_1544) ;  /* 0x000000e40068b947 */ /* 0x002fea0003800000 */
.L_x_1543:
[----:B------:R-:W-:Y:S05]  /*14eb0*/  BSYNC B0 ;  /* 0x0000000000007941 */ /* 0x000fea0003800000 */
.L_x_1540:
        /* <DEDUP_REMOVED lines=60> */
.L_x_1546:
[----:B------:R-:W-:Y:S01]  /*15280*/  SHF.L.U32 R0, R10, 0x1f, RZ ;  /* 0x0000001f0a007819 */ /* 0x000fe200000006ff */
[----:B------:R-:W-:-:S04]  /*15290*/  IMAD R6, R9, 0x8, R2 ;  /* 0x0000000809067824 */ /* 0x000fc800078e0202 */
[----:B------:R0:W1:Y:S01]  /*152a0*/  SYNCS.PHASECHK.TRANS64.TRYWAIT P2, [R6+URZ+0x2d850], R0 ;  /* 0x02d85000060075a7 */ /* 0x000062000804017f */
[----:B------:R-:W-:Y:S05]  /*152b0*/  @!P0 BRA `(.L_x_1547) ;  /* 0x0000000000048947 */ /* 0x000fea0003800000 */
[----:B------:R-:W-:Y:S01]  /*152c0*/  BPT.TRAP 0x1 ;  /* 0x000000040000795c */ /* 0x000fe20000300000 */
.L_x_1547:
[----:B-1----:R-:W-:Y:S05]  /*152d0*/  @P2 BRA `(.L_x_1545) ;  /* 0x0000000000082947 */ /* 0x002fea0003800000 */
[----:B------:R-:W1:Y:S02]  /*152e0*/  SYNCS.PHASECHK.TRANS64.TRYWAIT P2, [R6+URZ+0x2d850], R0 ;  /* 0x02d85000060075a7 */ /* 0x000e64000804017f */
[----:B-1----:R-:W-:Y:S05]  /*152f0*/  @!P2 BRA `(.L_x_1548) ;  /* 0x000000e00068a947 */ /* 0x002fea0003800000 */
.L_x_1545:
[----:B------:R-:W2:Y:S01]  /*15300*/  LDL R142, [R1+0x1c] ;  /* 0x00001c00018e7983 */ /* 0x000ea20000100800 */
[----:B------:R-:W3:Y:S03]  /*15310*/  @P5 LDC R10, c[0x0][0x44c] ;  /* 0x00011300ff0a5b82 */ /* 0x000ee60000000800 */
[----:B------:R-:W2:Y:S05]  /*15320*/  LDL R20, [R1+0x44] ;  /* 0x0000440001147983 */ /* 0x000eaa0000100800 */
[----:B01----:R-:W0:Y:S01]  /*15330*/  @P5 LDC R6, c[0x0][0x450] ;  /* 0x00011400ff065b82 */ /* 0x003e220000000800 */
[----:B------:R-:W-:Y:S05]  /*15340*/  WARPSYNC.ALL ;  /* 0x0000000000007948 */ /* 0x000fea0003800000 */
[----:B--2---:R-:W-:-:S02]  /*15350*/  IMAD.IADD R0, R20, 0x1, R142 ;  /* 0x0000000114007824 */ /* 0x004fc400078e028e */
[----:B------:R-:W2:Y:S01]  /*15360*/  LDL R142, [R1+0x3c] ;  /* 0x00003c00018e7983 */ /* 0x000ea20000100800 */
[----:B------:R-:W-:Y:S01]  /*15370*/  IMAD.MOV.U32 R11, RZ, RZ, -0x7fffffe0 ;  /* 0x80000020ff0b7424 */ /* 0x000fe200078e00ff */
[----:B------:R-:W-:Y:S01]  /*15380*/  WARPGROUP.ARRIVE ;  /* 0x00000000000079c5 */ /* 0x000fe20000000000 */
[----:B---3--:R-:W-:-:S03]  /*15390*/  @P5 IMAD.HI.U32 R10, R0, R10, RZ ;  /* 0x0000000a000a5227 */ /* 0x008fc600078e00ff */
[C---:B------:R-:W-:Y:S01]  /*153a0*/  R2UR UR11, R11.reuse ;  /* 0x000000000b0b72ca */ /* 0x040fe200000e0000 */
[----:B------:R-:W-:Y:S01]  /*153b0*/  IMAD.MOV.U32 R21, RZ, RZ, -0x7fffffe0 ;  /* 0x80000020ff157424 */ /* 0x000fe200078e00ff */
[----:B0-----:R-:W-:Y:S01]  /*153c0*/  @P5 SHF.R.U32.HI R0, RZ, R6, R10 ;  /* 0x00000006ff005219 */ /* 0x001fe2000001160a */
[----:B------:R-:W-:Y:S01]  /*153d0*/  VIADD R6, R2, 0x400 ;  /* 0x0000040002067836 */ /* 0x000fe20000000000 */
[----:B------:R-:W-:Y:S01]  /*153e0*/  R2UR UR47, R11 ;  /* 0x000000000b2f72ca */ /* 0x000fe200000e0000 */
[----:B------:R-:W-:Y:S01]  /*153f0*/  IMAD.MOV.U32 R11, RZ, RZ, 0x40000040 ;  /* 0x40000040ff0b7424 */ /* 0x000fe200078e00ff */
[----:B------:R-:W-:Y:S01]  /*15400*/  R2UR UR15, R21 ;  /* 0x00000000150f72ca */ /* 0x000fe200000e0000 */
[----:B------:R-:W-:Y:S01]  /*15410*/  IMAD.SHL.U32 R143, R3, 0x80, RZ ;  /* 0x00000080038f7824 */ /* 0x000fe200078e00ff */
[----:B------:R-:W-:Y:S01]  /*15420*/  SHF.R.U32.HI R6, RZ, 0x4, R6 ;  /* 0x00000004ff067819 */ /* 0x000fe20000011606 */
[----:B------:R-:W0:Y:S01]  /*15430*/  SHFL.IDX PT, R144, R0, RZ, 0x1c1f ;  /* 0x001c1fff00907589 */ /* 0x000e2200000e0000 */
[----:B------:R-:W-:Y:S01]  /*15440*/  R2UR UR9, R11 ;  /* 0x000000000b0972ca */ /* 0x000fe200000e0000 */
[----:B------:R-:W-:Y:S01]  /*15450*/  IMAD.MOV.U32 R11, RZ, RZ, 0x40000040 ;  /* 0x40000040ff0b7424 */ /* 0x000fe200078e00ff */
[----:B------:R-:W-:-:S02]  /*15460*/  LOP3.LUT R6, R6, 0x3fff, RZ, 0xc0, !PT ;  /* 0x00003fff06067812 */ /* 0x000fc400078ec0ff */
[C---:B------:R-:W-:Y:S02]  /*15470*/  R2UR UR19, R21.reuse ;  /* 0x00000000151372ca */ /* 0x040fe400000e0000 */
[----:B------:R-:W-:Y:S02]  /*15480*/  LOP3.LUT R6, R6, 0x2000000, RZ, 0xfc, !PT ;  /* 0x0200000006067812 */ /* 0x000fe400078efcff */
[C---:B------:R-:W-:Y:S02]  /*15490*/  R2UR UR23, R21.reuse ;  /* 0x00000000151772ca */ /* 0x040fe400000e0000 */
[----:B------:R-:W-:Y:S01]  /*154a0*/  R2UR UR27, R21 ;  /* 0x00000000151b72ca */ /* 0x000fe200000e0000 */
[----:B------:R-:W-:Y:S01]  /*154b0*/  IMAD R10, R9, 0x600, R6 ;  /* 0x00000600090a7824 */ /* 0x000fe200078e0206 */
[C---:B------:R-:W-:Y:S02]  /*154c0*/  R2UR UR31, R21.reuse ;  /* 0x00000000151f72ca */ /* 0x040fe400000e0000 */
[----:B------:R-:W-:Y:S01]  /*154d0*/  R2UR UR35, R21 ;  /* 0x00000000152372ca */ /* 0x000fe200000e0000 */
[C---:B------:R-:W-:Y:S01]  /*154e0*/  VIADD R20, R10.reuse, 0x40 ;  /* 0x000000400a147836 */ /* 0x040fe20000000000 */
[----:B------:R-:W-:Y:S01]  /*154f0*/  R2UR UR10, R10 ;  /* 0x000000000a0a72ca */ /* 0x000fe200000e0000 */
[----:B------:R-:W-:Y:S01]  /*15500*/  IMAD.MOV.U32 R21, RZ, RZ, 0x40000040 ;  /* 0x40000040ff157424 */ /* 0x000fe200078e00ff */
[----:B------:R-:W-:-:S02]  /*15510*/  R2UR UR45, R11 ;  /* 0x000000000b2d72ca */ /* 0x000fc400000e0000 */
[----:B------:R-:W-:Y:S01]  /*15520*/  R2UR UR14, R20 ;  /* 0x00000000140e72ca */ /* 0x000fe200000e0000 */
[----:B------:R-:W-:Y:S01]  /*15530*/  VIADD R20, R10, 0x80 ;  /* 0x000000800a147836 */ /* 0x000fe20000000000 */
[----:B------:R-:W-:Y:S01]  /*15540*/  R2UR UR13, R21 ;  /* 0x00000000150d72ca */ /* 0x000fe200000e0000 */
[----:B------:R-:W-:-:S03]  /*15550*/  IMAD.MOV.U32 R21, RZ, RZ, 0x40000040 ;  /* 0x40000040ff157424 */ /* 0x000fc600078e00ff */
        /* <DEDUP_REMOVED lines=13> */
[C---:B------:R-:W-:Y:S01]  /*15630*/  VIADD R20, R10.reuse, 0x180 ;  /* 0x000001800a147836 */ /* 0x040fe20000000000 */
[----:B------:R-:W-:Y:S01]  /*15640*/  R2UR UR29, R21 ;  /* 0x00000000151d72ca */ /* 0x000fe200000e0000 */
[----:B------:R-:W-:Y:S02]  /*15650*/  VIADD R10, R10, 0x1c0 ;  /* 0x000001c00a0a7836 */ /* 0x000fe40000000000 */
[----:B------:R-:W-:Y:S01]  /*15660*/  IMAD.MOV.U32 R21, RZ, RZ, 0x40000040 ;  /* 0x40000040ff157424 */ /* 0x000fe200078e00ff */
[----:B------:R-:W-:Y:S02]  /*15670*/  R2UR UR34, R20 ;  /* 0x00000000142272ca */ /* 0x000fe400000e0000 */
[----:B------:R-:W-:Y:S02]  /*15680*/  R2UR UR46, R10 ;  /* 0x000000000a2e72ca */ /* 0x000fe400000e0000 */
[----:B------:R-:W-:-:S02]  /*15690*/  R2UR UR33, R21 ;  /* 0x00000000152172ca */ /* 0x000fc400000e0000 */
[----:B--2---:R-:W-:Y:S02]  /*156a0*/  LOP3.LUT R10, R142, 0x10000, RZ, 0xfc, !PT ;  /* 0x000100008e0a7812 */ /* 0x004fe400078efcff */
[----:B------:R-:W1:Y:S02]  /*156b0*/  S2R R142, SR_TID.X ;  /* 0x00000000008e7919 */ /* 0x000e640000002100 */
[C---:B------:R-:W-:Y:S01]  /*156c0*/  R2UR UR8, R10.reuse ;  /* 0x000000000a0872ca */ /* 0x040fe200000e0000 */
[----:B------:R-:W-:-:S05]  /*156d0*/  VIADD R20, R10, 0x2 ;  /* 0x000000020a147836 */ /* 0x000fca0000000000 */
[----:B------:R-:W-:Y:S01]  /*156e0*/  R2UR UR12, R20 ;  /* 0x00000000140c72ca */ /* 0x000fe200000e0000 */
[----:B------:R-:W-:-:S05]  /*156f0*/  VIADD R20, R10, 0x4 ;  /* 0x000000040a147836 */ /* 0x000fca0000000000 */
[----:B------:R-:W-:Y:S01]  /*15700*/  R2UR UR16, R20 ;  /* 0x00000000141072ca */ /* 0x000fe200000e0000 */
[----:B------:R-:W-:Y:S01]  /*15710*/  HGMMA.64x96x16.F32.BF16 R88, gdesc[UR8].tnspB, R88, gsb0 ;  /* 0x41600000085879f0 */ /* 0x000fe20008001858 */
[----:B------:R-:W-:Y:S01]  /*15720*/  VIADD R20, R10, 0x6 ;  /* 0x000000060a147836 */ /* 0x000fe20000000000 */
[----:B------:R-:W-:-:S04]  /*15730*/  ULOP3.LUT UR8, URZ, UR49, URZ, 0x33, !UPT ;  /* 0x000000313f087292 */ /* 0x000fc8000f8e333f */
[----:B------:R-:W-:Y:S01]  /*15740*/  R2UR UR20, R20 ;  /* 0x00000000141472ca */ /* 0x000fe200000e0000 */
[----:B------:R-:W-:-:S05]  /*15750*/  VIADD R20, R10, 0x600 ;  /* 0x000006000a147836 */ /* 0x000fca0000000000 */
[----:B------:R-:W-:Y:S01]  /*15760*/  R2UR UR24, R20 ;  /* 0x00000000141872ca */ /* 0x000fe200000e0000 */
[----:B------:R-:W-:Y:S01]  /*15770*/  VIADD R20, R10, 0x602 ;  /* 0x000006020a147836 */ /* 0x000fe20000000000 */
[----:B-1----:R-:W-:-:S04]  /*15780*/  SHF.R.U32.HI R6, RZ, 0x7, R142 ;  /* 0x00000007ff067819 */ /* 0x002fc8000001168e */
[----:B------:R-:W-:Y:S01]  /*15790*/  R2UR UR28, R20 ;  /* 0x00000000141c72ca */ /* 0x000fe200000e0000 */
[----:B------:R-:W-:Y:S01]  /*157a0*/  VIADD R20, R10, 0x604 ;  /* 0x000006040a147836 */ /* 0x000fe20000000000 */
[----:B------:R-:W-:Y:S01]  /*157b0*/  ISETP.GE.U32.AND P2, PT, R142, 0x180, PT ;  /* 0x000001808e00780c */ /* 0x000fe20003f46070 */
[----:B------:R-:W-:Y:S02]  /*157c0*/  VIADD R10, R10, 0x606 ;  /* 0x000006060a0a7836 */ /* 0x000fe40000000000 */
[----:B------:R-:W-:Y:S01]  /*157d0*/  VIADD R6, R6, 0x9 ;  /* 0x0000000906067836 */ /* 0x000fe20000000000 */
[----:B------:R-:W-:Y:S02]  /*157e0*/  R2UR UR32, R20 ;  /* 0x00000000142072ca */ /* 0x000fe400000e0000 */
[----:B------:R-:W-:Y:S01]  /*157f0*/  R2UR UR44, R10 ;  /* 0x000000000a2c72ca */ /* 0x000fe200000e0000 */
[----:B------:R-:W-:Y:S01]  /*15800*/  @!P1 IMAD R10, R16, 0x8, R2 ;  /* 0x00000008100a9824 */ /* 0x000fe200078e0202 */
[----:B------:R-:W-:-:S03]  /*15810*/  SEL R6, R6, 0x9, !P2 ;  /* 0x0000000906067807 */ /* 0x000fc60005000000 */
[----:B------:R-:W-:-:S05]  /*15820*/  @!P1 VIADD R10, R10, 0x2d840 ;  /* 0x0002d8400a0a9836 */ /* 0x000fca0000000000 */
[----:B------:R-:W-:Y:S01]  /*15830*/  @!P1 PRMT R10, RZ, 0x654, R10 ;  /* 0x00000654ff0a9816 */ /* 0x000fe2000000000a */
        /* <DEDUP_REMOVED lines=23> */
[----:B------:R2:W-:Y:S01]  /*159b0*/  @!P1 SYNCS.ARRIVE.TRANS64.RED.A1T0 RZ, [R10+URZ], RZ ;  /* 0x000000ff0aff99a7 */ /* 0x0005e2000810043f */
[----:B-1----:R-:W-:-:S05]  /*159c0*/  IADD3 R6, -R143, 0x1, RZ ;  /* 0x000000018f067810 */ /* 0x002fca0007ffe1ff */
[----:B------:R-:W-:-:S05]  /*159d0*/  IMAD R6, R138, -0x2, R6 ;  /* 0xfffffffe8a067824 */ /* 0x000fca00078e0206 */
[----:B------:R-:W-:-:S05]  /*159e0*/  IADD3 R21, -R136, R6, R137 ;  /* 0x0000000688157210 */ /* 0x000fca0007ffe189 */
[C---:B------:R-:W-:Y:S02]  /*159f0*/  VIADD R142, R21.reuse, UR48 ;  /* 0x00000030158e7c36 */ /* 0x040fe40008000000 */
[----:B------:R-:W-:Y:S02]  /*15a00*/  VIADD R21, R21, UR8 ;  /* 0x0000000815157c36 */ /* 0x000fe40008000000 */
[C---:B0-----:R-:W-:Y:S02]  /*15a10*/  IMAD.IADD R20, R144.reuse, 0x1, R142 ;  /* 0x0000000190147824 */ /* 0x041fe400078e028e */
[----:B------:R-:W-:Y:S01]  /*15a20*/  IMAD.IADD R6, R144, 0x1, R21 ;  /* 0x0000000190067824 */ /* 0x000fe200078e0215 */
[----:B--2---:R-:W-:Y:S06]  /*15a30*/  @!P4 BRA `(.L_x_1549) ;  /* 0x000000000058c947 */ /* 0x004fec0003800000 */
[----:B------:R-:W-:Y:S01]  /*15a40*/  IADD3 R144, -R136, R137, R144 ;  /* 0x0000008988907210 */ /* 0x000fe20007ffe190 */
[----:B------:R-:W-:Y:S03]  /*15a50*/  BSSY B0, `(.L_x_1550) ;  /* 0x0000010000007945 */ /* 0x000fe60003800000 */
        /* <DEDUP_REMOVED lines=10> */
.L_x_1551:
[----:B------:R-:W-:-:S05]  /*15b00*/  IMAD.U32 R145, RZ, RZ, UR5 ;  /* 0x00000005ff917e24 */ /* 0x000fca000f8e00ff */
[----:B------:R-:W-:-:S13]  /*15b10*/  ISETP.NE.AND P2, PT, R145, 0x1, PT ;  /* 0x000000019100780c */ /* 0x000fda0003f45270 */
[----:B------:R-:W0:Y:S02]  /*15b20*/  @P2 LDC.64 R10, c[0x0][0x9e8] ;  /* 0x00027a00ff0a2b82 */ /* 0x000e240000000a00 */
[----:B0-----:R-:W-:-:S05]  /*15b30*/  @P2 IMAD.HI.U32 R10, R144, R10, RZ ;  /* 0x0000000a900a2227 */ /* 0x001fca00078e00ff */
[----:B------:R-:W-:-:S07]  /*15b40*/  @P2 SHF.R.U32.HI R144, RZ, R11, R10 ;  /* 0x0000000bff902219 */ /* 0x000fce000001160a */
.L_x_1552:
[----:B------:R-:W-:Y:S05]  /*15b50*/  BSYNC B0 ;  /* 0x0000000000007941 */ /* 0x000fea0003800000 */
.L_x_1550:
[----:B------:R-:W-:-:S04]  /*15b60*/  IMAD R144, R144, R145, -R143 ;  /* 0x0000009190907224 */ /* 0x000fc800078e0a8f */
[----:B------:R-:W-:-:S05]  /*15b70*/  IMAD R144, R138, -0x2, R144 ;  /* 0xfffffffe8a907824 */ /* 0x000fca00078e0290 */
[----:B------:R-:W-:Y:S02]  /*15b80*/  VIMNMX R6, R6, R144, !PT ;  /* 0x0000009006067248 */ /* 0x000fe40007fe0100 */
[----:B------:R-:W-:-:S07]  /*15b90*/  VIADDMNMX R20, R144, R145, R20, PT ;  /* 0x0000009190147246 */ /* 0x000fce0003800114 */
.L_x_1549:
[----:B------:R-:W-:Y:S01]  /*15ba0*/  ISETP.GT.AND P3, PT, R3, -0x1, PT ;  /* 0xffffffff0300780c */ /* 0x000fe20003f64270 */
[----:B------:R-:W0:Y:S03]  /*15bb0*/  SHFL.IDX PT, R0, R0, 0x1, 0x1c1f ;  /* 0x003c1f0000007f89 */ /* 0x000e2600000e0000 */
[----:B------:R-:W-:-:S04]  /*15bc0*/  ISETP.GT.AND P2, PT, R6, RZ, P3 ;  /* 0x000000ff0600720c */ /* 0x000fc80001f44270 */
[----:B------:R-:W-:-:S04]  /*15bd0*/  ISETP.LT.OR P2, PT, R20, 0x1, P2 ;  /* 0x000000011400780c */ /* 0x000fc80001741670 */
[----:B------:R-:W-:Y:S02]  /*15be0*/  FSEL R24, R24, -INF , !P2 ;  /* 0xff80000018187808 */ /* 0x000fe40005000000 */
[----:B------:R-:W-:-:S04]  /*15bf0*/  ISETP.GT.AND P2, PT, R6, 0x1, P3 ;  /* 0x000000010600780c */ /* 0x000fc80001f44270 */
[----:B------:R-:W-:-:S04]  /*15c00*/  ISETP.LT.OR P2, PT, R20, 0x2, P2 ;  /* 0x000000021400780c */ /* 0x000fc80001741670 */
[----:B------:R-:W-:Y:S02]  /*15c10*/  FSEL R25, R25, -INF , !P2 ;  /* 0xff80000019197808 */ /* 0x000fe40005000000 */
[----:B------:R-:W-:Y:S01]  /*15c20*/  ISETP.GT.AND P2, PT, R6, 0x8, P3 ;  /* 0x000000080600780c */ /* 0x000fe20001f44270 */
[--C-:B0-----:R-:W-:Y:S02]  /*15c30*/  IMAD.IADD R142, R142, 0x1, R0.reuse ;  /* 0x000000018e8e7824 */ /* 0x101fe400078e0200 */
[----:B------:R-:W-:Y:S01]  /*15c40*/  IMAD.IADD R21, R21, 0x1, R0 ;  /* 0x0000000115157824 */ /* 0x000fe200078e0200 */
[----:B------:R-:W-:-:S04]  /*15c50*/  ISETP.LT.OR P2, PT, R20, 0x9, P2 ;  /* 0x000000091400780c */ /* 0x000fc80001741670 */
[----:B------:R-:W-:Y:S02]  /*15c60*/  FSEL R28, R28, -INF , !P2 ;  /* 0xff8000001c1c7808 */ /* 0x000fe40005000000 */
[----:B------:R-:W-:-:S04]  /*15c70*/  ISETP.GT.AND P2, PT, R6, 0x9, P3 ;  /* 0x000000090600780c */ /* 0x000fc80001f44270 */
        /* <DEDUP_REMOVED lines=85> */
[----:B------:R-:W-:Y:S01]  /*161d0*/  FSEL R85, R85, -INF , !P2 ;  /* 0xff80000055557808 */ /* 0x000fe20005000000 */
[----:B------:R-:W-:Y:S08]  /*161e0*/  @!P4 BRA `(.L_x_1553) ;  /* 0x000000000058c947 */ /* 0x000ff00003800000 */
        /* <DEDUP_REMOVED lines=12> */
.L_x_1555:
[----:B------:R-:W-:-:S05]  /*162b0*/  IMAD.U32 R6, RZ, RZ, UR5 ;  /* 0x00000005ff067e24 */ /* 0x000fca000f8e00ff */
[----:B------:R-:W-:-:S13]  /*162c0*/  ISETP.NE.AND P2, PT, R6, 0x1, PT ;  /* 0x000000010600780c */ /* 0x000fda0003f45270 */
[----:B------:R-:W0:Y:S02]  /*162d0*/  @P2 LDC.64 R10, c[0x0][0x9e8] ;  /* 0x00027a00ff0a2b82 */ /* 0x000e240000000a00 */
[----:B0-----:R-:W-:-:S05]  /*162e0*/  @P2 IMAD.HI.U32 R10, R0, R10, RZ ;  /* 0x0000000a000a2227 */ /* 0x001fca00078e00ff */
[----:B------:R-:W-:-:S07]  /*162f0*/  @P2 SHF.R.U32.HI R0, RZ, R11, R10 ;  /* 0x0000000bff002219 */ /* 0x000fce000001160a */
.L_x_1556:
[----:B------:R-:W-:Y:S05]  /*16300*/  BSYNC B0 ;  /* 0x0000000000007941 */ /* 0x000fea0003800000 */
.L_x_1554:
[----:B------:R-:W-:-:S04]  /*16310*/  IMAD R0, R0, R6, -R143 ;  /* 0x0000000600007224 */ /* 0x000fc800078e0a8f */
[----:B------:R-:W-:-:S05]  /*16320*/  IMAD R0, R138, -0x2, R0 ;  /* 0xfffffffe8a007824 */ /* 0x000fca00078e0200 */
[----:B------:R-:W-:Y:S02]  /*16330*/  VIMNMX R21, R21, R0, !PT ;  /* 0x0000000015157248 */ /* 0x000fe40007fe0100 */
[----:B------:R-:W-:-:S07]  /*16340*/  VIADDMNMX R142, R0, R6, R142, PT ;  /* 0x00000006008e7246 */ /* 0x000fce000380018e */
.L_x_1553:
[----:B------:R-:W-:Y:S01]  /*16350*/  @!P1 IMAD R0, R9, 0x8, R2 ;  /* 0x0000000809009824 */ /* 0x000fe200078e0202 */
        /* <DEDUP_REMOVED lines=47> */
[----:B------:R-:W-:Y:S01]  /*16650*/  ISETP.GT.AND P2, PT, R21, 0x1, P3 ;  /* 0x000000011500780c */ /* 0x000fe20001f44270 */
[----:B------:R-:W-:Y:S02]  /*16660*/  MUFU.EX2 R20, R8 ;  /* 0x0000000800147308 */ /* 0x000fe40000000800 */
[--C-:B------:R-:W-:Y:S01]  /*16670*/  FFMA.FTZ R24, R24, UR41, -R6.reuse ;  /* 0x0000002918187c23 */ /* 0x100fe20008010806 */
[----:B------:R-:W-:Y:S01]  /*16680*/  ISETP.LT.OR P2, PT, R142, 0x2, P2 ;  /* 0x000000028e00780c */ /* 0x000fe20001741670 */
[--C-:B------:R-:W-:Y:S01]  /*16690*/  FFMA.FTZ R25, R25, UR41, -R6.reuse ;  /* 0x0000002919197c23 */ /* 0x100fe20008010806 */
[--C-:B------:R-:W-:Y:S01]  /*166a0*/  FFMA.FTZ R28, R28, UR41, -R6.reuse ;  /* 0x000000291c1c7c23 */ /* 0x100fe20008010806 */
[--C-:B------:R-:W-:Y:S01]  /*166b0*/  FFMA.FTZ R29, R29, UR41, -R6.reuse ;  /* 0x000000291d1d7c23 */ /* 0x100fe20008010806 */
[----:B------:R-:W-:Y:S01]  /*166c0*/  FSEL R27, R27, -INF , !P2 ;  /* 0xff8000001b1b7808 */ /* 0x000fe20005000000 */
[--C-:B------:R-:W-:Y:S01]  /*166d0*/  FFMA.FTZ R32, R32, UR41, -R6.reuse ;  /* 0x0000002920207c23 */ /* 0x100fe20008010806 */
[----:B------:R-:W-:Y:S01]  /*166e0*/  ISETP.GT.AND P2, PT, R21, 0x8, P3 ;  /* 0x000000081500780c */ /* 0x000fe20001f44270 */
[--C-:B------:R-:W-:Y:S01]  /*166f0*/  FFMA.FTZ R33, R33, UR41, -R6.reuse ;  /* 0x0000002921217c23 */ /* 0x100fe20008010806 */
[--C-:B------:R-:W-:Y:S01]  /*16700*/  FFMA.FTZ R36, R36, UR41, -R6.reuse ;  /* 0x0000002924247c23 */ /* 0x100fe20008010806 */
        /* <DEDUP_REMOVED lines=34> */
[----:B------:R-:W-:Y:S01]  /*16930*/  FFMA.FTZ R85, R85, UR41, -R6 ;  /* 0x0000002955557c23 */ /* 0x000fe20008010806 */
[----:B------:R-:W-:Y:S01]  /*16940*/  FSEL R35, R35, -INF , !P2 ;  /* 0xff80000023237808 */ /* 0x000fe20005000000 */
[----:B------:R-:W0:Y:S01]  /*16950*/  MUFU.EX2 R24, R24 ;  /* 0x0000001800187308 */ /* 0x000e220000000800 */
[----:B------:R-:W-:-:S04]  /*16960*/  ISETP.GT.AND P2, PT, R21, 0x18, P3 ;  /* 0x000000181500780c */ /* 0x000fc80001f44270 */
[----:B------:R-:W-:-:S03]  /*16970*/  ISETP.LT.OR P2, PT, R142, 0x19, P2 ;  /* 0x000000198e00780c */ /* 0x000fc60001741670 */
[----:B------:R-:W1:Y:S01]  /*16980*/  MUFU.EX2 R8, R25 ;  /* 0x0000001900087308 */ /* 0x000e620000000800 */
[----:B------:R-:W-:Y:S02]  /*16990*/  FSEL R38, R38, -INF , !P2 ;  /* 0xff80000026267808 */ /* 0x000fe40005000000 */
[----:B------:R-:W-:-:S04]  /*169a0*/  ISETP.GT.AND P2, PT, R21, 0x19, P3 ;  /* 0x000000191500780c */ /* 0x000fc80001f44270 */
[----:B------:R-:W-:Y:S01]  /*169b0*/  ISETP.LT.OR P2, PT, R142, 0x1a, P2 ;  /* 0x0000001a8e00780c */ /* 0x000fe20001741670 */
[----:B------:R-:W3:Y:S01]  /*169c0*/  MUFU.EX2 R10, R28 ;  /* 0x0000001c000a7308 */ /* 0x000ee20000000800 */
[----:B0-----:R-:W-:Y:S02]  /*169d0*/  FFMA.FTZ R5, R20, R5, R24 ;  /* 0x0000000514057223 */ /* 0x001fe40000010018 */
[----:B------:R-:W-:Y:S02]  /*169e0*/  FSEL R39, R39, -INF , !P2 ;  /* 0xff80000027277808 */ /* 0x000fe40005000000 */
[----:B------:R-:W-:-:S03]  /*169f0*/  ISETP.GT.AND P2, PT, R21, 0x20, P3 ;  /* 0x000000201500780c */ /* 0x000fc60001f44270 */
[----:B------:R-:W0:Y:S01]  /*16a00*/  MUFU.EX2 R29, R29 ;  /* 0x0000001d001d7308 */ /* 0x000e220000000800 */
[----:B------:R-:W-:Y:S01]  /*16a10*/  ISETP.LT.OR P2, PT, R142, 0x21, P2 ;  /* 0x000000218e00780c */ /* 0x000fe20001741670 */
[C---:B-1----:R-:W-:Y:S01]  /*16a20*/  FADD.FTZ R5, R8.reuse, R5 ;  /* 0x0000000508057221 */ /* 0x042fe20000010000 */
[----:B------:R-:W-:Y:S02]  /*16a30*/  F2FP.BF16.F32.PACK_AB R8, R8, R24 ;  /* 0x000000180808723e */ /* 0x000fe400000010ff */
[----:B------:R-:W-:Y:S02]  /*16a40*/  FSEL R42, R42, -INF , !P2 ;  /* 0xff8000002a2a7808 */ /* 0x000fe40005000000 */
[----:B------:R-:W-:Y:S01]  /*16a50*/  ISETP.GT.AND P2, PT, R21, 0x21, P3 ;  /* 0x000000211500780c */ /* 0x000fe20001f44270 */
[----:B------:R-:W1:Y:S01]  /*16a60*/  MUFU.EX2 R32, R32 ;  /* 0x0000002000207308 */ /* 0x000e620000000800 */
[----:B---3--:R-:W-:Y:S02]  /*16a70*/  FADD.FTZ R5, R10, R5 ;  /* 0x000000050a057221 */ /* 0x008fe40000010000 */
[----:B------:R-:W-:-:S04]  /*16a80*/  ISETP.LT.OR P2, PT, R142, 0x22, P2 ;  /* 0x000000228e00780c */ /* 0x000fc80001741670 */
[----:B------:R-:W-:Y:S01]  /*16a90*/  FSEL R43, R43, -INF , !P2 ;  /* 0xff8000002b2b7808 */ /* 0x000fe20005000000 */
[----:B------:R-:W3:Y:S01]  /*16aa0*/  MUFU.EX2 R33, R33 ;  /* 0x0000002100217308 */ /* 0x000ee20000000800 */
[----:B------:R-:W-:Y:S01]  /*16ab0*/  ISETP.GT.AND P2, PT, R21, 0x28, P3 ;  /* 0x000000281500780c */ /* 0x000fe20001f44270 */
[C---:B0-----:R-:W-:Y:S01]  /*16ac0*/  FADD.FTZ R5, R29.reuse, R5 ;  /* 0x000000051d057221 */ /* 0x041fe20000010000 */
[----:B------:R-:W-:Y:S02]  /*16ad0*/  F2FP.BF16.F32.PACK_AB R10, R29, R10 ;  /* 0x0000000a1d0a723e */ /* 0x000fe400000010ff */
[----:B------:R-:W-:-:S03]  /*16ae0*/  ISETP.LT.OR P2, PT, R142, 0x29, P2 ;  /* 0x000000298e00780c */ /* 0x000fc60001741670 */
[----:B------:R-:W-:Y:S01]  /*16af0*/  MUFU.EX2 R36, R36 ;  /* 0x0000002400247308 */ /* 0x000fe20000000800 */
[----:B------:R-:W-:Y:S01]  /*16b00*/  FSEL R46, R46, -INF , !P2 ;  /* 0xff8000002e2e7808 */ /* 0x000fe20005000000 */
[----:B-1----:R-:W-:Y:S01]  /*16b10*/  FADD.FTZ R5, R32, R5 ;  /* 0x0000000520057221 */ /* 0x002fe20000010000 */
[----:B------:R-:W-:-:S04]  /*16b20*/  ISETP.GT.AND P2, PT, R21, 0x29, P3 ;  /* 0x000000291500780c */ /* 0x000fc80001f44270 */
[C---:B------:R-:W-:Y:S01]  /*16b30*/  ISETP.LT.OR P2, PT, R142.reuse, 0x2a, P2 ;  /* 0x0000002a8e00780c */ /* 0x040fe20001741670 */
[----:B------:R-:W-:Y:S01]  /*16b40*/  MUFU.EX2 R37, R37 ;  /* 0x0000002500257308 */ /* 0x000fe20000000800 */
[C---:B---3--:R-:W-:Y:S01]  /*16b50*/  FADD.FTZ R5, R33.reuse, R5 ;  /* 0x0000000521057221 */ /* 0x048fe20000010000 */
[----:B------:R-:W-:Y:S02]  /*16b60*/  F2FP.BF16.F32.PACK_AB R32, R33, R32 ;  /* 0x000000202120723e */ /* 0x000fe400000010ff */
[----:B------:R-:W-:Y:S02]  /*16b70*/  FSEL R47, R47, -INF , !P2 ;  /* 0xff8000002f2f7808 */ /* 0x000fe40005000000 */
[----:B------:R-:W-:Y:S02]  /*16b80*/  ISETP.GT.AND P2, PT, R21, 0x30, P3 ;  /* 0x000000301500780c */ /* 0x000fe40001f44270 */
[----:B------:R-:W-:Y:S02]  /*16b90*/  MUFU.EX2 R40, R40 ;  /* 0x0000002800287308 */ /* 0x000fe40000000800 */
[----:B------:R-:W-:-:S04]  /*16ba0*/  ISETP.LT.OR P2, PT, R142, 0x31, P2 ;  /* 0x000000318e00780c */ /* 0x000fc80001741670 */
[----:B------:R-:W-:Y:S02]  /*16bb0*/  FSEL R50, R50, -INF , !P2 ;  /* 0xff80000032327808 */ /* 0x000fe40005000000 */
[----:B------:R-:W-:Y:S01]  /*16bc0*/  ISETP.GT.AND P2, PT, R21, 0x31, P3 ;  /* 0x000000311500780c */ /* 0x000fe20001f44270 */
[----:B------:R-:W-:Y:S03]  /*16bd0*/  MUFU.EX2 R41, R41 ;  /* 0x0000002900297308 */ /* 0x000fe60000000800 */
[----:B------:R-:W-:-:S04]  /*16be0*/  ISETP.LT.OR P2, PT, R142, 0x32, P2 ;  /* 0x000000328e00780c */ /* 0x000fc80001741670 */
[----:B------:R-:W-:Y:S01]  /*16bf0*/  FSEL R51, R51, -INF , !P2 ;  /* 0xff80000033337808 */ /* 0x000fe20005000000 */
[----:B------:R-:W-:Y:S01]  /*16c00*/  MUFU.EX2 R44, R44 ;  /* 0x0000002c002c7308 */ /* 0x000fe20000000800 */
[----:B------:R-:W-:-:S04]  /*16c10*/  ISETP.GT.AND P2, PT, R21, 0x38, P3 ;  /* 0x000000381500780c */ /* 0x000fc80001f44270 */
[----:B------:R-:W-:-:S03]  /*16c20*/  ISETP.LT.OR P2, PT, R142, 0x39, P2 ;  /* 0x000000398e00780c */ /* 0x000fc60001741670 */
[----:B------:R-:W0:Y:S01]  /*16c30*/  MUFU.EX2 R45, R45 ;  /* 0x0000002d002d7308 */ /* 0x000e220000000800 */
[----:B------:R-:W-:Y:S02]  /*16c40*/  FSEL R54, R54, -INF , !P2 ;  /* 0xff80000036367808 */ /* 0x000fe40005000000 */
[----:B------:R-:W-:-:S04]  /*16c50*/  ISETP.GT.AND P2, PT, R21, 0x39, P3 ;  /* 0x000000391500780c */ /* 0x000fc80001f44270 */
[----:B------:R-:W-:Y:S01]  /*16c60*/  ISETP.LT.OR P2, PT, R142, 0x3a, P2 ;  /* 0x0000003a8e00780c */ /* 0x000fe20001741670 */
[----:B------:R-:W-:Y:S03]  /*16c70*/  MUFU.EX2 R48, R48 ;  /* 0x0000003000307308 */ /* 0x000fe60000000800 */
[----:B------:R-:W-:Y:S02]  /*16c80*/  FSEL R55, R55, -INF , !P2 ;  /* 0xff80000037377808 */ /* 0x000fe40005000000 */
[----:B------:R-:W-:-:S03]  /*16c90*/  ISETP.GT.AND P2, PT, R21, 0x40, P3 ;  /* 0x000000401500780c */ /* 0x000fc60001f44270 */
[----:B------:R-:W-:Y:S01]  /*16ca0*/  MUFU.EX2 R49, R49 ;  /* 0x0000003100317308 */ /* 0x000fe20000000800 */
        /* <DEDUP_REMOVED lines=9> */
[----:B------:R-:W-:Y:S01]  /*16d40*/  MUFU.EX2 R56, R56 ;  /* 0x0000003800387308 */ /* 0x000fe20000000800 */
        /* <DEDUP_REMOVED lines=48> */
[----:B------:R-:W-:-:S04]  /*17050*/  ISETP.GT.AND P2, PT, R21, RZ, P3 ;  /* 0x000000ff1500720c */ /* 0x000fc80001f44270 */
[----:B------:R-:W-:-:S03]  /*17060*/  ISETP.LT.OR P2, PT, R142, 0x1, P2 ;  /* 0x000000018e00780c */ /* 0x000fc60001741670 */
[----:B------:R-:W-:Y:S01]  /*17070*/  MUFU.EX2 R85, R85 ;  /* 0x0000005500557308 */ /* 0x000fe20000000800 */
[----:B------:R-:W-:Y:S02]  /*17080*/  FSEL R26, R26, -INF , !P2 ;  /* 0xff8000001a1a7808 */ /* 0x000fe40005000000 */
        /* <DEDUP_REMOVED lines=38> */
[----:B------:R-:W1:Y:S02]  /*172f0*/  SHFL.BFLY PT, R9, R6, 0x2, 0x1f ;  /* 0x0c401f0006097f89 */ /* 0x000e6400000e0000 */
[----:B-1----:R-:W-:-:S05]  /*17300*/  FMNMX.FTZ R6, R6, R9, !PT ;  /* 0x0000000906067209 */ /* 0x002fca0007810000 */
[----:B------:R-:W1:Y:S02]  /*17310*/  SHFL.BFLY PT, R9, R6, 0x1, 0x1f ;  /* 0x0c201f0006097f89 */ /* 0x000e6400000e0000 */
[----:B-1----:R-:W-:-:S04]  /*17320*/  FMNMX.FTZ R6, R6, R9, !PT ;  /* 0x0000000906067209 */ /* 0x002fc80007810000 */
        /* <DEDUP_REMOVED lines=25> */
[----:B------:R-:W-:Y:S01]  /*174c0*/  MUFU.EX2 R26, R26 ;  /* 0x0000001a001a7308 */ /* 0x000fe20000000800 */
[----:B0-----:R-:W-:-:S07]  /*174d0*/  F2FP.BF16.F32.PACK_AB R42, R45, R44 ;  /* 0x0000002c2d2a723e */ /* 0x001fce00000010ff */
[----:B------:R-:W0:Y:S01]  /*174e0*/  MUFU.EX2 R27, R27 ;  /* 0x0000001b001b7308 */ /* 0x000e220000000800 */
[----:B-1----:R-:W-:-:S07]  /*174f0*/  F2FP.BF16.F32.PACK_AB R9, R25, R21 ;  /* 0x000000151909723e */ /* 0x002fce00000010ff */
[----:B------:R-:W-:Y:S08]  /*17500*/  MUFU.EX2 R28, R28 ;  /* 0x0000001c001c7308 */ /* 0x000ff00000000800 */
[----:B------:R-:W-:Y:S01]  /*17510*/  MUFU.EX2 R30, R30 ;  /* 0x0000001e001e7308 */ /* 0x000fe20000000800 */
[----:B0-----:R-:W-:-:S05]  /*17520*/  F2FP.BF16.F32.PACK_AB R11, R27, R26 ;  /* 0x0000001a1b0b723e */ /* 0x001fca00000010ff */
[----:B------:R0:W-:Y:S02]  /*17530*/  STSM.16.M88.4 [R139+0x21800], R8 ;  /* 0x021800088b007844 */ /* 0x0001e40000000200 */
[----:B------:R-:W-:Y:S08]  /*17540*/  MUFU.EX2 R43, R43 ;  /* 0x0000002b002b7308 */ /* 0x000ff00000000800 */
[----:B------:R-:W-:Y:S01]  /*17550*/  MUFU.EX2 R31, R31 ;  /* 0x0000001f001f7308 */ /* 0x000fe20000000800 */
[----:B0-----:R-:W-:Y:S01]  /*17560*/  FSEL R10, R6, RZ, P2 ;  /* 0x000000ff060a7208 */ /* 0x001fe20001000000 */
[--C-:B------:R-:W-:Y:S01]  /*17570*/  FFMA.FTZ R8, R34, UR41, -R24.reuse ;  /* 0x0000002922087c23 */ /* 0x100fe20008010818 */
[--C-:B------:R-:W-:Y:S01]  /*17580*/  FFMA.FTZ R9, R35, UR41, -R24.reuse ;  /* 0x0000002923097c23 */ /* 0x100fe20008010818 */
[--C-:B------:R-:W-:Y:S01]  /*17590*/  FFMA.FTZ R35, R38, UR41, -R24.reuse ;  /* 0x0000002926237c23 */ /* 0x100fe20008010818 */
[--C-:B------:R-:W-:Y:S01]  /*175a0*/  FFMA.FTZ R11, R39, UR41, -R24.reuse ;  /* 0x00000029270b7c23 */ /* 0x100fe20008010818 */
[----:B------:R-:W-:Y:S01]  /*175b0*/  FADD.FTZ R10, -R10, R7 ;  /* 0x000000070a0a7221 */ /* 0x000fe20000010100 */
[----:B------:R-:W-:Y:S01]  /*175c0*/  F2FP.BF16.F32.PACK_AB R34, R37, R36 ;  /* 0x000000242522723e */ /* 0x000fe200000010ff */
[----:B------:R-:W-:Y:S01]  /*175d0*/  MUFU.EX2 R8, R8 ;  /* 0x0000000800087308 */ /* 0x000fe20000000800 */
[--C-:B------:R-:W-:Y:S01]  /*175e0*/  FFMA.FTZ R39, R67, UR41, -R24.reuse ;  /* 0x0000002943277c23 */ /* 0x100fe20008010818 */
[----:B------:R-:W-:Y:S01]  /*175f0*/  FMUL.FTZ R7, R10, UR41 ;  /* 0x000000290a077c20 */ /* 0x000fe20008410000 */
[--C-:B------:R-:W-:Y:S01]  /*17600*/  FFMA.FTZ R10, R50, UR41, -R24.reuse ;  /* 0x00000029320a7c23 */ /* 0x100fe20008010818 */
        /* <DEDUP_REMOVED lines=9> */
[--C-:B------:R-:W-:Y:S01]  /*176a0*/  FFMA.FTZ R59, R62, UR41, -R24.reuse ;  /* 0x000000293e3b7c23 */ /* 0x100fe20008010818 */
[----:B------:R-:W0:Y:S01]  /*176b0*/  MUFU.EX2 R11, R11 ;  /* 0x0000000b000b7308 */ /* 0x000e220000000800 */
[----:B------:R-:W-:Y:S01]  /*176c0*/  FADD.FTZ R26, R26, R21 ;  /* 0x000000151a1a7221 */ /* 0x000fe20000010000 */
[----:B------:R-:W-:-:S03]  /*176d0*/  FFMA.FTZ R24, R87, UR41, -R24 ;  /* 0x0000002957187c23 */ /* 0x000fc60008010818 */
[----:B------:R-:W-:Y:S01]  /*176e0*/  FADD.FTZ R26, R27, R26 ;  /* 0x0000001a1b1a7221 */ /* 0x000fe20000010000 */
[----:B------:R-:W-:Y:S02]  /*176f0*/  FADD.FTZ R27, R36, R5 ;  /* 0x00000005241b7221 */ /* 0x000fe40000010000 */
[----:B------:R-:W4:Y:S01]  /*17700*/  MUFU.EX2 R10, R10 ;  /* 0x0000000a000a7308 */ /* 0x000f220000000800 */
[----:B------:R-:W-:Y:S01]  /*17710*/  FADD.FTZ R26, R8, R26 ;  /* 0x0000001a081a7221 */ /* 0x000fe20000010000 */
[----:B------:R-:W-:-:S03]  /*17720*/  FADD.FTZ R27, R37, R27 ;  /* 0x0000001b251b7221 */ /* 0x000fc60000010000 */
[----:B-1----:R-:W-:Y:S01]  /*17730*/  FADD.FTZ R33, R9, R26 ;  /* 0x0000001a09217221 */ /* 0x002fe20000010000 */
[----:B------:R-:W-:Y:S01]  /*17740*/  FADD.FTZ R27, R40, R27 ;  /* 0x0000001b281b7221 */ /* 0x000fe20000010000 */
[----:B------:R-:W-:Y:S01]  /*17750*/  F2FP.BF16.F32.PACK_AB R40, R41, R40 ;  /* 0x000000282928723e */ /* 0x000fe200000010ff */
[----:B------:R-:W1:Y:S01]  /*17760*/  MUFU.EX2 R29, R29 ;  /* 0x0000001d001d7308 */ /* 0x000e620000000800 */
[----:B---3--:R-:W-:Y:S01]  /*17770*/  FADD.FTZ R33, R35, R33 ;  /* 0x0000002123217221 */ /* 0x008fe20000010000 */
[----:B------:R-:W-:Y:S01]  /*17780*/  FADD.FTZ R27, R41, R27 ;  /* 0x0000001b291b7221 */ /* 0x000fe20000010000 */
[----:B------:R-:W-:Y:S02]  /*17790*/  F2FP.BF16.F32.PACK_AB R41, R30, R28 ;  /* 0x0000001c1e29723e */ /* 0x000fe400000010ff */
[C---:B0-----:R-:W-:Y:S01]  /*177a0*/  FADD.FTZ R33, R11.reuse, R33 ;  /* 0x000000210b217221 */ /* 0x041fe20000010000 */
[----:B------:R-:W-:Y:S01]  /*177b0*/  FADD.FTZ R36, R44, R27 ;  /* 0x0000001b2c247221 */ /* 0x000fe20000010000 */
[----:B------:R-:W-:Y:S01]  /*177c0*/  F2FP.BF16.F32.PACK_AB R35, R11, R35 ;  /* 0x000000230b23723e */ /* 0x000fe200000010ff */
[----:B------:R-:W0:Y:S01]  /*177d0*/  MUFU.EX2 R51, R51 ;  /* 0x0000003300337308 */ /* 0x000e220000000800 */
[----:B------:R-:W-:-:S04]  /*177e0*/  FADD.FTZ R33, R28, R33 ;  /* 0x000000211c217221 */ /* 0x000fc80000010000 */
[----:B------:R-:W-:Y:S01]  /*177f0*/  FADD.FTZ R27, R30, R33 ;  /* 0x000000211e1b7221 */ /* 0x000fe20000010000 */
[----:B------:R-:W-:Y:S01]  /*17800*/  FADD.FTZ R33, R45, R36 ;  /* 0x000000242d217221 */ /* 0x000fe20000010000 */
[----:B------:R-:W3:Y:S01]  /*17810*/  LDL R30, [R1+0x24] ;  /* 0x00002400011e7983 */ /* 0x000ee20000100800 */
[----:B------:R-:W5:Y:S01]  /*17820*/  MUFU.EX2 R4, R4 ;  /* 0x0000000400047308 */ /* 0x000f620000000800 */
[----:B------:R-:W-:Y:S01]  /*17830*/  FADD.FTZ R27, R43, R27 ;  /* 0x0000001b2b1b7221 */ /* 0x000fe20000010000 */
[----:B------:R-:W-:Y:S01]  /*17840*/  FADD.FTZ R33, R48, R33 ;  /* 0x0000002130217221 */ /* 0x000fe20000010000 */
[C---:B------:R-:W-:Y:S02]  /*17850*/  F2FP.BF16.F32.PACK_AB R43, R31.reuse, R43 ;  /* 0x0000002b1f2b723e */ /* 0x040fe400000010ff */
[----:B------:R-:W-:Y:S01]  /*17860*/  FADD.FTZ R37, R31, R27 ;  /* 0x0000001b1f257221 */ /* 0x000fe20000010000 */
[----:B------:R-:W-:Y:S02]  /*17870*/  FADD.FTZ R33, R49, R33 ;  /* 0x0000002131217221 */ /* 0x000fe40000010000 */
[----:B------:R-:W2:Y:S01]  /*17880*/  MUFU.EX2 R21, R58 ;  /* 0x0000003a00157308 */ /* 0x000ea20000000800 */
[----:B----4-:R-:W-:Y:S01]  /*17890*/  FADD.FTZ R37, R10, R37 ;  /* 0x000000250a257221 */ /* 0x010fe20000010000 */
[----:B------:R-:W-:-:S03]  /*178a0*/  FADD.FTZ R33, R52, R33 ;  /* 0x0000002134217221 */ /* 0x000fc60000010000 */
[----:B-1----:R-:W-:Y:S01]  /*178b0*/  FADD.FTZ R37, R29, R37 ;  /* 0x000000251d257221 */ /* 0x002fe20000010000 */
[----:B------:R-:W-:Y:S02]  /*178c0*/  FADD.FTZ R33, R53, R33 ;  /* 0x0000002135217221 */ /* 0x000fe40000010000 */
[----:B------:R-:W1:Y:S01]  /*178d0*/  MUFU.EX2 R25, R25 ;  /* 0x0000001900197308 */ /* 0x000e620000000800 */
[----:B0-----:R-:W-:-:S04]  /*178e0*/  FADD.FTZ R37, R51, R37 ;  /* 0x0000002533257221 */ /* 0x001fc80000010000 */
[----:B-----5:R-:W-:-:S03]  /*178f0*/  FADD.FTZ R37, R4, R37 ;  /* 0x0000002504257221 */ /* 0x020fc60000010000 */
[----:B------:R-:W0:Y:S01]  /*17900*/  MUFU.EX2 R59, R59 ;  /* 0x0000003b003b7308 */ /* 0x000e220000000800 */
[----:B--2---:R-:W-:-:S07]  /*17910*/  FADD.FTZ R37, R21, R37 ;  /* 0x0000002515257221 */ /* 0x004fce0000010000 */
[----:B------:R2:W-:Y:S08]  /*17920*/  MUFU.EX2 R26, R39 ;  /* 0x00000027001a7308 */ /* 0x0005f00000000800 */
[----:B------:R-:W4:Y:S01]  /*17930*/  MUFU.EX2 R38, R38 ;  /* 0x0000002600267308 */ /* 0x000f220000000800 */
[----:B--2---:R-:W-:Y:S01]  /*17940*/  FADD.FTZ R39, R56, R33 ;  /* 0x0000002138277221 */ /* 0x004fe20000010000 */
[----:B------:R-:W-:-:S03]  /*17950*/  F2FP.BF16.F32.PACK_AB R33, R9, R8 ;  /* 0x000000080921723e */ /* 0x000fc600000010ff */
[----:B------:R-:W-:-:S03]  /*17960*/  FADD.FTZ R39, R57, R39 ;  /* 0x0000002739277221 */ /* 0x000fc60000010000 */
[----:B------:R-:W2:Y:S01]  /*17970*/  MUFU.EX2 R5, R66 ;  /* 0x0000004200057308 */ /* 0x000ea20000000800 */
[----:B------:R-:W-:Y:S01]  /*17980*/  FADD.FTZ R39, R60, R39 ;  /* 0x000000273c277221 */ /* 0x000fe20000010000 */
[----:B-1----:R-:W-:-:S06]  /*17990*/  FADD.FTZ R8, R25, R37 ;  /* 0x0000002519087221 */ /* 0x002fcc0000010000 */
[----:B------:R-:W1:Y:S01]  /*179a0*/  MUFU.EX2 R67, R67 ;  /* 0x0000004300437308 */ /* 0x000e620000000800 */
[----:B------:R-:W-:Y:S01]  /*179b0*/  FADD.FTZ R39, R61, R39 ;  /* 0x000000273d277221 */ /* 0x000fe20000010000 */
[----:B0-----:R-:W-:-:S06]  /*179c0*/  FADD.FTZ R9, R59, R8 ;  /* 0x000000083b097221 */ /* 0x001fcc0000010000 */
[----:B------:R-:W0:Y:S01]  /*179d0*/  MUFU.EX2 R36, R71 ;  /* 0x0000004700247308 */ /* 0x000e220000000800 */
[----:B------:R-:W-:Y:S01]  /*179e0*/  FADD.FTZ R28, R64, R39 ;  /* 0x00000027401c7221 */ /* 0x000fe20000010000 */
[----:B----4-:R-:W-:Y:S01]  /*179f0*/  FADD.FTZ R8, R38, R9 ;  /* 0x0000000926087221 */ /* 0x010fe20000010000 */
[----:B------:R-:W-:Y:S01]  /*17a00*/  F2FP.BF16.F32.PACK_AB R51, R4, R51 ;  /* 0x000000330433723e */ /* 0x000fe200000010ff */
[----:B------:R4:W-:Y:S01]  /*17a10*/  STSM.16.M88.4 [R143], R32 ;  /* 0x000000208f007844 */ /* 0x0009e20000000200 */
[----:B------:R-:W-:Y:S01]  /*17a20*/  FADD.FTZ R11, R65, R28 ;  /* 0x0000001c410b7221 */ /* 0x000fe20000010000 */
[----:B--2---:R-:W-:Y:S02]  /*17a30*/  FADD.FTZ R9, R5, R8 ;  /* 0x0000000805097221 */ /* 0x004fe40000010000 */
[----:B------:R-:W2:Y:S01]  /*17a40*/  MUFU.EX2 R27, R74 ;  /* 0x0000004a001b7308 */ /* 0x000ea20000000800 */
[----:B------:R-:W-:Y:S01]  /*17a50*/  FADD.FTZ R28, R68, R11 ;  /* 0x0000000b441c7221 */ /* 0x000fe20000010000 */
[----:B------:R-:W-:-:S03]  /*17a60*/  FADD.FTZ R8, R26, R9 ;  /* 0x000000091a087221 */ /* 0x000fc60000010000 */
[----:B------:R-:W-:Y:S01]  /*17a70*/  FADD.FTZ R11, R69, R28 ;  /* 0x0000001c450b7221 */ /* 0x000fe20000010000 */
[----:B-1----:R-:W-:Y:S02]  /*17a80*/  FADD.FTZ R9, R67, R8 ;  /* 0x0000000843097221 */ /* 0x002fe40000010000 */
[----:B------:R-:W1:Y:S01]  /*17a90*/  MUFU.EX2 R75, R75 ;  /* 0x0000004b004b7308 */ /* 0x000e620000000800 */
[----:B------:R-:W-:Y:S01]  /*17aa0*/  FADD.FTZ R8, R72, R11 ;  /* 0x0000000b48087221 */ /* 0x000fe20000010000 */
[----:B0-----:R-:W-:-:S03]  /*17ab0*/  FADD.FTZ R4, R36, R9 ;  /* 0x0000000924047221 */ /* 0x001fc60000010000 */
[----:B------:R-:W-:-:S03]  /*17ac0*/  FADD.FTZ R9, R73, R8 ;  /* 0x0000000849097221 */ /* 0x000fc60000010000 */
[----:B------:R-:W0:Y:S01]  /*17ad0*/  MUFU.EX2 R78, R78 ;  /* 0x0000004e004e7308 */ /* 0x000e220000000800 */
[----:B------:R-:W-:-:S04]  /*17ae0*/  FADD.FTZ R8, R76, R9 ;  /* 0x000000094c087221 */ /* 0x000fc80000010000 */
[----:B------:R-:W-:-:S04]  /*17af0*/  FADD.FTZ R11, R77, R8 ;  /* 0x000000084d0b7221 */ /* 0x000fc80000010000 */
[----:B------:R-:W-:-:S04]  /*17b00*/  FADD.FTZ R8, R80, R11 ;  /* 0x0000000b50087221 */ /* 0x000fc80000010000 */
[----:B------:R-:W-:Y:S02]  /*17b10*/  FADD.FTZ R11, R81, R8 ;  /* 0x00000008510b7221 */ /* 0x000fe40000010000 */
[----:B------:R-:W5:Y:S01]  /*17b20*/  LDL R8, [R1+0x48] ;  /* 0x0000480001087983 */ /* 0x000f620000100800 */
[----:B------:R-:W4:Y:S01]  /*17b30*/  MUFU.EX2 R79, R79 ;  /* 0x0000004f004f7308 */ /* 0x000f220000000800 */
[----:B--2---:R-:W-:Y:S01]  /*17b40*/  FADD.FTZ R4, R27, R4 ;  /* 0x000000041b047221 */ /* 0x004fe20000010000 */
[----:B------:R-:W-:Y:S02]  /*17b50*/  F2FP.BF16.F32.PACK_AB R56, R57, R56 ;  /* 0x000000383938723e */ /* 0x000fe400000010ff */
[----:B------:R-:W-:-:S04]  /*17b60*/  F2FP.BF16.F32.PACK_AB R57, R25, R21 ;  /* 0x000000151939723e */ /* 0x000fc800000010ff */
[----:B------:R-:W2:Y:S01]  /*17b70*/  MUFU.EX2 R82, R82 ;  /* 0x0000005200527308 */ /* 0x000ea20000000800 */
[----:B-1----:R-:W-:-:S07]  /*17b80*/  FADD.FTZ R9, R75, R4 ;  /* 0x000000044b097221 */ /* 0x002fce0000010000 */
[----:B------:R-:W1:Y:S01]  /*17b90*/  MUFU.EX2 R83, R83 ;  /* 0x0000005300537308 */ /* 0x000e620000000800 */
[----:B0-----:R-:W-:-:S07]  /*17ba0*/  FADD.FTZ R4, R78, R9 ;  /* 0x000000094e047221 */ /* 0x001fce0000010000 */
[----:B------:R-:W-:Y:S08]  /*17bb0*/  MUFU.EX2 R86, R86 ;  /* 0x0000005600567308 */ /* 0x000ff00000000800 */
[----:B------:R-:W0:Y:S01]  /*17bc0*/  MUFU.EX2 R21, R24 ;  /* 0x0000001800157308 */ /* 0x000e220000000800 */
[----:B----4-:R-:W-:Y:S01]  /*17bd0*/  FADD.FTZ R9, R79, R4 ;  /* 0x000000044f097221 */ /* 0x010fe20000010000 */
[----:B------:R-:W-:-:S02]  /*17be0*/  F2FP.BF16.F32.PACK_AB R48, R49, R48 ;  /* 0x000000303130723e */ /* 0x000fc400000010ff */
[----:B------:R-:W-:Y:S01]  /*17bf0*/  F2FP.BF16.F32.PACK_AB R50, R53, R52 ;  /* 0x000000343532723e */ /* 0x000fe200000010ff */
[----:B--2---:R-:W-:Y:S01]  /*17c00*/  FADD.FTZ R4, R82, R9 ;  /* 0x0000000952047221 */ /* 0x004fe20000010000 */
[----:B------:R-:W-:Y:S02]  /*17c10*/  F2FP.BF16.F32.PACK_AB R49, R29, R10 ;  /* 0x0000000a1d31723e */ /* 0x000fe400000010ff */
[----:B------:R-:W-:Y:S02]  /*17c20*/  F2FP.BF16.F32.PACK_AB R58, R61, R60 ;  /* 0x0000003c3d3a723e */ /* 0x000fe400000010ff */
[----:B------:R-:W-:Y:S02]  /*17c30*/  F2FP.BF16.F32.PACK_AB R59, R38, R59 ;  /* 0x0000003b263b723e */ /* 0x000fe400000010ff */
[----:B------:R-:W-:Y:S02]  /*17c40*/  F2FP.BF16.F32.PACK_AB R64, R65, R64 ;  /* 0x000000404140723e */ /* 0x000fe400000010ff */
[----:B------:R-:W-:-:S02]  /*17c50*/  F2FP.BF16.F32.PACK_AB R72, R73, R72 ;  /* 0x000000484948723e */ /* 0x000fc400000010ff */
[----:B------:R-:W-:Y:S02]  /*17c60*/  F2FP.BF16.F32.PACK_AB R66, R69, R68 ;  /* 0x000000444542723e */ /* 0x000fe400000010ff */
[----:B------:R-:W-:Y:S02]  /*17c70*/  F2FP.BF16.F32.PACK_AB R80, R81, R80 ;  /* 0x000000505150723e */ /* 0x000fe400000010ff */
[----:B------:R-:W-:Y:S01]  /*17c80*/  F2FP.BF16.F32.PACK_AB R65, R26, R5 ;  /* 0x000000051a41723e */ /* 0x000fe200000010ff */
[----:B-1----:R-:W-:Y:S01]  /*17c90*/  FADD.FTZ R5, R83, R4 ;  /* 0x0000000453057221 */ /* 0x002fe20000010000 */
[----:B------:R-:W-:Y:S02]  /*17ca0*/  F2FP.BF16.F32.PACK_AB R67, R36, R67 ;  /* 0x000000432443723e */ /* 0x000fe400000010ff */
[----:B------:R-:W-:Y:S01]  /*17cb0*/  F2FP.BF16.F32.PACK_AB R73, R75, R27 ;  /* 0x0000001b4b49723e */ /* 0x000fe200000010ff */
[----:B------:R1:W-:Y:S01]  /*17cc0*/  STSM.16.M88.4 [R141], R40 ;  /* 0x000000288d007844 */ /* 0x0003e20000000200 */
[----:B------:R-:W-:-:S02]  /*17cd0*/  F2FP.BF16.F32.PACK_AB R74, R77, R76 ;  /* 0x0000004c4d4a723e */ /* 0x000fc400000010ff */
[----:B------:R-:W-:Y:S02]  /*17ce0*/  F2FP.BF16.F32.PACK_AB R75, R79, R78 ;  /* 0x0000004e4f4b723e */ /* 0x000fe400000010ff */
[----:B------:R-:W-:Y:S01]  /*17cf0*/  F2FP.BF16.F32.PACK_AB R81, R83, R82 ;  /* 0x000000525351723e */ /* 0x000fe200000010ff */
[----:B------:R1:W-:Y:S01]  /*17d00*/  STSM.16.M88.4 [R140], R48 ;  /* 0x000000308c007844 */ /* 0x0003e20000000200 */
[----:B------:R-:W-:Y:S02]  /*17d10*/  F2FP.BF16.F32.PACK_AB R82, R85, R84 ;  /* 0x000000545552723e */ /* 0x000fe400000010ff */
[----:B0-----:R-:W-:Y:S01]  /*17d20*/  F2FP.BF16.F32.PACK_AB R83, R21, R86 ;  /* 0x000000561553723e */ /* 0x001fe200000010ff */
[----:B------:R1:W-:Y:S01]  /*17d30*/  STSM.16.M88.4 [R139+0x27800], R56 ;  /* 0x027800388b007844 */ /* 0x0003e20000000200 */
[----:B------:R-:W-:Y:S01]  /*17d40*/  FADD.FTZ R84, R84, R11 ;  /* 0x0000000b54547221 */ /* 0x000fe20000010000 */
        /* <DEDUP_REMOVED lines=54> */
[----:B---3--:R1:W-:Y:S04]  /*180b0*/  STSM.16.M88.4 [R30], R64 ;  /* 0x000000401e007844 */ /* 0x0083e80000000200 */
[----:B------:R1:W-:Y:S04]  /*180c0*/  STSM.16.M88.4 [R141+0x6000], R72 ;  /* 0x006000488d007844 */ /* 0x0003e80000000200 */
[----:B------:R1:W-:Y:S01]  /*180d0*/  STSM.16.M88.4 [R140+0x6000], R80 ;  /* 0x006000508c007844 */ /* 0x0003e20000000200 */
[----:B------:R0:W-:Y:S06]  /*180e0*/  MEMBAR.ALL.CTA ;  /* 0x0000000000007992 */ /* 0x0001ec0000008000 */
[----:B0-----:R-:W0:Y:S01]  /*180f0*/  FENCE.VIEW.ASYNC.S ;  /* 0x00000000000073c6 */ /* 0x001e220000000000 */
[C---:B-----5:R-:W-:Y:S01]  /*18100*/  ISETP.GT.AND P2, PT, R3.reuse, R8, PT ;  /* 0x000000080300720c */ /* 0x060fe20003f44270 */
[----:B------:R-:W-:-:S02]  /*18110*/  VIADD R3, R3, 0xffffffff ;  /* 0xffffffff03037836 */ /* 0x000fc40000000000 */
[----:B------:R-:W-:Y:S01]  /*18120*/  IMAD.MOV.U32 R8, RZ, RZ, R0 ;  /* 0x000000ffff087224 */ /* 0x000fe200078e0000 */
[----:B0-----:R-:W-:-:S09]  /*18130*/  NOP ;  /* 0x0000000000007918 */ /* 0x001fd20000000000 */
[----:B-1----:R-:W-:Y:S05]  /*18140*/  @P2 BRA `(.L_x_1557) ;  /* 0xffffffcc000c2947 */ /* 0x002fea000383ffff */
.L_x_1539:
[----:B------:R-:W-:Y:S05]  /*18150*/  WARPSYNC.ALL ;  /* 0x0000000000007948 */ /* 0x000fea0003800000 */
[----:B------:R-:W-:Y:S06]  /*18160*/  BAR.ARV 0x8, 0x200 ;  /* 0x0208000000007b1d */ /* 0x000fec0000002000 */
[----:B------:R-:W-:Y:S05]  /*18170*/  @!P0 BRA `(.L_x_1558) ;  /* 0x0000000000048947 */ /* 0x000fea0003800000 */
[----:B------:R-:W-:Y:S01]  /*18180*/  BPT.TRAP 0x1 ;  /* 0x000000040000795c */ /* 0x000fe20000300000 */
.L_x_1558:
[----:B------:R-:W-:Y:S01]  /*18190*/  IMAD R10, R16, 0x8, R2 ;  /* 0x00000008100a7824 */ /* 0x000fe200078e0202 */
[----:B------:R-:W-:-:S04]  /*181a0*/  SHF.L.U32 R7, R18, 0x1f, RZ ;  /* 0x0000001f12077819 */ /* 0x000fc800000006ff */
[----:B------:R0:W1:Y:S01]  /*181b0*/  SYNCS.PHASECHK.TRANS64.TRYWAIT P2, [R10+URZ+0x2d850], R7 ;  /* 0x02d850070a0075a7 */ /* 0x000062000804017f */
[----:B------:R-:W-:Y:S05]  /*181c0*/  @!P0 BRA `(.L_x_1559) ;  /* 0x0000000000048947 */ /* 0x000fea0003800000 */
[----:B------:R-:W-:Y:S01]  /*181d0*/  BPT.TRAP 0x1 ;  /* 0x000000040000795c */ /* 0x000fe20000300000 */
.L_x_1559:
[----:B------:R-:W2:Y:S01]  /*181e0*/  LDL.LU R8, [R1+0x3c] ;  /* 0x00003c0001087983 */ /* 0x000ea20000300800 */
[----:B------:R-:W-:-:S05]  /*181f0*/  VIADD R2, R2, 0x400 ;  /* 0x0000040002027836 */ /* 0x000fca0000000000 */
[----:B------:R-:W-:-:S04]  /*18200*/  SHF.R.U32.HI R3, RZ, 0x4, R2 ;  /* 0x00000004ff037819 */ /* 0x000fc80000011602 */
[----:B------:R-:W-:-:S04]  /*18210*/  LOP3.LUT R3, R3, 0x3fff, RZ, 0xc0, !PT ;  /* 0x00003fff03037812 */ /* 0x000fc800078ec0ff */
[----:B------:R-:W-:Y:S01]  /*18220*/  LOP3.LUT R9, R3, 0x2000000, RZ, 0xfc, !PT ;  /* 0x0200000003097812 */ /* 0x000fe200078efcff */
[----:B------:R-:W-:Y:S01]  /*18230*/  IMAD.MOV.U32 R3, RZ, RZ, 0x40000040 ;  /* 0x40000040ff037424 */ /* 0x000fe200078e00ff */
[----:B--2---:R-:W-:Y:S01]  /*18240*/  LOP3.LUT R2, R8, 0x10000, RZ, 0xfc, !PT ;  /* 0x0001000008027812 */ /* 0x004fe200078efcff */
[----:B-1----:R-:W-:Y:S06]  /*18250*/  @P2 BRA `(.L_x_1560) ;  /* 0x0000000000082947 */ /* 0x002fec0003800000 */
[----:B------:R-:W1:Y:S02]  /*18260*/  SYNCS.PHASECHK.TRANS64.TRYWAIT P0, [R10+URZ+0x2d850], R7 ;  /* 0x02d850070a0075a7 */ /* 0x000e64000800017f */
[----:B-1----:R-:W-:Y:S05]  /*18270*/  @!P0 BRA `(.L_x_1561) ;  /* 0x000000b0009c8947 */ /* 0x002fea0003800000 */
.L_x_1560:
[----:B------:R-:W-:Y:S01]  /*18280*/  IMAD R8, R16, 0x600, R9 ;  /* 0x0000060010087824 */ /* 0x000fe200078e0209 */
[----:B------:R-:W2:Y:S01]  /*18290*/  LDL.LU R21, [R1+0x58] ;  /* 0x0000580001157983 */ /* 0x000ea20000300800 */
[----:B------:R-:W-:Y:S01]  /*182a0*/  IMAD.MOV.U32 R9, RZ, RZ, -0x7fffffe0 ;  /* 0x80000020ff097424 */ /* 0x000fe200078e00ff */
[----:B------:R-:W-:Y:S05]  /*182b0*/  WARPSYNC.ALL ;  /* 0x0000000000007948 */ /* 0x000fea0003800000 */
[C---:B------:R-:W-:Y:S01]  /*182c0*/  R2UR UR4, R2.reuse ;  /* 0x00000000020472ca */ /* 0x040fe200000e0000 */
[----:B------:R-:W-:Y:S01]  /*182d0*/  WARPGROUP.ARRIVE ;  /* 0x00000000000079c5 */ /* 0x000fe20000000000 */
[----:B------:R-:W-:Y:S01]  /*182e0*/  R2UR UR5, R3 ;  /* 0x00000000030572ca */ /* 0x000fe200000e0000 */
[----:B------:R-:W-:Y:S01]  /*182f0*/  VIADD R14, R2, 0x2 ;  /* 0x00000002020e7836 */ /* 0x000fe20000000000 */
[C---:B------:R-:W-:Y:S01]  /*18300*/  R2UR UR6, R8.reuse ;  /* 0x00000000080672ca */ /* 0x040fe200000e0000 */
[----:B------:R-:W-:Y:S01]  /*18310*/  VIADD R12, R8, 0x40 ;  /* 0x00000040080c7836 */ /* 0x000fe20000000000 */
[----:B------:R-:W-:Y:S01]  /*18320*/  R2UR UR7, R9 ;  /* 0x00000000090772ca */ /* 0x000fe200000e0000 */
[----:B------:R-:W-:-:S02]  /*18330*/  IMAD.MOV.U32 R15, RZ, RZ, 0x40000040 ;  /* 0x40000040ff0f7424 */ /* 0x000fc400078e00ff */
[----:B------:R-:W-:Y:S02]  /*18340*/  IMAD.MOV.U32 R13, RZ, RZ, -0x7fffffe0 ;  /* 0x80000020ff0d7424 */ /* 0x000fe400078e00ff */
[----:B------:R-:W-:Y:S02]  /*18350*/  IMAD.MOV.U32 R3, RZ, RZ, 0x40000040 ;  /* 0x40000040ff037424 */ /* 0x000fe400078e00ff */
[----:B------:R-:W-:Y:S02]  /*18360*/  IMAD.MOV.U32 R9, RZ, RZ, -0x7fffffe0 ;  /* 0x80000020ff097424 */ /* 0x000fe400078e00ff */
[----:B------:R-:W-:Y:S02]  /*18370*/  VIADD R16, R16, 0x1 ;  /* 0x0000000110107836 */ /* 0x000fe40000000000 */
[----:B------:R-:W-:Y:S02]  /*18380*/  IMAD.MOV.U32 R20, RZ, RZ, -0x800000 ;  /* 0xff800000ff147424 */ /* 0x000fe400078e00ff */
[----:B------:R-:W-:Y:S01]  /*18390*/  HGMMA.64x96x16.F32.BF16 R88, gdesc[UR4].tnspB, R88, gsb0 ;  /* 0x41600000045879f0 */ /* 0x000fe20008001858 */
[----:B------:R-:W-:Y:S01]  /*183a0*/  R2UR UR4, R14 ;  /* 0x000000000e0472ca */ /* 0x000fe200000e0000 */
[----:B------:R-:W-:Y:S01]  /*183b0*/  VIADD R14, R2, 0x4 ;  /* 0x00000004020e7836 */ /* 0x000fe20000000000 */
[----:B------:R-:W-:Y:S01]  /*183c0*/  R2UR UR5, R15 ;  /* 0x000000000f0572ca */ /* 0x000fe200000e0000 */
[----:B------:R-:W-:Y:S01]  /*183d0*/  IMAD.MOV.U32 R15, RZ, RZ, 0x40000040 ;  /* 0x40000040ff0f7424 */ /* 0x000fe200078e00ff */
[----:B------:R-:W-:Y:S01]  /*183e0*/  R2UR UR6, R12 ;  /* 0x000000000c0672ca */ /* 0x000fe200000e0000 */
[----:B------:R-:W-:Y:S01]  /*183f0*/  VIADD R12, R8, 0x80 ;  /* 0x00000080080c7836 */ /* 0x000fe20000000000 */
[----:B------:R-:W-:Y:S01]  /*18400*/  R2UR UR7, R13 ;  /* 0x000000000d0772ca */ /* 0x000fe200000e0000 */
[----:B------:R-:W-:Y:S01]  /*18410*/  IMAD.MOV.U32 R13, RZ, RZ, -0x7fffffe0 ;  /* 0x80000020ff0d7424 */ /* 0x000fe200078e00ff */
[----:B------:R-:W-:-:S04]  /*18420*/  ISETP.NE.AND P2, PT, R16, 0x2, PT ;  /* 0x000000021000780c */ /* 0x000fc80003f45270 */
[----:B------:R-:W-:Y:S01]  /*18430*/  SEL R16, R16, RZ, P2 ;  /* 0x000000ff10107207 */ /* 0x000fe20001000000 */
[----:B------:R-:W-:Y:S02]  /*18440*/  WARPGROUP.DEPBAR.LE gsb0, 0x0 ;  /* 0x00008000000079c5 */ /* 0x000fe40000010000 */
[----:B------:R-:W-:-:S06]  /*18450*/  WARPGROUP.ARRIVE ;  /* 0x00000000000079c5 */ /* 0x000fcc0000000000 */
        /* <DEDUP_REMOVED lines=19> */
[----:B------:R-:W-:Y:S02]  /*18590*/  IMAD.MOV.U32 R13, RZ, RZ, -0x7fffffe0 ;  /* 0x80000020ff0d7424 */ /* 0x000fe400078e00ff */
[----:B--2---:R-:W-:-:S05]  /*185a0*/  VIADD R21, R21, 0x1 ;  /* 0x0000000115157836 */ /* 0x004fca0000000000 */
[----:B------:R-:W-:Y:S01]  /*185b0*/  STL [R1+0x58], R21 ;  /* 0x0000581501007387 */ /* 0x000fe20000100800 */
        /* <DEDUP_REMOVED lines=35> */
[----:B------:R-:W-:Y:S01]  /*187f0*/  R2UR UR5, R3 ;  /* 0x00000000030572ca */ /* 0x000fe200000e0000 */
[----:B------:R-:W2:Y:S01]  /*18800*/  SHFL.BFLY PT, R2, R5, 0x2, 0x1f ;  /* 0x0c401f0005027f89 */ /* 0x000ea200000e0000 */
[----:B------:R-:W-:Y:S02]  /*18810*/  R2UR UR6, R8 ;  /* 0x00000000080672ca */ /* 0x000fe400000e0000 */
[----:B------:R-:W-:Y:S01]  /*18820*/  R2UR UR7, R9 ;  /* 0x00000000090772ca */ /* 0x000fe200000e0000 */
[----:B------:R-:W0:Y:S01]  /*18830*/  SHFL.BFLY PT, R3, R4, 0x2, 0x1f ;  /* 0x0c401f0004037f89 */ /* 0x000e2200000e0000 */
[----:B--2---:R-:W-:Y:S01]  /*18840*/  FADD.FTZ R2, R2, R5 ;  /* 0x0000000502027221 */ /* 0x004fe20000010000 */
[----:B------:R-:W-:-:S02]  /*18850*/  IMAD.U32 R5, RZ, RZ, UR41 ;  /* 0x00000029ff057e24 */ /* 0x000fc4000f8e00ff */
[----:B01----:R-:W-:Y:S01]  /*18860*/  FADD.FTZ R7, R3, R4 ;  /* 0x0000000403077221 */ /* 0x003fe20000010000 */
[----:B------:R-:W-:Y:S01]  /*18870*/  IMAD.MOV.U32 R4, RZ, RZ, RZ ;  /* 0x000000ffff047224 */ /* 0x000fe200078e00ff */
[----:B------:R-:W0:Y:S04]  /*18880*/  SHFL.BFLY PT, R3, R2, 0x1, 0x1f ;  /* 0x0c201f0002037f89 */ /* 0x000e2800000e0000 */
[----:B------:R-:W1:Y:S01]  /*18890*/  SHFL.BFLY PT, R8, R7, 0x1, 0x1f ;  /* 0x0c201f0007087f89 */ /* 0x000e6200000e0000 */
[----:B0-----:R-:W-:Y:S01]  /*188a0*/  FADD.FTZ R11, R2, R3 ;  /* 0x00000003020b7221 */ /* 0x001fe20000010000 */
[----:B------:R-:W-:Y:S01]  /*188b0*/  IMAD.MOV.U32 R2, RZ, RZ, RZ ;  /* 0x000000ffff027224 */ /* 0x000fe200078e00ff */
[----:B------:R-:W-:Y:S01]  /*188c0*/  SEL R3, RZ, 0x1, P2 ;  /* 0x00000001ff037807 */ /* 0x000fe20001000000 */
[----:B-1----:R-:W-:-:S02]  /*188d0*/  FADD.FTZ R12, R7, R8 ;  /* 0x00000008070c7221 */ /* 0x002fc40000010000 */
[----:B------:R-:W-:Y:S01]  /*188e0*/  FSETP.NE.FTZ.AND P0, PT, R11, RZ, PT ;  /* 0x000000ff0b00720b */ /* 0x000fe20003f15000 */
[----:B------:R-:W-:Y:S01]  /*188f0*/  @!P1 VIADD R7, R10, 0x2d860 ;  /* 0x0002d8600a079836 */ /* 0x000fe20000000000 */
[----:B------:R-:W-:Y:S01]  /*18900*/  LOP3.LUT R18, R18, R3, RZ, 0x3c, !PT ;  /* 0x0000000312127212 */ /* 0x000fe200078e3cff */
[----:B------:R-:W-:Y:S01]  /*18910*/  IMAD.U32 R10, RZ, RZ, UR41 ;  /* 0x00000029ff0a7e24 */ /* 0x000fe2000f8e00ff */
[----:B------:R-:W-:Y:S01]  /*18920*/  FSETP.NE.FTZ.AND P3, PT, R12, RZ, PT ;  /* 0x000000ff0c00720b */ /* 0x000fe20003f75000 */
[----:B------:R-:W-:Y:S01]  /*18930*/  IMAD.MOV.U32 R3, RZ, RZ, -0x800000 ;  /* 0xff800000ff037424 */ /* 0x000fe200078e00ff */
[----:B------:R-:W-:-:S07]  /*18940*/  @!P1 PRMT R7, RZ, 0x654, R7 ;  /* 0x00000654ff079816 */ /* 0x000fce0000000007 */
[----:B------:R-:W0:Y:S01]  /*18950*/  @P0 MUFU.LG2 R8, R11 ;  /* 0x0000000b00080308 */ /* 0x000e220000000c00 */
[----:B------:R-:W-:-:S03]  /*18960*/  @P0 FMUL.FTZ R5, R5, 0.69314718246459960938 ;  /* 0x3f31721805050820 */ /* 0x000fc60000410000 */
[----:B------:R-:W-:-:S04]  /*18970*/  @P3 FMUL.FTZ R10, R10, 0.69314718246459960938 ;  /* 0x3f3172180a0a3820 */ /* 0x000fc80000410000 */
[----:B------:R-:W1:Y:S08]  /*18980*/  @P3 MUFU.LG2 R9, R12 ;  /* 0x0000000c00093308 */ /* 0x000e700000000c00 */
[----:B------:R-:W2:Y:S01]  /*18990*/  @P0 MUFU.RCP R4, R11 ;  /* 0x0000000b00040308 */ /* 0x000ea20000001000 */
[----:B0-----:R-:W-:-:S04]  /*189a0*/  @P0 FMUL.FTZ R8, R8, 0.69314718246459960938 ;  /* 0x3f31721808080820 */ /* 0x001fc80000410000 */
[----:B------:R-:W-:Y:S01]  /*189b0*/  @P0 FFMA.FTZ R3, R5, R0, R8 ;  /* 0x0000000005030223 */ /* 0x000fe20000010008 */
[----:B------:R-:W-:Y:S02]  /*189c0*/  PLOP3.LUT P0, PT, PT, PT, PT, 0x8, 0x0 ;  /* 0x000000000000781c */ /* 0x000fe40003f0e170 */
[----:B------:R-:W0:Y:S01]  /*189d0*/  @P3 MUFU.RCP R2, R12 ;  /* 0x0000000c00023308 */ /* 0x000e220000001000 */
[----:B-1----:R-:W-:Y:S01]  /*189e0*/  @P3 FMUL.FTZ R9, R9, 0.69314718246459960938 ;  /* 0x3f31721809093820 */ /* 0x002fe20000410000 */
[----:B------:R-:W-:Y:S02]  /*189f0*/  WARPGROUP.DEPBAR.LE gsb0, 0x0 ;  /* 0x00008000000079c5 */ /* 0x000fe40000010000 */
[----:B------:R-:W-:Y:S01]  /*18a00*/  WARPGROUP.ARRIVE ;  /* 0x00000000000079c5 */ /* 0x000fe20000000000 */
[----:B------:R-:W-:-:S05]  /*18a10*/  @P3 FFMA.FTZ R20, R10, R6, R9 ;  /* 0x000000060a143223 */ /* 0x000fca0000010009 */
[----:B------:R-:W-:Y:S03]  /*18a20*/  HGMMA.64x96x16.F32.BF16 R88, gdesc[UR4].tnspB, R88, gsb0 ;  /* 0x41600000045879f0 */ /* 0x000fe60008001858 */
        /* <DEDUP_REMOVED lines=49> */
[----:B------:R-:W-:-:S07]  /*18d40*/  FMUL.FTZ R135, R135, R2 ;  /* 0x0000000287877220 */ /* 0x000fce0000410000 */
.L_x_1452:
[----:B------:R-:W0:Y:S01]  /*18d50*/  S2R R0, SR_TID.X ;  /* 0x0000000000007919 */ /* 0x000e220000002100 */
[----:B------:R-:W-:Y:S05]  /*18d60*/  WARPSYNC.ALL ;  /* 0x0000000000007948 */ /* 0x000fea0003800000 */
[----:B------:R-:W1:Y:S08]  /*18d70*/  S2UR UR5, SR_CgaCtaId ;  /* 0x00000000000579c3 */ /* 0x000e700000008800 */
[----:B------:R-:W-:Y:S06]  /*18d80*/  BAR.SYNC.DEFER_BLOCKING 0x5, 0x200 ;  /* 0x0148000000007b1d */ /* 0x000fec0000010000 */
[----:B------:R-:W-:Y:S01]  /*18d90*/  UMOV UR4, 0x400 ;  /* 0x0000040000047882 */ /* 0x000fe20000000000 */
[----:B------:R-:W-:Y:S01]  /*18da0*/  BSSY B0, `(.L_x_1562) ;  /* 0x00001cc000007945 */ /* 0x000fe20003800000 */
[----:B-1----:R-:W-:Y:S01]  /*18db0*/  ULEA UR4, UR5, UR4, 0x18 ;  /* 0x0000000405047291 */ /* 0x002fe2000f8ec03f */
[----:B0-----:R-:W-:-:S05]  /*18dc0*/  VIADD R50, R0, 0xffffff80 ;  /* 0xffffff8000327836 */ /* 0x001fca0000000000 */
[----:B------:R-:W-:Y:S01]  /*18dd0*/  IMAD.U32 R2, RZ, RZ, UR4 ;  /* 0x00000004ff027e24 */ /* 0x000fe2000f8e00ff */
[----:B------:R-:W-:-:S04]  /*18de0*/  SHF.R.S32.HI R4, RZ, 0x1f, R50 ;  /* 0x0000001fff047819 */ /* 0x000fc80000011432 */
[----:B------:R-:W-:Y:S01]  /*18df0*/  LEA.HI R32, R4, R50, RZ, 0x2 ;  /* 0x0000003204207211 */ /* 0x000fe200078f10ff */
[----:B------:R0:W1:Y:S03]  /*18e00*/  LDS.128 R72, [R2+0x2d8d0] ;  /* 0x02d8d00002487984 */ /* 0x0000660000000c00 */
[----:B------:R-:W-:-:S05]  /*18e10*/  LOP3.LUT R0, R32, 0xfffffffc, RZ, 0xc0, !PT ;  /* 0xfffffffc20007812 */ /* 0x000fca00078ec0ff */
[----:B------:R-:W-:-:S04]  /*18e20*/  IMAD.IADD R0, R50, 0x1, -R0 ;  /* 0x0000000132007824 */ /* 0x000fc800078e0a00 */
[----:B------:R-:W-:-:S04]  /*18e30*/  IMAD.SHL.U32 R21, R0, 0x8, RZ ;  /* 0x0000000800157824 */ /* 0x000fc800078e00ff */
[C---:B------:R-:W-:Y:S02]  /*18e40*/  VIADD R36, R21.reuse, 0x40 ;  /* 0x0000004015247836 */ /* 0x040fe40000000000 */
[----:B------:R-:W-:Y:S01]  /*18e50*/  VIADD R37, R21, 0x20 ;  /* 0x0000002015257836 */ /* 0x000fe20000000000 */
[----:B------:R-:W-:Y:S06]  /*18e60*/  BAR.ARV 0x4, 0x200 ;  /* 0x0108000000007b1d */ /* 0x000fec0000002000 */
[----:B0-----:R-:W-:Y:S05]  /*18e70*/  @P0 BRA `(.L_x_1563) ;  /* 0x0000001000800947 */ /* 0x001fea0003800000 */
[----:B------:R-:W2:Y:S01]  /*18e80*/  LDL R44, [R1+0x54] ;  /* 0x00005400012c7983 */ /* 0x000ea20000100800 */
[----:B------:R-:W0:Y:S01]  /*18e90*/  S2R R5, SR_SWINHI ;  /* 0x0000000000057919 */ /* 0x000e220000002f00 */
[-C--:B------:R-:W-:Y:S02]  /*18ea0*/  LEA.HI R8, R4, R50.reuse, RZ, 0x4 ;  /* 0x0000003204087211 */ /* 0x080fe400078f20ff */
[----:B------:R-:W3:Y:S02]  /*18eb0*/  LDL R52, [R1+0x50] ;  /* 0x0000500001347983 */ /* 0x000ee40000100800 */
[----:B------:R-:W-:Y:S01]  /*18ec0*/  SHF.R.S32.HI R9, RZ, 0x4, R8 ;  /* 0x00000004ff097819 */ /* 0x000fe20000011408 */
[----:B------:R-:W-:Y:S05]  /*18ed0*/  WARPSYNC.ALL ;  /* 0x0000000000007948 */ /* 0x000fea0003800000 */
[----:B------:R-:W-:Y:S01]  /*18ee0*/  LEA.HI R10, R8, R9, RZ, 0x1 ;  /* 0x00000009080a7211 */ /* 0x000fe200078f08ff */
[----:B------:R-:W-:Y:S01]  /*18ef0*/  ULDC.64 UR4, c[0x0][0xc00] ;  /* 0x0003000000047ab9 */ /* 0x000fe20000000a00 */
[----:B------:R-:W-:-:S02]  /*18f00*/  LEA.HI R4, R4, R50, RZ, 0x5 ;  /* 0x0000003204047211 */ /* 0x000fc400078f28ff */
[----:B------:R-:W-:Y:S02]  /*18f10*/  LOP3.LUT R8, R8, 0xfffffff0, RZ, 0xc0, !PT ;  /* 0xfffffff008087812 */ /* 0x000fe400078ec0ff */
[----:B------:R-:W-:Y:S02]  /*18f20*/  LOP3.LUT R10, R10, 0x1ffffffe, RZ, 0xc0, !PT ;  /* 0x1ffffffe0a0a7812 */ /* 0x000fe400078ec0ff */
[----:B------:R-:W-:Y:S01]  /*18f30*/  SHF.R.S32.HI R11, RZ, 0x5, R4 ;  /* 0x00000005ff0b7819 */ /* 0x000fe20000011404 */
[----:B------:R-:W-:Y:S01]  /*18f40*/  IMAD.IADD R8, R50, 0x1, -R8 ;  /* 0x0000000132087824 */ /* 0x000fe200078e0a08 */
[----:B------:R-:W-:Y:S01]  /*18f50*/  F2FP.BF16.F32.PACK_AB R6, R93, R6 ;  /* 0x000000065d06723e */ /* 0x000fe200000010ff */
[----:B------:R-:W-:Y:S01]  /*18f60*/  IMAD.IADD R10, R9, 0x1, -R10 ;  /* 0x00000001090a7824 */ /* 0x000fe200078e0a0a */
[----:B------:R-:W-:Y:S01]  /*18f70*/  F2FP.BF16.F32.PACK_AB R26, R109, R26 ;  /* 0x0000001a6d1a723e */ /* 0x000fe200000010ff */
[----:B------:R-:W-:Y:S02]  /*18f80*/  IMAD R11, R11, 0x10, R8 ;  /* 0x000000100b0b7824 */ /* 0x000fe400078e0208 */
[----:B------:R-:W-:Y:S01]  /*18f90*/  IMAD.SHL.U32 R10, R10, 0x8, RZ ;  /* 0x000000080a0a7824 */ /* 0x000fe200078e00ff */
[----:B------:R-:W-:-:S02]  /*18fa0*/  MOV R28, R2 ;  /* 0x00000002001c7202 */ /* 0x000fc40000000f00 */
[----:B0-----:R-:W-:Y:S01]  /*18fb0*/  MOV R29, R5 ;  /* 0x00000005001d7202 */ /* 0x001fe20000000f00 */
[----:B------:R-:W-:-:S04]  /*18fc0*/  IMAD.U32 R5, R11, 0x20, R10 ;  /* 0x000000200b057824 */ /* 0x000fc800078e000a */
[----:B------:R-:W-:-:S03]  /*18fd0*/  IMAD.WIDE R4, R5, 0x2, R28 ;  /* 0x0000000205047825 */ /* 0x000fc600078e021c */
[C---:B------:R-:W-:Y:S01]  /*18fe0*/  LOP3.LUT R9, R4.reuse, 0x180, RZ, 0xc0, !PT ;  /* 0x0000018004097812 */ /* 0x040fe200078ec0ff */
[----:B------:R-:W-:Y:S01]  /*18ff0*/  BAR.SYNC.DEFER_BLOCKING 0x1, 0x180 ;  /* 0x0046000000007b1d */ /* 0x000fe20000010000 */
[C---:B------:R-:W-:Y:S02]  /*19000*/  IADD3 R31, P4, R4.reuse, 0x20, RZ ;  /* 0x00000020041f7810 */ /* 0x040fe40007f9e0ff */
[C---:B------:R-:W-:Y:S02]  /*19010*/  IADD3 R40, P0, R4.reuse, 0x6020, RZ ;  /* 0x0000602004287810 */ /* 0x040fe40007f1e0ff */
[----:B------:R-:W-:Y:S01]  /*19020*/  SHF.R.U64 R9, R9, 0x3, RZ ;  /* 0x0000000309097819 */ /* 0x000fe200000012ff */
[----:B------:R-:W-:Y:S01]  /*19030*/  IMAD.X R11, RZ, RZ, R5, P4 ;  /* 0x000000ffff0b7224 */ /* 0x000fe200020e0605 */
[----:B------:R-:W-:Y:S02]  /*19040*/  LOP3.LUT R8, R31, 0x180, RZ, 0xc0, !PT ;  /* 0x000001801f087812 */ /* 0x000fe400078ec0ff */
[----:B------:R-:W-:-:S02]  /*19050*/  IADD3 R35, P3, R4, 0x3000, RZ ;  /* 0x0000300004237810 */ /* 0x000fc40007f7e0ff */
[C---:B------:R-:W-:Y:S02]  /*19060*/  IADD3 R39, P2, R4.reuse, 0x3020, RZ ;  /* 0x0000302004277810 */ /* 0x040fe40007f5e0ff */
[----:B------:R-:W-:Y:S01]  /*19070*/  IADD3 R41, P1, R4, 0x6000, RZ ;  /* 0x0000600004297810 */ /* 0x000fe20007f3e0ff */
[--C-:B------:R-:W-:Y:S01]  /*19080*/  IMAD.X R13, RZ, RZ, R5.reuse, P3 ;  /* 0x000000ffff0d7224 */ /* 0x100fe200018e0605 */
[----:B------:R-:W-:Y:S01]  /*19090*/  LOP3.LUT R4, R9, R4, RZ, 0x3c, !PT ;  /* 0x0000000409047212 */ /* 0x000fe200078e3cff */
[--C-:B------:R-:W-:Y:S01]  /*190a0*/  IMAD.X R9, RZ, RZ, R5.reuse, P0 ;  /* 0x000000ffff097224 */ /* 0x100fe200000e0605 */
[----:B------:R-:W-:Y:S01]  /*190b0*/  SHF.R.U64 R8, R8, 0x3, RZ ;  /* 0x0000000308087819 */ /* 0x000fe200000012ff */
[--C-:B------:R-:W-:Y:S01]  /*190c0*/  IMAD.X R15, RZ, RZ, R5.reuse, P2 ;  /* 0x000000ffff0f7224 */ /* 0x100fe200010e0605 */
[----:B------:R-:W-:Y:S01]  /*190d0*/  ISETP.NE.U32.AND P0, PT, RZ, UR4, PT ;  /* 0x00000004ff007c0c */ /* 0x000fe2000bf05070 */
[----:B------:R-:W-:Y:S01]  /*190e0*/  IMAD.X R25, RZ, RZ, R5, P1 ;  /* 0x000000ffff197224 */ /* 0x000fe200008e0605 */
[----:B------:R-:W-:-:S02]  /*190f0*/  LOP3.LUT R10, R8, R31, RZ, 0x3c, !PT ;  /* 0x0000001f080a7212 */ /* 0x000fc400078e3cff */
[----:B------:R-:W-:Y:S02]  /*19100*/  LOP3.LUT R8, R35, 0x180, RZ, 0xc0, !PT ;  /* 0x0000018023087812 */ /* 0x000fe400078ec0ff */
[----:B------:R-:W-:Y:S02]  /*19110*/  LOP3.LUT R14, R39, 0x180, RZ, 0xc0, !PT ;  /* 0x00000180270e7812 */ /* 0x000fe400078ec0ff */
[----:B------:R-:W-:Y:S02]  /*19120*/  LOP3.LUT R24, R41, 0x180, RZ, 0xc0, !PT ;  /* 0x0000018029187812 */ /* 0x000fe400078ec0ff */
[----:B------:R-:W-:Y:S01]  /*19130*/  ISETP.NE.AND.EX P0, PT, RZ, UR5, PT, P0 ;  /* 0x00000005ff007c0c */ /* 0x000fe2000bf05300 */
[----:B------:R-:W-:Y:S01]  /*19140*/  ULDC.64 UR4, c[0x0][0xc08] ;  /* 0x0003020000047ab9 */ /* 0x000fe20000000a00 */
[----:B------:R-:W-:Y:S02]  /*19150*/  LOP3.LUT R31, R40, 0x180, RZ, 0xc0, !PT ;  /* 0x00000180281f7812 */ /* 0x000fe400078ec0ff */
[----:B------:R-:W-:-:S02]  /*19160*/  ISETP.NE.U32.AND P2, PT, RZ, UR4, PT ;  /* 0x00000004ff007c0c */ /* 0x000fc4000bf45070 */
[----:B------:R-:W-:Y:S02]  /*19170*/  SHF.R.U64 R8, R8, 0x3, RZ ;  /* 0x0000000308087819 */ /* 0x000fe400000012ff */
[----:B------:R-:W-:Y:S02]  /*19180*/  SHF.R.U64 R14, R14, 0x3, RZ ;  /* 0x000000030e0e7819 */ /* 0x000fe400000012ff */
[----:B------:R-:W-:Y:S02]  /*19190*/  SHF.R.U64 R24, R24, 0x3, RZ ;  /* 0x0000000318187819 */ /* 0x000fe400000012ff */
[----:B------:R-:W-:Y:S02]  /*191a0*/  SHF.R.U64 R31, R31, 0x3, RZ ;  /* 0x000000031f1f7819 */ /* 0x000fe400000012ff */
[----:B------:R-:W-:Y:S02]  /*191b0*/  ISETP.NE.AND.EX P2, PT, RZ, UR5, PT, P2 ;  /* 0x00000005ff007c0c */ /* 0x000fe4000bf45320 */
[----:B------:R-:W-:-:S02]  /*191c0*/  LOP3.LUT R12, R8, R35, RZ, 0x3c, !PT ;  /* 0x00000023080c7212 */ /* 0x000fc400078e3cff */
[----:B------:R-:W-:Y:S02]  /*191d0*/  LOP3.LUT R14, R14, R39, RZ, 0x3c, !PT ;  /* 0x000000270e0e7212 */ /* 0x000fe400078e3cff */
[----:B------:R-:W-:Y:S02]  /*191e0*/  LOP3.LUT R24, R24, R41, RZ, 0x3c, !PT ;  /* 0x0000002918187212 */ /* 0x000fe400078e3cff */
[----:B------:R-:W-:Y:S02]  /*191f0*/  MOV R35, R4 ;  /* 0x0000000400237202 */ /* 0x000fe40000000f00 */
[----:B------:R-:W-:Y:S02]  /*19200*/  F2FP.BF16.F32.PACK_AB R4, R30, R7 ;  /* 0x000000071e04723e */ /* 0x000fe400000010ff */
[----:B------:R-:W-:Y:S02]  /*19210*/  LOP3.LUT R8, R31, R40, RZ, 0x3c, !PT ;  /* 0x000000281f087212 */ /* 0x000fe400078e3cff */
[----:B------:R-:W-:Y:S01]  /*19220*/  F2FP.BF16.F32.PACK_AB R5, R91, R90 ;  /* 0x0000005a5b05723e */ /* 0x000fe200000010ff */
[----:B------:R-:W2:Y:S01]  /*19230*/  LDC.64 R30, c[0x0][0xc00] ;  /* 0x00030000ff1e7b82 */ /* 0x000ea20000000a00 */
[----:B------:R-:W-:-:S02]  /*19240*/  F2FP.BF16.F32.PACK_AB R7, R95, R94 ;  /* 0x0000005e5f07723e */ /* 0x000fc400000010ff */
[----:B------:R-:W-:Y:S02]  /*19250*/  MOV R40, R12 ;  /* 0x0000000c00287202 */ /* 0x000fe40000000f00 */
[----:B------:R-:W-:Y:S01]  /*19260*/  MOV R41, R14 ;  /* 0x0000000e00297202 */ /* 0x000fe20000000f00 */
[----:B------:R0:W-:Y:S01]  /*19270*/  STSM.16.M88.4 [R35], R4 ;  /* 0x0000000423007844 */ /* 0x0001e20000000200 */
[----:B------:R-:W-:Y:S02]  /*19280*/  MOV R39, R24 ;  /* 0x0000001800277202 */ /* 0x000fe40000000f00 */
[----:B------:R-:W-:Y:S02]  /*19290*/  MOV R42, R10 ;  /* 0x0000000a002a7202 */ /* 0x000fe40000000f00 */
[----:B------:R-:W-:Y:S02]  /*192a0*/  F2FP.BF16.F32.PACK_AB R12, R97, R96 ;  /* 0x00000060610c723e */ /* 0x000fe400000010ff */
[----:B------:R-:W-:-:S02]  /*192b0*/  F2FP.BF16.F32.PACK_AB R13, R99, R98 ;  /* 0x00000062630d723e */ /* 0x000fc400000010ff */
[----:B------:R-:W-:Y:S02]  /*192c0*/  F2FP.BF16.F32.PACK_AB R14, R101, R100 ;  /* 0x00000064650e723e */ /* 0x000fe400000010ff */
[----:B------:R-:W-:Y:S02]  /*192d0*/  F2FP.BF16.F32.PACK_AB R15, R103, R102 ;  /* 0x00000066670f723e */ /* 0x000fe400000010ff */
[----:B------:R-:W-:Y:S01]  /*192e0*/  F2FP.BF16.F32.PACK_AB R25, R38, R27 ;  /* 0x0000001b2619723e */ /* 0x000fe200000010ff */
[----:B------:R-:W-:Y:S01]  /*192f0*/  ULDC UR4, c[0x0][0xa88] ;  /* 0x0002a20000047ab9 */ /* 0x000fe20000000800 */
[----:B------:R-:W-:Y:S01]  /*19300*/  F2FP.BF16.F32.PACK_AB R24, R105, R104 ;  /* 0x000000686918723e */ /* 0x000fe200000010ff */
[----:B------:R4:W-:Y:S01]  /*19310*/  STSM.16.M88.4 [R42], R12 ;  /* 0x0000000c2a007844 */ /* 0x0009e20000000200 */
[----:B------:R-:W-:Y:S01]  /*19320*/  F2FP.BF16.F32.PACK_AB R27, R111, R110 ;  /* 0x0000006e6f1b723e */ /* 0x000fe200000010ff */
[----:B------:R-:W-:Y:S01]  /*19330*/  IMAD.MOV.U32 R38, RZ, RZ, RZ ;  /* 0x000000ffff267224 */ /* 0x000fe200078e00ff */
[----:B0-----:R-:W-:-:S02]  /*19340*/  MOV R35, R8 ;  /* 0x0000000800237202 */ /* 0x001fc40000000f00 */
[----:B------:R-:W-:Y:S01]  /*19350*/  F2FP.BF16.F32.PACK_AB R4, R113, R112 ;  /* 0x000000707104723e */ /* 0x000fe200000010ff */
[----:B------:R0:W-:Y:S01]  /*19360*/  STSM.16.M88.4 [R40], R24 ;  /* 0x0000001828007844 */ /* 0x0001e20000000200 */
[----:B------:R-:W-:Y:S02]  /*19370*/  F2FP.BF16.F32.PACK_AB R5, R34, R33 ;  /* 0x000000212205723e */ /* 0x000fe400000010ff */
[----:B------:R-:W-:Y:S02]  /*19380*/  F2FP.BF16.F32.PACK_AB R6, R117, R116 ;  /* 0x000000747506723e */ /* 0x000fe400000010ff */
[----:B------:R-:W-:Y:S02]  /*19390*/  F2FP.BF16.F32.PACK_AB R7, R119, R118 ;  /* 0x000000767707723e */ /* 0x000fe400000010ff */
[----:B------:R-:W-:Y:S02]  /*193a0*/  F2FP.BF16.F32.PACK_AB R8, R121, R120 ;  /* 0x000000787908723e */ /* 0x000fe400000010ff */
[----:B------:R-:W-:Y:S01]  /*193b0*/  F2FP.BF16.F32.PACK_AB R9, R123, R122 ;  /* 0x0000007a7b09723e */ /* 0x000fe200000010ff */
[----:B------:R1:W-:Y:S01]  /*193c0*/  STSM.16.M88.4 [R41], R4 ;  /* 0x0000000429007844 */ /* 0x0003e20000000200 */
[----:B------:R-:W-:-:S02]  /*193d0*/  F2FP.BF16.F32.PACK_AB R10, R125, R124 ;  /* 0x0000007c7d0a723e */ /* 0x000fc400000010ff */
[----:B------:R-:W-:Y:S02]  /*193e0*/  F2FP.BF16.F32.PACK_AB R11, R127, R126 ;  /* 0x0000007e7f0b723e */ /* 0x000fe400000010ff */
[----:B----4-:R-:W-:Y:S01]  /*193f0*/  F2FP.BF16.F32.PACK_AB R12, R129, R128 ;  /* 0x00000080810c723e */ /* 0x010fe200000010ff */
[----:B0-----:R-:W1:Y:S01]  /*19400*/  @P2 LDC.64 R24, c[0x0][0xc08] ;  /* 0x00030200ff182b82 */ /* 0x001e620000000a00 */
[----:B------:R-:W-:Y:S01]  /*19410*/  F2FP.BF16.F32.PACK_AB R13, R131, R130 ;  /* 0x00000082830d723e */ /* 0x000fe200000010ff */
[----:B------:R0:W-:Y:S01]  /*19420*/  STSM.16.M88.4 [R39], R8 ;  /* 0x0000000827007844 */ /* 0x0001e20000000200 */
[----:B------:R-:W-:Y:S02]  /*19430*/  F2FP.BF16.F32.PACK_AB R14, R133, R132 ;  /* 0x00000084850e723e */ /* 0x000fe400000010ff */
[----:B------:R-:W-:Y:S01]  /*19440*/  F2FP.BF16.F32.PACK_AB R15, R135, R134 ;  /* 0x00000086870f723e */ /* 0x000fe200000010ff */
[----:B------:R-:W-:Y:S02]  /*19450*/  IMAD.U32 R43, RZ, RZ, UR4 ;  /* 0x00000004ff2b7e24 */ /* 0x000fe4000f8e00ff */
[----:B------:R-:W4:Y:S02]  /*19460*/  LDC R40, c[0x0][0xbe8] ;  /* 0x0002fa00ff287b82 */ /* 0x000f240000000800 */
[----:B------:R0:W-:Y:S01]  /*19470*/  STSM.16.M88.4 [R35], R12 ;  /* 0x0000000c23007844 */ /* 0x0001e20000000200 */
[----:B--2---:R-:W-:-:S05]  /*19480*/  IMAD.WIDE R30, R44, 0x4, R30 ;  /* 0x000000042c1e7825 */ /* 0x004fca00078e021e */
[----:B------:R-:W-:Y:S01]  /*19490*/  BAR.SYNC.DEFER_BLOCKING 0x1, 0x180 ;  /* 0x0046000000007b1d */ /* 0x000fe20000010000 */
[----:B-1----:R-:W-:-:S05]  /*194a0*/  @P2 IMAD.WIDE R4, R44, 0x4, R24 ;  /* 0x000000042c042825 */ /* 0x002fca00078e0218 */
[----:B------:R1:W5:Y:S01]  /*194b0*/  @P0 LDG.E R38, desc[UR38][R30.64] ;  /* 0x000000261e260981 */ /* 0x000362000c1e1900 */
[----:B----4-:R-:W-:Y:S02]  /*194c0*/  ISETP.NE.AND P1, PT, R40, 0x1, PT ;  /* 0x000000012800780c */ /* 0x010fe40003f25270 */
[----:B---3--:R-:W-:Y:S01]  /*194d0*/  SHF.R.S32.HI R42, RZ, 0x1f, R52 ;  /* 0x0000001fff2a7819 */ /* 0x008fe20000011434 */
[----:B------:R1:W5:Y:S10]  /*194e0*/  @P2 LDG.E R43, desc[UR38][R4.64] ;  /* 0x00000026042b2981 */ /* 0x000374000c1e1900 */
[----:B------:R-:W2:Y:S08]  /*194f0*/  @P1 LDC R6, c[0x0][0xbec] ;  /* 0x0002fb00ff061b82 */ /* 0x000eb00000000800 */
[----:B0-----:R-:W0:Y:S01]  /*19500*/  @P1 LDC R9, c[0x0][0xbf0] ;  /* 0x0002fc00ff091b82 */ /* 0x001e220000000800 */
[----:B-1----:R-:W-:Y:S05]  /*19510*/  @P2 BRA `(.L_x_1564) ;  /* 0x0000000000102947 */ /* 0x002fea0003800000 */
[----:B------:R-:W-:Y:S05]  /*19520*/  @!P0 BRA `(.L_x_1564) ;  /* 0x00000000000c8947 */ /* 0x000fea0003800000 */
[----:B------:R-:W3:Y:S04]  /*19530*/  LDG.E R4, desc[UR38][R30.64] ;  /* 0x000000261e047981 */ /* 0x000ee8000c1e1900 */
[----:B-----5:R-:W3:Y:S02]  /*19540*/  LDG.E R43, desc[UR38][R30.64+0x4] ;  /* 0x000004261e2b7981 */ /* 0x020ee4000c1e1900 */
[----:B---3--:R-:W-:-:S07]  /*19550*/  IMAD.IADD R43, R43, 0x1, -R4 ;  /* 0x000000012b2b7824 */ /* 0x008fce00078e0a04 */
.L_x_1564:
[----:B------:R-:W3:Y:S01]  /*19560*/  LDL R5, [R1+0x44] ;  /* 0x0000440001057983 */ /* 0x000ee20000100800 */
[----:B------:R-:W-:Y:S01]  /*19570*/  ULDC.64 UR4, c[0x0][0xb90] ;  /* 0x0002e40000047ab9 */ /* 0x000fe20000000a00 */
[----:B------:R-:W1:Y:S01]  /*19580*/  S2R R10, SR_TID.X ;  /* 0x00000000000a7919 */ /* 0x000e620000002100 */
[----:B-----5:R-:W-:Y:S02]  /*19590*/  SHF.R.S32.HI R39, RZ, 0x1f, R38 ;  /* 0x0000001fff277819 */ /* 0x020fe40000011426 */
[----:B------:R-:W-:Y:S01]  /*195a0*/  SHF.R.S32.HI R41, RZ, 0x2, R32 ;  /* 0x00000002ff297819 */ /* 0x000fe20000011420 */
[----:B------:R-:W3:Y:S01]  /*195b0*/  LDL.LU R50, [R1+0x1c] ;  /* 0x00001c0001327983 */ /* 0x000ee20000300800 */
[----:B------:R-:W-:Y:S01]  /*195c0*/  IMAD R4, R42, UR4, RZ ;  /* 0x000000042a047c24 */ /* 0x000fe2000f8e02ff */
[----:B------:R-:W-:Y:S01]  /*195d0*/  SHF.R.S32.HI R45, RZ, 0x1f, R44 ;  /* 0x0000001fff2d7819 */ /* 0x000fe2000001142c */
[----:B------:R-:W-:Y:S01]  /*195e0*/  IMAD R43, R43, R40, RZ ;  /* 0x000000282b2b7224 */ /* 0x000fe200078e02ff */
[----:B------:R-:W4:Y:S01]  /*195f0*/  LDL R14, [R1+0x5c] ;  /* 0x00005c00010e7983 */ /* 0x000f220000100800 */
[----:B------:R-:W-:Y:S01]  /*19600*/  IMAD R11, R52, UR5, R4 ;  /* 0x00000005340b7c24 */ /* 0x000fe2000f8e0204 */
[----:B------:R-:W-:Y:S01]  /*19610*/  SEL R45, R45, RZ, !P0 ;  /* 0x000000ff2d2d7207 */ /* 0x000fe20004000000 */
[----:B------:R-:W4:Y:S01]  /*19620*/  @P1 LDC R51, c[0x0][0xbec] ;  /* 0x0002fb00ff331b82 */ /* 0x000f220000000800 */
[----:B------:R-:W-:Y:S01]  /*19630*/  SEL R44, R44, RZ, !P0 ;  /* 0x000000ff2c2c7207 */ /* 0x000fe20004000000 */
[----:B-1----:R-:W-:-:S05]  /*19640*/  VIADD R10, R10, 0xffffff80 ;  /* 0xffffff800a0a7836 */ /* 0x002fca0000000000 */
[----:B------:R-:W-:-:S04]  /*19650*/  SHF.R.S32.HI R26, RZ, 0x1f, R10 ;  /* 0x0000001fff1a7819 */ /* 0x000fc8000001140a */
[----:B------:R-:W-:-:S04]  /*19660*/  LEA.HI R26, R26, R10, RZ, 0x7 ;  /* 0x0000000a1a1a7211 */ /* 0x000fc800078f38ff */
[----:B------:R-:W-:-:S05]  /*19670*/  LOP3.LUT R26, R26, 0xffffff80, RZ, 0xc0, !PT ;  /* 0xffffff801a1a7812 */ /* 0x000fca00078ec0ff */
[----:B------:R-:W-:Y:S02]  /*19680*/  IMAD.IADD R26, R10, 0x1, -R26 ;  /* 0x000000010a1a7824 */ /* 0x000fe400078e0a1a */
[----:B------:R-:W-:Y:S01]  /*19690*/  IMAD R0, R0, 0x60, R41 ;  /* 0x0000006000007824 */ /* 0x000fe200078e0229 */
[----:B------:R-:W-:Y:S01]  /*196a0*/  BSSY B1, `(.L_x_1565) ;  /* 0x000008a000017945 */ /* 0x000fe20003800000 */
[----:B---3--:R-:W-:Y:S02]  /*196b0*/  IMAD.IADD R15, R5, 0x1, R50 ;  /* 0x00000001050f7824 */ /* 0x008fe400078e0232 */
[----:B------:R-:W-:Y:S01]  /*196c0*/  IMAD.WIDE.U32 R4, R52, UR4, R38 ;  /* 0x0000000434047c25 */ /* 0x000fe2000f8e0026 */
[----:B------:R-:W-:-:S03]  /*196d0*/  ULDC.64 UR4, c[0x0][0xb98] ;  /* 0x0002e60000047ab9 */ /* 0x000fc60000000a00 */
[----:B--2---:R-:W-:-:S04]  /*196e0*/  @P1 IMAD.HI.U32 R6, R15, R6, RZ ;  /* 0x000000060f061227 */ /* 0x004fc800078e00ff */
[----:B------:R-:W-:Y:S01]  /*196f0*/  IMAD.MOV.U32 R7, RZ, RZ, R15 ;  /* 0x000000ffff077224 */ /* 0x000fe200078e000f */
[----:B0-----:R-:W-:Y:S01]  /*19700*/  @P1 SHF.R.U32.HI R7, RZ, R9, R6 ;  /* 0x00000009ff071219 */ /* 0x001fe20000011606 */
[----:B------:R-:W-:Y:S02]  /*19710*/  IMAD R9, R41, 0x20, R21 ;  /* 0x0000002029097824 */ /* 0x000fe400078e0215 */
[----:B------:R-:W-:Y:S02]  /*19720*/  IMAD.IADD R5, R5, 0x1, R11 ;  /* 0x0000000105057824 */ /* 0x000fe400078e020b */
[----:B------:R-:W-:Y:S02]  /*19730*/  IMAD.MOV R13, RZ, RZ, -R7 ;  /* 0x000000ffff0d7224 */ /* 0x000fe400078e0a07 */
[----:B------:R-:W-:-:S04]  /*19740*/  IMAD.WIDE R28, R9, 0x2, R28 ;  /* 0x00000002091c7825 */ /* 0x000fc800078e021c */
        /* <DEDUP_REMOVED lines=18> */
[----:B----4-:R-:W-:Y:S01]  /*19870*/  IMAD.IADD R4, R14, 0x1, R50 ;  /* 0x000000010e047824 */ /* 0x010fe200078e0232 */
[----:B------:R-:W-:Y:S01]  /*19880*/  ULDC.64 UR4, c[0x0][0xaa0] ;  /* 0x0002a80000047ab9 */ /* 0x000fe20000000a00 */
[----:B------:R-:W0:Y:S01]  /*19890*/  SHFL.IDX PT, R47, R10, RZ, 0x1c1f ;  /* 0x001c1fff0a2f7589 */ /* 0x000e2200000e0000 */
[----:B------:R-:W-:Y:S01]  /*198a0*/  LOP3.LUT P0, RZ, R26, 0x3, RZ, 0xc0, !PT ;  /* 0x000000031aff7812 */ /* 0x000fe2000780c0ff */
[----:B------:R-:W-:-:S03]  /*198b0*/  IMAD.X R9, RZ, RZ, R29, P2 ;  /* 0x000000ffff097224 */ /* 0x000fc600010e061d */
[C---:B------:R-:W-:Y:S01]  /*198c0*/  ISETP.GE.OR P2, PT, R4.reuse, R43, P0 ;  /* 0x0000002b0400720c */ /* 0x040fe20000746670 */
[----:B------:R-:W-:Y:S04]  /*198d0*/  SHFL.IDX PT, R48, R6, 0x1, 0x1c1f ;  /* 0x003c1f0006307f89 */ /* 0x000fe800000e0000 */
[----:B------:R-:W1:Y:S01]  /*198e0*/  SHFL.IDX PT, R49, R10, 0x1, 0x1c1f ;  /* 0x003c1f000a317f89 */ /* 0x000e6200000e0000 */
[----:B------:R-:W-:Y:S01]  /*198f0*/  VIADD R4, R4, 0x8 ;  /* 0x0000000804047836 */ /* 0x000fe20000000000 */
[----:B------:R-:W-:-:S04]  /*19900*/  IADD3 R13, P3, R28, 0x3000, RZ ;  /* 0x000030001c0d7810 */ /* 0x000fc80007f7e0ff */
[----:B------:R-:W-:Y:S01]  /*19910*/  ISETP.GE.OR P0, PT, R4, R43, P0 ;  /* 0x0000002b0400720c */ /* 0x000fe20000706670 */
[----:B------:R-:W-:Y:S01]  /*19920*/  IMAD R39, R39, UR4, RZ ;  /* 0x0000000427277c24 */ /* 0x000fe2000f8e02ff */
[----:B0-----:R0:W-:Y:S01]  /*19930*/  @!P2 ST.E desc[UR38][R46.64], R3 ;  /* 0x000000032e00a985 */ /* 0x0011e2000c101926 */
[----:B------:R-:W-:Y:S02]  /*19940*/  LOP3.LUT R12, R13, 0x180, RZ, 0xc0, !PT ;  /* 0x000001800d0c7812 */ /* 0x000fe400078ec0ff */
[----:B------:R-:W-:Y:S01]  /*19950*/  LOP3.LUT R8, R7, 0x180, RZ, 0xc0, !PT ;  /* 0x0000018007087812 */ /* 0x000fe200078ec0ff */
[----:B0-----:R-:W0:Y:S01]  /*19960*/  @P1 LDC R47, c[0x0][0xbf0] ;  /* 0x0002fc00ff2f1b82 */ /* 0x001e220000000800 */
[C---:B------:R-:W-:Y:S02]  /*19970*/  IMAD R3, R38.reuse, UR5, R39 ;  /* 0x0000000526037c24 */ /* 0x040fe4000f8e0227 */
[----:B------:R-:W-:Y:S01]  /*19980*/  IMAD.WIDE.U32 R38, R38, UR4, RZ ;  /* 0x0000000426267c25 */ /* 0x000fe2000f8e00ff */
[----:B------:R-:W-:Y:S01]  /*19990*/  SHF.R.U64 R12, R12, 0x3, RZ ;  /* 0x000000030c0c7819 */ /* 0x000fe200000012ff */
[----:B------:R-:W-:Y:S01]  /*199a0*/  ULDC.64 UR4, c[0x0][0xae8] ;  /* 0x0002ba0000047ab9 */ /* 0x000fe20000000a00 */
[----:B------:R-:W-:Y:S01]  /*199b0*/  SHF.R.U64 R8, R8, 0x3, RZ ;  /* 0x0000000308087819 */ /* 0x000fe200000012ff */
[----:B-1----:R1:W-:Y:S01]  /*199c0*/  @!P0 ST.E desc[UR38][R48.64], R20 ;  /* 0x0000001430008985 */ /* 0x0023e2000c101926 */
[----:B------:R-:W-:-:S02]  /*199d0*/  IMAD.IADD R39, R39, 0x1, R3 ;  /* 0x0000000127277824 */ /* 0x000fc400078e0203 */
[----:B------:R-:W-:Y:S01]  /*199e0*/  IMAD R42, R42, UR4, RZ ;  /* 0x000000042a2a7c24 */ /* 0x000fe2000f8e02ff */
[----:B------:R-:W-:Y:S01]  /*199f0*/  LOP3.LUT R12, R12, R13, RZ, 0x3c, !PT ;  /* 0x0000000d0c0c7212 */ /* 0x000fe200078e3cff */
[----:B------:R-:W-:Y:S01]  /*19a00*/  IMAD.X R13, RZ, RZ, R29, P3 ;  /* 0x000000ffff0d7224 */ /* 0x000fe200018e061d */
[----:B------:R-:W-:Y:S01]  /*19a10*/  IADD3 R25, P5, R28, 0x4800, RZ ;  /* 0x000048001c197810 */ /* 0x000fe20007fbe0ff */
[----:B------:R-:W-:Y:S01]  /*19a20*/  IMAD R3, R52, UR5, R42 ;  /* 0x0000000534037c24 */ /* 0x000fe2000f8e022a */
[----:B------:R-:W-:Y:S01]  /*19a30*/  LOP3.LUT R8, R8, R7, RZ, 0x3c, !PT ;  /* 0x0000000708087212 */ /* 0x000fe200078e3cff */
[----:B------:R-:W-:Y:S01]  /*19a40*/  IMAD.WIDE.U32 R38, R52, UR4, R38 ;  /* 0x0000000434267c25 */ /* 0x000fe2000f8e0026 */
[----:B------:R-:W-:Y:S01]  /*19a50*/  IADD3 R31, P4, R28, 0x6000, RZ ;  /* 0x000060001c1f7810 */ /* 0x000fe20007f9e0ff */
[----:B------:R-:W-:Y:S02]  /*19a60*/  ULDC.64 UR4, c[0x0][0xaf0] ;  /* 0x0002bc0000047ab9 */ /* 0x000fe40000000a00 */
[----:B-1----:R-:W-:Y:S01]  /*19a70*/  IMAD.IADD R20, R50, 0x1, R0 ;  /* 0x0000000132147824 */ /* 0x002fe200078e0200 */
[----:B------:R-:W-:Y:S01]  /*19a80*/  IADD3 R7, P3, R28, 0x7800, RZ ;  /* 0x000078001c077810 */ /* 0x000fe20007f7e0ff */
[----:B------:R-:W5:Y:S02]  /*19a90*/  LD.E.128 R8, desc[UR38][R8.64] ;  /* 0x0000002608087980 */ /* 0x000f64000c101d00 */
[----:B------:R-:W-:Y:S01]  /*19aa0*/  @P1 IMAD.HI.U32 R0, R20, R51, RZ ;  /* 0x0000003314001227 */ /* 0x000fe200078e00ff */
[----:B------:R-:W-:Y:S01]  /*19ab0*/  LOP3.LUT R24, R25, 0x180, RZ, 0xc0, !PT ;  /* 0x0000018019187812 */ /* 0x000fe200078ec0ff */
[----:B------:R-:W5:Y:S01]  /*19ac0*/  LD.E.128 R12, desc[UR38][R12.64] ;  /* 0x000000260c0c7980 */ /* 0x000f62000c101d00 */
[----:B------:R-:W-:Y:S01]  /*19ad0*/  LOP3.LUT R30, R31, 0x180, RZ, 0xc0, !PT ;  /* 0x000001801f1e7812 */ /* 0x000fe200078ec0ff */
[----:B------:R-:W-:Y:S01]  /*19ae0*/  IMAD.IADD R39, R39, 0x1, R3 ;  /* 0x0000000127277824 */ /* 0x000fe200078e0203 */
[----:B------:R-:W-:Y:S01]  /*19af0*/  LOP3.LUT R5, R28, 0x180, RZ, 0xc0, !PT ;  /* 0x000001801c057812 */ /* 0x000fe200078ec0ff */
[----:B------:R-:W-:Y:S01]  /*19b00*/  IMAD.MOV.U32 R3, RZ, RZ, R20 ;  /* 0x000000ffff037224 */ /* 0x000fe200078e0014 */
[----:B------:R-:W-:Y:S01]  /*19b10*/  LOP3.LUT R6, R7, 0x180, RZ, 0xc0, !PT ;  /* 0x0000018007067812 */ /* 0x000fe200078ec0ff */
[----:B------:R-:W-:Y:S01]  /*19b20*/  IMAD R45, R45, UR4, RZ ;  /* 0x000000042d2d7c24 */ /* 0x000fe2000f8e02ff */
[----:B0-----:R-:W-:-:S02]  /*19b30*/  @P1 SHF.R.U32.HI R3, RZ, R47, R0 ;  /* 0x0000002fff031219 */ /* 0x001fc40000011600 */
[----:B------:R-:W-:Y:S02]  /*19b40*/  SHF.R.U64 R24, R24, 0x3, RZ ;  /* 0x0000000318187819 */ /* 0x000fe400000012ff */
[----:B------:R-:W-:Y:S02]  /*19b50*/  SHF.R.U64 R30, R30, 0x3, RZ ;  /* 0x000000031e1e7819 */ /* 0x000fe400000012ff */
        /* <DEDUP_REMOVED lines=12> */
[----:B------:R-:W-:Y:S01]  /*19c20*/  LOP3.LUT R32, R6, R7, RZ, 0x3c, !PT ;  /* 0x0000000706207212 */ /* 0x000fe200078e3cff */
[----:B------:R-:W-:-:S02]  /*19c30*/  IMAD.X R33, RZ, RZ, R29, P3 ;  /* 0x000000ffff217224 */ /* 0x000fc400018e061d */
[----:B------:R-:W-:Y:S01]  /*19c40*/  IMAD.MOV.U32 R5, RZ, RZ, R29 ;  /* 0x000000ffff057224 */ /* 0x000fe200078e001d */
[----:B------:R-:W5:Y:S01]  /*19c50*/  LD.E.128 R24, desc[UR38][R24.64] ;  /* 0x0000002618187980 */ /* 0x000f62000c101d00 */
[----:B------:R-:W-:Y:S02]  /*19c60*/  IMAD.IADD R45, R45, 0x1, R47 ;  /* 0x000000012d2d7824 */ /* 0x000fe400078e022f */
[----:B------:R-:W-:Y:S01]  /*19c70*/  IMAD R0, R0, UR4, RZ ;  /* 0x0000000400007c24 */ /* 0x000fe2000f8e02ff */
[----:B------:R-:W5:Y:S01]  /*19c80*/  LD.E.128 R28, desc[UR38][R30.64] ;  /* 0x000000261e1c7980 */ /* 0x000f62000c101d00 */
[----:B------:R-:W-:Y:S02]  /*19c90*/  IMAD R47, R40, R39, R20 ;  /* 0x00000027282f7224 */ /* 0x000fe400078e0214 */
[C---:B------:R-:W-:Y:S01]  /*19ca0*/  IMAD R49, R3.reuse, UR5, R0 ;  /* 0x0000000503317c24 */ /* 0x040fe2000f8e0200 */
[----:B------:R-:W5:Y:S01]  /*19cb0*/  LD.E.128 R4, desc[UR38][R4.64] ;  /* 0x0000002604047980 */ /* 0x000f62000c101d00 */
[----:B------:R-:W-:Y:S01]  /*19cc0*/  IMAD.WIDE.U32 R38, R3, UR4, R44 ;  /* 0x0000000403267c25 */ /* 0x000fe2000f8e002c */
[----:B------:R-:W-:Y:S01]  /*19cd0*/  SHF.R.S32.HI R0, RZ, 0x1f, R47 ;  /* 0x0000001fff007819 */ /* 0x000fe2000001142f */
[----:B------:R-:W-:Y:S01]  /*19ce0*/  ULDC.64 UR4, c[0x0][0xad8] ;  /* 0x0002b60000047ab9 */ /* 0x000fe20000000a00 */
[----:B------:R-:W5:Y:S01]  /*19cf0*/  LD.E.128 R32, desc[UR38][R32.64] ;  /* 0x0000002620207980 */ /* 0x000f62000c101d00 */
        /* <DEDUP_REMOVED lines=8> */
[----:B------:R-:W-:Y:S02]  /*19d80*/  IMAD.IADD R42, R41, 0x1, R50 ;  /* 0x00000001292a7824 */ /* 0x000fe400078e0232 */
        /* <DEDUP_REMOVED lines=12> */
[----:B------:R-:W-:Y:S02]  /*19e50*/  SHF.R.S32.HI R48, RZ, 0x1f, R37 ;  /* 0x0000001fff307819 */ /* 0x000fe40000011425 */
[----:B------:R-:W-:Y:S01]  /*19e60*/  SHF.R.S32.HI R49, RZ, 0x1f, R36 ;  /* 0x0000001fff317819 */ /* 0x000fe20000011424 */
[----:B------:R-:W-:Y:S06]  /*19e70*/  @P0 BRA `(.L_x_1566) ;  /* 0x0000000000300947 */ /* 0x000fec0003800000 */
        /* <DEDUP_REMOVED lines=12> */
.L_x_1566:
[----:B------:R-:W-:Y:S05]  /*19f40*/  BSYNC B1 ;  /* 0x0000000000017941 */ /* 0x000fea0003800000 */
.L_x_1565:
[----:B0-----:R-:W-:Y:S01]  /*19f50*/  VIADD R0, R42, 0x60 ;  /* 0x000000602a007836 */ /* 0x001fe20000000000 */
[----:B---3-5:R0:W3:Y:S04]  /*19f60*/  SHFL.IDX PT, R7, R3, 0x1, 0x1c1f ;  /* 0x003c1f0003077f89 */ /* 0x0280e800000e0000 */
[----:B------:R-:W-:Y:S01]  /*19f70*/  ISETP.GE.AND P0, PT, R0, R43, PT ;  /* 0x0000002b0000720c */ /* 0x000fe20003f06270 */
[----:B------:R0:W4:-:S12]  /*19f80*/  SHFL.IDX PT, R6, R20, 0x1, 0x1c1f ;  /* 0x003c1f0014067f89 */ /* 0x00011800000e0000 */
[----:B0-----:R-:W-:Y:S05]  /*19f90*/  @P0 BRA `(.L_x_1567) ;  /* 0x0000000800b00947 */ /* 0x001fea0003800000 */
[----:B------:R-:W-:Y:S02]  /*19fa0*/  ULDC UR4, c[0x0][0xac8] ;  /* 0x0002b20000047ab9 */ /* 0x000fe40000000800 */
[----:B------:R-:W-:Y:S02]  /*19fb0*/  ISETP.GE.AND P2, PT, R37, UR4, PT ;  /* 0x0000000425007c0c */ /* 0x000fe4000bf46270 */
[----:B------:R-:W-:-:S11]  /*19fc0*/  ISETP.GE.AND P1, PT, R21, UR4, PT ;  /* 0x0000000415007c0c */ /* 0x000fd6000bf26270 */
[----:B----4-:R-:W-:Y:S02]  /*19fd0*/  @!P2 LEA R12, P0, R37, R6, 0x1 ;  /* 0x00000006250ca211 */ /* 0x010fe400078008ff */
[----:B---3--:R-:W-:Y:S02]  /*19fe0*/  @!P1 IMAD.WIDE R4, R21, 0x2, R6 ;  /* 0x0000000215049825 */ /* 0x008fe400078e0206 */
        /* <DEDUP_REMOVED lines=9> */
.L_x_1563:
[----:B------:R-:W2:Y:S01]  /*1a080*/  LDL R10, [R1+0x54] ;  /* 0x00005400010a7983 */ /* 0x000ea20000100800 */
[----:B------:R-:W-:Y:S01]  /*1a090*/  ULDC.64 UR4, c[0x0][0xc00] ;  /* 0x0003000000047ab9 */ /* 0x000fe20000000a00 */
[----:B------:R-:W2:Y:S01]  /*1a0a0*/  LDC.64 R4, c[0x0][0xc00] ;  /* 0x00030000ff047b82 */ /* 0x000ea20000000a00 */
[----:B------:R-:W-:Y:S01]  /*1a0b0*/  ISETP.NE.U32.AND P0, PT, RZ, UR4, PT ;  /* 0x00000004ff007c0c */ /* 0x000fe2000bf05070 */
[----:B------:R-:W-:-:S03]  /*1a0c0*/  IMAD.MOV.U32 R3, RZ, RZ, RZ ;  /* 0x000000ffff037224 */ /* 0x000fc600078e00ff */
[----:B------:R-:W-:Y:S01]  /*1a0d0*/  ISETP.NE.AND.EX P0, PT, RZ, UR5, PT, P0 ;  /* 0x00000005ff007c0c */ /* 0x000fe2000bf05300 */
[----:B------:R-:W-:Y:S02]  /*1a0e0*/  ULDC.64 UR4, c[0x0][0xc08] ;  /* 0x0003020000047ab9 */ /* 0x000fe40000000a00 */
[----:B------:R-:W-:Y:S01]  /*1a0f0*/  ISETP.NE.U32.AND P1, PT, RZ, UR4, PT ;  /* 0x00000004ff007c0c */ /* 0x000fe2000bf25070 */
[----:B------:R-:W0:Y:S03]  /*1a100*/  LDC R29, c[0x0][0xbe8] ;  /* 0x0002fa00ff1d7b82 */ /* 0x000e260000000800 */
[----:B------:R-:W-:-:S13]  /*1a110*/  ISETP.NE.AND.EX P1, PT, RZ, UR5, PT, P1 ;  /* 0x00000005ff007c0c */ /* 0x000fda000bf25310 */
[----:B------:R-:W3:Y:S01]  /*1a120*/  @P1 LDC.64 R6, c[0x0][0xc08] ;  /* 0x00030200ff061b82 */ /* 0x000ee20000000a00 */
[----:B------:R-:W-:Y:S02]  /*1a130*/  ULDC UR4, c[0x0][0xa88] ;  /* 0x0002a20000047ab9 */ /* 0x000fe40000000800 */
[----:B------:R-:W-:Y:S02]  /*1a140*/  IMAD.U32 R8, RZ, RZ, UR4 ;  /* 0x00000004ff087e24 */ /* 0x000fe4000f8e00ff */
[----:B--2---:R-:W-:-:S04]  /*1a150*/  IMAD.WIDE R4, R10, 0x4, R4 ;  /* 0x000000040a047825 */ /* 0x004fc800078e0204 */
[----:B---3--:R-:W-:Y:S01]  /*1a160*/  @P1 IMAD.WIDE R6, R10, 0x4, R6 ;  /* 0x000000040a061825 */ /* 0x008fe200078e0206 */
[----:B------:R2:W5:Y:S04]  /*1a170*/  @P0 LDG.E R3, desc[UR38][R4.64] ;  /* 0x0000002604030981 */ /* 0x000568000c1e1900 */
[----:B------:R2:W5:Y:S01]  /*1a180*/  @P1 LDG.E R8, desc[UR38][R6.64] ;  /* 0x0000002606081981 */ /* 0x000562000c1e1900 */
[----:B0-----:R-:W-:Y:S02]  /*1a190*/  ISETP.NE.AND P2, PT, R29, 0x1, PT ;  /* 0x000000011d00780c */ /* 0x001fe40003f45270 */
[----:B------:R-:W-:Y:S02]  /*1a1a0*/  ISETP.GE.AND P3, PT, R50, 0xc0, PT ;  /* 0x000000c03200780c */ /* 0x000fe40003f66270 */
[----:B------:R-:W-:-:S09]  /*1a1b0*/  SHF.R.S32.HI R9, RZ, 0x1f, R10 ;  /* 0x0000001fff097819 */ /* 0x000fd2000001140a */
[----:B------:R-:W0:Y:S08]  /*1a1c0*/  @P2 LDC R20, c[0x0][0xbec] ;  /* 0x0002fb00ff142b82 */ /* 0x000e300000000800 */
[----:B------:R-:W3:Y:S01]  /*1a1d0*/  @P2 LDC R31, c[0x0][0xbf0] ;  /* 0x0002fc00ff1f2b82 */ /* 0x000ee20000000800 */
[----:B--2---:R-:W-:Y:S05]  /*1a1e0*/  @P1 BRA `(.L_x_1568) ;  /* 0x0000000000101947 */ /* 0x004fea0003800000 */
[----:B------:R-:W-:Y:S05]  /*1a1f0*/  @!P0 BRA `(.L_x_1568) ;  /* 0x00000000000c8947 */ /* 0x000fea0003800000 */
[----:B------:R-:W2:Y:S04]  /*1a200*/  LDG.E R7, desc[UR38][R4.64] ;  /* 0x0000002604077981 */ /* 0x000ea8000c1e1900 */
[----:B-----5:R-:W2:Y:S02]  /*1a210*/  LDG.E R8, desc[UR38][R4.64+0x4] ;  /* 0x0000042604087981 */ /* 0x020ea4000c1e1900 */
[----:B--2---:R-:W-:-:S07]  /*1a220*/  IMAD.IADD R8, R8, 0x1, -R7 ;  /* 0x0000000108087824 */ /* 0x004fce00078e0a07 */
.L_x_1568:
[----:B------:R-:W2:Y:S04]  /*1a230*/  LDL R26, [R1+0x50] ;  /* 0x00005000011a7983 */ /* 0x000ea80000100800 */
[----:B------:R4:W5:Y:S01]  /*1a240*/  LDL R24, [R1+0x1c] ;  /* 0x00001c0001187983 */ /* 0x0009620000100800 */
[----:B------:R-:W-:Y:S01]  /*1a250*/  BSSY B1, `(.L_x_1569) ;  /* 0x000002d000017945 */ /* 0x000fe20003800000 */
[----:B------:R-:W-:Y:S02]  /*1a260*/  SEL R15, R10, RZ, !P0 ;  /* 0x000000ff0a0f7207 */ /* 0x000fe40004000000 */
[----:B------:R-:W-:Y:S02]  /*1a270*/  SEL R14, R9, RZ, !P0 ;  /* 0x000000ff090e7207 */ /* 0x000fe40004000000 */
[----:B-----5:R-:W-:-:S02]  /*1a280*/  SHF.R.S32.HI R12, RZ, 0x1f, R3 ;  /* 0x0000001fff0c7819 */ /* 0x020fc40000011403 */
[----:B--2---:R-:W-:Y:S01]  /*1a290*/  SHF.R.S32.HI R13, RZ, 0x1f, R26 ;  /* 0x0000001fff0d7819 */ /* 0x004fe2000001141a */
[----:B----4-:R-:W-:Y:S06]  /*1a2a0*/  @P3 BRA `(.L_x_1570) ;  /* 0x00000000009c3947 */ /* 0x010fec0003800000 */
[----:B------:R-:W2:Y:S01]  /*1a2b0*/  S2R R5, SR_TID.X ;  /* 0x0000000000057919 */ /* 0x000ea20000002100 */
[----:B------:R-:W4:Y:S02]  /*1a2c0*/  LDC R11, c[0x0][0xbe8] ;  /* 0x0002fa00ff0b7b82 */ /* 0x000f240000000800 */
[----:B----4-:R-:W-:Y:S01]  /*1a2d0*/  IMAD R4, R8, R11, RZ ;  /* 0x0000000b08047224 */ /* 0x010fe200078e02ff */
[----:B--2---:R-:W-:-:S04]  /*1a2e0*/  IADD3 R10, R24, -0x80, R5 ;  /* 0xffffff80180a7810 */ /* 0x004fc80007ffe005 */
        /* <DEDUP_REMOVED lines=9> */
[----:B------:R-:W2:Y:S01]  /*1a380*/  @P0 LDC R25, c[0x0][0xbec] ;  /* 0x0002fb00ff190b82 */ /* 0x000ea20000000800 */
[----:B------:R-:W-:Y:S01]  /*1a390*/  IMAD R9, R26, UR5, R9 ;  /* 0x000000051a097c24 */ /* 0x000fe2000f8e0209 */
[----:B------:R-:W-:-:S03]  /*1a3a0*/  ULDC.64 UR4, c[0x0][0xb98] ;  /* 0x0002e60000047ab9 */ /* 0x000fc60000000a00 */
[----:B------:R-:W-:-:S03]  /*1a3b0*/  IMAD.IADD R5, R5, 0x1, R9 ;  /* 0x0000000105057824 */ /* 0x000fc600078e0209 */
[----:B------:R-:W4:Y:S01]  /*1a3c0*/  @P0 LDC R27, c[0x0][0xbf0] ;  /* 0x0002fc00ff1b0b82 */ /* 0x000f220000000800 */
[----:B------:R-:W-:-:S04]  /*1a3d0*/  IMAD.WIDE.U32 R4, R15, UR4, R4 ;  /* 0x000000040f047c25 */ /* 0x000fc8000f8e0004 */
[----:B--2---:R-:W-:-:S05]  /*1a3e0*/  @P0 IMAD.HI.U32 R6, R10, R25, RZ ;  /* 0x000000190a060227 */ /* 0x004fca00078e00ff */
[----:B----4-:R-:W-:Y:S01]  /*1a3f0*/  @P0 SHF.R.U32.HI R7, RZ, R27, R6 ;  /* 0x0000001bff070219 */ /* 0x010fe20000011606 */
        /* <DEDUP_REMOVED lines=18> */
.L_x_1570:
[----:B------:R-:W-:Y:S05]  /*1a520*/  BSYNC B1 ;  /* 0x0000000000017941 */ /* 0x000fea0003800000 */
.L_x_1569:
[----:B------:R-:W-:Y:S01]  /*1a530*/  ULDC.64 UR4, c[0x0][0xaa0] ;  /* 0x0002a80000047ab9 */ /* 0x000fe20000000a00 */
[----:B------:R-:W-:Y:S01]  /*1a540*/  SHF.R.S32.HI R25, RZ, 0x2, R32 ;  /* 0x00000002ff197819 */ /* 0x000fe20000011420 */
[----:B------:R-:W-:Y:S01]  /*1a550*/  IMAD R4, R12, UR4, RZ ;  /* 0x000000040c047c24 */ /* 0x000fe2000f8e02ff */
[----:B------:R-:W-:-:S03]  /*1a560*/  SHF.R.S32.HI R10, RZ, 0x1f, R37 ;  /* 0x0000001fff0a7819 */ /* 0x000fc60000011425 */
[C---:B--2---:R-:W-:Y:S02]  /*1a570*/  IMAD R7, R3.reuse, UR5, R4 ;  /* 0x0000000503077c24 */ /* 0x044fe4000f8e0204 */
[----:B------:R-:W-:Y:S02]  /*1a580*/  IMAD R0, R0, 0x60, R25 ;  /* 0x0000006000007824 */ /* 0x000fe400078e0219 */
[----:B------:R-:W-:Y:S01]  /*1a590*/  IMAD.WIDE.U32 R4, R3, UR4, RZ ;  /* 0x0000000403047c25 */ /* 0x000fe2000f8e00ff */
[----:B------:R-:W-:-:S03]  /*1a5a0*/  ULDC.64 UR4, c[0x0][0xae8] ;  /* 0x0002ba0000047ab9 */ /* 0x000fc60000000a00 */
[----:B------:R-:W-:Y:S02]  /*1a5b0*/  IMAD.IADD R9, R24, 0x1, R0 ;  /* 0x0000000118097824 */ /* 0x000fe400078e0200 */
[----:B------:R-:W-:Y:S02]  /*1a5c0*/  IMAD.IADD R5, R5, 0x1, R7 ;  /* 0x0000000105057824 */ /* 0x000fe400078e0207 */
[----:B------:R-:W-:Y:S02]  /*1a5d0*/  IMAD R6, R13, UR4, RZ ;  /* 0x000000040d067c24 */ /* 0x000fe4000f8e02ff */
[----:B0-----:R-:W-:-:S04]  /*1a5e0*/  @P2 IMAD.HI.U32 R0, R9, R20, RZ ;  /* 0x0000001409002227 */ /* 0x001fc800078e00ff */
[C---:B------:R-:W-:Y:S02]  /*1a5f0*/  IMAD R7, R26.reuse, UR5, R6 ;  /* 0x000000051a077c24 */ /* 0x040fe4000f8e0206 */
[----:B------:R-:W-:Y:S01]  /*1a600*/  IMAD.WIDE.U32 R4, R26, UR4, R4 ;  /* 0x000000041a047c25 */ /* 0x000fe2000f8e0004 */
[----:B------:R-:W-:-:S03]  /*1a610*/  ULDC.64 UR4, c[0x0][0xaf0] ;  /* 0x0002bc0000047ab9 */ /* 0x000fc60000000a00 */
[----:B------:R-:W-:Y:S01]  /*1a620*/  IMAD.MOV.U32 R3, RZ, RZ, R9 ;  /* 0x000000ffff037224 */ /* 0x000fe200078e0009 */
[----:B---3--:R-:W-:Y:S01]  /*1a630*/  @P2 SHF.R.U32.HI R3, RZ, R31, R0 ;  /* 0x0000001fff032219 */ /* 0x008fe20000011600 */
        /* <DEDUP_REMOVED lines=18> */
[----:B------:R-:W-:Y:S01]  /*1a760*/  ULDC.64 UR4, c[0x0][0xa80] ;  /* 0x0002a00000047ab9 */ /* 0x000fe20000000a00 */
[----:B------:R-:W-:Y:S02]  /*1a770*/  SHF.R.S32.HI R7, RZ, 0x1f, R36 ;  /* 0x0000001fff077819 */ /* 0x000fe40000011424 */
[----:B------:R-:W-:Y:S01]  /*1a780*/  IMAD.IADD R3, R5, 0x1, R3 ;  /* 0x0000000105037824 */ /* 0x000fe200078e0203 */
[----:B------:R-:W-:Y:S01]  /*1a790*/  LEA R0, P0, R4, UR4, 0x1 ;  /* 0x0000000404007c11 */ /* 0x000fe2000f8008ff */
[----:B------:R-:W-:-:S03]  /*1a7a0*/  UMOV UR4, 0xffffffff ;  /* 0xffffffff00047882 */ /* 0x000fc60000000000 */
[----:B------:R-:W-:Y:S01]  /*1a7b0*/  LEA.HI.X R4, R4, UR5, R3, 0x1, P0 ;  /* 0x0000000504047c11 */ /* 0x000fe200080f0c03 */
[----:B------:R-:W-:Y:S08]  /*1a7c0*/  BRA.DIV UR4, `(.L_x_1571) ;  /* 0x0000008e045c7947 */ /* 0x000ff0000b800000 */
[----:B------:R0:W2:Y:S04]  /*1a7d0*/  SHFL.IDX PT, R3, R4, RZ, 0x1c1f ;  /* 0x001c1fff04037589 */ /* 0x0000a800000e0000 */
[----:B------:R0:W3:Y:S02]  /*1a7e0*/  SHFL.IDX PT, R14, R0, RZ, 0x1c1f ;  /* 0x001c1fff000e7589 */ /* 0x0000e400000e0000 */
.L_x_1779:
[----:B------:R-:W-:Y:S01]  /*1a7f0*/  IMAD R29, R8, R29, RZ ;  /* 0x0000001d081d7224 */ /* 0x000fe200078e02ff */
[----:B------:R-:W-:Y:S01]  /*1a800*/  BSSY B1, `(.L_x_1572) ;  /* 0x0000011000017945 */ /* 0x000fe20003800000 */
[----:B------:R-:W-:-:S05]  /*1a810*/  IMAD.IADD R6, R25, 0x1, R24 ;  /* 0x0000000119067824 */ /* 0x000fca00078e0218 */
        /* <DEDUP_REMOVED lines=15> */
.L_x_1573:
[----:B------:R-:W-:Y:S05]  /*1a910*/  BSYNC B1 ;  /* 0x0000000000017941 */ /* 0x000fea0003800000 */
.L_x_1572:
[----:B------:R-:W-:-:S03]  /*1a920*/  UMOV UR4, 0xffffffff ;  /* 0xffffffff00047882 */ /* 0x000fc60000000000 */
[----:B------:R-:W-:Y:S05]  /*1a930*/  BRA.DIV UR4, `(.L_x_1574) ;  /* 0x0000008e04347947 */ /* 0x000fea000b800000 */
[----:B--2---:R2:W0:Y:S04]  /*1a940*/  SHFL.IDX PT, R3, R4, 0x1, 0x1c1f ;  /* 0x003c1f0004037f89 */ /* 0x00442800000e0000 */
[----:B---3--:R2:W3:Y:S02]  /*1a950*/  SHFL.IDX PT, R14, R0, 0x1, 0x1c1f ;  /* 0x003c1f00000e7f89 */ /* 0x0084e400000e0000 */
.L_x_1783:
[----:B0-2---:R-:W-:-:S05]  /*1a960*/  VIADD R0, R6, 0x60 ;  /* 0x0000006006007836 */ /* 0x005fca0000000000 */
[----:B------:R-:W-:-:S13]  /*1a970*/  ISETP.GE.AND P0, PT, R0, R29, PT ;  /* 0x0000001d0000720c */ /* 0x000fda0003f06270 */
[----:B------:R-:W-:Y:S05]  /*1a980*/  @P0 BRA `(.L_x_1567) ;  /* 0x0000000000340947 */ /* 0x000fea0003800000 */
[----:B------:R-:W-:Y:S02]  /*1a990*/  ULDC UR4, c[0x0][0xac8] ;  /* 0x0002b20000047ab9 */ /* 0x000fe40000000800 */
[----:B------:R-:W-:Y:S02]  /*1a9a0*/  ISETP.GE.AND P2, PT, R21, UR4, PT ;  /* 0x0000000415007c0c */ /* 0x000fe4000bf46270 */
[----:B------:R-:W-:Y:S02]  /*1a9b0*/  ISETP.GE.AND P3, PT, R37, UR4, PT ;  /* 0x0000000425007c0c */ /* 0x000fe4000bf66270 */
[----:B------:R-:W-:-:S09]  /*1a9c0*/  ISETP.GE.AND P4, PT, R36, UR4, PT ;  /* 0x0000000424007c0c */ /* 0x000fd2000bf86270 */
[----:B------:R-:W-:Y:S02]  /*1a9d0*/  @!P2 IMAD.MOV.U32 R15, RZ, RZ, R3 ;  /* 0x000000ffff0fa224 */ /* 0x000fe400078e0003 */
        /* <DEDUP_REMOVED lines=8> */
.L_x_1567:
[----:B------:R-:W-:Y:S05]  /*1aa60*/  BSYNC B0 ;  /* 0x0000000000007941 */ /* 0x000fea0003800000 */
.L_x_1562:
[----:B------:R-:W-:Y:S02]  /*1aa70*/  ULDC UR4, c[0x0][0xc3c] ;  /* 0x00030f0000047ab9 */ /* 0x000fe40000000800 */
[----:B-1----:R-:W-:-:S13]  /*1aa80*/  ISETP.GE.AND P0, PT, R75, UR4, PT ;  /* 0x000000044b007c0c */ /* 0x002fda000bf06270 */
[----:B------:R-:W-:Y:S05]  /*1aa90*/  @!P0 BRA `(.L_x_1575) ;  /* 0xfffffe6400ec8947 */ /* 0x000fea000383ffff */
[----:B------:R-:W-:Y:S05]  /*1aaa0*/  BRA `(.L_x_1370) ;  /* 0x0000008000647947 */ /* 0x000fea0003800000 */
.L_x_1368:
        /* <DEDUP_REMOVED lines=18> */
.L_x_1576:
        /* <DEDUP_REMOVED lines=42> */
.L_x_1582:
        /* <DEDUP_REMOVED lines=12> */
.L_x_1581:
[----:B------:R-:W-:Y:S05]  /*1af30*/  BSYNC B0 ;  /* 0x0000000000007941 */ /* 0x000fea0003800000 */
.L_x_1580:
        /* <DEDUP_REMOVED lines=21> */
.L_x_1578:
        /* <DEDUP_REMOVED lines=21> */
.L_x_1583:
        /* <DEDUP_REMOVED lines=58> */
.L_x_1579:
[----:B------:R-:W-:Y:S02]  /*1b580*/  IMAD.MOV.U32 R17, RZ, RZ, RZ ;  /* 0x000000ffff117224 */ /* 0x000fe400078e00ff */
[----:B------:R-:W-:Y:S02]  /*1b590*/  IMAD.U32 R16, RZ, RZ, UR6 ;  /* 0x00000006ff107e24 */ /* 0x000fe4000f8e00ff */
[----:B------:R-:W-:-:S07]  /*1b5a0*/  IMAD.MOV.U32 R18, RZ, RZ, RZ ;  /* 0x000000ffff127224 */ /* 0x000fce00078e00ff */
.L_x_1584:
[----:B------:R-:W-:-:S13]  /*1b5b0*/  ISETP.NE.AND P0, PT, R5, RZ, PT ;  /* 0x000000ff0500720c */ /* 0x000fda0003f05270 */
[----:B------:R-:W0:Y:S01]  /*1b5c0*/  @!P0 S2R R3, SR_CgaCtaId ;  /* 0x0000000000038919 */ /* 0x000e220000008800 */
[----:B------:R-:W-:-:S04]  /*1b5d0*/  @!P0 MOV R0, 0x400 ;  /* 0x0000040000008802 */ /* 0x000fc80000000f00 */
[----:B0-----:R-:W-:-:S05]  /*1b5e0*/  @!P0 LEA R0, R3, R0, 0x18 ;  /* 0x0000000003008211 */ /* 0x001fca00078ec0ff */
[----:B------:R2:W-:Y:S01]  /*1b5f0*/  @!P0 STS.128 [R0+0x2d8d0], R16 ;  /* 0x02d8d01000008388 */ /* 0x0005e20000000c00 */
[----:B------:R-:W-:Y:S06]  /*1b600*/  BAR.ARV 0x5, 0x200 ;  /* 0x0148000000007b1d */ /* 0x000fec0000002000 */
.L_x_1577:
        /* <DEDUP_REMOVED lines=10> */
[----:B------:R4:W-:Y:S01]  /*1b6b0*/  STL [R1+0x24], RZ ;  /* 0x000024ff01007387 */ /* 0x0009e20000100800 */
[----:B------:R-:W-:Y:S01]  /*1b6c0*/  IMAD.MOV.U32 R29, RZ, RZ, 0x1 ;  /* 0x00000001ff1d7424 */ /* 0x000fe200078e00ff */
[----:B------:R-:W-:Y:S01]  /*1b6d0*/  ULDC.64 UR40, c[0x0][0x198] ;  /* 0x0000660000287ab9 */ /* 0x000fe20000000a00 */
[----:B------:R-:W-:Y:S01]  /*1b6e0*/  IMAD.MOV.U32 R28, RZ, RZ, RZ ;  /* 0x000000ffff1c7224 */ /* 0x000fe200078e00ff */
[----:B------:R-:W-:Y:S01]  /*1b6f0*/  ULDC UR37, c[0x0][0xc] ;  /* 0x0000030000257ab9 */ /* 0x000fe20000000800 */
[----:B------:R-:W-:Y:S02]  /*1b700*/  IMAD.MOV.U32 R23, RZ, RZ, RZ ;  /* 0x000000ffff177224 */ /* 0x000fe400078e00ff */
[----:B------:R-:W-:Y:S01]  /*1b710*/  IMAD.MOV.U32 R26, RZ, RZ, 0x1 ;  /* 0x00000001ff1a7424 */ /* 0x000fe200078e00ff */
        /* <DEDUP_REMOVED lines=18> */
.L_x_1745:
[----:B------:R-:W-:Y:S05]  /*1b840*/  YIELD ;  /* 0x0000000000007946 */ /* 0x000fea0003800000 */
[----:B------:R-:W-:Y:S01]  /*1b850*/  ULDC.64 UR4, c[0x0][0xa28] ;  /* 0x00028a0000047ab9 */ /* 0x000fe20000000a00 */
[----:B------:R-:W-:Y:S02]  /*1b860*/  CS2R R6, SRZ ;  /* 0x0000000000067805 */ /* 0x000fe4000001ff00 */
[----:B------:R-:W-:Y:S01]  /*1b870*/  ISETP.NE.U32.AND P0, PT, RZ, UR4, PT ;  /* 0x00000004ff007c0c */ /* 0x000fe2000bf05070 */
[----:B0-----:R-:W0:Y:S01]  /*1b880*/  LDC.64 R8, c[0x0][0xa00] ;  /* 0x00028000ff087b82 */ /* 0x001e220000000a00 */
[----:B------:R-:W-:Y:S01]  /*1b890*/  ULDC.64 UR6, c[0x0][0xa08] ;  /* 0x0002820000067ab9 */ /* 0x000fe20000000a00 */
[----:B------:R-:W-:Y:S01]  /*1b8a0*/  ULDC.64 UR8, c[0x0][0xa10] ;  /* 0x0002840000087ab9 */ /* 0x000fe20000000a00 */
[----:B------:R-:W-:Y:S01]  /*1b8b0*/  ISETP.NE.AND.EX P0, PT, RZ, UR5, PT, P0 ;  /* 0x00000005ff007c0c */ /* 0x000fe2000bf05300 */
[----:B------:R-:W-:-:S04]  /*1b8c0*/  ULDC.64 UR4, c[0x0][0xa18] ;  /* 0x0002860000047ab9 */ /* 0x000fc80000000a00 */
[----:B-1----:R-:W1:Y:S08]  /*1b8d0*/  LDC.64 R4, c[0x0][0xa08] ;  /* 0x00028200ff047b82 */ /* 0x002e700000000a00 */
[----:B----4-:R-:W2:Y:S02]  /*1b8e0*/  @P0 LDC.64 R2, c[0x0][0xa28] ;  /* 0x00028a00ff020b82 */ /* 0x010ea40000000a00 */
[----:B--2---:R-:W-:-:S05]  /*1b8f0*/  @P0 IMAD.WIDE R2, R19, 0x4, R2 ;  /* 0x0000000413020825 */ /* 0x004fca00078e0202 */
[----:B------:R2:W5:Y:S01]  /*1b900*/  @P0 LDG.E R7, desc[UR38][R2.64] ;  /* 0x0000002602070981 */ /* 0x000562000c1e1900 */
[----:B------:R-:W-:Y:S01]  /*1b910*/  ISETP.NE.U32.AND P0, PT, RZ, UR4, PT ;  /* 0x00000004ff007c0c */ /* 0x000fe2000bf05070 */
[----:B0-----:R-:W-:Y:S01]  /*1b920*/  IMAD.WIDE R8, R19, 0x4, R8 ;  /* 0x0000000413087825 */ /* 0x001fe200078e0208 */
[----:B------:R-:W-:Y:S02]  /*1b930*/  ISETP.NE.U32.AND P2, PT, RZ, UR6, PT ;  /* 0x00000006ff007c0c */ /* 0x000fe4000bf45070 */
[----:B------:R-:W-:Y:S01]  /*1b940*/  ISETP.NE.AND.EX P0, PT, RZ, UR5, PT, P0 ;  /* 0x00000005ff007c0c */ /* 0x000fe2000bf05300 */
[----:B------:R-:W-:Y:S01]  /*1b950*/  ULDC.64 UR4, c[0x0][0xa00] ;  /* 0x0002800000047ab9 */ /* 0x000fe20000000a00 */
[----:B------:R-:W-:Y:S01]  /*1b960*/  ISETP.NE.U32.AND P4, PT, RZ, UR8, PT ;  /* 0x00000008ff007c0c */ /* 0x000fe2000bf85070 */
[----:B------:R-:W-:Y:S01]  /*1b970*/  IMAD.MOV.U32 R27, RZ, RZ, RZ ;  /* 0x000000ffff1b7224 */ /* 0x000fe200078e00ff */
[----:B------:R-:W-:Y:S01]  /*1b980*/  ISETP.NE.U32.AND P1, PT, RZ, UR4, PT ;  /* 0x00000004ff007c0c */ /* 0x000fe2000bf25070 */
[----:B--2---:R-:W0:Y:S01]  /*1b990*/  LDC.64 R2, c[0x0][0xa10] ;  /* 0x00028400ff027b82 */ /* 0x004e220000000a00 */
[----:B------:R-:W-:-:S02]  /*1b9a0*/  IMAD.MOV.U32 R0, RZ, RZ, RZ ;  /* 0x000000ffff007224 */ /* 0x000fc400078e00ff */
[----:B------:R-:W-:Y:S01]  /*1b9b0*/  ISETP.NE.AND.EX P3, PT, RZ, UR5, PT, P1 ;  /* 0x00000005ff007c0c */ /* 0x000fe2000bf65310 */
[----:B-1----:R-:W-:-:S04]  /*1b9c0*/  IMAD.WIDE R4, R19, 0x4, R4 ;  /* 0x0000000413047825 */ /* 0x002fc800078e0204 */
[----:B------:R-:W1:Y:S01]  /*1b9d0*/  @P0 LDC.64 R10, c[0x0][0xa18] ;  /* 0x00028600ff0a0b82 */ /* 0x000e620000000a00 */
[----:B------:R-:W-:Y:S01]  /*1b9e0*/  ULDC UR4, c[0x0][0x288] ;  /* 0x0000a20000047ab9 */ /* 0x000fe20000000800 */
[----:B------:R-:W-:Y:S02]  /*1b9f0*/  ISETP.NE.AND.EX P1, PT, RZ, UR7, PT, P2 ;  /* 0x00000007ff007c0c */ /* 0x000fe4000bf25320 */
[----:B------:R-:W-:-:S04]  /*1ba00*/  ISETP.NE.AND.EX P2, PT, RZ, UR9, PT, P4 ;  /* 0x00000009ff007c0c */ /* 0x000fc8000bf45340 */
[----:B------:R-:W2:Y:S07]  /*1ba10*/  @P3 LDG.E R6, desc[UR38][R8.64] ;  /* 0x0000002608063981 */ /* 0x000eae000c1e1900 */
[----:B------:R-:W5:Y:S01]  /*1ba20*/  @P1 LDG.E R27, desc[UR38][R4.64] ;  /* 0x00000026041b1981 */ /* 0x000f62000c1e1900 */
        /* <DEDUP_REMOVED lines=15> */
[----:B--2---:R0:W-:Y:S01]  /*1bb20*/  STL [R1+0x1c], R6 ;  /* 0x00001c0601007387 */ /* 0x0041e20000100800 */
[----:B------:R-:W-:Y:S02]  /*1bb30*/  IMAD.MOV.U32 R12, RZ, RZ, R6 ;  /* 0x000000ffff0c7224 */ /* 0x000fe400078e0006 */
[----:B0-----:R-:W-:Y:S01]  /*1bb40*/  IMAD.U32 R6, RZ, RZ, UR5 ;  /* 0x00000005ff067e24 */ /* 0x001fe2000f8e00ff */
[----:B---3--:R-:W-:Y:S06]  /*1bb50*/  @P0 BRA `(.L_x_1586) ;  /* 0x0000000000140947 */ /* 0x008fec0003800000 */
[----:B------:R-:W-:Y:S05]  /*1bb60*/  @!P3 BRA `(.L_x_1586) ;  /* 0x000000000010b947 */ /* 0x000fea0003800000 */
[----:B------:R-:W2:Y:S04]  /*1bb70*/  LDG.E R11, desc[UR38][R8.64] ;  /* 0x00000026080b7981 */ /* 0x000ea8000c1e1900 */
[----:B------:R-:W2:Y:S02]  /*1bb80*/  LDG.E R8, desc[UR38][R8.64+0x4] ;  /* 0x0000042608087981 */ /* 0x000ea4000c1e1900 */
[----:B--2---:R-:W-:-:S05]  /*1bb90*/  IMAD.IADD R12, R8, 0x1, -R11 ;  /* 0x00000001080c7824 */ /* 0x004fca00078e0a0b */
[----:B------:R0:W-:Y:S02]  /*1bba0*/  STL [R1+0x1c], R12 ;  /* 0x00001c0c01007387 */ /* 0x0001e40000100800 */
.L_x_1586:
[----:B------:R-:W-:Y:S01]  /*1bbb0*/  ULDC.64 UR4, c[0x0][0xa20] ;  /* 0x0002880000047ab9 */ /* 0x000fe20000000a00 */
[----:B-----5:R-:W-:Y:S01]  /*1bbc0*/  IMAD.IADD R27, R27, 0x1, R7 ;  /* 0x000000011b1b7824 */ /* 0x020fe200078e0207 */
[----:B------:R-:W-:-:S04]  /*1bbd0*/  ISETP.NE.U32.AND P0, PT, RZ, UR4, PT ;  /* 0x00000004ff007c0c */ /* 0x000fc8000bf05070 */
[----:B------:R-:W-:-:S13]  /*1bbe0*/  ISETP.NE.AND.EX P0, PT, RZ, UR5, PT, P0 ;  /* 0x00000005ff007c0c */ /* 0x000fda000bf05300 */
[----:B------:R-:W-:Y:S05]  /*1bbf0*/  @!P0 BRA `(.L_x_1587) ;  /* 0x0000000000108947 */ /* 0x000fea0003800000 */
[----:B------:R-:W1:Y:S02]  /*1bc00*/  LDC.64 R4, c[0x0][0xa20] ;  /* 0x00028800ff047b82 */ /* 0x000e640000000a00 */
[----:B-1----:R-:W-:-:S05]  /*1bc10*/  IMAD.WIDE R4, R19, 0x4, R4 ;  /* 0x0000000413047825 */ /* 0x002fca00078e0204 */
[----:B------:R1:W5:Y:S01]  /*1bc20*/  LDG.E R10, desc[UR38][R4.64] ;  /* 0x00000026040a7981 */ /* 0x000362000c1e1900 */
[----:B------:R-:W-:Y:S05]  /*1bc30*/  BRA `(.L_x_1588) ;  /* 0x0000000000107947 */ /* 0x000fea0003800000 */
.L_x_1587:
[----:B------:R-:W-:Y:S05]  /*1bc40*/  @!P1 BRA `(.L_x_1588) ;  /* 0x00000000000c9947 */ /* 0x000fea0003800000 */
[----:B------:R-:W2:Y:S04]  /*1bc50*/  LDG.E R10, desc[UR38][R4.64] ;  /* 0x00000026040a7981 */ /* 0x000ea8000c1e1900 */
[----:B------:R-:W2:Y:S02]  /*1bc60*/  LDG.E R4, desc[UR38][R4.64+0x4] ;  /* 0x0000042604047981 */ /* 0x000ea4000c1e1900 */
[----:B--2---:R-:W-:-:S07]  /*1bc70*/  IMAD.IADD R10, R4, 0x1, -R10 ;  /* 0x00000001040a7824 */ /* 0x004fce00078e0a0a */
.L_x_1588:
[----:B-1----:R-:W2:Y:S04]  /*1bc80*/  @P2 LDG.E R4, desc[UR38][R2.64] ;  /* 0x0000002602042981 */ /* 0x002ea8000c1e1900 */
[----:B------:R1:W2:Y:S01]  /*1bc90*/  @P2 LDG.E R5, desc[UR38][R2.64+0x4] ;  /* 0x0000042602052981 */ /* 0x0002a2000c1e1900 */
[----:B------:R-:W-:Y:S02]  /*1bca0*/  IMAD R13, R17, 0xc0, RZ ;  /* 0x000000c0110d7824 */ /* 0x000fe400078e02ff */
[----:B-----5:R-:W-:Y:S02]  /*1bcb0*/  IMAD.IADD R8, R10, 0x1, -R7 ;  /* 0x000000010a087824 */ /* 0x020fe400078e0a07 */
[----:B------:R-:W-:Y:S01]  /*1bcc0*/  VIADD R10, R13, 0xbf ;  /* 0x000000bf0d0a7836 */ /* 0x000fe20000000000 */
[----:B------:R3:W-:Y:S01]  /*1bcd0*/  STL [R1+0x10], R13 ;  /* 0x0000100d01007387 */ /* 0x0007e20000100800 */
[----:B-1----:R-:W1:Y:S02]  /*1bce0*/  LDC R2, c[0x0][0x448] ;  /* 0x00011200ff027b82 */ /* 0x002e640000000800 */
[----:B-1----:R-:W-:-:S13]  /*1bcf0*/  ISETP.NE.AND P1, PT, R2, 0x1, PT ;  /* 0x000000010200780c */ /* 0x002fda0003f25270 */
[----:B------:R-:W1:Y:S08]  /*1bd00*/  @P1 LDC R3, c[0x0][0x44c] ;  /* 0x00011300ff031b82 */ /* 0x000e700000000800 */
[----:B------:R-:W4:Y:S01]  /*1bd10*/  @P1 LDC R2, c[0x0][0x450] ;  /* 0x00011400ff021b82 */ /* 0x000f220000000800 */
[----:B-1----:R-:W-:-:S05]  /*1bd20*/  @P1 IMAD.HI.U32 R3, R10, R3, RZ ;  /* 0x000000030a031227 */ /* 0x002fca00078e00ff */
[----:B----4-:R-:W-:Y:S01]  /*1bd30*/  @P1 SHF.R.U32.HI R10, RZ, R2, R3 ;  /* 0x00000002ff0a1219 */ /* 0x010fe20000011603 */
[----:B--2---:R-:W-:-:S04]  /*1bd40*/  @P2 IMAD.IADD R6, R5, 0x1, -R4 ;  /* 0x0000000105062824 */ /* 0x004fc800078e0a04 */
[----:B------:R-:W-:-:S04]  /*1bd50*/  IMAD.IADD R9, R8, 0x1, R6 ;  /* 0x0000000108097824 */ /* 0x000fc800078e0206 */
[C---:B------:R-:W-:Y:S01]  /*1bd60*/  VIADD R17, R9.reuse, 0x7f ;  /* 0x0000007f09117836 */ /* 0x040fe20000000000 */
[----:B------:R-:W-:-:S04]  /*1bd70*/  IADD3 R7, R9, 0x1, -R12 ;  /* 0x0000000109077810 */ /* 0x000fc80007ffe80c */
[----:B------:R-:W-:Y:S01]  /*1bd80*/  SHF.R.S32.HI R2, RZ, 0x1f, R17 ;  /* 0x0000001fff027819 */ /* 0x000fe20000011411 */
[----:B------:R-:W-:-:S03]  /*1bd90*/  IMAD.IADD R10, R7, 0x1, R10 ;  /* 0x00000001070a7824 */ /* 0x000fc600078e020a */
[----:B------:R-:W-:Y:S02]  /*1bda0*/  LEA.HI R17, R2, R17, RZ, 0x7 ;  /* 0x0000001102117211 */ /* 0x000fe400078f38ff */
[----:B------:R-:W1:Y:S02]  /*1bdb0*/  LDC.64 R2, c[0x0][0x9e0] ;  /* 0x00027800ff027b82 */ /* 0x000e640000000a00 */
[----:B------:R-:W-:Y:S02]  /*1bdc0*/  SHF.R.S32.HI R17, RZ, 0x7, R17 ;  /* 0x00000007ff117819 */ /* 0x000fe40000011411 */
[----:B-1----:R-:W-:Y:S01]  /*1bdd0*/  ISETP.GE.AND P3, PT, R3, 0x1, PT ;  /* 0x000000010300780c */ /* 0x002fe20003f66270 */
[----:B------:R-:W-:-:S12]  /*1bde0*/  IMAD.IADD R2, R10, 0x1, R2 ;  /* 0x000000010a027824 */ /* 0x000fd800078e0202 */
[----:B---3--:R-:W-:Y:S05]  /*1bdf0*/  @!P3 BRA `(.L_x_1589) ;  /* 0x000000000048b947 */ /* 0x008fea0003800000 */
[C---:B------:R-:W-:Y:S01]  /*1be00*/  ISETP.GT.AND P0, PT, R10.reuse, RZ, PT ;  /* 0x000000ff0a00720c */ /* 0x040fe20003f04270 */
[----:B------:R-:W-:Y:S01]  /*1be10*/  BSSY B0, `(.L_x_1590) ;  /* 0x000000e000007945 */ /* 0x000fe20003800000 */
[----:B------:R-:W-:-:S11]  /*1be20*/  VIADD R11, R10, 0xffffffff ;  /* 0xffffffff0a0b7836 */ /* 0x000fd60000000000 */
[----:B------:R-:W-:Y:S05]  /*1be30*/  @P0 BRA `(.L_x_1591) ;  /* 0x00000000001c0947 */ /* 0x000fea0003800000 */
[----:B------:R-:W-:Y:S01]  /*1be40*/  ISETP.NE.AND P0, PT, R3, 0x1, PT ;  /* 0x000000010300780c */ /* 0x000fe20003f05270 */
[----:B------:R-:W-:-:S12]  /*1be50*/  IMAD.MOV R10, RZ, RZ, -R10 ;  /* 0x000000ffff0a7224 */ /* 0x000fd800078e0a0a */
[----:B------:R-:W1:Y:S02]  /*1be60*/  @P0 LDC.64 R4, c[0x0][0x9e8] ;  /* 0x00027a00ff040b82 */ /* 0x000e640000000a00 */
[----:B-1----:R-:W-:-:S05]  /*1be70*/  @P0 IMAD.HI.U32 R4, R10, R4, RZ ;  /* 0x000000040a040227 */ /* 0x002fca00078e00ff */
[----:B------:R-:W-:-:S04]  /*1be80*/  @P0 SHF.R.U32.HI R10, RZ, R5, R4 ;  /* 0x00000005ff0a0219 */ /* 0x000fc80000011604 */
[----:B------:R-:W-:Y:S01]  /*1be90*/  LOP3.LUT R11, RZ, R10, RZ, 0x33, !PT ;  /* 0x0000000aff0b7212 */ /* 0x000fe200078e33ff */
[----:B------:R-:W-:Y:S06]  /*1bea0*/  BRA `(.L_x_1592) ;  /* 0x0000000000107947 */ /* 0x000fec0003800000 */
.L_x_1591:
[----:B------:R-:W-:-:S13]  /*1beb0*/  ISETP.NE.AND P0, PT, R3, 0x1, PT ;  /* 0x000000010300780c */ /* 0x000fda0003f05270 */
[----:B------:R-:W1:Y:S02]  /*1bec0*/  @P0 LDC.64 R4, c[0x0][0x9e8] ;  /* 0x00027a00ff040b82 */ /* 0x000e640000000a00 */
[----:B-1----:R-:W-:-:S05]  /*1bed0*/  @P0 IMAD.HI.U32 R4, R11, R4, RZ ;  /* 0x000000040b040227 */ /* 0x002fca00078e00ff */
[----:B------:R-:W-:-:S07]  /*1bee0*/  @P0 SHF.R.U32.HI R11, RZ, R5, R4 ;  /* 0x00000005ff0b0219 */ /* 0x000fce0000011604 */
.L_x_1592:
[----:B------:R-:W-:Y:S05]  /*1bef0*/  BSYNC B0 ;  /* 0x0000000000007941 */ /* 0x000fea0003800000 */
.L_x_1590:
[----:B------:R-:W-:-:S05]  /*1bf00*/  IMAD R11, R11, R3, R3 ;  /* 0x000000030b0b7224 */ /* 0x000fca00078e0203 */
[----:B------:R-:W-:-:S07]  /*1bf10*/  VIMNMX R2, R2, R11, PT ;  /* 0x0000000b02027248 */ /* 0x000fce0003fe0100 */
.L_x_1589:
[----:B------:R-:W1:Y:S01]  /*1bf20*/  @P1 LDC R10, c[0x0][0x44c] ;  /* 0x00011300ff0a1b82 */ /* 0x000e620000000800 */
[----:B------:R-:W-:Y:S01]  /*1bf30*/  IMAD.MOV.U32 R4, RZ, RZ, R13 ;  /* 0x000000ffff047224 */ /* 0x000fe200078e000d */
[----:B------:R-:W-:Y:S01]  /*1bf40*/  ULDC UR4, c[0x0][0x9dc] ;  /* 0x0002770000047ab9 */ /* 0x000fe20000000800 */
[----:B------:R-:W-:-:S05]  /*1bf50*/  IMAD.IADD R9, R9, 0x1, -R12 ;  /* 0x0000000109097824 */ /* 0x000fca00078e0a0c */
[----:B------:R-:W2:Y:S01]  /*1bf60*/  @P1 LDC R5, c[0x0][0x450] ;  /* 0x00011400ff051b82 */ /* 0x000ea20000000800 */
[----:B-1----:R-:W-:-:S05]  /*1bf70*/  @P1 IMAD.HI.U32 R10, R13, R10, RZ ;  /* 0x0000000a0d0a1227 */ /* 0x002fca00078e00ff */
        /* <DEDUP_REMOVED lines=9> */
[----:B------:R-:W1:Y:S02]  /*1c010*/  @P0 LDC.64 R4, c[0x0][0x9e8] ;  /* 0x00027a00ff040b82 */ /* 0x000e640000000a00 */
[----:B-1----:R-:W-:-:S05]  /*1c020*/  @P0 IMAD.HI.U32 R4, R11, R4, RZ ;  /* 0x000000040b040227 */ /* 0x002fca00078e00ff */
[----:B------:R-:W-:-:S04]  /*1c030*/  @P0 SHF.R.U32.HI R11, RZ, R5, R4 ;  /* 0x00000005ff0b0219 */ /* 0x000fc80000011604 */
[----:B------:R-:W-:Y:S01]  /*1c040*/  LOP3.LUT R11, RZ, R11, RZ, 0x33, !PT ;  /* 0x0000000bff0b7212 */ /* 0x000fe200078e33ff */
[----:B------:R-:W-:Y:S06]  /*1c050*/  BRA `(.L_x_1596) ;  /* 0x0000000000107947 */ /* 0x000fec0003800000 */
.L_x_1595:
[----:B------:R-:W-:-:S13]  /*1c060*/  ISETP.NE.AND P0, PT, R3, 0x1, PT ;  /* 0x000000010300780c */ /* 0x000fda0003f05270 */
[----:B------:R-:W1:Y:S02]  /*1c070*/  @P0 LDC.64 R4, c[0x0][0x9e8] ;  /* 0x00027a00ff040b82 */ /* 0x000e640000000a00 */
[----:B-1----:R-:W-:-:S05]  /*1c080*/  @P0 IMAD.HI.U32 R4, R11, R4, RZ ;  /* 0x000000040b040227 */ /* 0x002fca00078e00ff */
[----:B------:R-:W-:-:S07]  /*1c090*/  @P0 SHF.R.U32.HI R11, RZ, R5, R4 ;  /* 0x00000005ff0b0219 */ /* 0x000fce0000011604 */
.L_x_1596:
[----:B------:R-:W-:Y:S05]  /*1c0a0*/  BSYNC B0 ;  /* 0x0000000000007941 */ /* 0x000fea0003800000 */
.L_x_1594:
[----:B------:R-:W-:-:S05]  /*1c0b0*/  IMAD R3, R11, R3, RZ ;  /* 0x000000030b037224 */ /* 0x000fca00078e02ff */
[----:B------:R-:W-:-:S07]  /*1c0c0*/  VIMNMX R10, R10, R3, !PT ;  /* 0x000000030a0a7248 */ /* 0x000fce0007fe0100 */
.L_x_1593:
[----:B------:R-:W-:Y:S01]  /*1c0d0*/  VIADD R2, R2, 0x7f ;  /* 0x0000007f02027836 */ /* 0x000fe20000000000 */
[----:B------:R-:W-:Y:S04]  /*1c0e0*/  BSSY B0, `(.L_x_1597) ;  /* 0x0000157000007945 */ /* 0x000fe80003800000 */
[----:B------:R-:W-:-:S04]  /*1c0f0*/  SHF.R.S32.HI R3, RZ, 0x1f, R2 ;  /* 0x0000001fff037819 */ /* 0x000fc80000011402 */
[----:B------:R-:W-:Y:S02]  /*1c100*/  LEA.HI R3, R3, R2, RZ, 0x7 ;  /* 0x0000000203037211 */ /* 0x000fe400078f38ff */
[----:B------:R-:W-:Y:S02]  /*1c110*/  SHF.R.S32.HI R2, RZ, 0x1f, R10 ;  /* 0x0000001fff027819 */ /* 0x000fe4000001140a */
[----:B------:R-:W-:Y:S02]  /*1c120*/  SHF.R.S32.HI R3, RZ, 0x7, R3 ;  /* 0x00000007ff037819 */ /* 0x000fe40000011403 */
[----:B------:R-:W-:Y:S02]  /*1c130*/  LEA.HI R2, R2, R10, RZ, 0x7 ;  /* 0x0000000a02027211 */ /* 0x000fe400078f38ff */
[----:B------:R-:W-:Y:S02]  /*1c140*/  VIMNMX R3, R17, R3, PT ;  /* 0x0000000311037248 */ /* 0x000fe40003fe0100 */
[----:B------:R-:W-:-:S03]  /*1c150*/  SHF.R.S32.HI R2, RZ, 0x7, R2 ;  /* 0x00000007ff027819 */ /* 0x000fc60000011402 */
[----:B------:R-:W-:Y:S01]  /*1c160*/  IMAD R3, R3, 0x80, -R8 ;  /* 0x0000008003037824 */ /* 0x000fe200078e0a08 */
[----:B------:R-:W-:-:S04]  /*1c170*/  VIMNMX R2, RZ, R2, !PT ;  /* 0x00000002ff027248 */ /* 0x000fc80007fe0100 */
[----:B------:R-:W-:Y:S01]  /*1c180*/  VIMNMX R3, R3, R6, PT ;  /* 0x0000000603037248 */ /* 0x000fe20003fe0100 */
[----:B------:R-:W-:-:S05]  /*1c190*/  IMAD R2, R2, 0x80, -R8 ;  /* 0x0000008002027824 */ /* 0x000fca00078e0a08 */
[----:B------:R-:W-:-:S04]  /*1c1a0*/  VIMNMX R5, RZ, R2, !PT ;  /* 0x00000002ff057248 */ /* 0x000fc80007fe0100 */
[----:B------:R-:W-:Y:S02]  /*1c1b0*/  ISETP.GT.AND P0, PT, R3, R5, PT ;  /* 0x000000050300720c */ /* 0x000fe40003f04270 */
[----:B------:R-:W-:-:S11]  /*1c1c0*/  SHF.R.U32.HI R5, RZ, 0x7, R5 ;  /* 0x00000007ff057819 */ /* 0x000fd60000011605 */
[----:B------:R-:W-:-:S05]  /*1c1d0*/  @P0 VIADD R2, R3, 0x7f ;  /* 0x0000007f03020836 */ /* 0x000fca0000000000 */
[----:B------:R-:W-:-:S04]  /*1c1e0*/  @P0 SHF.R.S32.HI R3, RZ, 0x1f, R2 ;  /* 0x0000001fff030819 */ /* 0x000fc80000011402 */
[----:B------:R-:W-:Y:S01]  /*1c1f0*/  @P0 LEA.HI R3, R3, R2, RZ, 0x7 ;  /* 0x0000000203030211 */ /* 0x000fe200078f38ff */
[----:B------:R-:W-:-:S03]  /*1c200*/  IMAD.MOV.U32 R2, RZ, RZ, R5 ;  /* 0x000000ffff027224 */ /* 0x000fc600078e0005 */
[----:B------:R-:W-:Y:S02]  /*1c210*/  @P0 SHF.R.S32.HI R2, RZ, 0x7, R3 ;  /* 0x00000007ff020819 */ /* 0x000fe40000011403 */
[----:B------:R-:W-:Y:S02]  /*1c220*/  PLOP3.LUT P0, PT, PT, PT, PT, 0x80, 0x0 ;  /* 0x000000000000781c */ /* 0x000fe40003f0f070 */
[----:B------:R-:W-:-:S13]  /*1c230*/  ISETP.GT.AND P1, PT, R2, R5, PT ;  /* 0x000000050200720c */ /* 0x000fda0003f24270 */
[----:B------:R-:W-:Y:S05]  /*1c240*/  @!P1 BRA `(.L_x_1598) ;  /* 0x0000001400009947 */ /* 0x000fea0003800000 */
[----:B------:R-:W-:Y:S01]  /*1c250*/  UMOV UR4, 0xffffffff ;  /* 0xffffffff00047882 */ /* 0x000fe20000000000 */
[----:B------:R-:W-:Y:S02]  /*1c260*/  SEL R4, R19, RZ, !P2 ;  /* 0x000000ff13047207 */ /* 0x000fe40005000000 */
[----:B------:R-:W-:Y:S05]  /*1c270*/  BRA.DIV UR4, `(.L_x_1599) ;  /* 0x00000076042c7947 */ /* 0x000fea000b800000 */
[----:B------:R-:W1:Y:S02]  /*1c280*/  S2R R3, SR_TID.X ;  /* 0x0000000000037919 */ /* 0x000e640000002100 */
[----:B-1----:R-:W-:-:S04]  /*1c290*/  SHF.R.U32.HI R3, RZ, 0x5, R3 ;  /* 0x00000005ff037819 */ /* 0x002fc80000011603 */
[----:B------:R-:W-:-:S05]  /*1c2a0*/  LOP3.LUT R3, R3, 0x3, RZ, 0xc0, !PT ;  /* 0x0000000303037812 */ /* 0x000fca00078ec0ff */
[----:B------:R1:W2:Y:S02]  /*1c2b0*/  SHFL.IDX PT, R14, R3, RZ, 0x1f ;  /* 0x00001fff030e7589 */ /* 0x0002a400000e0000 */
.L_x_1786:
[----:B--2---:R-:W-:Y:S02]  /*1c2c0*/  ISETP.NE.AND P0, PT, R14, RZ, PT ;  /* 0x000000ff0e00720c */ /* 0x004fe40003f05270 */
[----:B------:R-:W-:-:S11]  /*1c2d0*/  PLOP3.LUT P6, PT, PT, PT, PT, 0x8, 0x0 ;  /* 0x000000000000781c */ /* 0x000fd60003fce170 */
[----:B------:R-:W-:Y:S05]  /*1c2e0*/  @P0 BRA `(.L_x_1600) ;  /* 0x00000000000c0947 */ /* 0x000fea0003800000 */
[----:B------:R-:W-:-:S03]  /*1c2f0*/  UMOV UR4, 0xffffffff ;  /* 0xffffffff00047882 */ /* 0x000fc60000000000 */
[----:B------:R-:W-:Y:S05]  /*1c300*/  BRA.DIV UR4, `(.L_x_1601) ;  /* 0x00000076043c7947 */ /* 0x000fea000b800000 */
[----:B------:R-:W-:-:S13]  /*1c310*/  ELECT P6, URZ, PT ;  /* 0x00000000003f782f */ /* 0x000fda00038c0000 */
.L_x_1600:
[----:B-1----:R-:W2:Y:S01]  /*1c320*/  LDL R3, [R1+0x24] ;  /* 0x0000240001037983 */ /* 0x002ea20000100800 */
[----:B------:R-:W-:Y:S01]  /*1c330*/  BSSY B1, `(.L_x_1602) ;  /* 0x0000008000017945 */ /* 0x000fe20003800000 */
[----:B--2---:R-:W-:-:S05]  /*1c340*/  VIADD R3, R3, 0x1 ;  /* 0x0000000103037836 */ /* 0x004fca0000000000 */
[----:B------:R-:W-:-:S04]  /*1c350*/  LEA.HI R6, R3, R3, RZ, 0x1 ;  /* 0x0000000303067211 */ /* 0x000fc800078f08ff */
[----:B------:R-:W-:-:S05]  /*1c360*/  LOP3.LUT R6, R6, 0xfffffffe, RZ, 0xc0, !PT ;  /* 0xfffffffe06067812 */ /* 0x000fca00078ec0ff */
[----:B------:R-:W-:-:S05]  /*1c370*/  IMAD.IADD R3, R3, 0x1, -R6 ;  /* 0x0000000103037824 */ /* 0x000fca00078e0a06 */
[----:B------:R-:W-:-:S04]  /*1c380*/  SHF.L.U32 R3, R3, 0x1f, RZ ;  /* 0x0000001f03037819 */ /* 0x000fc800000006ff */
[----:B------:R-:W1:Y:S02]  /*1c390*/  SYNCS.PHASECHK.TRANS64.TRYWAIT P0, [R22+URZ+0x2d820], R3 ;  /* 0x02d82003160075a7 */ /* 0x000e64000800017f */
[----:B-1----:R-:W-:Y:S05]  /*1c3a0*/  @!P0 BRA `(.L_x_1603) ;  /* 0x0000007400348947 */ /* 0x002fea0003800000 */
.L_x_1789:
[----:B------:R-:W-:Y:S05]  /*1c3b0*/  BSYNC B1 ;  /* 0x0000000000017941 */ /* 0x000fea0003800000 */
.L_x_1602:
[----:B------:R-:W-:Y:S04]  /*1c3c0*/  BSSY B1, `(.L_x_1604) ;  /* 0x000008b000017945 */ /* 0x000fe80003800000 */
[----:B------:R-:W-:Y:S05]  /*1c3d0*/  @!P6 BRA `(.L_x_1605) ;  /* 0x000000080024e947 */ /* 0x000fea0003800000 */
[----:B------:R-:W-:Y:S01]  /*1c3e0*/  IMAD R11, R28, 0x8, R22 ;  /* 0x000000081c0b7824 */ /* 0x000fe200078e0216 */
[----:B------:R-:W-:Y:S01]  /*1c3f0*/  SHF.L.U32 R10, R29, 0x1f, RZ ;  /* 0x0000001f1d0a7819 */ /* 0x000fe200000006ff */
[----:B------:R-:W2:Y:S01]  /*1c400*/  S2R R6, SR_TID.X ;  /* 0x0000000000067919 */ /* 0x000ea20000002100 */
[----:B------:R-:W-:Y:S02]  /*1c410*/  BSSY B2, `(.L_x_1606) ;  /* 0x0000005000027945 */ /* 0x000fe40003800000 */
[----:B------:R-:W3:Y:S01]  /*1c420*/  SYNCS.PHASECHK.TRANS64.TRYWAIT P0, [R11+URZ+0x2d8a0], R10 ;  /* 0x02d8a00a0b0075a7 */ /* 0x000ee2000800017f */
[----:B--2---:R-:W-:-:S04]  /*1c430*/  LOP3.LUT R6, R6, 0x7f, RZ, 0xc0, !PT ;  /* 0x0000007f06067812 */ /* 0x004fc800078ec0ff */
[----:B------:R-:W-:Y:S01]  /*1c440*/  ISETP.NE.AND P1, PT, R6, RZ, PT ;  /* 0x000000ff0600720c */ /* 0x000fe20003f25270 */
[----:B---3--:R-:W-:-:S12]  /*1c450*/  @!P0 BRA `(.L_x_1607) ;  /* 0x00000074001c8947 */ /* 0x008fd80003800000 */
.L_x_1790:
[----:B------:R-:W-:Y:S05]  /*1c460*/  BSYNC B2 ;  /* 0x0000000000027941 */ /* 0x000fea0003800000 */
.L_x_1606:
[----:B------:R-:W-:Y:S04]  /*1c470*/  BSSY B2, `(.L_x_1608) ;  /* 0x0000009000027945 */ /* 0x000fe80003800000 */
[----:B------:R-:W-:Y:S05]  /*1c480*/  @P1 BRA `(.L_x_1609) ;  /* 0x00000000001c1947 */ /* 0x000fea0003800000 */
[----:B-1----:R-:W1:Y:S02]  /*1c490*/  S2R R3, SR_TID.X ;  /* 0x0000000000037919 */ /* 0x002e640000002100 */
[----:B-1----:R-:W-:Y:S01]  /*1c4a0*/  LOP3.LUT R6, R3, 0x1f, RZ, 0xc0, !PT ;  /* 0x0000001f03067812 */ /* 0x002fe200078ec0ff */
[----:B------:R-:W-:-:S03]  /*1c4b0*/  IMAD.MOV.U32 R3, RZ, RZ, 0x6000 ;  /* 0x00006000ff037424 */ /* 0x000fc600078e00ff */
[----:B------:R-:W-:Y:S01]  /*1c4c0*/  ISETP.NE.AND P0, PT, R6, RZ, PT ;  /* 0x000000ff0600720c */ /* 0x000fe20003f05270 */
[----:B------:R3:W-:-:S12]  /*1c4d0*/  SYNCS.ARRIVE.TRANS64 RZ, [R11+URZ+0x2d890], R3 ;  /* 0x02d890030bff79a7 */ /* 0x0007d8000800003f */
[----:B---3--:R-:W-:Y:S05]  /*1c4e0*/  @!P0 BRA `(.L_x_1609) ;  /* 0x0000000000048947 */ /* 0x008fea0003800000 */
[----:B------:R-:W-:Y:S01]  /*1c4f0*/  BPT.TRAP 0x1 ;  /* 0x000000040000795c */ /* 0x000fe20000300000 */
.L_x_1609:
[----:B------:R-:W-:Y:S05]  /*1c500*/  BSYNC B2 ;  /* 0x0000000000027941 */ /* 0x000fea0003800000 */
.L_x_1608:
        /* <DEDUP_REMOVED lines=8> */
[----:B-1----:R-:W-:Y:S01]  /*1c590*/  VIADD R3, R11, 0x2d890 ;  /* 0x0002d8900b037836 */ /* 0x002fe20000000000 */
[----:B------:R-:W-:Y:S01]  /*1c5a0*/  UMOV UR6, 0x0 ;  /* 0x0000000000067882 */ /* 0x000fe20000000000 */
[----:B0-----:R-:W-:Y:S01]  /*1c5b0*/  VIADD R12, R8, 0x15400 ;  /* 0x00015400080c7836 */ /* 0x001fe20000000000 */
[----:B------:R-:W-:-:S09]  /*1c5c0*/  UMOV UR7, 0x12f00000 ;  /* 0x12f0000000077882 */ /* 0x000fd20000000000 */
.L_x_1610:
        /* <DEDUP_REMOVED lines=16> */
.L_x_1611:
        /* <DEDUP_REMOVED lines=16> */
.L_x_1612:
        /* <DEDUP_REMOVED lines=13> */
.L_x_1791:
[----:B------:R-:W-:Y:S05]  /*1c8a0*/  BSYNC B2 ;  /* 0x0000000000027941 */ /* 0x000fea0003800000 */
.L_x_1613:
        /* <DEDUP_REMOVED lines=11> */
.L_x_1616:
[----:B------:R-:W-:Y:S05]  /*1c960*/  BSYNC B2 ;  /* 0x0000000000027941 */ /* 0x000fea0003800000 */
.L_x_1615:
[----:B------:R-:W-:Y:S01]  /*1c970*/  R2UR UR10, R20 ;  /* 0x00000000140a72ca */ /* 0x000fe200000e0000 */
[----:B------:R-:W-:Y:S01]  /*1c980*/  UIADD3 UR4, UP0, UR40, 0x670, URZ ;  /* 0x0000067028047890 */ /* 0x000fe2000ff1e03f */
[----:B------:R-:W-:Y:S01]  /*1c990*/  R2UR UR6, R12 ;  /* 0x000000000c0672ca */ /* 0x000fe200000e0000 */
[----:B0-2---:R-:W-:Y:S01]  /*1c9a0*/  VIADD R11, R11, 0x2d8b0 ;  /* 0x0002d8b00b0b7836 */ /* 0x005fe20000000000 */
[----:B------:R-:W-:Y:S01]  /*1c9b0*/  R2UR UR7, R13 ;  /* 0x000000000d0772ca */ /* 0x000fe200000e0000 */
[----:B------:R-:W-:Y:S01]  /*1c9c0*/  VIADD R3, R8, 0x400 ;  /* 0x0000040008037836 */ /* 0x000fe20000000000 */
[----:B------:R-:W-:Y:S01]  /*1c9d0*/  PLOP3.LUT P0, PT, PT, PT, PT, 0x80, 0x0 ;  /* 0x000000000000781c */ /* 0x000fe20003f0f070 */
[----:B------:R-:W-:-:S12]  /*1c9e0*/  UIADD3.X UR5, URZ, UR41, URZ, UP0, !UPT ;  /* 0x000000293f057290 */ /* 0x000fd800087fe43f */
.L_x_1617:
        /* <DEDUP_REMOVED lines=15> */
.L_x_1618:
        /* <DEDUP_REMOVED lines=15> */
.L_x_1619:
        /* <DEDUP_REMOVED lines=10> */
.L_x_1605:
[----:B------:R-:W-:Y:S05]  /*1cc70*/  BSYNC B1 ;  /* 0x0000000000017941 */ /* 0x000fea0003800000 */
.L_x_1604:
[----:B------:R-:W-:Y:S01]  /*1cc80*/  VIADD R8, R2, 0xfffffffe ;  /* 0xfffffffe02087836 */ /* 0x000fe20000000000 */
[----:B------:R-:W-:Y:S01]  /*1cc90*/  PLOP3.LUT P0, PT, PT, PT, PT, 0x8, 0x0 ;  /* 0x000000000000781c */ /* 0x000fe20003f0e170 */
[----:B------:R-:W-:-:S03]  /*1cca0*/  VIADD R28, R28, 0x1 ;  /* 0x000000011c1c7836 */ /* 0x000fc60000000000 */
[----:B------:R-:W-:Y:S02]  /*1ccb0*/  ISETP.GE.AND P2, PT, R8, R5, PT ;  /* 0x000000050800720c */ /* 0x000fe40003f46270 */
[----:B------:R-:W-:-:S04]  /*1ccc0*/  ISETP.NE.AND P1, PT, R28, 0x2, PT ;  /* 0x000000021c00780c */ /* 0x000fc80003f25270 */
[----:B------:R-:W-:Y:S02]  /*1ccd0*/  SEL R2, RZ, 0x1, P1 ;  /* 0x00000001ff027807 */ /* 0x000fe40000800000 */
[----:B------:R-:W-:Y:S02]  /*1cce0*/  SEL R28, R28, RZ, P1 ;  /* 0x000000ff1c1c7207 */ /* 0x000fe40000800000 */
[----:B------:R-:W-:-:S03]  /*1ccf0*/  LOP3.LUT R29, R29, R2, RZ, 0x3c, !PT ;  /* 0x000000021d1d7212 */ /* 0x000fc600078e3cff */
[----:B------:R-:W-:Y:S05]  /*1cd00*/  @!P2 BRA `(.L_x_1598) ;  /* 0x000000080050a947 */ /* 0x000fea0003800000 */
.L_x_1636:
[----:B------:R-:W-:Y:S05]  /*1cd10*/  YIELD ;  /* 0x0000000000007946 */ /* 0x000fea0003800000 */
[----:B------:R-:W-:Y:S04]  /*1cd20*/  BSSY B1, `(.L_x_1620) ;  /* 0x000008a000017945 */ /* 0x000fe80003800000 */
[----:B------:R-:W-:Y:S05]  /*1cd30*/  @!P6 BRA `(.L_x_1621) ;  /* 0x000000080020e947 */ /* 0x000fea0003800000 */
[----:B------:R-:W-:Y:S01]  /*1cd40*/  IMAD R6, R28, 0x8, R22 ;  /* 0x000000081c067824 */ /* 0x000fe200078e0216 */
[----:B-1----:R-:W-:Y:S01]  /*1cd50*/  SHF.L.U32 R3, R29, 0x1f, RZ ;  /* 0x0000001f1d037819 */ /* 0x002fe200000006ff */
[----:B------:R-:W1:Y:S01]  /*1cd60*/  S2R R2, SR_TID.X ;  /* 0x0000000000027919 */ /* 0x000e620000002100 */
[----:B------:R-:W-:Y:S02]  /*1cd70*/  BSSY B2, `(.L_x_1622) ;  /* 0x0000005000027945 */ /* 0x000fe40003800000 */
[----:B------:R-:W2:Y:S01]  /*1cd80*/  SYNCS.PHASECHK.TRANS64.TRYWAIT P1, [R6+URZ+0x2d8a0], R3 ;  /* 0x02d8a003060075a7 */ /* 0x000ea2000802017f */
[----:B-1----:R-:W-:-:S04]  /*1cd90*/  LOP3.LUT R2, R2, 0x7f, RZ, 0xc0, !PT ;  /* 0x0000007f02027812 */ /* 0x002fc800078ec0ff */
[----:B------:R-:W-:Y:S01]  /*1cda0*/  ISETP.NE.AND P2, PT, R2, RZ, PT ;  /* 0x000000ff0200720c */ /* 0x000fe20003f45270 */
[----:B--2---:R-:W-:-:S12]  /*1cdb0*/  @!P1 BRA `(.L_x_1623) ;  /* 0x0000006800ec9947 */ /* 0x004fd80003800000 */
.L_x_1792:
[----:B------:R-:W-:Y:S05]  /*1cdc0*/  BSYNC B2 ;  /* 0x0000000000027941 */ /* 0x000fea0003800000 */
.L_x_1622:
[----:B------:R-:W-:Y:S04]  /*1cdd0*/  BSSY B2, `(.L_x_1624) ;  /* 0x0000009000027945 */ /* 0x000fe80003800000 */
[----:B------:R-:W-:Y:S05]  /*1cde0*/  @P2 BRA `(.L_x_1625) ;  /* 0x00000000001c2947 */ /* 0x000fea0003800000 */
[----:B------:R-:W2:Y:S02]  /*1cdf0*/  S2R R2, SR_TID.X ;  /* 0x0000000000027919 */ /* 0x000ea40000002100 */
[----:B--2---:R-:W-:Y:S01]  /*1ce00*/  LOP3.LUT R10, R2, 0x1f, RZ, 0xc0, !PT ;  /* 0x0000001f020a7812 */ /* 0x004fe200078ec0ff */
[----:B------:R-:W-:-:S03]  /*1ce10*/  IMAD.MOV.U32 R2, RZ, RZ, 0x6000 ;  /* 0x00006000ff027424 */ /* 0x000fc600078e00ff */
[----:B------:R-:W-:Y:S01]  /*1ce20*/  ISETP.NE.AND P1, PT, R10, RZ, PT ;  /* 0x000000ff0a00720c */ /* 0x000fe20003f25270 */
[----:B------:R2:W-:-:S12]  /*1ce30*/  SYNCS.ARRIVE.TRANS64 RZ, [R6+URZ+0x2d890], R2 ;  /* 0x02d8900206ff79a7 */ /* 0x0005d8000800003f */
[----:B--2---:R-:W-:Y:S05]  /*1ce40*/  @!P1 BRA `(.L_x_1625) ;  /* 0x0000000000049947 */ /* 0x004fea0003800000 */
[----:B------:R-:W-:Y:S01]  /*1ce50*/  BPT.TRAP 0x1 ;  /* 0x000000040000795c */ /* 0x000fe20000300000 */
.L_x_1625:
[----:B------:R-:W-:Y:S05]  /*1ce60*/  BSYNC B2 ;  /* 0x0000000000027941 */ /* 0x000fea0003800000 */
.L_x_1624:
        /* <DEDUP_REMOVED lines=10> */
[----:B------:R-:W-:-:S10]  /*1cf10*/  UMOV UR7, 0x12f00000 ;  /* 0x12f0000000077882 */ /* 0x000fd40000000000 */
.L_x_1626:
        /* <DEDUP_REMOVED lines=16> */
.L_x_1627:
        /* <DEDUP_REMOVED lines=16> */
.L_x_1628:
        /* <DEDUP_REMOVED lines=13> */
.L_x_1793:
[----:B------:R-:W-:Y:S05]  /*1d1f0*/  BSYNC B2 ;  /* 0x0000000000027941 */ /* 0x000fea0003800000 */
.L_x_1629:
[----:B------:R-:W-:Y:S01]  /*1d200*/  BSSY B2, `(.L_x_1631) ;  /* 0x000000b000027945 */ /* 0x000fe20003800000 */
[----:B------:R-:W-:Y:S02]  /*1d210*/  IMAD.MOV.U32 R2, RZ, RZ, 0x0 ;  /* 0x00000000ff027424 */ /* 0x000fe400078e00ff */
[----:B01----:R-:W-:Y:S01]  /*1d220*/  IMAD.MOV.U32 R3, RZ, RZ, 0x12f00000 ;  /* 0x12f00000ff037424 */ /* 0x003fe200078e00ff */
        /* <DEDUP_REMOVED lines=8> */
.L_x_1632:
[----:B------:R-:W-:Y:S05]  /*1d2b0*/  BSYNC B2 ;  /* 0x0000000000027941 */ /* 0x000fea0003800000 */
.L_x_1631:
        /* <DEDUP_REMOVED lines=8> */
.L_x_1633:
        /* <DEDUP_REMOVED lines=15> */
.L_x_1634:
        /* <DEDUP_REMOVED lines=15> */
.L_x_1635:
        /* <DEDUP_REMOVED lines=10> */
.L_x_1621:
[----:B------:R-:W-:Y:S05]  /*1d5c0*/  BSYNC B1 ;  /* 0x0000000000017941 */ /* 0x000fea0003800000 */
.L_x_1620:
[----:B------:R-:W-:Y:S01]  /*1d5d0*/  ISETP.GT.AND P2, PT, R8, R5, PT ;  /* 0x000000050800720c */ /* 0x000fe20003f44270 */
[----:B------:R-:W-:Y:S02]  /*1d5e0*/  VIADD R28, R28, 0x1 ;  /* 0x000000011c1c7836 */ /* 0x000fe40000000000 */
[----:B------:R-:W-:-:S03]  /*1d5f0*/  VIADD R8, R8, 0xffffffff ;  /* 0xffffffff08087836 */ /* 0x000fc60000000000 */
[----:B------:R-:W-:-:S04]  /*1d600*/  ISETP.NE.AND P1, PT, R28, 0x2, PT ;  /* 0x000000021c00780c */ /* 0x000fc80003f25270 */
[----:B------:R-:W-:Y:S02]  /*1d610*/  SEL R2, RZ, 0x1, P1 ;  /* 0x00000001ff027807 */ /* 0x000fe40000800000 */
[----:B------:R-:W-:Y:S02]  /*1d620*/  SEL R28, R28, RZ, P1 ;  /* 0x000000ff1c1c7207 */ /* 0x000fe40000800000 */
[----:B------:R-:W-:Y:S01]  /*1d630*/  LOP3.LUT R29, R29, R2, RZ, 0x3c, !PT ;  /* 0x000000021d1d7212 */ /* 0x000fe200078e3cff */
[----:B------:R-:W-:Y:S06]  /*1d640*/  @P2 BRA `(.L_x_1636) ;  /* 0xfffffff400b02947 */ /* 0x000fec000383ffff */
.L_x_1598:
[----:B------:R-:W-:Y:S05]  /*1d650*/  BSYNC B0 ;  /* 0x0000000000007941 */ /* 0x000fea0003800000 */
.L_x_1597:
[----:B------:R-:W2:Y:S01]  /*1d660*/  LDL R6, [R1+0x10] ;  /* 0x0000100001067983 */ /* 0x000ea20000100800 */
[----:B------:R-:W3:Y:S01]  /*1d670*/  LDC R0, c[0x0][0x448] ;  /* 0x00011200ff007b82 */ /* 0x000ee20000000800 */
[----:B------:R-:W-:Y:S07]  /*1d680*/  @!P0 WARPSYNC.ALL ;  /* 0x0000000000008948 */ /* 0x000fee0003800000 */
[----:B------:R-:W-:Y:S01]  /*1d690*/  @!P0 BAR.SYNC.DEFER_BLOCKING 0xc, 0x200 ;  /* 0x0308000000008b1d */ /* 0x000fe20000010000 */
[----:B---3--:R-:W-:-:S13]  /*1d6a0*/  ISETP.NE.AND P1, PT, R0, 0x1, PT ;  /* 0x000000010000780c */ /* 0x008fda0003f25270 */
[----:B------:R-:W3:Y:S08]  /*1d6b0*/  @P1 LDC R5, c[0x0][0x44c] ;  /* 0x00011300ff051b82 */ /* 0x000ef00000000800 */
[----:B-1----:R-:W1:Y:S01]  /*1d6c0*/  @P1 LDC R3, c[0x0][0x450] ;  /* 0x00011400ff031b82 */ /* 0x002e620000000800 */
[----:B--2---:R-:W-:-:S04]  /*1d6d0*/  VIADD R2, R6, 0xbf ;  /* 0x000000bf06027836 */ /* 0x004fc80000000000 */
[----:B---3--:R-:W-:-:S05]  /*1d6e0*/  @P1 IMAD.HI.U32 R0, R2, R5, RZ ;  /* 0x0000000502001227 */ /* 0x008fca00078e00ff */
[----:B-1----:R-:W-:-:S05]  /*1d6f0*/  @P1 SHF.R.U32.HI R2, RZ, R3, R0 ;  /* 0x00000003ff021219 */ /* 0x002fca0000011600 */
[----:B------:R-:W-:Y:S02]  /*1d700*/  IMAD.IADD R7, R7, 0x1, R2 ;  /* 0x0000000107077824 */ /* 0x000fe400078e0202 */
[----:B------:R-:W1:Y:S02]  /*1d710*/  LDC.64 R2, c[0x0][0x9e0] ;  /* 0x00027800ff027b82 */ /* 0x000e640000000a00 */
[----:B-1----:R-:W-:Y:S01]  /*1d720*/  ISETP.GE.AND P2, PT, R3, 0x1, PT ;  /* 0x000000010300780c */ /* 0x002fe20003f46270 */
[----:B------:R-:W-:-:S12]  /*1d730*/  IMAD.IADD R2, R7, 0x1, R2 ;  /* 0x0000000107027824 */ /* 0x000fd800078e0202 */
[----:B------:R-:W-:Y:S05]  /*1d740*/  @!P2 BRA `(.L_x_1637) ;  /* 0x000000000048a947 */ /* 0x000fea0003800000 */
        /* <DEDUP_REMOVED lines=11> */
.L_x_1639:
[----:B------:R-:W-:-:S13]  /*1d800*/  ISETP.NE.AND P0, PT, R3, 0x1, PT ;  /* 0x000000010300780c */ /* 0x000fda0003f05270 */
[----:B------:R-:W1:Y:S02]  /*1d810*/  @P0 LDC.64 R4, c[0x0][0x9e8] ;  /* 0x00027a00ff040b82 */ /* 0x000e640000000a00 */
[----:B-1----:R-:W-:-:S05]  /*1d820*/  @P0 IMAD.HI.U32 R4, R0, R4, RZ ;  /* 0x0000000400040227 */ /* 0x002fca00078e00ff */
[----:B------:R-:W-:-:S07]  /*1d830*/  @P0 SHF.R.U32.HI R0, RZ, R5, R4 ;  /* 0x00000005ff000219 */ /* 0x000fce0000011604 */
.L_x_1640:
[----:B------:R-:W-:Y:S05]  /*1d840*/  BSYNC B0 ;  /* 0x0000000000007941 */ /* 0x000fea0003800000 */
.L_x_1638:
[----:B------:R-:W-:-:S05]  /*1d850*/  IMAD R5, R0, R3, R3 ;  /* 0x0000000300057224 */ /* 0x000fca00078e0203 */
[----:B------:R-:W-:-:S07]  /*1d860*/  VIMNMX R2, R2, R5, PT ;  /* 0x0000000502027248 */ /* 0x000fce0003fe0100 */
.L_x_1637:
[----:B------:R-:W-:Y:S01]  /*1d870*/  VIADD R2, R2, 0x7f ;  /* 0x0000007f02027836 */ /* 0x000fe20000000000 */
[----:B------:R-:W-:-:S04]  /*1d880*/  ULDC UR4, c[0x0][0x9dc] ;  /* 0x0002770000047ab9 */ /* 0x000fc80000000800 */
[----:B------:R-:W-:-:S04]  /*1d890*/  SHF.R.S32.HI R5, RZ, 0x1f, R2 ;  /* 0x0000001fff057819 */ /* 0x000fc80000011402 */
[----:B------:R-:W-:Y:S02]  /*1d8a0*/  LEA.HI R5, R5, R2, RZ, 0x7 ;  /* 0x0000000205057211 */ /* 0x000fe400078f38ff */
[----:B------:R-:W1:Y:S02]  /*1d8b0*/  @P1 LDC R2, c[0x0][0x44c] ;  /* 0x00011300ff021b82 */ /* 0x000e640000000800 */
[----:B------:R-:W-:-:S04]  /*1d8c0*/  SHF.R.S32.HI R0, RZ, 0x7, R5 ;  /* 0x00000007ff007819 */ /* 0x000fc80000011405 */
[----:B------:R-:W-:Y:S02]  /*1d8d0*/  VIMNMX R24, R17, R0, PT ;  /* 0x0000000011187248 */ /* 0x000fe40003fe0100 */
[----:B------:R-:W2:Y:S03]  /*1d8e0*/  @P1 LDC R0, c[0x0][0x450] ;  /* 0x00011400ff001b82 */ /* 0x000ea60000000800 */
[----:B------:R3:W-:Y:S01]  /*1d8f0*/  STL [R1+0x14], R24 ;  /* 0x0000141801007387 */ /* 0x0007e20000100800 */
[----:B-1----:R-:W-:-:S04]  /*1d900*/  @P1 IMAD.HI.U32 R5, R6, R2, RZ ;  /* 0x0000000206051227 */ /* 0x002fc800078e00ff */
[----:B------:R-:W-:Y:S01]  /*1d910*/  IMAD.MOV.U32 R2, RZ, RZ, R6 ;  /* 0x000000ffff027224 */ /* 0x000fe200078e0006 */
[----:B--2---:R-:W-:-:S05]  /*1d920*/  @P1 SHF.R.U32.HI R2, RZ, R0, R5 ;  /* 0x00000000ff021219 */ /* 0x004fca0000011605 */
[----:B------:R-:W-:-:S04]  /*1d930*/  IMAD.IADD R2, R9, 0x1, R2 ;  /* 0x0000000109027824 */ /* 0x000fc800078e0202 */
[----:B------:R-:W-:Y:S01]  /*1d940*/  VIADD R0, R2, -UR4 ;  /* 0x8000000402007c36 */ /* 0x000fe20008000000 */
[----:B---3--:R-:W-:Y:S06]  /*1d950*/  @!P2 BRA `(.L_x_1641) ;  /* 0x000000000044a947 */ /* 0x008fec0003800000 */
        /* <DEDUP_REMOVED lines=10> */
.L_x_1643:
[----:B------:R-:W-:-:S13]  /*1da00*/  ISETP.NE.AND P0, PT, R3, 0x1, PT ;  /* 0x000000010300780c */ /* 0x000fda0003f05270 */
[----:B------:R-:W1:Y:S02]  /*1da10*/  @P0 LDC.64 R4, c[0x0][0x9e8] ;  /* 0x00027a00ff040b82 */ /* 0x000e640000000a00 */
[----:B-1----:R-:W-:-:S05]  /*1da20*/  @P0 IMAD.HI.U32 R4, R2, R4, RZ ;  /* 0x0000000402040227 */ /* 0x002fca00078e00ff */
[----:B------:R-:W-:-:S07]  /*1da30*/  @P0 SHF.R.U32.HI R2, RZ, R5, R4 ;  /* 0x00000005ff020219 */ /* 0x000fce0000011604 */
.L_x_1644:
[----:B------:R-:W-:Y:S05]  /*1da40*/  BSYNC B0 ;  /* 0x0000000000007941 */ /* 0x000fea0003800000 */
.L_x_1642:
[----:B------:R-:W-:-:S05]  /*1da50*/  IMAD R3, R2, R3, RZ ;  /* 0x0000000302037224 */ /* 0x000fca00078e02ff */
[----:B------:R-:W-:-:S07]  /*1da60*/  VIMNMX R0, R0, R3, !PT ;  /* 0x0000000300007248 */ /* 0x000fce0007fe0100 */
.L_x_1641:
[----:B------:R-:W-:Y:S01]  /*1da70*/  SHF.R.S32.HI R3, RZ, 0x1f, R0 ;  /* 0x0000001fff037819 */ /* 0x000fe20000011400 */
[----:B------:R-:W-:Y:S03]  /*1da80*/  BSSY B7, `(.L_x_1645) ;  /* 0x0000421000077945 */ /* 0x000fe60003800000 */
[----:B------:R-:W-:-:S04]  /*1da90*/  LEA.HI R3, R3, R0, RZ, 0x7 ;  /* 0x0000000003037211 */ /* 0x000fc800078f38ff */
[----:B------:R-:W-:-:S04]  /*1daa0*/  SHF.R.S32.HI R3, RZ, 0x7, R3 ;  /* 0x00000007ff037819 */ /* 0x000fc80000011403 */
[----:B------:R-:W-:-:S04]  /*1dab0*/  VIMNMX R2, RZ, R3, !PT ;  /* 0x00000003ff027248 */ /* 0x000fc80007fe0100 */
[----:B------:R-:W-:Y:S01]  /*1dac0*/  ISETP.GT.AND P0, PT, R24, R2, PT ;  /* 0x000000021800720c */ /* 0x000fe20003f04270 */
[----:B------:R1:W-:-:S12]  /*1dad0*/  STL [R1+0x8], R2 ;  /* 0x0000080201007387 */ /* 0x0003d80000100800 */
[----:B-1----:R-:W-:Y:S05]  /*1dae0*/  @P0 BRA `(.L_x_1646) ;  /* 0x0000000000440947 */ /* 0x002fea0003800000 */
[----:B------:R-:W1:Y:S02]  /*1daf0*/  S2R R2, SR_TID.X ;  /* 0x0000000000027919 */ /* 0x000e640000002100 */
[----:B-1----:R-:W-:-:S04]  /*1db00*/  LOP3.LUT R2, R2, 0x7f, RZ, 0xc0, !PT ;  /* 0x0000007f02027812 */ /* 0x002fc800078ec0ff */
[----:B------:R-:W-:-:S13]  /*1db10*/  ISETP.NE.AND P0, PT, R2, RZ, PT ;  /* 0x000000ff0200720c */ /* 0x000fda0003f05270 */
[----:B------:R-:W-:Y:S05]  /*1db20*/  @P0 BRA `(.L_x_1647) ;  /* 0x0000004000580947 */ /* 0x000fea0003800000 */
[----:B------:R-:W1:Y:S01]  /*1db30*/  S2R R5, SR_LANEID ;  /* 0x0000000000057919 */ /* 0x000e620000000000 */
[----:B------:R-:W-:Y:S01]  /*1db40*/  VOTEU.ANY UR4, UPT, PT ;  /* 0x0000000000047886 */ /* 0x000fe200038e0100 */
[----:B------:R-:W2:Y:S01]  /*1db50*/  LDC.64 R2, c[0x0][0xc60] ;  /* 0x00031800ff027b82 */ /* 0x000ea20000000a00 */
[----:B------:R-:W1:Y:S02]  /*1db60*/  FLO.U32 R0, UR4 ;  /* 0x0000000400007d00 */ /* 0x000e6400080e0000 */
[----:B-1----:R-:W-:-:S06]  /*1db70*/  ISETP.EQ.U32.AND P0, PT, R0, R5, PT ;  /* 0x000000050000720c */ /* 0x002fcc0003f02070 */
[----:B------:R-:W2:Y:S07]  /*1db80*/  POPC R5, UR4 ;  /* 0x0000000400057d09 */ /* 0x000eae0008000000 */
[----:B--2---:R-:W2:Y:S01]  /*1db90*/  @P0 ATOMG.E.ADD.STRONG.GPU PT, R3, desc[UR38][R2.64], R5 ;  /* 0x00000005020309a8 */ /* 0x004ea200081ee1e6 */
[----:B------:R-:W1:Y:S02]  /*1dba0*/  S2R R4, SR_LTMASK ;  /* 0x0000000000047919 */ /* 0x000e640000003900 */
[----:B-1----:R-:W-:-:S04]  /*1dbb0*/  LOP3.LUT R4, R4, UR4, RZ, 0xc0, !PT ;  /* 0x0000000404047c12 */ /* 0x002fc8000f8ec0ff */
[----:B------:R-:W1:Y:S01]  /*1dbc0*/  POPC R7, R4 ;  /* 0x0000000400077309 */ /* 0x000e620000000000 */
[----:B--2---:R-:W1:Y:S02]  /*1dbd0*/  SHFL.IDX PT, R0, R3, R0, 0x1f ;  /* 0x00001f0003007589 */ /* 0x004e6400000e0000 */
[----:B-1----:R-:W-:Y:S01]  /*1dbe0*/  IADD3 R16, R0, UR37, R7 ;  /* 0x0000002500107c10 */ /* 0x002fe2000fffe007 */
[----:B------:R-:W-:Y:S06]  /*1dbf0*/  BRA `(.L_x_1647) ;  /* 0x0000004000247947 */ /* 0x000fec0003800000 */
.L_x_1646:
        /* <DEDUP_REMOVED lines=16> */
[----:B0-----:R-:W-:Y:S02]  /*1dd00*/  IMAD.MOV.U32 R12, RZ, RZ, 0x1 ;  /* 0x00000001ff0c7424 */ /* 0x001fe400078e00ff */
[----:B------:R-:W-:-:S07]  /*1dd10*/  IMAD.MOV.U32 R13, RZ, RZ, RZ ;  /* 0x000000ffff0d7224 */ /* 0x000fce00078e00ff */
[----:B------:R-:W-:-:S07]  /*1dd20*/  LEPC R20, `(.L_x_1649) ;  /* 0x000000001014794e */ /* 0x000fce0000000000 */
[----:B-1----:R-:W-:Y:S05]  /*1dd30*/  CALL.ABS.NOINC R2 ;  /* 0x0000000002007343 */ /* 0x002fea0003c00000 */
.L_x_1649:
[----:B------:R-:W-:Y:S05]  /*1dd40*/  BSYNC B6 ;  /* 0x0000000000067941 */ /* 0x000fea0003800000 */
.L_x_1648:
        /* <DEDUP_REMOVED lines=13> */
[----:B------:R-:W-:Y:S02]  /*1de20*/  IMAD.U32 R10, RZ, RZ, UR4 ;  /* 0x00000004ff0a7e24 */ /* 0x000fe4000f8e00ff */
[----:B------:R-:W-:Y:S02]  /*1de30*/  IMAD.U32 R11, RZ, RZ, UR5 ;  /* 0x00000005ff0b7e24 */ /* 0x000fe4000f8e00ff */
[----:B------:R-:W-:Y:S02]  /*1de40*/  IMAD.MOV.U32 R8, RZ, RZ, 0x70 ;  /* 0x00000070ff087424 */ /* 0x000fe400078e00ff */
[----:B0-----:R-:W-:Y:S02]  /*1de50*/  IMAD.MOV.U32 R12, RZ, RZ, 0x1 ;  /* 0x00000001ff0c7424 */ /* 0x001fe400078e00ff */
[----:B-1----:R-:W-:-:S07]  /*1de60*/  IMAD.MOV.U32 R13, RZ, RZ, RZ ;  /* 0x000000ffff0d7224 */ /* 0x002fce00078e00ff */
[----:B------:R-:W-:-:S07]  /*1de70*/  LEPC R20, `(.L_x_1652) ;  /* 0x000000001014794e */ /* 0x000fce0000000000 */
[----:B--2---:R-:W-:Y:S05]  /*1de80*/  CALL.ABS.NOINC R2 ;  /* 0x0000000002007343 */ /* 0x004fea0003c00000 */
.L_x_1652:
        /* <DEDUP_REMOVED lines=15> */
.L_x_1651:
[----:B------:R-:W-:Y:S05]  /*1df80*/  BSYNC B6 ;  /* 0x0000000000067941 */ /* 0x000fea0003800000 */
.L_x_1650:
[----:B------:R-:W-:Y:S01]  /*1df90*/  ULDC.64 UR4, c[0x0][0x9f8] ;  /* 0x00027e0000047ab9 */ /* 0x000fe20000000a00 */
[----:B------:R-:W-:Y:S01]  /*1dfa0*/  IMAD.MOV.U32 R25, RZ, RZ, R19 ;  /* 0x000000ffff197224 */ /* 0x000fe200078e0013 */
[----:B------:R-:W-:-:S04]  /*1dfb0*/  ISETP.NE.U32.AND P0, PT, RZ, UR4, PT ;  /* 0x00000004ff007c0c */ /* 0x000fc8000bf05070 */
[----:B------:R-:W-:Y:S01]  /*1dfc0*/  ISETP.NE.AND.EX P0, PT, RZ, UR5, PT, P0 ;  /* 0x00000005ff007c0c */ /* 0x000fe2000bf05300 */
[----:B------:R-:W-:-:S12]  /*1dfd0*/  ULDC.64 UR4, c[0x0][0xa08] ;  /* 0x0002820000047ab9 */ /* 0x000fd80000000a00 */
[----:B------:R-:W1:Y:S02]  /*1dfe0*/  @P0 LDC.64 R2, c[0x0][0x9f8] ;  /* 0x00027e00ff020b82 */ /* 0x000e640000000a00 */
[----:B-1----:R-:W-:-:S05]  /*1dff0*/  @P0 IMAD.WIDE R2, R19, 0x4, R2 ;  /* 0x0000000413020825 */ /* 0x002fca00078e0202 */
[----:B------:R1:W2:Y:S01]  /*1e000*/  @P0 LDG.E R25, desc[UR38][R2.64] ;  /* 0x0000002602190981 */ /* 0x0002a2000c1e1900 */
[----:B------:R-:W-:Y:S01]  /*1e010*/  VIADD R24, R24, 0xffffffff ;  /* 0xffffffff18187836 */ /* 0x000fe20000000000 */
[----:B-1----:R-:W1:Y:S02]  /*1e020*/  LDC.64 R2, c[0x0][0x418] ;  /* 0x00010600ff027b82 */ /* 0x002e640000000a00 */
[----:B-1----:R-:W-:Y:S01]  /*1e030*/  LOP3.LUT P0, RZ, R2, UR4, RZ, 0xfc, !PT ;  /* 0x0000000402ff7c12 */ /* 0x002fe2000f80fcff */
[----:B------:R-:W-:-:S03]  /*1e040*/  UMOV UR4, 0xffffffff ;  /* 0xffffffff00047882 */ /* 0x000fc60000000000 */
[----:B------:R-:W-:Y:S02]  /*1e050*/  LOP3.LUT P0, RZ, R3, UR5, RZ, 0xfc, P0 ;  /* 0x0000000503ff7c12 */ /* 0x000fe4000800fcff */
[----:B--2---:R-:W-:Y:S02]  /*1e060*/  SHF.R.S32.HI R7, RZ, 0x1f, R25 ;  /* 0x0000001fff077819 */ /* 0x004fe40000011419 */
[----:B------:R-:W-:-:S03]  /*1e070*/  SEL R17, R25, RZ, !P0 ;  /* 0x000000ff19117207 */ /* 0x000fc60004000000 */
[----:B------:R1:W-:Y:S01]  /*1e080*/  STL [R1+0x4], R7 ;  /* 0x0000040701007387 */ /* 0x0003e20000100800 */
[----:B------:R-:W-:Y:S05]  /*1e090*/  BRA.DIV UR4, `(.L_x_1653) ;  /* 0x0000005a045c7947 */ /* 0x000fea000b800000 */
[----:B------:R-:W2:Y:S02]  /*1e0a0*/  S2R R0, SR_TID.X ;  /* 0x0000000000007919 */ /* 0x000ea40000002100 */
[----:B--2---:R-:W-:-:S04]  /*1e0b0*/  SHF.R.U32.HI R0, RZ, 0x5, R0 ;  /* 0x00000005ff007819 */ /* 0x004fc80000011600 */
[----:B------:R-:W-:-:S05]  /*1e0c0*/  LOP3.LUT R0, R0, 0x3, RZ, 0xc0, !PT ;  /* 0x0000000300007812 */ /* 0x000fca00078ec0ff */
[----:B------:R2:W3:Y:S02]  /*1e0d0*/  SHFL.IDX PT, R14, R0, RZ, 0x1f ;  /* 0x00001fff000e7589 */ /* 0x0004e400000e0000 */
.L_x_1796:
[----:B--2---:R-:W2:Y:S01]  /*1e0e0*/  LDL.LU R0, [R1] ;  /* 0x0000000001007983 */ /* 0x004ea20000300800 */
[----:B------:R-:W-:Y:S02]  /*1e0f0*/  PLOP3.LUT P1, PT, PT, PT, PT, 0x8, 0x0 ;  /* 0x000000000000781c */ /* 0x000fe40003f2e170 */
[----:B---3--:R-:W-:Y:S02]  /*1e100*/  ISETP.NE.AND P0, PT, R14, RZ, PT ;  /* 0x000000ff0e00720c */ /* 0x008fe40003f05270 */
[----:B--2---:R-:W-:-:S09]  /*1e110*/  LOP3.LUT R0, R0, 0xfffffffe, RZ, 0xc0, !PT ;  /* 0xfffffffe00007812 */ /* 0x004fd200078ec0ff */
[----:B------:R-:W-:-:S05]  /*1e120*/  @P1 LOP3.LUT R0, R0, 0x1, RZ, 0xfc, !PT ;  /* 0x0000000100001812 */ /* 0x000fca00078efcff */
[----:B------:R2:W-:Y:S01]  /*1e130*/  STL [R1], R0 ;  /* 0x0000000001007387 */ /* 0x0005e20000100800 */
[----:B------:R-:W-:Y:S05]  /*1e140*/  @P0 BRA `(.L_x_1654) ;  /* 0x0000000400200947 */ /* 0x000fea0003800000 */
[----:B------:R-:W-:-:S03]  /*1e150*/  UMOV UR4, 0xffffffff ;  /* 0xffffffff00047882 */ /* 0x000fc60000000000 */
[----:B------:R-:W-:Y:S05]  /*1e160*/  BRA.DIV UR4, `(.L_x_1655) ;  /* 0x0000005a045c7947 */ /* 0x000fea000b800000 */
[----:B------:R-:W-:-:S13]  /*1e170*/  ELECT P6, URZ, PT ;  /* 0x00000000003f782f */ /* 0x000fda00038c0000 */
.L_x_1799:
[----:B------:R-:W-:Y:S05]  /*1e180*/  @!P6 BRA `(.L_x_1654) ;  /* 0x000000040010e947 */ /* 0x000fea0003800000 */
[----:B------:R-:W-:-:S04]  /*1e190*/  ISETP.NE.U32.AND P0, PT, R2, RZ, PT ;  /* 0x000000ff0200720c */ /* 0x000fc80003f05070 */
[----:B------:R-:W-:-:S13]  /*1e1a0*/  ISETP.NE.AND.EX P0, PT, R3, RZ, PT, P0 ;  /* 0x000000ff0300720c */ /* 0x000fda0003f05300 */
[----:B------:R-:W-:Y:S05]  /*1e1b0*/  @!P0 BRA `(.L_x_1656) ;  /* 0x0000000000448947 */ /* 0x000fea0003800000 */
[----:B------:R-:W3:Y:S01]  /*1e1c0*/  LDC R6, c[0x0][0x43c] ;  /* 0x00010f00ff067b82 */ /* 0x000ee20000000800 */
[----:B------:R-:W-:Y:S01]  /*1e1d0*/  ULDC.64 UR4, c[0x0][0x428] ;  /* 0x00010a0000047ab9 */ /* 0x000fe20000000a00 */
[----:B---3--:R-:W-:-:S13]  /*1e1e0*/  ISETP.NE.AND P0, PT, R6, 0x1, PT ;  /* 0x000000010600780c */ /* 0x008fda0003f05270 */
[----:B------:R-:W2:Y:S02]  /*1e1f0*/  @P0 LDC.64 R4, c[0x0][0x440] ;  /* 0x00011000ff040b82 */ /* 0x000ea40000000a00 */
[----:B--2---:R-:W-:-:S04]  /*1e200*/  @P0 IMAD.HI.U32 R0, R24, R4, RZ ;  /* 0x0000000418000227 */ /* 0x004fc800078e00ff */
        /* <DEDUP_REMOVED lines=12> */
.L_x_1656:
[----:B--2---:R-:W-:Y:S01]  /*1e2d0*/  IMAD R0, R23, 0x8, R22 ;  /* 0x0000000817007824 */ /* 0x004fe200078e0216 */
[----:B---3--:R-:W-:-:S04]  /*1e2e0*/  SHF.L.U32 R2, R26, 0x1f, RZ ;  /* 0x0000001f1a027819 */ /* 0x008fc800000006ff */
[----:B------:R-:W2:Y:S02]  /*1e2f0*/  SYNCS.PHASECHK.TRANS64.TRYWAIT P0, [R0+URZ+0x2d840], R2 ;  /* 0x02d84002000075a7 */ /* 0x000ea4000800017f */
[----:B--2---:R-:W-:Y:S05]  /*1e300*/  @!P0 BRA `(.L_x_1657) ;  /* 0x0000005800148947 */ /* 0x004fea0003800000 */
.L_x_1800:
[----:B------:R-:W3:Y:S02]  /*1e310*/  S2R R3, SR_TID.X ;  /* 0x0000000000037919 */ /* 0x000ee40000002100 */
[----:B---3--:R-:W-:-:S04]  /*1e320*/  LOP3.LUT R3, R3, 0x7f, RZ, 0xc0, !PT ;  /* 0x0000007f03037812 */ /* 0x008fc800078ec0ff */
[----:B------:R-:W-:-:S13]  /*1e330*/  ISETP.NE.AND P0, PT, R3, RZ, PT ;  /* 0x000000ff0300720c */ /* 0x000fda0003f05270 */
[----:B------:R-:W-:Y:S05]  /*1e340*/  @P0 BRA `(.L_x_1658) ;  /* 0x00000000001c0947 */ /* 0x000fea0003800000 */
[----:B------:R-:W3:Y:S01]  /*1e350*/  S2R R3, SR_TID.X ;  /* 0x0000000000037919 */ /* 0x000ee20000002100 */
[----:B--2---:R-:W-:-:S04]  /*1e360*/  IMAD.MOV.U32 R2, RZ, RZ, 0x6000 ;  /* 0x00006000ff027424 */ /* 0x004fc800078e00ff */
[----:B------:R4:W-:Y:S01]  /*1e370*/  SYNCS.ARRIVE.TRANS64 RZ, [R0+URZ+0x2d830], R2 ;  /* 0x02d8300200ff79a7 */ /* 0x0009e2000800003f */
[----:B---3--:R-:W-:-:S04]  /*1e380*/  LOP3.LUT R3, R3, 0x1f, RZ, 0xc0, !PT ;  /* 0x0000001f03037812 */ /* 0x008fc800078ec0ff */
[----:B------:R-:W-:-:S13]  /*1e390*/  ISETP.NE.AND P0, PT, R3, RZ, PT ;  /* 0x000000ff0300720c */ /* 0x000fda0003f05270 */
[----:B----4-:R-:W-:Y:S05]  /*1e3a0*/  @!P0 BRA `(.L_x_1658) ;  /* 0x0000000000048947 */ /* 0x010fea0003800000 */
[----:B------:R-:W-:Y:S01]  /*1e3b0*/  BPT.TRAP 0x1 ;  /* 0x000000040000795c */ /* 0x000fe20000300000 */
.L_x_1658:
[----:B--2---:R-:W2:Y:S01]  /*1e3c0*/  LDL.LU R2, [R1] ;  /* 0x0000000001027983 */ /* 0x004ea20000300800 */
        /* <DEDUP_REMOVED lines=22> */
[----:B---3--:R-:W-:Y:S01]  /*1e530*/  UMOV UR8, UR15 ;  /* 0x0000000f00087c82 */ /* 0x008fe20008000000 */
[----:B------:R-:W-:Y:S02]  /*1e540*/  UMOV UR10, UR17 ;  /* 0x00000011000a7c82 */ /* 0x000fe40008000000 */
[----:B------:R3:W-:Y:S02]  /*1e550*/  UTMALDG.4D [UR8], [UR4], desc[UR6] ;  /* 0x00000608040075b4 */ /* 0x0007e40008019000 */
[----:B---3--:R-:W-:Y:S01]  /*1e560*/  UMOV UR8, UR16 ;  /* 0x0000001000087c82 */ /* 0x008fe20008000000 */
[----:B------:R-:W-:-:S02]  /*1e570*/  UMOV UR10, UR14 ;  /* 0x0000000e000a7c82 */ /* 0x000fc40008000000 */
[----:B------:R3:W-:Y:S01]  /*1e580*/  UTMALDG.4D [UR8], [UR4], desc[UR6] ;  /* 0x00000608040075b4 */ /* 0x0007e20008019000 */
[----:B--2---:R-:W-:-:S04]  /*1e590*/  LOP3.LUT R2, R2, 0xfffffffe, RZ, 0xc0, !PT ;  /* 0xfffffffe02027812 */ /* 0x004fc800078ec0ff */
[----:B------:R-:W-:-:S05]  /*1e5a0*/  @P0 LOP3.LUT R2, R2, 0x1, RZ, 0xfc, !PT ;  /* 0x0000000102020812 */ /* 0x000fca00078efcff */
[----:B------:R3:W-:Y:S01]  /*1e5b0*/  STL [R1], R2 ;  /* 0x0000000201007387 */ /* 0x0007e20000100800 */
[----:B------:R-:W-:Y:S01]  /*1e5c0*/  NOP ;  /* 0x0000000000007918 */ /* 0x000fe20000000000 */
.L_x_1654:
[----:B------:R-:W4:Y:S01]  /*1e5d0*/  LDL.LU R3, [R1+0x20] ;  /* 0x0000200001037983 */ /* 0x000f220000300800 */
[----:B------:R-:W-:Y:S05]  /*1e5e0*/  WARPSYNC.ALL ;  /* 0x0000000000007948 */ /* 0x000fea0003800000 */
[----:B---3--:R-:W-:Y:S01]  /*1e5f0*/  ULDC.64 UR4, c[0x0][0x298] ;  /* 0x0000a60000047ab9 */ /* 0x008fe20000000a00 */
[----:B--2---:R-:W-:Y:S01]  /*1e600*/  VIADD R0, R22, 0xc400 ;  /* 0x0000c40016007836 */ /* 0x004fe20000000000 */
[----:B------:R-:W-:Y:S01]  /*1e610*/  ULDC.64 UR6, c[0x0][0xa00] ;  /* 0x0002800000067ab9 */ /* 0x000fe20000000a00 */
[----:B------:R-:W-:Y:S01]  /*1e620*/  BSSY B6, `(.L_x_1659) ;  /* 0x0000024000067945 */ /* 0x000fe20003800000 */
[----:B------:R-:W-:Y:S01]  /*1e630*/  BAR.SYNC.DEFER_BLOCKING 0x8, 0x200 ;  /* 0x0208000000007b1d */ /* 0x000fe20000010000 */
[----:B------:R-:W-:-:S02]  /*1e640*/  ISETP.NE.U32.AND P0, PT, RZ, UR6, PT ;  /* 0x00000006ff007c0c */ /* 0x000fc4000bf05070 */
[----:B------:R-:W-:Y:S02]  /*1e650*/  LOP3.LUT P1, RZ, R0, 0x1bf, RZ, 0xc0, !PT ;  /* 0x000001bf00ff7812 */ /* 0x000fe4000782c0ff */
[----:B------:R-:W-:Y:S02]  /*1e660*/  ISETP.NE.AND.EX P0, PT, RZ, UR7, PT, P0 ;  /* 0x00000007ff007c0c */ /* 0x000fe4000bf05300 */
[----:B----4-:R-:W-:Y:S01]  /*1e670*/  SHF.R.S32.HI R2, RZ, 0x1f, R3 ;  /* 0x0000001fff027819 */ /* 0x010fe20000011403 */
[----:B------:R-:W-:-:S04]  /*1e680*/  IMAD.WIDE.U32 R4, R3, UR4, RZ ;  /* 0x0000000403047c25 */ /* 0x000fc8000f8e00ff */
[----:B------:R-:W-:Y:S01]  /*1e690*/  IMAD R2, R2, UR4, RZ ;  /* 0x0000000402027c24 */ /* 0x000fe2000f8e02ff */
[----:B------:R-:W-:Y:S03]  /*1e6a0*/  STL.64 [R1+0x28], R4 ;  /* 0x0000280401007387 */ /* 0x000fe60000100a00 */
[----:B------:R-:W-:Y:S01]  /*1e6b0*/  IMAD R0, R3, UR5, R2 ;  /* 0x0000000503007c24 */ /* 0x000fe2000f8e0202 */
[----:B------:R-:W-:-:S03]  /*1e6c0*/  SHF.R.S32.HI R2, RZ, 0x1f, R19 ;  /* 0x0000001fff027819 */ /* 0x000fc60000011413 */
[----:B------:R-:W-:Y:S01]  /*1e6d0*/  IMAD.IADD R0, R5, 0x1, R0 ;  /* 0x0000000105007824 */ /* 0x000fe200078e0200 */
[----:B------:R-:W-:Y:S02]  /*1e6e0*/  SEL R3, R2, RZ, !P0 ;  /* 0x000000ff02037207 */ /* 0x000fe40004000000 */
[----:B------:R-:W-:Y:S02]  /*1e6f0*/  SHF.R.S32.HI R2, RZ, 0x1f, R18 ;  /* 0x0000001fff027819 */ /* 0x000fe40000011412 */
[----:B------:R2:W-:Y:S04]  /*1e700*/  STL [R1+0x30], R0 ;  /* 0x0000300001007387 */ /* 0x0005e80000100800 */
[----:B------:R3:W-:Y:S01]  /*1e710*/  STL [R1+0x38], R3 ;  /* 0x0000380301007387 */ /* 0x0007e20000100800 */
[----:B--2---:R-:W-:-:S05]  /*1e720*/  SEL R0, R19, RZ, !P0 ;  /* 0x000000ff13007207 */ /* 0x004fca0004000000 */
[----:B------:R3:W-:Y:S04]  /*1e730*/  STL [R1+0x20], R0 ;  /* 0x0000200001007387 */ /* 0x0007e80000100800 */
[----:B------:R3:W-:Y:S01]  /*1e740*/  STL [R1+0x34], R2 ;  /* 0x0000340201007387 */ /* 0x0007e20000100800 */
[----:B------:R-:W-:Y:S05]  /*1e750*/  @!P1 BRA `(.L_x_1660) ;  /* 0x0000000000409947 */ /* 0x000fea0003800000 */
[----:B---3--:R-:W-:Y:S01]  /*1e760*/  MOV R2, 0x0 ;  /* 0x0000000000027802 */ /* 0x008fe20000000f00 */
[----:B------:R-:W-:Y:S01]  /*1e770*/  ULDC.64 UR4, c[0x4][0xa8] ;  /* 0x01002a0000047ab9 */ /* 0x000fe20000000a00 */
[----:B------:R-:W-:Y:S01]  /*1e780*/  ULDC.64 UR6, c[0x4][0xb0] ;  /* 0x01002c0000067ab9 */ /* 0x000fe20000000a00 */
[----:B------:R-:W-:Y:S01]  /*1e790*/  ULDC.64 UR8, c[0x4][0x20] ;  /* 0x0100080000087ab9 */ /* 0x000fe20000000a00 */
[----:B------:R-:W-:Y:S02]  /*1e7a0*/  IMAD.U32 R4, RZ, RZ, UR4 ;  /* 0x00000004ff047e24 */ /* 0x000fe4000f8e00ff */
[----:B------:R-:W2:Y:S01]  /*1e7b0*/  LDC.64 R2, c[0x4][R2] ;  /* 0x0100000002027b82 */ /* 0x000ea20000000a00 */
[----:B------:R-:W-:Y:S02]  /*1e7c0*/  IMAD.U32 R5, RZ, RZ, UR5 ;  /* 0x00000005ff057e24 */ /* 0x000fe4000f8e00ff */
[----:B------:R-:W-:Y:S02]  /*1e7d0*/  IMAD.U32 R6, RZ, RZ, UR6 ;  /* 0x00000006ff067e24 */ /* 0x000fe4000f8e00ff */
[----:B-1----:R-:W-:-:S02]  /*1e7e0*/  IMAD.U32 R7, RZ, RZ, UR7 ;  /* 0x00000007ff077e24 */ /* 0x002fc4000f8e00ff */
[----:B------:R-:W-:Y:S02]  /*1e7f0*/  IMAD.U32 R10, RZ, RZ, UR8 ;  /* 0x00000008ff0a7e24 */ /* 0x000fe4000f8e00ff */
[----:B------:R-:W-:Y:S02]  /*1e800*/  IMAD.U32 R11, RZ, RZ, UR9 ;  /* 0x00000009ff0b7e24 */ /* 0x000fe4000f8e00ff */
[----:B------:R-:W-:Y:S02]  /*1e810*/  IMAD.MOV.U32 R8, RZ, RZ, 0x70 ;  /* 0x00000070ff087424 */ /* 0x000fe400078e00ff */
[----:B0-----:R-:W-:Y:S02]  /*1e820*/  IMAD.MOV.U32 R12, RZ, RZ, 0x1 ;  /* 0x00000001ff0c7424 */ /* 0x001fe400078e00ff */
[----:B------:R-:W-:-:S07]  /*1e830*/  IMAD.MOV.U32 R13, RZ, RZ, RZ ;  /* 0x000000ffff0d7224 */ /* 0x000fce00078e00ff */
[----:B------:R-:W-:-:S07]  /*1e840*/  LEPC R20, `(.L_x_1660) ;  /* 0x000000001014794e */ /* 0x000fce0000000000 */
[----:B--2---:R-:W-:Y:S05]  /*1e850*/  CALL.ABS.NOINC R2 ;  /* 0x0000000002007343 */ /* 0x004fea0003c00000 */
.L_x_1660:
[----:B------:R-:W-:Y:S05]  /*1e860*/  BSYNC B6 ;  /* 0x0000000000067941 */ /* 0x000fea0003800000 */
.L_x_1659:
[----:B---3--:R-:W2:Y:S01]  /*1e870*/  LDL.LU R0, [R1+0x30] ;  /* 0x0000300001007983 */ /* 0x008ea20000300800 */
[----:B------:R-:W3:Y:S01]  /*1e880*/  LDC R10, c[0x0][0x448] ;  /* 0x00011200ff0a7b82 */ /* 0x000ee20000000800 */
[----:B------:R-:W-:Y:S01]  /*1e890*/  ULDC.64 UR4, c[0x0][0x2d8] ;  /* 0x0000b60000047ab9 */ /* 0x000fe20000000a00 */
[----:B------:R-:W-:Y:S01]  /*1e8a0*/  ULDC.64 UR6, c[0x0][0x2c8] ;  /* 0x0000b20000067ab9 */ /* 0x000fe20000000a00 */
[----:B------:R-:W2:Y:S01]  /*1e8b0*/  LDL.LU.64 R2, [R1+0x28] ;  /* 0x0000280001027983 */ /* 0x000ea20000300a00 */
[----:B------:R-:W-:-:S03]  /*1e8c0*/  ULDC.64 UR8, c[0x0][0x280] ;  /* 0x0000a00000087ab9 */ /* 0x000fc60000000a00 */
[----:B------:R-:W4:Y:S04]  /*1e8d0*/  LDL.LU R20, [R1+0x34] ;  /* 0x0000340001147983 */ /* 0x000f280000300800 */
[----:B------:R-:W4:Y:S04]  /*1e8e0*/  LDL.LU R21, [R1+0x38] ;  /* 0x0000380001157983 */ /* 0x000f280000300800 */
[----:B------:R-:W4:Y:S04]  /*1e8f0*/  LDL.LU R4, [R1+0x20] ;  /* 0x0000200001047983 */ /* 0x000f280000300800 */
[----:B0-----:R-:W4:Y:S01]  /*1e900*/  LDL R12, [R1+0x10] ;  /* 0x00001000010c7983 */ /* 0x001f220000100800 */
[----:B---3--:R-:W-:-:S13]  /*1e910*/  ISETP.NE.AND P1, PT, R10, 0x1, PT ;  /* 0x000000010a00780c */ /* 0x008fda0003f25270 */
[----:B------:R-:W0:Y:S01]  /*1e920*/  @P1 LDC R5, c[0x0][0x450] ;  /* 0x00011400ff051b82 */ /* 0x000e220000000800 */
[----:B--2---:R-:W-:Y:S02]  /*1e930*/  IMAD.MOV.U32 R3, RZ, RZ, R0 ;  /* 0x000000ffff037224 */ /* 0x004fe400078e0000 */
[----:B----4-:R-:W-:Y:S02]  /*1e940*/  IMAD R0, R20, UR4, RZ ;  /* 0x0000000414007c24 */ /* 0x010fe4000f8e02ff */
[C---:B------:R-:W-:Y:S01]  /*1e950*/  IMAD.WIDE.U32 R2, R18.reuse, UR4, R2 ;  /* 0x0000000412027c25 */ /* 0x040fe2000f8e0002 */
[----:B------:R-:W2:Y:S03]  /*1e960*/  S2R R20, SR_TID.X ;  /* 0x0000000000147919 */ /* 0x000ea60000002100 */
[----:B------:R-:W-:Y:S01]  /*1e970*/  IMAD R0, R18, UR5, R0 ;  /* 0x0000000512007c24 */ /* 0x000fe2000f8e0200 */
[----:B------:R-:W-:-:S03]  /*1e980*/  ULDC.64 UR4, c[0x0][0x2e0] ;  /* 0x0000b80000047ab9 */ /* 0x000fc60000000a00 */
[----:B------:R-:W-:Y:S02]  /*1e990*/  IMAD.IADD R3, R3, 0x1, R0 ;  /* 0x0000000103037824 */ /* 0x000fe400078e0200 */
[----:B------:R-:W-:Y:S02]  /*1e9a0*/  IMAD R0, R21, UR4, RZ ;  /* 0x0000000415007c24 */ /* 0x000fe4000f8e02ff */
[----:B------:R-:W3:Y:S01]  /*1e9b0*/  S2R R21, SR_TID.X ;  /* 0x0000000000157919 */ /* 0x000ee20000002100 */
[----:B------:R-:W-:-:S04]  /*1e9c0*/  IMAD.WIDE.U32 R2, R4, UR4, R2 ;  /* 0x0000000404027c25 */ /* 0x000fc8000f8e0002 */
[----:B------:R-:W-:Y:S01]  /*1e9d0*/  IMAD R0, R4, UR5, R0 ;  /* 0x0000000504007c24 */ /* 0x000fe2000f8e0200 */
[----:B------:R-:W-:Y:S01]  /*1e9e0*/  ULDC.64 UR4, c[0x0][0x2d0] ;  /* 0x0000b40000047ab9 */ /* 0x000fe20000000a00 */
[----:B------:R-:W4:Y:S01]  /*1e9f0*/  @P1 LDC R4, c[0x0][0x44c] ;  /* 0x00011300ff041b82 */ /* 0x000f220000000800 */
[----:B--2---:R-:W-:-:S04]  /*1ea00*/  LOP3.LUT R20, R20, 0x7f, RZ, 0xc0, !PT ;  /* 0x0000007f14147812 */ /* 0x004fc800078ec0ff */
[----:B------:R-:W-:Y:S01]  /*1ea10*/  SHF.R.U32.HI R20, RZ, 0x2, R20 ;  /* 0x00000002ff147819 */ /* 0x000fe20000011614 */
[----:B---3--:R-:W-:-:S05]  /*1ea20*/  IMAD.SHL.U32 R6, R21, 0x20, RZ ;  /* 0x0000002015067824 */ /* 0x008fca00078e00ff */
[----:B------:R-:W-:Y:S01]  /*1ea30*/  LOP3.LUT R6, R20, 0x60, R6, 0xf8, !PT ;  /* 0x0000006014067812 */ /* 0x000fe200078ef806 */
[----:B------:R-:W-:-:S04]  /*1ea40*/  IMAD.IADD R3, R3, 0x1, R0 ;  /* 0x0000000103037824 */ /* 0x000fc800078e0200 */
[----:B------:R-:W-:-:S04]  /*1ea50*/  IMAD.IADD R8, R6, 0x1, R12 ;  /* 0x0000000106087824 */ /* 0x000fc800078e020c */
[----:B----4-:R-:W-:-:S04]  /*1ea60*/  @P1 IMAD.HI.U32 R0, R8, R4, RZ ;  /* 0x0000000408001227 */ /* 0x010fc800078e00ff */
[----:B------:R-:W-:Y:S01]  /*1ea70*/  IMAD.MOV.U32 R4, RZ, RZ, R8 ;  /* 0x000000ffff047224 */ /* 0x000fe200078e0008 */
[----:B0-----:R-:W-:-:S04]  /*1ea80*/  @P1 SHF.R.U32.HI R4, RZ, R5, R0 ;  /* 0x00000005ff041219 */ /* 0x001fc80000011600 */
[----:B------:R-:W-:-:S05]  /*1ea90*/  SHF.R.S32.HI R0, RZ, 0x1f, R4 ;  /* 0x0000001fff007819 */ /* 0x000fca0000011404 */
[----:B------:R-:W-:-:S04]  /*1eaa0*/  IMAD R0, R0, UR4, RZ ;  /* 0x0000000400007c24 */ /* 0x000fc8000f8e02ff */
[----:B------:R-:W-:Y:S02]  /*1eab0*/  IMAD R6, R4, UR5, R0 ;  /* 0x0000000504067c24 */ /* 0x000fe4000f8e0200 */
[----:B------:R-:W-:-:S04]  /*1eac0*/  IMAD.MOV R0, RZ, RZ, -R4 ;  /* 0x000000ffff007224 */ /* 0x000fc800078e0a04 */
[----:B------:R-:W-:Y:S02]  /*1ead0*/  IMAD R0, R10, R0, R8 ;  /* 0x000000000a007224 */ /* 0x000fe400078e0208 */
[----:B------:R-:W-:-:S03]  /*1eae0*/  IMAD.WIDE.U32 R4, R4, UR4, R2 ;  /* 0x0000000404047c25 */ /* 0x000fc6000f8e0002 */
[----:B------:R-:W-:Y:S01]  /*1eaf0*/  SHF.R.S32.HI R9, RZ, 0x1f, R0 ;  /* 0x0000001fff097819 */ /* 0x000fe20000011400 */
[----:B------:R-:W-:-:S04]  /*1eb00*/  IMAD.IADD R5, R5, 0x1, R6 ;  /* 0x0000000105057824 */ /* 0x000fc800078e0206 */
[----:B------:R-:W-:Y:S02]  /*1eb10*/  IMAD R9, R9, UR6, RZ ;  /* 0x0000000609097c24 */ /* 0x000fe4000f8e02ff */
[C---:B-1----:R-:W-:Y:S02]  /*1eb20*/  IMAD.WIDE.U32 R6, R0.reuse, UR6, R4 ;  /* 0x0000000600067c25 */ /* 0x042fe4000f8e0004 */
[----:B------:R-:W0:Y:S02]  /*1eb30*/  @P1 LDC R5, c[0x0][0x450] ;  /* 0x00011400ff051b82 */ /* 0x000e240000000800 */
[----:B------:R-:W-:Y:S02]  /*1eb40*/  IMAD R0, R0, UR7, R9 ;  /* 0x0000000700007c24 */ /* 0x000fe4000f8e0209 */
[----:B------:R1:W5:Y:S01]  /*1eb50*/  LDL R9, [R1+0xc] ;  /* 0x00000c0001097983 */ /* 0x0003620000100800 */
[----:B------:R-:W-:Y:S01]  /*1eb60*/  LEA R4, P0, R6, UR8, 0x1 ;  /* 0x0000000806047c11 */ /* 0x000fe2000f8008ff */
[----:B------:R-:W-:-:S05]  /*1eb70*/  IMAD.IADD R0, R7, 0x1, R0 ;  /* 0x0000000107007824 */ /* 0x000fca00078e0200 */
[----:B------:R-:W-:Y:S02]  /*1eb80*/  LEA.HI.X R0, R6, UR9, R0, 0x1, P0 ;  /* 0x0000000906007c11 */ /* 0x000fe400080f0c00 */
[----:B------:R-:W2:Y:S01]  /*1eb90*/  @P1 LDC R6, c[0x0][0x44c] ;  /* 0x00011300ff061b82 */ /* 0x000ea20000000800 */
[----:B------:R-:W3:Y:S01]  /*1eba0*/  S2R R13, SR_TID.X ;  /* 0x00000000000d7919 */ /* 0x000ee20000002100 */
[----:B------:R-:W-:Y:S01]  /*1ebb0*/  VIADD R8, R8, 0x80 ;  /* 0x0000008008087836 */ /* 0x000fe20000000000 */
[----:B------:R-:W4:Y:S03]  /*1ebc0*/  S2R R11, SR_TID.X ;  /* 0x00000000000b7919 */ /* 0x000f260000002100 */
[----:B--2---:R-:W-:-:S04]  /*1ebd0*/  @P1 IMAD.HI.U32 R7, R8, R6, RZ ;  /* 0x0000000608071227 */ /* 0x004fc800078e00ff */
[----:B------:R-:W-:Y:S01]  /*1ebe0*/  IMAD.MOV.U32 R6, RZ, RZ, R8 ;  /* 0x000000ffff067224 */ /* 0x000fe200078e0008 */
[----:B0-----:R-:W-:-:S04]  /*1ebf0*/  @P1 SHF.R.U32.HI R6, RZ, R5, R7 ;  /* 0x00000005ff061219 */ /* 0x001fc80000011607 */
[--C-:B------:R-:W-:Y:S01]  /*1ec00*/  SHF.R.S32.HI R7, RZ, 0x1f, R6.reuse ;  /* 0x0000001fff077819 */ /* 0x100fe20000011406 */
[----:B------:R-:W-:-:S04]  /*1ec10*/  IMAD.MOV R5, RZ, RZ, -R6 ;  /* 0x000000ffff057224 */ /* 0x000fc800078e0a06 */
[----:B------:R-:W-:Y:S02]  /*1ec20*/  IMAD R5, R10, R5, R8 ;  /* 0x000000050a057224 */ /* 0x000fe400078e0208 */
[----:B------:R-:W-:Y:S02]  /*1ec30*/  IMAD R7, R7, UR4, RZ ;  /* 0x0000000407077c24 */ /* 0x000fe4000f8e02ff */
[----:B------:R-:W-:Y:S01]  /*1ec40*/  IMAD.WIDE.U32 R2, R6, UR4, R2 ;  /* 0x0000000406027c25 */ /* 0x000fe2000f8e0002 */
[----:B------:R-:W-:-:S03]  /*1ec50*/  ULDC UR4, c[0x0][0x2b8] ;  /* 0x0000ae0000047ab9 */ /* 0x000fc60000000800 */
[----:B------:R-:W-:Y:S01]  /*1ec60*/  IMAD R7, R6, UR5, R7 ;  /* 0x0000000506077c24 */ /* 0x000fe2000f8e0207 */
[----:B------:R-:W-:Y:S01]  /*1ec70*/  SHF.R.S32.HI R6, RZ, 0x1f, R5 ;  /* 0x0000001fff067819 */ /* 0x000fe20000011405 */
[----:B---3--:R-:W-:Y:S02]  /*1ec80*/  IMAD.SHL.U32 R21, R13, 0x8, RZ ;  /* 0x000000080d157824 */ /* 0x008fe400078e00ff */
[----:B------:R-:W-:Y:S02]  /*1ec90*/  IMAD.IADD R3, R3, 0x1, R7 ;  /* 0x0000000103037824 */ /* 0x000fe400078e0207 */
[----:B------:R-:W-:Y:S01]  /*1eca0*/  IMAD R6, R6, UR6, RZ ;  /* 0x0000000606067c24 */ /* 0x000fe2000f8e02ff */
[----:B------:R-:W-:Y:S01]  /*1ecb0*/  LOP3.LUT R21, R21, 0x18, RZ, 0xc0, !PT ;  /* 0x0000001815157812 */ /* 0x000fe200078ec0ff */
[----:B----4-:R-:W-:Y:S02]  /*1ecc0*/  IMAD.SHL.U32 R20, R11, 0x8, RZ ;  /* 0x000000080b147824 */ /* 0x010fe400078e00ff */
[----:B------:R-:W-:Y:S01]  /*1ecd0*/  IMAD.WIDE.U32 R2, R5, UR6, R2 ;  /* 0x0000000605027c25 */ /* 0x000fe2000f8e0002 */
[----:B------:R-:W-:-:S03]  /*1ece0*/  LOP3.LUT R14, R21, 0x20, RZ, 0xfc, !PT ;  /* 0x00000020150e7812 */ /* 0x000fc600078efcff */
[----:B------:R-:W-:Y:S01]  /*1ecf0*/  IMAD R6, R5, UR7, R6 ;  /* 0x0000000705067c24 */ /* 0x000fe2000f8e0206 */
[----:B------:R-:W-:Y:S02]  /*1ed00*/  LOP3.LUT R20, R20, 0x18, RZ, 0xc0, !PT ;  /* 0x0000001814147812 */ /* 0x000fe400078ec0ff */
[----:B------:R-:W-:Y:S01]  /*1ed10*/  LOP3.LUT R13, R21, 0x40, RZ, 0xfc, !PT ;  /* 0x00000040150d7812 */ /* 0x000fe200078efcff */
[----:B------:R-:W-:Y:S01]  /*1ed20*/  IMAD.IADD R6, R3, 0x1, R6 ;  /* 0x0000000103067824 */ /* 0x000fe200078e0206 */
[----:B------:R-:W-:Y:S02]  /*1ed30*/  LEA R8, P3, R2, UR8, 0x1 ;  /* 0x0000000802087c11 */ /* 0x000fe4000f8608ff */
[----:B------:R-:W-:Y:S02]  /*1ed40*/  ISETP.GE.AND P2, PT, R20, UR4, PT ;  /* 0x0000000414007c0c */ /* 0x000fe4000bf46270 */
[----:B------:R-:W-:Y:S02]  /*1ed50*/  ISETP.GE.AND P1, PT, R14, UR4, PT ;  /* 0x000000040e007c0c */ /* 0x000fe4000bf26270 */
[----:B------:R-:W-:Y:S01]  /*1ed60*/  ISETP.GE.AND P0, PT, R13, UR4, PT ;  /* 0x000000040d007c0c */ /* 0x000fe2000bf06270 */
[----:B------:R-:W-:Y:S01]  /*1ed70*/  UMOV UR4, 0xffffffff ;  /* 0xffffffff00047882 */ /* 0x000fe20000000000 */
[----:B------:R-:W-:-:S02]  /*1ed80*/  LOP3.LUT R21, R11, 0x7f, RZ, 0xc0, !PT ;  /* 0x0000007f0b157812 */ /* 0x000fc400078ec0ff */
[----:B------:R-:W-:Y:S02]  /*1ed90*/  LEA.HI.X R7, R2, UR9, R6, 0x1, P3 ;  /* 0x0000000902077c11 */ /* 0x000fe400098f0c06 */
[----:B------:R-:W-:Y:S01]  /*1eda0*/  SHF.R.U32.HI R21, RZ, 0x2, R21 ;  /* 0x00000002ff157819 */ /* 0x000fe20000011615 */
[----:B-1----:R-:W-:Y:S06]  /*1edb0*/  BRA.DIV UR4, `(.L_x_1661) ;  /* 0x0000004e047c7947 */ /* 0x002fec000b800000 */
[----:B------:R-:W2:Y:S04]  /*1edc0*/  LDL.LU R3, [R1+0x1c] ;  /* 0x00001c0001037983 */ /* 0x000ea80000300800 */
[----:B------:R-:W3:Y:S04]  /*1edd0*/  LDL.LU R11, [R1+0x10] ;  /* 0x00001000010b7983 */ /* 0x000ee80000300800 */
[----:B------:R-:W-:Y:S01]  /*1ede0*/  SHFL.IDX PT, R2, R0, RZ, 0x1c1f ;  /* 0x001c1fff00027589 */ /* 0x000fe200000e0000 */
[----:B--2---:R-:W-:-:S03]  /*1edf0*/  IMAD R5, R3, R10, RZ ;  /* 0x0000000a03057224 */ /* 0x004fc600078e02ff */
[----:B------:R-:W0:Y:S01]  /*1ee00*/  SHFL.IDX PT, R3, R4, RZ, 0x1c1f ;  /* 0x001c1fff04037589 */ /* 0x000e2200000e0000 */
[----:B---3--:R-:W-:-:S05]  /*1ee10*/  IMAD.IADD R6, R21, 0x1, R11 ;  /* 0x0000000115067824 */ /* 0x008fca00078e020b */
        /* <DEDUP_REMOVED lines=56> */
.L_x_1813:
[----:B------:R-:W-:Y:S02]  /*1f1a0*/  VIADD R6, R6, 0xa0 ;  /* 0x000000a006067836 */ /* 0x000fe40000000000 */
[----:B0-----:R-:W-:-:S03]  /*1f1b0*/  VIADD R8, R22, 0x2d800 ;  /* 0x0002d80016087836 */ /* 0x001fc60000000000 */
        /* <DEDUP_REMOVED lines=11> */
.L_x_1662:
        /* <DEDUP_REMOVED lines=18> */
.L_x_1814:
[----:B------:R-:W-:Y:S05]  /*1f390*/  BSYNC B0 ;  /* 0x0000000000007941 */ /* 0x000fea0003800000 */
.L_x_1663:
[----:B------:R-:W2:Y:S04]  /*1f3a0*/  LDL R4, [R1+0x14] ;  /* 0x0000140001047983 */ /* 0x000ea80000100800 */
[----:B------:R-:W3:Y:S01]  /*1f3b0*/  LDL R2, [R1+0x8] ;  /* 0x0000080001027983 */ /* 0x000ee20000100800 */
[----:B------:R-:W-:Y:S01]  /*1f3c0*/  BSSY B0, `(.L_x_1665) ;  /* 0x000022d000007945 */ /* 0x000fe20003800000 */
[----:B--2---:R-:W-:-:S05]  /*1f3d0*/  VIADD R0, R4, 0xfffffffe ;  /* 0xfffffffe04007836 */ /* 0x004fca0000000000 */
[----:B---3--:R-:W-:-:S13]  /*1f3e0*/  ISETP.GE.AND P0, PT, R0, R2, PT ;  /* 0x000000020000720c */ /* 0x008fda0003f06270 */
[----:B------:R-:W-:Y:S05]  /*1f3f0*/  @!P0 BRA `(.L_x_1666) ;  /* 0x0000002000a48947 */ /* 0x000fea0003800000 */
[----:B------:R-:W-:Y:S01]  /*1f400*/  LOP3.LUT R7, RZ, R2, RZ, 0x33, !PT ;  /* 0x00000002ff077212 */ /* 0x000fe200078e33ff */
[----:B------:R-:W-:Y:S01]  /*1f410*/  IMAD.MOV R2, RZ, RZ, -R4 ;  /* 0x000000ffff027224 */ /* 0x000fe200078e0a04 */
[----:B------:R-:W-:Y:S04]  /*1f420*/  BSSY B2, `(.L_x_1667) ;  /* 0x00000bb000027945 */ /* 0x000fe80003800000 */
        /* <DEDUP_REMOVED lines=20> */
[----:B------:R-:W1:Y:S01]  /*1f570*/  LDC R5, c[0x0][0x43c] ;  /* 0x00010f00ff057b82 */ /* 0x000e620000000800 */
[----:B------:R-:W-:Y:S01]  /*1f580*/  ULDC.64 UR6, c[0x0][0x428] ;  /* 0x00010a0000067ab9 */ /* 0x000fe20000000a00 */
[----:B-1----:R-:W-:-:S13]  /*1f590*/  ISETP.NE.AND P0, PT, R5, 0x1, PT ;  /* 0x000000010500780c */ /* 0x002fda0003f05270 */
[----:B0-----:R-:W0:Y:S02]  /*1f5a0*/  @P0 LDC.64 R2, c[0x0][0x440] ;  /* 0x00011000ff020b82 */ /* 0x001e240000000a00 */
        /* <DEDUP_REMOVED lines=13> */
.L_x_1671:
[----:B0-----:R-:W-:Y:S01]  /*1f680*/  IMAD R3, R6, 0x8, R22 ;  /* 0x0000000806037824 */ /* 0x001fe200078e0216 */
[----:B------:R-:W-:Y:S01]  /*1f690*/  SHF.L.U32 R2, R9, 0x1f, RZ ;  /* 0x0000001f09027819 */ /* 0x000fe200000006ff */
[----:B------:R-:W-:Y:S03]  /*1f6a0*/  BSSY B3, `(.L_x_1672) ;  /* 0x0000003000037945 */ /* 0x000fe60003800000 */
[----:B------:R-:W0:Y:S02]  /*1f6b0*/  SYNCS.PHASECHK.TRANS64.TRYWAIT P0, [R3+URZ+0x2d840], R2 ;  /* 0x02d84002030075a7 */ /* 0x000e24000800017f */
[----:B0-----:R-:W-:Y:S05]  /*1f6c0*/  @!P0 BRA `(.L_x_1673) ;  /* 0x0000004c00608947 */ /* 0x001fea0003800000 */
.L_x_1815:
[----:B------:R-:W-:Y:S05]  /*1f6d0*/  BSYNC B3 ;  /* 0x0000000000037941 */ /* 0x000fea0003800000 */
.L_x_1672:
[----:B-1----:R-:W1:Y:S01]  /*1f6e0*/  S2R R4, SR_TID.X ;  /* 0x0000000000047919 */ /* 0x002e620000002100 */
[----:B------:R-:W-:Y:S01]  /*1f6f0*/  BSSY B3, `(.L_x_1674) ;  /* 0x000000b000037945 */ /* 0x000fe20003800000 */
[----:B-1----:R-:W-:-:S04]  /*1f700*/  LOP3.LUT R4, R4, 0x7f, RZ, 0xc0, !PT ;  /* 0x0000007f04047812 */ /* 0x002fc800078ec0ff */
[----:B------:R-:W-:-:S13]  /*1f710*/  ISETP.NE.AND P1, PT, R4, RZ, PT ;  /* 0x000000ff0400720c */ /* 0x000fda0003f25270 */
        /* <DEDUP_REMOVED lines=8> */
.L_x_1675:
[----:B------:R-:W-:Y:S05]  /*1f7a0*/  BSYNC B3 ;  /* 0x0000000000037941 */ /* 0x000fea0003800000 */
.L_x_1674:
[----:B------:R-:W-:Y:S01]  /*1f7b0*/  IMAD.MOV.U32 R11, RZ, RZ, RZ ;  /* 0x000000ffff0b7224 */ /* 0x000fe200078e00ff */
[----:B------:R-:W-:Y:S01]  /*1f7c0*/  UIADD3 UR4, UP0, UR40, 0x370, URZ ;  /* 0x0000037028047890 */ /* 0x000fe2000ff1e03f */
[----:B------:R-:W-:Y:S01]  /*1f7d0*/  IMAD R4, R6, 0x6000, R22 ;  /* 0x0000600006047824 */ /* 0x000fe200078e0216 */
[----:B------:R-:W-:Y:S01]  /*1f7e0*/  PLOP3.LUT P0, PT, PT, PT, PT, 0x80, 0x0 ;  /* 0x000000000000781c */ /* 0x000fe20003f0f070 */
[----:B0-----:R-:W-:Y:S01]  /*1f7f0*/  VIADD R3, R3, 0x2d830 ;  /* 0x0002d83003037836 */ /* 0x001fe20000000000 */
[----:B------:R-:W-:Y:S01]  /*1f800*/  R2UR UR10, R11 ;  /* 0x000000000b0a72ca */ /* 0x000fe200000e0000 */
[----:B------:R-:W-:Y:S01]  /*1f810*/  IMAD R2, R0, 0x80, R27 ;  /* 0x0000008000027824 */ /* 0x000fe200078e021b */
[----:B------:R-:W-:Y:S01]  /*1f820*/  UIADD3.X UR5, URZ, UR41, URZ, UP0, !UPT ;  /* 0x000000293f057290 */ /* 0x000fe200087fe43f */
[----:B------:R-:W-:Y:S01]  /*1f830*/  VIADD R10, R4, 0x15400 ;  /* 0x00015400040a7836 */ /* 0x000fe20000000000 */
[----:B------:R-:W-:Y:S01]  /*1f840*/  UMOV UR6, 0x0 ;  /* 0x0000000000067882 */ /* 0x000fe20000000000 */
[----:B------:R-:W-:-:S10]  /*1f850*/  UMOV UR7, 0x14f00000 ;  /* 0x14f0000000077882 */ /* 0x000fd40000000000 */
.L_x_1676:
        /* <DEDUP_REMOVED lines=16> */
.L_x_1677:
        /* <DEDUP_REMOVED lines=16> */
.L_x_1678:
        /* <DEDUP_REMOVED lines=15> */
.L_x_1816:
[----:B------:R-:W-:Y:S05]  /*1fb50*/  BSYNC B3 ;  /* 0x0000000000037941 */ /* 0x000fea0003800000 */
.L_x_1679:
        /* <DEDUP_REMOVED lines=12> */
.L_x_1682:
[----:B------:R-:W-:Y:S05]  /*1fc20*/  BSYNC B3 ;  /* 0x0000000000037941 */ /* 0x000fea0003800000 */
.L_x_1681:
        /* <DEDUP_REMOVED lines=11> */
.L_x_1683:
        /* <DEDUP_REMOVED lines=15> */
.L_x_1684:
        /* <DEDUP_REMOVED lines=15> */
.L_x_1685:
        /* <DEDUP_REMOVED lines=12> */
.L_x_1670:
[----:B------:R-:W-:Y:S05]  /*1ff80*/  BSYNC B1 ;  /* 0x0000000000017941 */ /* 0x000fea0003800000 */
.L_x_1669:
[----:B------:R-:W2:Y:S01]  /*1ff90*/  LDL R0, [R1+0x14] ;  /* 0x0000140001007983 */ /* 0x000ea20000100800 */
[----:B------:R-:W-:Y:S02]  /*1ffa0*/  IMAD.MOV.U32 R23, RZ, RZ, R6 ;  /* 0x000000ffff177224 */ /* 0x000fe400078e0006 */
[----:B------:R-:W-:Y:S02]  /*1ffb0*/  IMAD.MOV.U32 R26, RZ, RZ, R9 ;  /* 0x000000ffff1a7224 */ /* 0x000fe400078e0009 */
[----:B--2---:R-:W-:-:S07]  /*1ffc0*/  VIADD R0, R0, 0xfffffffd ;  /* 0xfffffffd00007836 */ /* 0x004fce0000000000 */
.L_x_1668:
[----:B------:R-:W-:Y:S05]  /*1ffd0*/  BSYNC B2 ;  /* 0x0000000000027941 */ /* 0x000fea0003800000 */
.L_x_1667:
[----:B------:R-:W2:Y:S01]  /*1ffe0*/  LDL.LU R2, [R1+0x14] ;  /* 0x0000140001027983 */ /* 0x000ea20000300800 */
[----:B------:R-:W-:Y:S01]  /*1fff0*/  VIADD R7, R7, 0xfffffffe ;  /* 0xfffffffe07077836 */ /* 0x000fe20000000000 */
[----:B--2---:R-:W-:-:S04]  /*20000*/  LOP3.LUT R2, RZ, R2, RZ, 0x33, !PT ;  /* 0x00000002ff027212 */ /* 0x004fc800078e33ff */
[----:B------:R-:W-:-:S13]  /*20010*/  ISETP.NE.AND P0, PT, R7, R2, PT ;  /* 0x000000020700720c */ /* 0x000fda0003f05270 */
[----:B------:R-:W-:Y:S05]  /*20020*/  @!P0 BRA `(.L_x_1666) ;  /* 0x0000001400988947 */ /* 0x000fea0003800000 */
[----:B------:R-:W-:-:S07]  /*20030*/  IMAD.MOV.U32 R4, RZ, RZ, R17 ;  /* 0x000000ffff047224 */ /* 0x000fce00078e0011 */
.L_x_1720:
        /* <DEDUP_REMOVED lines=33> */
.L_x_1688:
[----:B0-----:R-:W-:Y:S01]  /*20250*/  IMAD R3, R6, 0x8, R22 ;  /* 0x0000000806037824 */ /* 0x001fe200078e0216 */
[----:B------:R-:W-:Y:S01]  /*20260*/  SHF.L.U32 R2, R7, 0x1f, RZ ;  /* 0x0000001f07027819 */ /* 0x000fe200000006ff */
[----:B------:R-:W-:Y:S03]  /*20270*/  BSSY B2, `(.L_x_1689) ;  /* 0x0000003000027945 */ /* 0x000fe60003800000 */
[----:B------:R-:W0:Y:S02]  /*20280*/  SYNCS.PHASECHK.TRANS64.TRYWAIT P0, [R3+URZ+0x2d840], R2 ;  /* 0x02d84002030075a7 */ /* 0x000e24000800017f */
[----:B0-----:R-:W-:Y:S05]  /*20290*/  @!P0 BRA `(.L_x_1690) ;  /* 0x0000004000948947 */ /* 0x001fea0003800000 */
.L_x_1817:
[----:B------:R-:W-:Y:S05]  /*202a0*/  BSYNC B2 ;  /* 0x0000000000027941 */ /* 0x000fea0003800000 */
.L_x_1689:
        /* <DEDUP_REMOVED lines=12> */
.L_x_1692:
[----:B------:R-:W-:Y:S05]  /*20370*/  BSYNC B2 ;  /* 0x0000000000027941 */ /* 0x000fea0003800000 */
.L_x_1691:
        /* <DEDUP_REMOVED lines=11> */
.L_x_1693:
        /* <DEDUP_REMOVED lines=16> */
.L_x_1694:
        /* <DEDUP_REMOVED lines=16> */
.L_x_1695:
        /* <DEDUP_REMOVED lines=15> */
.L_x_1818:
[----:B------:R-:W-:Y:S05]  /*20720*/  BSYNC B2 ;  /* 0x0000000000027941 */ /* 0x000fea0003800000 */
.L_x_1696:
        /* <DEDUP_REMOVED lines=11> */
.L_x_1699:
[----:B------:R-:W-:Y:S05]  /*207e0*/  BSYNC B2 ;  /* 0x0000000000027941 */ /* 0x000fea0003800000 */
.L_x_1698:
        /* <DEDUP_REMOVED lines=10> */
.L_x_1700:
        /* <DEDUP_REMOVED lines=15> */
.L_x_1701:
        /* <DEDUP_REMOVED lines=15> */
.L_x_1702:
        /* <DEDUP_REMOVED lines=12> */
.L_x_1687:
[----:B------:R-:W-:Y:S05]  /*20b30*/  BSYNC B1 ;  /* 0x0000000000017941 */ /* 0x000fea0003800000 */
.L_x_1686:
        /* <DEDUP_REMOVED lines=33> */
.L_x_1705:
[----:B------:R-:W-:Y:S01]  /*20d50*/  IMAD R2, R23, 0x8, R22 ;  /* 0x0000000817027824 */ /* 0x000fe200078e0216 */
[----:B0-----:R-:W-:Y:S01]  /*20d60*/  SHF.L.U32 R3, R26, 0x1f, RZ ;  /* 0x0000001f1a037819 */ /* 0x001fe200000006ff */
[----:B------:R-:W-:Y:S03]  /*20d70*/  BSSY B2, `(.L_x_1706) ;  /* 0x0000003000027945 */ /* 0x000fe60003800000 */
[----:B------:R-:W0:Y:S02]  /*20d80*/  SYNCS.PHASECHK.TRANS64.TRYWAIT P0, [R2+URZ+0x2d840], R3 ;  /* 0x02d84003020075a7 */ /* 0x000e24000800017f */
[----:B0-----:R-:W-:Y:S05]  /*20d90*/  @!P0 BRA `(.L_x_1707) ;  /* 0x0000003400fc8947 */ /* 0x001fea0003800000 */
.L_x_1819:
[----:B------:R-:W-:Y:S05]  /*20da0*/  BSYNC B2 ;  /* 0x0000000000027941 */ /* 0x000fea0003800000 */
.L_x_1706:
        /* <DEDUP_REMOVED lines=12> */
.L_x_1709:
[----:B------:R-:W-:Y:S05]  /*20e70*/  BSYNC B2 ;  /* 0x0000000000027941 */ /* 0x000fea0003800000 */
.L_x_1708:
[----:B------:R-:W-:Y:S01]  /*20e80*/  IMAD.MOV.U32 R12, RZ, RZ, RZ ;  /* 0x000000ffff0c7224 */ /* 0x000fe200078e00ff */
[----:B------:R-:W-:Y:S01]  /*20e90*/  UIADD3 UR4, UP0, UR40, 0x370, URZ ;  /* 0x0000037028047890 */ /* 0x000fe2000ff1e03f */
[C---:B0-----:R-:W-:Y:S01]  /*20ea0*/  IMAD R3, R23.reuse, 0x8, R8 ;  /* 0x0000000817037824 */ /* 0x041fe200078e0208 */
        /* <DEDUP_REMOVED lines=9> */
.L_x_1710:
        /* <DEDUP_REMOVED lines=16> */
.L_x_1711:
        /* <DEDUP_REMOVED lines=16> */
.L_x_1712:
        /* <DEDUP_REMOVED lines=15> */
.L_x_1820:
[----:B------:R-:W-:Y:S05]  /*21230*/  BSYNC B2 ;  /* 0x0000000000027941 */ /* 0x000fea0003800000 */
.L_x_1713:
        /* <DEDUP_REMOVED lines=11> */
.L_x_1716:
[----:B------:R-:W-:Y:S05]  /*212f0*/  BSYNC B2 ;  /* 0x0000000000027941 */ /* 0x000fea0003800000 */
.L_x_1715:
        /* <DEDUP_REMOVED lines=10> */
.L_x_1717:
        /* <DEDUP_REMOVED lines=15> */
.L_x_1718:
        /* <DEDUP_REMOVED lines=15> */
.L_x_1719:
        /* <DEDUP_REMOVED lines=12> */
.L_x_1704:
[----:B------:R-:W-:Y:S05]  /*21640*/  BSYNC B1 ;  /* 0x0000000000017941 */ /* 0x000fea0003800000 */
.L_x_1703:
[----:B------:R-:W2:Y:S01]  /*21650*/  LDL R2, [R1+0x8] ;  /* 0x0000080001027983 */ /* 0x000ea20000100800 */
[----:B------:R-:W-:Y:S01]  /*21660*/  VIADD R0, R0, 0xfffffffe ;  /* 0xfffffffe00007836 */ /* 0x000fe20000000000 */
[----:B--2---:R-:W-:-:S13]  /*21670*/  ISETP.GT.AND P0, PT, R9, R2, PT ;  /* 0x000000020900720c */ /* 0x004fda0003f04270 */
[----:B------:R-:W-:Y:S05]  /*21680*/  @P0 BRA `(.L_x_1720) ;  /* 0xffffffe8006c0947 */ /* 0x000fea000383ffff */
.L_x_1666:
[----:B------:R-:W-:Y:S05]  /*21690*/  BSYNC B0 ;  /* 0x0000000000007941 */ /* 0x000fea0003800000 */
.L_x_1665:
        /* <DEDUP_REMOVED lines=17> */
.L_x_1722:
[----:B------:R-:W-:Y:S05]  /*217b0*/  BSYNC B0 ;  /* 0x0000000000007941 */ /* 0x000fea0003800000 */
.L_x_1721:
        /* <DEDUP_REMOVED lines=10> */
.L_x_1821:
[----:B------:R-:W-:Y:S05]  /*21860*/  BSYNC B1 ;  /* 0x0000000000017941 */ /* 0x000fea0003800000 */
.L_x_1725:
        /* <DEDUP_REMOVED lines=9> */
.L_x_1728:
[----:B------:R-:W-:Y:S05]  /*21900*/  BSYNC B1 ;  /* 0x0000000000017941 */ /* 0x000fea0003800000 */
.L_x_1727:
        /* <DEDUP_REMOVED lines=10> */
.L_x_1729:
        /* <DEDUP_REMOVED lines=15> */
.L_x_1730:
        /* <DEDUP_REMOVED lines=15> */
.L_x_1731:
        /* <DEDUP_REMOVED lines=10> */
.L_x_1724:
[----:B------:R-:W-:Y:S05]  /*21c30*/  BSYNC B0 ;  /* 0x0000000000007941 */ /* 0x000fea0003800000 */
.L_x_1723:
[----:B------:R-:W-:-:S05]  /*21c40*/  VIADD R23, R23, 0x1 ;  /* 0x0000000117177836 */ /* 0x000fca0000000000 */
[----:B------:R-:W-:-:S04]  /*21c50*/  ISETP.NE.AND P0, PT, R23, 0x2, PT ;  /* 0x000000021700780c */ /* 0x000fc80003f05270 */
[----:B0-----:R-:W-:Y:S02]  /*21c60*/  SEL R3, RZ, 0x1, P0 ;  /* 0x00000001ff037807 */ /* 0x001fe40000000000 */
[----:B------:R-:W-:Y:S02]  /*21c70*/  SEL R23, R23, RZ, P0 ;  /* 0x000000ff17177207 */ /* 0x000fe40000000000 */
[----:B------:R-:W-:-:S07]  /*21c80*/  LOP3.LUT R26, R26, R3, RZ, 0x3c, !PT ;  /* 0x000000031a1a7212 */ /* 0x000fce00078e3cff */
.L_x_1647:
[----:B------:R-:W-:Y:S05]  /*21c90*/  BSYNC B7 ;  /* 0x0000000000077941 */ /* 0x000fea0003800000 */
.L_x_1645:
[----:B------:R-:W2:Y:S02]  /*21ca0*/  LDL R0, [R1] ;  /* 0x0000000001007983 */ /* 0x000ea40000100800 */
[----:B--2---:R-:W-:-:S13]  /*21cb0*/  LOP3.LUT P0, RZ, R0, 0x2, RZ, 0xc0, !PT ;  /* 0x0000000200ff7812 */ /* 0x004fda000780c0ff */
[----:B------:R-:W-:Y:S05]  /*21cc0*/  @!P0 BRA `(.L_x_1732) ;  /* 0x0000000000248947 */ /* 0x000fea0003800000 */
[----:B------:R-:W-:Y:S05]  /*21cd0*/  WARPSYNC.ALL ;  /* 0x0000000000007948 */ /* 0x000fea0003800000 */
[----:B------:R-:W1:Y:S08]  /*21ce0*/  S2UR UR5, SR_CgaCtaId ;  /* 0x00000000000579c3 */ /* 0x000e700000008800 */
[----:B------:R-:W-:Y:S06]  /*21cf0*/  BAR.SYNC.DEFER_BLOCKING 0x5, 0x200 ;  /* 0x0148000000007b1d */ /* 0x000fec0000010000 */
[----:B------:R-:W-:-:S02]  /*21d00*/  UMOV UR4, 0x400 ;  /* 0x0000040000047882 */ /* 0x000fc40000000000 */
[----:B-1----:R-:W-:-:S06]  /*21d10*/  ULEA UR4, UR5, UR4, 0x18 ;  /* 0x0000000405047291 */ /* 0x002fcc000f8ec03f */
[----:B------:R-:W-:-:S05]  /*21d20*/  IMAD.U32 R22, RZ, RZ, UR4 ;  /* 0x00000004ff167e24 */ /* 0x000fca000f8e00ff */
[----:B------:R1:W2:Y:S01]  /*21d30*/  LDS.128 R16, [R22+0x2d8d0] ;  /* 0x02d8d00016107984 */ /* 0x0002a20000000c00 */
[----:B------:R-:W-:Y:S06]  /*21d40*/  BAR.ARV 0x4, 0x200 ;  /* 0x0108000000007b1d */ /* 0x000fec0000002000 */
[----:B------:R-:W-:Y:S05]  /*21d50*/  BRA `(.L_x_1733) ;  /* 0x0000000800cc7947 */ /* 0x000fea0003800000 */
.L_x_1732:
[----:B------:R-:W1:Y:S01]  /*21d60*/  S2R R0, SR_TID.X ;  /* 0x0000000000007919 */ /* 0x000e620000002100 */
        /* <DEDUP_REMOVED lines=34> */
[----:B------:R1:W2:Y:S02]  /*21f90*/  SHFL.IDX PT, R14, R3, 0x1f, 0x1f ;  /* 0x03e01f00030e7f89 */ /* 0x0002a400000e0000 */
.L_x_1831:
[----:B------:R-:W-:Y:S02]  /*21fa0*/  ULDC UR4, c[0x0][0xc38] ;  /* 0x00030e0000047ab9 */ /* 0x000fe40000000800 */
[----:B------:R-:W-:-:S04]  /*21fb0*/  IMAD.U32 R4, RZ, RZ, UR4 ;  /* 0x00000004ff047e24 */ /* 0x000fc8000f8e00ff */
[----:B--2---:R-:W-:-:S04]  /*21fc0*/  IMAD R5, R14, R4, RZ ;  /* 0x000000040e057224 */ /* 0x004fc800078e02ff */
[----:B------:R-:W-:-:S05]  /*21fd0*/  IMAD.IADD R16, R16, 0x1, R5 ;  /* 0x0000000110107824 */ /* 0x000fca00078e0205 */
[----:B------:R-:W-:-:S13]  /*21fe0*/  ISETP.GT.AND P6, PT, R16, R0, PT ;  /* 0x000000001000720c */ /* 0x000fda0003fc4270 */
[----:B------:R-:W-:Y:S05]  /*21ff0*/  @P6 BRA `(.L_x_1735) ;  /* 0x00000000009c6947 */ /* 0x000fea0003800000 */
.L_x_1740:
[----:B------:R-:W2:Y:S01]  /*22000*/  LDC R4, c[0x0][0xc3c] ;  /* 0x00030f00ff047b82 */ /* 0x000ea20000000800 */
[----:B------:R-:W-:-:S05]  /*22010*/  VIADD R19, R19, 0x1f ;  /* 0x0000001f13137836 */ /* 0x000fca0000000000 */
[----:B--2---:R-:W-:-:S13]  /*22020*/  ISETP.GE.AND P6, PT, R19, R4, PT ;  /* 0x000000041300720c */ /* 0x004fda0003fc6270 */
[----:B------:R-:W-:Y:S05]  /*22030*/  @P6 BRA `(.L_x_1736) ;  /* 0x0000000400d06947 */ /* 0x000fea0003800000 */
[----:B------:R-:W2:Y:S01]  /*22040*/  S2R R2, SR_TID.X ;  /* 0x0000000000027919 */ /* 0x000ea20000002100 */
[----:B------:R-:W-:Y:S01]  /*22050*/  BSSY B0, `(.L_x_1737) ;  /* 0x0000009000007945 */ /* 0x000fe20003800000 */
[----:B--2---:R-:W-:-:S05]  /*22060*/  LOP3.LUT R2, R2, 0x1f, RZ, 0xc0, !PT ;  /* 0x0000001f02027812 */ /* 0x004fca00078ec0ff */
[----:B------:R-:W-:Y:S02]  /*22070*/  IMAD.IADD R5, R19, 0x1, R2 ;  /* 0x0000000113057824 */ /* 0x000fe400078e0202 */
[----:B------:R-:W-:-:S03]  /*22080*/  IMAD.MOV.U32 R2, RZ, RZ, RZ ;  /* 0x000000ffff027224 */ /* 0x000fc600078e00ff */
[----:B------:R-:W-:-:S13]  /*22090*/  ISETP.GE.OR P6, PT, R5, R4, !P0 ;  /* 0x000000040500720c */ /* 0x000fda00047c6670 */
[----:B------:R-:W-:Y:S05]  /*220a0*/  @P6 BRA `(.L_x_1738) ;  /* 0x00000000000c6947 */ /* 0x000fea0003800000 */
[----:B-1----:R-:W1:Y:S02]  /*220b0*/  LDC.64 R2, c[0x0][0xc80] ;  /* 0x00032000ff027b82 */ /* 0x002e640000000a00 */
[----:B-1----:R-:W-:-:S06]  /*220c0*/  IMAD.WIDE R2, R5, 0x4, R2 ;  /* 0x0000000405027825 */ /* 0x002fcc00078e0202 */
[----:B------:R2:W5:Y:S02]  /*220d0*/  LDG.E R2, desc[UR38][R2.64] ;  /* 0x0000002602027981 */ /* 0x000564000c1e1900 */
.L_x_1738:
[----:B------:R-:W-:Y:S05]  /*220e0*/  BSYNC B0 ;  /* 0x0000000000007941 */ /* 0x000fea0003800000 */
.L_x_1737:
[----:B------:R-:W-:-:S03]  /*220f0*/  UMOV UR4, 0xffffffff ;  /* 0xffffffff00047882 */ /* 0x000fc60000000000 */
[----:B------:R-:W-:Y:S05]  /*22100*/  BRA.DIV UR4, `(.L_x_1739) ;  /* 0x0000002a04807947 */ /* 0x000fea000b800000 */
[----:B-----5:R-:W3:Y:S02]  /*22110*/  SHFL.UP PT, R14, R2, 0x1, RZ ;  /* 0x04200000020e7989 */ /* 0x020ee400000e00ff */
[----:B---3--:R-:W-:-:S05]  /*22120*/  SEL R13, R14, RZ, P1 ;  /* 0x000000ff0e0d7207 */ /* 0x008fca0000800000 */
[----:B------:R-:W-:-:S05]  /*22130*/  IMAD.IADD R13, R2, 0x1, R13 ;  /* 0x00000001020d7824 */ /* 0x000fca00078e020d */
[----:B------:R-:W3:Y:S02]  /*22140*/  SHFL.UP PT, R14, R13, 0x2, RZ ;  /* 0x044000000d0e7989 */ /* 0x000ee400000e00ff */
[----:B---3--:R-:W-:-:S05]  /*22150*/  SEL R14, R14, RZ, P2 ;  /* 0x000000ff0e0e7207 */ /* 0x008fca0001000000 */
[----:B-12---:R-:W-:-:S05]  /*22160*/  IMAD.IADD R3, R13, 0x1, R14 ;  /* 0x000000010d037824 */ /* 0x006fca00078e020e */
        /* <DEDUP_REMOVED lines=10> */
.L_x_1839:
[----:B------:R-:W-:Y:S02]  /*22210*/  ULDC UR4, c[0x0][0xc38] ;  /* 0x00030e0000047ab9 */ /* 0x000fe40000000800 */
[----:B------:R-:W-:-:S04]  /*22220*/  IMAD.U32 R4, RZ, RZ, UR4 ;  /* 0x00000004ff047e24 */ /* 0x000fc8000f8e00ff */
[----:B--2---:R-:W-:-:S04]  /*22230*/  IMAD R5, R14, R4, RZ ;  /* 0x000000040e057224 */ /* 0x004fc800078e02ff */
[----:B------:R-:W-:-:S05]  /*22240*/  IMAD.IADD R16, R5, 0x1, R16 ;  /* 0x0000000105107824 */ /* 0x000fca00078e0210 */
[----:B------:R-:W-:-:S13]  /*22250*/  ISETP.GT.AND P6, PT, R16, R0, PT ;  /* 0x000000001000720c */ /* 0x000fda0003fc4270 */
[----:B------:R-:W-:Y:S05]  /*22260*/  @!P6 BRA `(.L_x_1740) ;  /* 0xfffffffc0064e947 */ /* 0x000fea000383ffff */
.L_x_1735:
[----:B------:R-:W-:Y:S01]  /*22270*/  IMAD.IADD R16, R16, 0x1, -R5 ;  /* 0x0000000110107824 */ /* 0x000fe200078e0a05 */
[----:B------:R-:W-:-:S03]  /*22280*/  UMOV UR4, 0xffffffff ;  /* 0xffffffff00047882 */ /* 0x000fc60000000000 */
[----:B------:R-:W-:-:S05]  /*22290*/  IMAD R5, R3, R4, R16 ;  /* 0x0000000403057224 */ /* 0x000fca00078e0210 */
[----:B------:R-:W-:Y:S01]  /*222a0*/  ISETP.GT.AND P6, PT, R5, R0, PT ;  /* 0x000000000500720c */ /* 0x000fe20003fc4270 */
[----:B------:R-:W-:-:S12]  /*222b0*/  BRA.DIV UR4, `(.L_x_1741) ;  /* 0x0000002a04d07947 */ /* 0x000fd8000b800000 */
[----:B------:R-:W-:-:S04]  /*222c0*/  VOTE.ANY R5, PT, !P6 ;  /* 0x0000000000057806 */ /* 0x000fc800070e0100 */
[----:B------:R-:W2:Y:S02]  /*222d0*/  POPC R6, R5 ;  /* 0x0000000500067309 */ /* 0x000ea40000000000 */
[----:B--2---:R2:W3:Y:S02]  /*222e0*/  SHFL.IDX PT, R17, R2, R6, 0x1f ;  /* 0x00001f0602117589 */ /* 0x0044e400000e0000 */
.L_x_1843:
[----:B------:R-:W-:Y:S01]  /*222f0*/  ISETP.NE.AND P0, PT, R5, RZ, PT ;  /* 0x000000ff0500720c */ /* 0x000fe20003f05270 */
[----:B------:R-:W-:-:S12]  /*22300*/  IMAD.MOV.U32 R5, RZ, RZ, RZ ;  /* 0x000000ffff057224 */ /* 0x000fd800078e00ff */
[----:B------:R-:W-:Y:S05]  /*22310*/  @!P0 BRA `(.L_x_1742) ;  /* 0x0000000000108947 */ /* 0x000fea0003800000 */
[----:B------:R-:W-:Y:S01]  /*22320*/  UMOV UR4, 0xffffffff ;  /* 0xffffffff00047882 */ /* 0x000fe20000000000 */
[----:B0-----:R-:W-:Y:S02]  /*22330*/  VIADD R12, R6, 0xffffffff ;  /* 0xffffffff060c7836 */ /* 0x001fe40000000000 */
[----:B------:R-:W-:Y:S05]  /*22340*/  BRA.DIV UR4, `(.L_x_1743) ;  /* 0x0000002a04f47947 */ /* 0x000fea000b800000 */
[----:B------:R4:W0:Y:S02]  /*22350*/  SHFL.IDX PT, R5, R3, R12, 0x1f ;  /* 0x00001f0c03057589 */ /* 0x00082400000e0000 */
.L_x_1742:
[----:B-12-4-:R-:W1:Y:S01]  /*22360*/  LDC.64 R2, c[0x0][0xc90] ;  /* 0x00032400ff027b82 */ /* 0x016e620000000a00 */
[----:B------:R-:W-:-:S04]  /*22370*/  IMAD.IADD R19, R6, 0x1, R19 ;  /* 0x0000000106137824 */ /* 0x000fc800078e0213 */
[----:B-1----:R-:W-:-:S05]  /*22380*/  IMAD.WIDE R2, R19, 0x4, R2 ;  /* 0x0000000413027825 */ /* 0x002fca00078e0202 */
[----:B------:R1:W3:Y:S01]  /*22390*/  LDG.E R7, desc[UR38][R2.64] ;  /* 0x0000002602077981 */ /* 0x0002e2000c1e1900 */
[----:B0-----:R-:W-:Y:S02]  /*223a0*/  IMAD R16, R5, R4, R16 ;  /* 0x0000000405107224 */ /* 0x001fe400078e0210 */
[----:B-1----:R-:W-:Y:S02]  /*223b0*/  IMAD.MOV.U32 R2, RZ, RZ, RZ ;  /* 0x000000ffff027224 */ /* 0x002fe400078e00ff */
[----:B---3--:R-:W-:-:S05]  /*223c0*/  IMAD R6, R17, R7, RZ ;  /* 0x0000000711067224 */ /* 0x008fca00078e02ff */
[----:B------:R-:W-:-:S04]  /*223d0*/  IABS R8, R6 ;  /* 0x0000000600087213 */ /* 0x000fc80000000000 */
[----:B------:R-:W0:Y:S08]  /*223e0*/  I2F.RP R9, R8 ;  /* 0x0000000800097306 */ /* 0x000e300000209400 */
[----:B0-----:R-:W0:Y:S02]  /*223f0*/  MUFU.RCP R9, R9 ;  /* 0x0000000900097308 */ /* 0x001e240000001000 */
[----:B0-----:R-:W-:-:S06]  /*22400*/  VIADD R10, R9, 0xffffffe ;  /* 0x0ffffffe090a7836 */ /* 0x001fcc0000000000 */
[----:B------:R-:W0:Y:S02]  /*22410*/  F2I.FTZ.U32.TRUNC.NTZ R3, R10 ;  /* 0x0000000a00037305 */ /* 0x000e24000021f000 */
[----:B0-----:R-:W-:-:S04]  /*22420*/  IMAD.MOV R11, RZ, RZ, -R3 ;  /* 0x000000ffff0b7224 */ /* 0x001fc800078e0a03 */
[----:B------:R-:W-:-:S04]  /*22430*/  IMAD R5, R11, R8, RZ ;  /* 0x000000080b057224 */ /* 0x000fc800078e02ff */
[----:B------:R-:W-:-:S04]  /*22440*/  IMAD.HI.U32 R2, R3, R5, R2 ;  /* 0x0000000503027227 */ /* 0x000fc800078e0002 */
[----:B------:R-:W-:Y:S01]  /*22450*/  IMAD.IADD R5, R0, 0x1, -R16 ;  /* 0x0000000100057824 */ /* 0x000fe200078e0a10 */
[----:B------:R-:W-:-:S04]  /*22460*/  IABS R0, R6 ;  /* 0x0000000600007213 */ /* 0x000fc80000000000 */
[----:B------:R-:W-:Y:S01]  /*22470*/  IABS R3, R5 ;  /* 0x0000000500037213 */ /* 0x000fe20000000000 */
[----:B------:R-:W-:-:S04]  /*22480*/  IMAD.MOV R0, RZ, RZ, -R0 ;  /* 0x000000ffff007224 */ /* 0x000fc800078e0a00 */
        /* <DEDUP_REMOVED lines=12> */
[----:B------:R-:W-:Y:S02]  /*22550*/  IMAD R0, R7, R2, RZ ;  /* 0x0000000207007224 */ /* 0x000fe400078e02ff */
[----:B------:R-:W-:Y:S02]  /*22560*/  IMAD.MOV R2, RZ, RZ, -R2 ;  /* 0x000000ffff027224 */ /* 0x000fe400078e0a02 */
[----:B------:R-:W-:Y:S02]  /*22570*/  IMAD.MOV R3, RZ, RZ, -R0 ;  /* 0x000000ffff037224 */ /* 0x000fe400078e0a00 */
[----:B------:R-:W-:-:S03]  /*22580*/  IMAD R5, R6, R2, R5 ;  /* 0x0000000206057224 */ /* 0x000fc600078e0205 */
[----:B------:R-:W-:-:S04]  /*22590*/  VIADDMNMX R4, R3, R4, R7, PT ;  /* 0x0000000403047246 */ /* 0x000fc80003800107 */
[-C--:B------:R-:W-:Y:S02]  /*225a0*/  IABS R7, R4.reuse ;  /* 0x0000000400077213 */ /* 0x080fe40000000000 */
[----:B------:R-:W-:Y:S02]  /*225b0*/  IABS R6, R4 ;  /* 0x0000000400067213 */ /* 0x000fe40000000000 */
[----:B------:R-:W0:Y:S03]  /*225c0*/  I2F.RP R8, R7 ;  /* 0x0000000700087306 */ /* 0x000e260000209400 */
[----:B------:R-:W-:-:S05]  /*225d0*/  IMAD.MOV R6, RZ, RZ, -R6 ;  /* 0x000000ffff067224 */ /* 0x000fca00078e0a06 */
[----:B0-----:R-:W0:Y:S02]  /*225e0*/  MUFU.RCP R8, R8 ;  /* 0x0000000800087308 */ /* 0x001e240000001000 */
[----:B0-----:R-:W-:-:S06]  /*225f0*/  VIADD R3, R8, 0xffffffe ;  /* 0x0ffffffe08037836 */ /* 0x001fcc0000000000 */
[----:B------:R-:W0:Y:S02]  /*22600*/  F2I.FTZ.U32.TRUNC.NTZ R3, R3 ;  /* 0x0000000300037305 */ /* 0x000e24000021f000 */
[----:B0-----:R-:W-:-:S04]  /*22610*/  IMAD.MOV R2, RZ, RZ, -R3 ;  /* 0x000000ffff027224 */ /* 0x001fc800078e0a03 */
[----:B------:R-:W-:Y:S02]  /*22620*/  IMAD R9, R2, R7, RZ ;  /* 0x0000000702097224 */ /* 0x000fe400078e02ff */
[----:B------:R-:W-:-:S04]  /*22630*/  IMAD.MOV.U32 R2, RZ, RZ, RZ ;  /* 0x000000ffff027224 */ /* 0x000fc800078e00ff */
[----:B------:R-:W-:Y:S01]  /*22640*/  IMAD.HI.U32 R2, R3, R9, R2 ;  /* 0x0000000903027227 */ /* 0x000fe200078e0002 */
[----:B------:R-:W-:Y:S02]  /*22650*/  IABS R9, R5 ;  /* 0x0000000500097213 */ /* 0x000fe40000000000 */
[C---:B------:R-:W-:Y:S01]  /*22660*/  LOP3.LUT R3, R5.reuse, R4, RZ, 0x3c, !PT ;  /* 0x0000000405037212 */ /* 0x040fe200078e3cff */
[----:B------:R-:W-:Y:S02]  /*22670*/  IMAD.IADD R5, R5, 0x1, R0 ;  /* 0x0000000105057824 */ /* 0x000fe400078e0200 */
[----:B------:R-:W-:Y:S01]  /*22680*/  IMAD.HI.U32 R2, R2, R9, RZ ;  /* 0x0000000902027227 */ /* 0x000fe200078e00ff */
[----:B------:R-:W-:-:S03]  /*22690*/  ISETP.GE.AND P2, PT, R3, RZ, PT ;  /* 0x000000ff0300720c */ /* 0x000fc60003f46270 */
        /* <DEDUP_REMOVED lines=14> */
.L_x_1736:
[----:B------:R-:W-:Y:S01]  /*22780*/  UMOV UR4, URZ ;  /* 0x0000003f00047c82 */ /* 0x000fe20008000000 */
[----:B------:R-:W-:Y:S01]  /*22790*/  UMOV UR5, URZ ;  /* 0x0000003f00057c82 */ /* 0x000fe20008000000 */
[----:B------:R-:W-:Y:S01]  /*227a0*/  ULDC UR6, c[0x0][0xc3c] ;  /* 0x00030f0000067ab9 */ /* 0x000fe20000000800 */
[----:B------:R-:W-:Y:S02]  /*227b0*/  IMAD.MOV.U32 R16, RZ, RZ, R0 ;  /* 0x000000ffff107224 */ /* 0x000fe400078e0000 */
[----:B------:R-:W-:Y:S02]  /*227c0*/  IMAD.U32 R17, RZ, RZ, UR4 ;  /* 0x00000004ff117e24 */ /* 0x000fe4000f8e00ff */
[----:B------:R-:W-:Y:S02]  /*227d0*/  IMAD.U32 R18, RZ, RZ, UR5 ;  /* 0x00000005ff127e24 */ /* 0x000fe4000f8e00ff */
[----:B------:R-:W-:-:S07]  /*227e0*/  IMAD.U32 R19, RZ, RZ, UR6 ;  /* 0x00000006ff137e24 */ /* 0x000fce000f8e00ff */
.L_x_1744:
[----:B------:R-:W2:Y:S01]  /*227f0*/  S2R R0, SR_TID.X ;  /* 0x0000000000007919 */ /* 0x000ea20000002100 */
[----:B------:R-:W-:Y:S05]  /*22800*/  WARPSYNC.ALL ;  /* 0x0000000000007948 */ /* 0x000fea0003800000 */
[----:B------:R-:W-:Y:S01]  /*22810*/  BAR.SYNC.DEFER_BLOCKING 0x4, 0x200 ;  /* 0x0108000000007b1d */ /* 0x000fe20000010000 */
[----:B--2---:R-:W-:-:S04]  /*22820*/  LOP3.LUT R0, R0, 0x1f, RZ, 0xc0, !PT ;  /* 0x0000001f00007812 */ /* 0x004fc800078ec0ff */
[----:B------:R-:W-:-:S13]  /*22830*/  ISETP.NE.AND P0, PT, R0, RZ, PT ;  /* 0x000000ff0000720c */ /* 0x000fda0003f05270 */
[----:B-1----:R-:W1:Y:S01]  /*22840*/  @!P0 S2R R3, SR_CgaCtaId ;  /* 0x0000000000038919 */ /* 0x002e620000008800 */
[----:B------:R-:W-:-:S04]  /*22850*/  @!P0 MOV R0, 0x400 ;  /* 0x0000040000008802 */ /* 0x000fc80000000f00 */
[----:B-1----:R-:W-:-:S05]  /*22860*/  @!P0 LEA R22, R3, R0, 0x18 ;  /* 0x0000000003168211 */ /* 0x002fca00078ec0ff */
[----:B------:R3:W-:Y:S01]  /*22870*/  @!P0 STS.128 [R22+0x2d8d0], R16 ;  /* 0x02d8d01016008388 */ /* 0x0007e20000000c00 */
[----:B------:R-:W-:Y:S06]  /*22880*/  BAR.ARV 0x5, 0x200 ;  /* 0x0148000000007b1d */ /* 0x000fec0000002000 */
.L_x_1733:
[----:B------:R-:W-:Y:S02]  /*22890*/  ULDC UR4, c[0x0][0xc3c] ;  /* 0x00030f0000047ab9 */ /* 0x000fe40000000800 */
[----:B--2---:R-:W-:-:S13]  /*228a0*/  ISETP.GE.AND P0, PT, R19, UR4, PT ;  /* 0x0000000413007c0c */ /* 0x004fda000bf06270 */
[----:B------:R-:W-:Y:S05]  /*228b0*/  @!P0 BRA `(.L_x_1745) ;  /* 0xffffff8c00e08947 */ /* 0x000fea000383ffff */
[----:B------:R-:W-:Y:S05]  /*228c0*/  BSYNC B8 ;  /* 0x0000000000087941 */ /* 0x000fea0003800000 */
.L_x_1585:
[----:B--2---:R-:W2:Y:S01]  /*228d0*/  LDL.LU R0, [R1+0x24] ;  /* 0x0000240001007983 */ /* 0x004ea20000300800 */
[----:B------:R-:W-:Y:S01]  /*228e0*/  BSSY B0, `(.L_x_1746) ;  /* 0x000000b000007945 */ /* 0x000fe20003800000 */
[----:B------:R-:W4:Y:S01]  /*228f0*/  S2R R5, SR_CgaCtaId ;  /* 0x0000000000057919 */ /* 0x000f220000008800 */
[----:B--2---:R-:W-:-:S05]  /*22900*/  VIADD R0, R0, 0x1 ;  /* 0x0000000100007836 */ /* 0x004fca0000000000 */
[----:B0-----:R-:W-:-:S04]  /*22910*/  LEA.HI R2, R0, R0, RZ, 0x1 ;  /* 0x0000000000027211 */ /* 0x001fc800078f08ff */
[----:B------:R-:W-:Y:S02]  /*22920*/  LOP3.LUT R3, R2, 0xfffffffe, RZ, 0xc0, !PT ;  /* 0xfffffffe02037812 */ /* 0x000fe400078ec0ff */
[----:B------:R-:W-:-:S03]  /*22930*/  MOV R2, 0x400 ;  /* 0x0000040000027802 */ /* 0x000fc60000000f00 */
[----:B------:R-:W-:Y:S01]  /*22940*/  IMAD.IADD R0, R0, 0x1, -R3 ;  /* 0x0000000100007824 */ /* 0x000fe200078e0a03 */
[----:B----4-:R-:W-:-:S04]  /*22950*/  LEA R9, R5, R2, 0x18 ;  /* 0x0000000205097211 */ /* 0x010fc800078ec0ff */
[----:B------:R-:W-:-:S04]  /*22960*/  SHF.L.U32 R0, R0, 0x1f, RZ ;  /* 0x0000001f00007819 */ /* 0x000fc800000006ff */
[----:B------:R-:W0:Y:S02]  /*22970*/  SYNCS.PHASECHK.TRANS64.TRYWAIT P0, [R9+URZ+0x2d820], R0 ;  /* 0x02d82000090075a7 */ /* 0x000e24000800017f */
[----:B0-----:R-:W-:Y:S05]  /*22980*/  @!P0 BRA `(.L_x_1747) ;  /* 0x00000024008c8947 */ /* 0x001fea0003800000 */
.L_x_1846:
[----:B------:R-:W-:Y:S05]  /*22990*/  BSYNC B0 ;  /* 0x0000000000007941 */ /* 0x000fea0003800000 */
.L_x_1746:
[----:B------:R-:W-:-:S03]  /*229a0*/  UMOV UR4, 0xffffffff ;  /* 0xffffffff00047882 */ /* 0x000fc60000000000 */
[----:B------:R-:W-:Y:S05]  /*229b0*/  BRA.DIV UR4, `(.L_x_1748) ;  /* 0x0000002604947947 */ /* 0x000fea000b800000 */
[----:B0-----:R-:W0:Y:S02]  /*229c0*/  S2R R0, SR_TID.X ;  /* 0x0000000000007919 */ /* 0x001e240000002100 */
[----:B0-----:R-:W-:-:S04]  /*229d0*/  SHF.R.U32.HI R0, RZ, 0x5, R0 ;  /* 0x00000005ff007819 */ /* 0x001fc80000011600 */
[----:B------:R-:W-:-:S05]  /*229e0*/  LOP3.LUT R0, R0, 0x3, RZ, 0xc0, !PT ;  /* 0x0000000300007812 */ /* 0x000fca00078ec0ff */
[----:B------:R0:W2:Y:S02]  /*229f0*/  SHFL.IDX PT, R14, R0, RZ, 0x1f ;  /* 0x00001fff000e7589 */ /* 0x0000a400000e0000 */
.L_x_1849:
[----:B--2---:R-:W-:-:S13]  /*22a00*/  ISETP.NE.AND P0, PT, R14, RZ, PT ;  /* 0x000000ff0e00720c */ /* 0x004fda0003f05270 */
[----:B------:R-:W-:Y:S05]  /*22a10*/  @P0 BRA `(.L_x_1370) ;  /* 0x0000000000880947 */ /* 0x000fea0003800000 */
[----:B------:R-:W-:-:S03]  /*22a20*/  UMOV UR4, 0xffffffff ;  /* 0xffffffff00047882 */ /* 0x000fc60000000000 */
[----:B------:R-:W-:Y:S05]  /*22a30*/  BRA.DIV UR4, `(.L_x_1749) ;  /* 0x0000002604a87947 */ /* 0x000fea000b800000 */
[----:B------:R-:W-:-:S13]  /*22a40*/  ELECT P6, URZ, PT ;  /* 0x00000000003f782f */ /* 0x000fda00038c0000 */
.L_x_1852:
[----:B------:R-:W-:Y:S05]  /*22a50*/  @!P6 BRA `(.L_x_1370) ;  /* 0x000000000078e947 */ /* 0x000fea0003800000 */
[----:B------:R-:W-:-:S06]  /*22a60*/  ULOP3.LUT UR4, UR36, 0x2, URZ, 0xfc, !UPT ;  /* 0x0000000224047892 */ /* 0x000fcc000f8efc3f */
[----:B0-----:R-:W-:-:S05]  /*22a70*/  IMAD.U32 R0, RZ, RZ, UR4 ;  /* 0x00000004ff007e24 */ /* 0x001fca000f8e00ff */
[----:B------:R-:W-:-:S13]  /*22a80*/  ISETP.NE.AND P2, PT, R0, 0x3, PT ;  /* 0x000000030000780c */ /* 0x000fda0003f45270 */
[----:B------:R-:W-:Y:S05]  /*22a90*/  @!P2 BRA `(.L_x_1750) ;  /* 0x000000000004a947 */ /* 0x000fea0003800000 */
[----:B------:R-:W-:Y:S01]  /*22aa0*/  BPT.TRAP 0x1 ;  /* 0x000000040000795c */ /* 0x000fe20000300000 */
.L_x_1750:
        /* <DEDUP_REMOVED lines=12> */
.L_x_1853:
[----:B------:R-:W2:Y:S02]  /*22b70*/  SYNCS.PHASECHK.TRANS64.TRYWAIT P0, [R3+URZ], R2 ;  /* 0x00000002030075a7 */ /* 0x000ea4000800017f */
[----:B--2---:R-:W-:Y:S05]  /*22b80*/  @!P0 BRA `(.L_x_1752) ;  /* 0x0000002400888947 */ /* 0x004fea0003800000 */
.L_x_1854:
[----:B------:R-:W-:Y:S05]  /*22b90*/  @!P2 BRA `(.L_x_1753) ;  /* 0x000000000004a947 */ /* 0x000fea0003800000 */
[----:B------:R-:W-:Y:S01]  /*22ba0*/  BPT.TRAP 0x1 ;  /* 0x000000040000795c */ /* 0x000fe20000300000 */
.L_x_1753:
[----:B------:R-:W-:-:S04]  /*22bb0*/  VIADD R0, R9, 0x2d860 ;  /* 0x0002d86009007836 */ /* 0x000fc80000000000 */
[----:B------:R-:W-:-:S04]  /*22bc0*/  IMAD R23, R23, 0x8, R0 ;  /* 0x0000000817177824 */ /* 0x000fc800078e0200 */
[----:B------:R-:W4:Y:S02]  /*22bd0*/  SYNCS.PHASECHK.TRANS64.TRYWAIT P0, [R23+URZ], R4 ;  /* 0x00000004170075a7 */ /* 0x000f24000800017f */
[----:B----4-:R-:W-:Y:S05]  /*22be0*/  @!P0 BRA `(.L_x_1754) ;  /* 0x0000002400848947 */ /* 0x010fea0003800000 */
.L_x_1855:
[----:B------:R-:W-:-:S07]  /*22bf0*/  IMAD R7, R7, 0x8, R0 ;  /* 0x0000000807077824 */ /* 0x000fce00078e0200 */
.L_x_1755:
[----:B------:R0:W0:Y:S02]  /*22c00*/  SYNCS.PHASECHK.TRANS64.TRYWAIT P0, [R7+URZ], R2 ;  /* 0x00000002070075a7 */ /* 0x000024000800017f */
[----:B0-----:R-:W-:Y:S05]  /*22c10*/  @!P0 NANOSLEEP.SYNCS 0x989680 ;  /* 0x009896800000895d */ /* 0x001fea0003900000 */
[----:B------:R-:W0:Y:S02]  /*22c20*/  @!P0 SYNCS.PHASECHK.TRANS64 P0, [R7+URZ], R2 ;  /* 0x00000002070085a7 */ /* 0x000e24000800007f */
[----:B0-----:R-:W-:Y:S05]  /*22c30*/  @!P0 BRA `(.L_x_1755) ;  /* 0xfffffffc00f08947 */ /* 0x001fea000383ffff */
.L_x_1370:
[----:B------:R-:W-:Y:S05]  /*22c40*/  BSYNC B9 ;  /* 0x0000000000097941 */ /* 0x000fea0003800000 */
.L_x_1367:
[----:B------:R-:W-:Y:S05]  /*22c50*/  EXIT ;  /* 0x000000000000794d */ /* 0x000fea0003800000 */
.L_x_1394:
[----:B0-----:R0:W1:Y:S02]  /*22c60*/  SYNCS.PHASECHK.TRANS64.TRYWAIT P5, [R14+URZ+0x2d890], R85 ;  /* 0x02d890550e0075a7 */ /* 0x00106400080a017f */
[----:B-1----:R-:W-:Y:S05]  /*22c70*/  @!P5 NANOSLEEP.SYNCS 0x989680 ;  /* 0x009896800000d95d */ /* 0x002fea0003900000 */
[----:B------:R-:W1:Y:S02]  /*22c80*/  @!P5 SYNCS.PHASECHK.TRANS64 P5, [R14+URZ+0x2d890], R85 ;  /* 0x02d890550e00d5a7 */ /* 0x000e6400080a007f */
[----:B-1----:R-:W-:Y:S05]  /*22c90*/  @!P5 BRA `(.L_x_1394) ;  /* 0xfffffffc00f0d947 */ /* 0x002fea000383ffff */
[----:B------:R-:W-:Y:S05]  /*22ca0*/  BRA `(.L_x_1756) ;  /* 0xfffffe0400e47947 */ /* 0x000fea000383ffff */
.L_x_1422:
[----:B0-----:R0:W1:Y:S02]  /*22cb0*/  SYNCS.PHASECHK.TRANS64.TRYWAIT P5, [R14+URZ+0x2d890], R85 ;  /* 0x02d890550e0075a7 */ /* 0x00106400080a017f */
[----:B-1----:R-:W-:Y:S05]  /*22cc0*/  @!P5 NANOSLEEP.SYNCS 0x989680 ;  /* 0x009896800000d95d */ /* 0x002fea0003900000 */
[----:B------:R-:W1:Y:S02]  /*22cd0*/  @!P5 SYNCS.PHASECHK.TRANS64 P5, [R14+URZ+0x2d890], R85 ;  /* 0x02d890550e00d5a7 */ /* 0x000e6400080a007f */
[----:B-1----:R-:W-:Y:S05]  /*22ce0*/  @!P5 BRA `(.L_x_1422) ;  /* 0xfffffffc00f0d947 */ /* 0x002fea000383ffff */
[----:B------:R-:W-:Y:S05]  /*22cf0*/  BRA `(.L_x_1757) ;  /* 0xfffffe2000987947 */ /* 0x000fea000383ffff */
.L_x_1435:
[----:B0-----:R0:W1:Y:S02]  /*22d00*/  SYNCS.PHASECHK.TRANS64.TRYWAIT P4, [R14+URZ+0x2d890], R85 ;  /* 0x02d890550e0075a7 */ /* 0x001064000808017f */
[----:B-1----:R-:W-:Y:S05]  /*22d10*/  @!P4 NANOSLEEP.SYNCS 0x989680 ;  /* 0x009896800000c95d */ /* 0x002fea0003900000 */
[----:B------:R-:W1:Y:S02]  /*22d20*/  @!P4 SYNCS.PHASECHK.TRANS64 P4, [R14+URZ+0x2d890], R85 ;  /* 0x02d890550e00c5a7 */ /* 0x000e64000808007f */
[----:B-1----:R-:W-:Y:S05]  /*22d30*/  @!P4 BRA `(.L_x_1435) ;  /* 0xfffffffc00f0c947 */ /* 0x002fea000383ffff */
[----:B------:R-:W-:Y:S05]  /*22d40*/  BRA `(.L_x_1758) ;  /* 0xfffffe3c00407947 */ /* 0x000fea000383ffff */
.L_x_1439:
[----:B--2---:R2:W3:Y:S02]  /*22d50*/  SYNCS.PHASECHK.TRANS64.TRYWAIT P3, [R14+URZ+0x2d8b0], R85 ;  /* 0x02d8b0550e0075a7 */ /* 0x0044e4000806017f */
[----:B---3--:R-:W-:Y:S05]  /*22d60*/  @!P3 NANOSLEEP.SYNCS 0x989680 ;  /* 0x009896800000b95d */ /* 0x008fea0003900000 */
[----:B------:R-:W3:Y:S02]  /*22d70*/  @!P3 SYNCS.PHASECHK.TRANS64 P3, [R14+URZ+0x2d8b0], R85 ;  /* 0x02d8b0550e00b5a7 */ /* 0x000ee4000806007f */
[----:B---3--:R-:W-:Y:S05]  /*22d80*/  @!P3 BRA `(.L_x_1439) ;  /* 0xfffffffc00f0b947 */ /* 0x008fea000383ffff */
[----:B------:R-:W-:Y:S05]  /*22d90*/  BRA `(.L_x_1759) ;  /* 0xfffffe3c00d87947 */ /* 0x000fea000383ffff */
.L_x_1453:
[----:B------:R-:W0:Y:S01]  /*22da0*/  S2R R4, SR_TID.X ;  /* 0x0000000000047919 */ /* 0x000e220000002100 */
[----:B------:R-:W-:Y:S01]  /*22db0*/  BSSY B0, `(.L_x_1760) ;  /* 0x000000c000007945 */ /* 0x000fe20003800000 */
[----:B------:R-:W-:Y:S02]  /*22dc0*/  IMAD.MOV.U32 R12, RZ, RZ, RZ ;  /* 0x000000ffff0c7224 */ /* 0x000fe400078e00ff */
[----:B------:R-:W-:Y:S02]  /*22dd0*/  IMAD.MOV.U32 R11, RZ, RZ, 0x1f ;  /* 0x0000001fff0b7424 */ /* 0x000fe400078e00ff */
[----:B------:R-:W-:Y:S02]  /*22de0*/  IMAD.MOV.U32 R15, RZ, RZ, -0x1 ;  /* 0xffffffffff0f7424 */ /* 0x000fe400078e00ff */
[----:B0-----:R-:W-:-:S05]  /*22df0*/  VIADD R5, R4, 0xffffff80 ;  /* 0xffffff8004057836 */ /* 0x001fca0000000000 */
[----:B------:R-:W-:-:S04]  /*22e00*/  SHF.R.S32.HI R4, RZ, 0x1f, R5 ;  /* 0x0000001fff047819 */ /* 0x000fc80000011405 */
[----:B------:R-:W-:-:S04]  /*22e10*/  LEA.HI R4, R4, R5, RZ, 0x7 ;  /* 0x0000000504047211 */ /* 0x000fc800078f38ff */
[----:B------:R-:W-:-:S05]  /*22e20*/  SHF.R.S32.HI R4, RZ, 0x7, R4 ;  /* 0x00000007ff047819 */ /* 0x000fca0000011404 */
[----:B------:R-:W-:-:S07]  /*22e30*/  IMAD.MOV.U32 R13, RZ, RZ, R4 ;  /* 0x000000ffff0d7224 */ /* 0x000fce00078e0004 */
[----:B-----5:R-:W-:Y:S05]  /*22e40*/  WARPSYNC.COLLECTIVE R15, `(.L_x_1761) ;  /* 0x000000000f087348 */ /* 0x020fea0003c00000 */
[----:B------:R0:W1:Y:S02]  /*22e50*/  SHFL.IDX P6, R14, R13, R12, R11 ;  /* 0x0000000c0d0e7389 */ /* 0x00006400000c000b */
[----:B01---5:R-:W-:Y:S01]  /*22e60*/  ENDCOLLECTIVE ;  /* 0x000000000000791b */ /* 0x023fe20003800000 */
.L_x_1761:
[----:B------:R-:W-:Y:S05]  /*22e70*/  BSYNC B0 ;  /* 0x0000000000007941 */ /* 0x000fea0003800000 */
.L_x_1760:
[----:B------:R-:W-:Y:S01]  /*22e80*/  IMAD.MOV.U32 R156, RZ, RZ, R14 ;  /* 0x000000ffff9c7224 */ /* 0x000fe200078e000e */
[----:B------:R-:W-:Y:S06]  /*22e90*/  BRA `(.L_x_1762) ;  /* 0xfffffe4800347947 */ /* 0x000fec000383ffff */
.L_x_1464:
[----:B------:R-:W-:Y:S01]  /*22ea0*/  BSSY B1, `(.L_x_1763) ;  /* 0x0000007000017945 */ /* 0x000fe20003800000 */
[----:B------:R-:W-:Y:S02]  /*22eb0*/  IMAD.MOV.U32 R12, RZ, RZ, RZ ;  /* 0x000000ffff0c7224 */ /* 0x000fe400078e00ff */
[----:B------:R-:W-:Y:S02]  /*22ec0*/  IMAD.MOV.U32 R11, RZ, RZ, 0x1e1f ;  /* 0x00001e1fff0b7424 */ /* 0x000fe400078e00ff */
[----:B------:R-:W-:-:S07]  /*22ed0*/  IMAD.MOV.U32 R15, RZ, RZ, -0x1 ;  /* 0xffffffffff0f7424 */ /* 0x000fce00078e00ff */
[----:B------:R-:W-:Y:S05]  /*22ee0*/  WARPSYNC.COLLECTIVE R15, `(.L_x_1764) ;  /* 0x000000000f087348 */ /* 0x000fea0003c00000 */
[----:B------:R0:W1:Y:S02]  /*22ef0*/  SHFL.IDX P6, R14, R13, R12, R11 ;  /* 0x0000000c0d0e7389 */ /* 0x00006400000c000b */
[----:B01----:R-:W-:Y:S01]  /*22f00*/  ENDCOLLECTIVE ;  /* 0x000000000000791b */ /* 0x003fe20003800000 */
.L_x_1764:
[----:B------:R-:W-:Y:S05]  /*22f10*/  BSYNC B1 ;  /* 0x0000000000017941 */ /* 0x000fea0003800000 */
.L_x_1763:
        /* <DEDUP_REMOVED lines=8> */
.L_x_1765:
[----:B------:R-:W-:Y:S02]  /*22fa0*/  IMAD.MOV.U32 R13, RZ, RZ, R5 ;  /* 0x000000ffff0d7224 */ /* 0x000fe400078e0005 */
[----:B------:R-:W-:-:S07]  /*22fb0*/  IMAD.MOV.U32 R0, RZ, RZ, R14 ;  /* 0x000000ffff007224 */ /* 0x000fce00078e000e */
[----:B------:R-:W-:Y:S05]  /*22fc0*/  WARPSYNC.COLLECTIVE R15, `(.L_x_1766) ;  /* 0x000000000f087348 */ /* 0x000fea0003c00000 */
[----:B------:R0:W1:Y:S02]  /*22fd0*/  SHFL.IDX P6, R14, R13, R12, R11 ;  /* 0x0000000c0d0e7389 */ /* 0x00006400000c000b */
[----:B01----:R-:W-:Y:S01]  /*22fe0*/  ENDCOLLECTIVE ;  /* 0x000000000000791b */ /* 0x003fe20003800000 */
.L_x_1766:
[----:B------:R-:W-:Y:S02]  /*22ff0*/  IMAD.MOV.U32 R13, RZ, RZ, R4 ;  /* 0x000000ffff0d7224 */ /* 0x000fe400078e0004 */
[----:B------:R-:W-:-:S07]  /*23000*/  IMAD.MOV.U32 R5, RZ, RZ, R14 ;  /* 0x000000ffff057224 */ /* 0x000fce00078e000e */
[----:B------:R-:W-:Y:S05]  /*23010*/  WARPSYNC.COLLECTIVE R15, `(.L_x_1767) ;  /* 0x000000000f087348 */ /* 0x000fea0003c00000 */
[----:B------:R0:W1:Y:S02]  /*23020*/  SHFL.IDX P6, R14, R13, R12, R11 ;  /* 0x0000000c0d0e7389 */ /* 0x00006400000c000b */
[----:B01----:R-:W-:Y:S01]  /*23030*/  ENDCOLLECTIVE ;  /* 0x000000000000791b */ /* 0x003fe20003800000 */
.L_x_1767:
[----:B------:R-:W-:Y:S05]  /*23040*/  BRA `(.L_x_1768) ;  /* 0xfffffe4c00b07947 */ /* 0x000fea000383ffff */
.L_x_1468:
[----:B0-----:R0:W1:Y:S02]  /*23050*/  SYNCS.PHASECHK.TRANS64.TRYWAIT P1, [R2+URZ+0x2d800], R3 ;  /* 0x02d80003020075a7 */ /* 0x001064000802017f */
[----:B-1----:R-:W-:Y:S05]  /*23060*/  @!P1 NANOSLEEP.SYNCS 0x989680 ;  /* 0x009896800000995d */ /* 0x002fea0003900000 */
[----:B------:R-:W1:Y:S02]  /*23070*/  @!P1 SYNCS.PHASECHK.TRANS64 P1, [R2+URZ+0x2d800], R3 ;  /* 0x02d80003020095a7 */ /* 0x000e64000802007f */
[----:B-1----:R-:W-:Y:S05]  /*23080*/  @!P1 BRA `(.L_x_1468) ;  /* 0xfffffffc00f09947 */ /* 0x002fea000383ffff */
[----:B------:R-:W-:Y:S05]  /*23090*/  BRA `(.L_x_1769) ;  /* 0xfffffe5400f47947 */ /* 0x000fea000383ffff */
.L_x_1480:
[----:B------:R-:W-:Y:S01]  /*230a0*/  BSSY B1, `(.L_x_1770) ;  /* 0x0000007000017945 */ /* 0x000fe20003800000 */
[----:B------:R-:W-:Y:S02]  /*230b0*/  IMAD.MOV.U32 R12, RZ, RZ, RZ ;  /* 0x000000ffff0c7224 */ /* 0x000fe400078e00ff */
[----:B------:R-:W-:Y:S02]  /*230c0*/  IMAD.MOV.U32 R11, RZ, RZ, 0x1e1f ;  /* 0x00001e1fff0b7424 */ /* 0x000fe400078e00ff */
[----:B------:R-:W-:-:S07]  /*230d0*/  IMAD.MOV.U32 R15, RZ, RZ, -0x1 ;  /* 0xffffffffff0f7424 */ /* 0x000fce00078e00ff */
[----:B------:R-:W-:Y:S05]  /*230e0*/  WARPSYNC.COLLECTIVE R15, `(.L_x_1771) ;  /* 0x000000000f087348 */ /* 0x000fea0003c00000 */
[----:B------:R0:W1:Y:S02]  /*230f0*/  SHFL.IDX P6, R14, R13, R12, R11 ;  /* 0x0000000c0d0e7389 */ /* 0x00006400000c000b */
[----:B01----:R-:W-:Y:S01]  /*23100*/  ENDCOLLECTIVE ;  /* 0x000000000000791b */ /* 0x003fe20003800000 */
.L_x_1771:
[----:B------:R-:W-:Y:S05]  /*23110*/  BSYNC B1 ;  /* 0x0000000000017941 */ /* 0x000fea0003800000 */
.L_x_1770:
        /* <DEDUP_REMOVED lines=8> */
.L_x_1772:
[----:B------:R-:W-:Y:S02]  /*231a0*/  IMAD.MOV.U32 R37, RZ, RZ, R3 ;  /* 0x000000ffff257224 */ /* 0x000fe400078e0003 */
[----:B------:R-:W-:Y:S02]  /*231b0*/  IMAD.MOV.U32 R13, RZ, RZ, R5 ;  /* 0x000000ffff0d7224 */ /* 0x000fe400078e0005 */
[----:B------:R-:W-:-:S07]  /*231c0*/  IMAD.MOV.U32 R0, RZ, RZ, R14 ;  /* 0x000000ffff007224 */ /* 0x000fce00078e000e */
[----:B------:R-:W-:Y:S05]  /*231d0*/  WARPSYNC.COLLECTIVE R15, `(.L_x_1773) ;  /* 0x000000000f087348 */ /* 0x000fea0003c00000 */
[----:B------:R0:W1:Y:S02]  /*231e0*/  SHFL.IDX P6, R14, R13, R12, R11 ;  /* 0x0000000c0d0e7389 */ /* 0x00006400000c000b */
[----:B01----:R-:W-:Y:S01]  /*231f0*/  ENDCOLLECTIVE ;  /* 0x000000000000791b */ /* 0x003fe20003800000 */
.L_x_1773:
[----:B------:R-:W-:Y:S02]  /*23200*/  IMAD.MOV.U32 R36, RZ, RZ, R0 ;  /* 0x000000ffff247224 */ /* 0x000fe400078e0000 */
[----:B------:R-:W-:Y:S02]  /*23210*/  IMAD.MOV.U32 R13, RZ, RZ, R4 ;  /* 0x000000ffff0d7224 */ /* 0x000fe400078e0004 */
[----:B------:R-:W-:-:S07]  /*23220*/  IMAD.MOV.U32 R5, RZ, RZ, R14 ;  /* 0x000000ffff057224 */ /* 0x000fce00078e000e */
[----:B------:R-:W-:Y:S05]  /*23230*/  WARPSYNC.COLLECTIVE R15, `(.L_x_1774) ;  /* 0x000000000f087348 */ /* 0x000fea0003c00000 */
[----:B------:R0:W1:Y:S02]  /*23240*/  SHFL.IDX P6, R14, R13, R12, R11 ;  /* 0x0000000c0d0e7389 */ /* 0x00006400000c000b */
[----:B01----:R-:W-:Y:S01]  /*23250*/  ENDCOLLECTIVE ;  /* 0x000000000000791b */ /* 0x003fe20003800000 */
.L_x_1774:
[----:B------:R-:W-:Y:S05]  /*23260*/  BRA `(.L_x_1775) ;  /* 0xfffffe6c004c7947 */ /* 0x000fea000383ffff */
.L_x_1484:
[----:B0-----:R0:W1:Y:S02]  /*23270*/  SYNCS.PHASECHK.TRANS64.TRYWAIT P1, [R2+URZ+0x2d800], R3 ;  /* 0x02d80003020075a7 */ /* 0x001064000802017f */
[----:B-1----:R-:W-:Y:S05]  /*23280*/  @!P1 NANOSLEEP.SYNCS 0x989680 ;  /* 0x009896800000995d */ /* 0x002fea0003900000 */
[----:B------:R-:W1:Y:S02]  /*23290*/  @!P1 SYNCS.PHASECHK.TRANS64 P1, [R2+URZ+0x2d800], R3 ;  /* 0x02d80003020095a7 */ /* 0x000e64000802007f */
[----:B-1----:R-:W-:Y:S05]  /*232a0*/  @!P1 BRA `(.L_x_1484) ;  /* 0xfffffffc00f09947 */ /* 0x002fea000383ffff */
[----:B------:R-:W-:Y:S05]  /*232b0*/  BRA `(.L_x_1776) ;  /* 0xfffffe7000e87947 */ /* 0x000fea000383ffff */
.L_x_1492:
[----:B-1----:R1:W2:Y:S02]  /*232c0*/  SYNCS.PHASECHK.TRANS64.TRYWAIT P2, [R11+URZ+0x2d830], R0 ;  /* 0x02d830000b0075a7 */ /* 0x0022a4000804017f */
[----:B--2---:R-:W-:Y:S05]  /*232d0*/  @!P2 NANOSLEEP.SYNCS 0x989680 ;  /* 0x009896800000a95d */ /* 0x004fea0003900000 */
[----:B------:R-:W2:Y:S02]  /*232e0*/  @!P2 SYNCS.PHASECHK.TRANS64 P2, [R11+URZ+0x2d830], R0 ;  /* 0x02d830000b00a5a7 */ /* 0x000ea4000804007f */
[----:B--2---:R-:W-:Y:S05]  /*232f0*/  @!P2 BRA `(.L_x_1492) ;  /* 0xfffffffc00f0a947 */ /* 0x004fea000383ffff */
[----:B------:R-:W-:Y:S05]  /*23300*/  BRA `(.L_x_1491) ;  /* 0xfffffe8800a87947 */ /* 0x000fea000383ffff */
.L_x_1510:
[----:B-1----:R1:W2:Y:S02]  /*23310*/  SYNCS.PHASECHK.TRANS64.TRYWAIT P4, [R9+URZ+0x2d830], R8 ;  /* 0x02d83008090075a7 */ /* 0x0022a4000808017f */
[----:B--2---:R-:W-:Y:S05]  /*23320*/  @!P4 NANOSLEEP.SYNCS 0x989680 ;  /* 0x009896800000c95d */ /* 0x004fea0003900000 */
[----:B------:R-:W2:Y:S02]  /*23330*/  @!P4 SYNCS.PHASECHK.TRANS64 P4, [R9+URZ+0x2d830], R8 ;  /* 0x02d830080900c5a7 */ /* 0x000ea4000808007f */
[----:B--2---:R-:W-:Y:S05]  /*23340*/  @!P4 BRA `(.L_x_1510) ;  /* 0xfffffffc00f0c947 */ /* 0x004fea000383ffff */
[----:B------:R-:W-:Y:S05]  /*23350*/  BRA `(.L_x_1509) ;  /* 0xfffffec000307947 */ /* 0x000fea000383ffff */
.L_x_1514:
[----:B-1----:R1:W2:Y:S02]  /*23360*/  SYNCS.PHASECHK.TRANS64.TRYWAIT P3, [R9+URZ+0x2d850], R8 ;  /* 0x02d85008090075a7 */ /* 0x0022a4000806017f */
[----:B--2---:R-:W-:Y:S05]  /*23370*/  @!P3 NANOSLEEP.SYNCS 0x989680 ;  /* 0x009896800000b95d */ /* 0x004fea0003900000 */
[----:B------:R-:W2:Y:S02]  /*23380*/  @!P3 SYNCS.PHASECHK.TRANS64 P3, [R9+URZ+0x2d850], R8 ;  /* 0x02d850080900b5a7 */ /* 0x000ea4000806007f */
[----:B--2---:R-:W-:Y:S05]  /*23390*/  @!P3 BRA `(.L_x_1514) ;  /* 0xfffffffc00f0b947 */ /* 0x004fea000383ffff */
[----:B------:R-:W-:Y:S05]  /*233a0*/  BRA `(.L_x_1511) ;  /* 0xfffffec400307947 */ /* 0x000fea000383ffff */
.L_x_1533:
[----:B-1----:R1:W2:Y:S02]  /*233b0*/  SYNCS.PHASECHK.TRANS64.TRYWAIT P3, [R0+URZ+0x2d830], R11 ;  /* 0x02d8300b000075a7 */ /* 0x0022a4000806017f */
[----:B--2---:R-:W-:Y:S05]  /*233c0*/  @!P3 NANOSLEEP.SYNCS 0x989680 ;  /* 0x009896800000b95d */ /* 0x004fea0003900000 */
[----:B------:R-:W2:Y:S02]  /*233d0*/  @!P3 SYNCS.PHASECHK.TRANS64 P3, [R0+URZ+0x2d830], R11 ;  /* 0x02d8300b0000b5a7 */ /* 0x000ea4000806007f */
[----:B--2---:R-:W-:Y:S05]  /*233e0*/  @!P3 BRA `(.L_x_1533) ;  /* 0xfffffffc00f0b947 */ /* 0x004fea000383ffff */
[----:B------:R-:W-:Y:S05]  /*233f0*/  BRA `(.L_x_1532) ;  /* 0xfffffef400b47947 */ /* 0x000fea000383ffff */
.L_x_1537:
[----:B-1----:R1:W2:Y:S02]  /*23400*/  SYNCS.PHASECHK.TRANS64.TRYWAIT P2, [R6+URZ+0x2d850], R0 ;  /* 0x02d85000060075a7 */ /* 0x0022a4000804017f */
[----:B--2---:R-:W-:Y:S05]  /*23410*/  @!P2 NANOSLEEP.SYNCS 0x989680 ;  /* 0x009896800000a95d */ /* 0x004fea0003900000 */
[----:B------:R-:W2:Y:S02]  /*23420*/  @!P2 SYNCS.PHASECHK.TRANS64 P2, [R6+URZ+0x2d850], R0 ;  /* 0x02d850000600a5a7 */ /* 0x000ea4000804007f */
[----:B--2---:R-:W-:Y:S05]  /*23430*/  @!P2 BRA `(.L_x_1537) ;  /* 0xfffffffc00f0a947 */ /* 0x004fea000383ffff */
[----:B------:R-:W-:Y:S05]  /*23440*/  BRA `(.L_x_1534) ;  /* 0xfffffef800b47947 */ /* 0x000fea000383ffff */
.L_x_1544:
[----:B-1----:R1:W2:Y:S02]  /*23450*/  SYNCS.PHASECHK.TRANS64.TRYWAIT P3, [R0+URZ+0x2d830], R11 ;  /* 0x02d8300b000075a7 */ /* 0x0022a4000806017f */
[----:B--2---:R-:W-:Y:S05]  /*23460*/  @!P3 NANOSLEEP.SYNCS 0x989680 ;  /* 0x009896800000b95d */ /* 0x004fea0003900000 */
[----:B------:R-:W2:Y:S02]  /*23470*/  @!P3 SYNCS.PHASECHK.TRANS64 P3, [R0+URZ+0x2d830], R11 ;  /* 0x02d8300b0000b5a7 */ /* 0x000ea4000806007f */
[----:B--2---:R-:W-:Y:S05]  /*23480*/  @!P3 BRA `(.L_x_1544) ;  /* 0xfffffffc00f0b947 */ /* 0x004fea000383ffff */
[----:B------:R-:W-:Y:S05]  /*23490*/  BRA `(.L_x_1543) ;  /* 0xffffff1800847947 */ /* 0x000fea000383ffff */
.L_x_1548:
[----:B-1----:R1:W2:Y:S02]  /*234a0*/  SYNCS.PHASECHK.TRANS64.TRYWAIT P2, [R6+URZ+0x2d850], R0 ;  /* 0x02d85000060075a7 */ /* 0x0022a4000804017f */
[----:B--2---:R-:W-:Y:S05]  /*234b0*/  @!P2 NANOSLEEP.SYNCS 0x989680 ;  /* 0x009896800000a95d */ /* 0x004fea0003900000 */
[----:B------:R-:W2:Y:S02]  /*234c0*/  @!P2 SYNCS.PHASECHK.TRANS64 P2, [R6+URZ+0x2d850], R0 ;  /* 0x02d850000600a5a7 */ /* 0x000ea4000804007f */
[----:B--2---:R-:W-:Y:S05]  /*234d0*/  @!P2 BRA `(.L_x_1548) ;  /* 0xfffffffc00f0a947 */ /* 0x004fea000383ffff */
[----:B------:R-:W-:Y:S05]  /*234e0*/  BRA `(.L_x_1545) ;  /* 0xffffff1c00847947 */ /* 0x000fea000383ffff */
.L_x_1561:
[----:B-1----:R1:W2:Y:S02]  /*234f0*/  SYNCS.PHASECHK.TRANS64.TRYWAIT P0, [R10+URZ+0x2d850], R7 ;  /* 0x02d850070a0075a7 */ /* 0x0022a4000800017f */
[----:B--2---:R-:W-:Y:S05]  /*23500*/  @!P0 NANOSLEEP.SYNCS 0x989680 ;  /* 0x009896800000895d */ /* 0x004fea0003900000 */
[----:B------:R-:W2:Y:S02]  /*23510*/  @!P0 SYNCS.PHASECHK.TRANS64 P0, [R10+URZ+0x2d850], R7 ;  /* 0x02d850070a0085a7 */ /* 0x000ea4000800007f */
[----:B--2---:R-:W-:Y:S05]  /*23520*/  @!P0 BRA `(.L_x_1561) ;  /* 0xfffffffc00f08947 */ /* 0x004fea000383ffff */
[----:B------:R-:W-:Y:S05]  /*23530*/  BRA `(.L_x_1560) ;  /* 0xffffff4c00507947 */ /* 0x000fea000383ffff */
.L_x_1571:
[----:B------:R-:W-:Y:S02]  /*23540*/  IMAD.MOV.U32 R13, RZ, RZ, R4 ;  /* 0x000000ffff0d7224 */ /* 0x000fe400078e0004 */
[----:B------:R-:W-:Y:S02]  /*23550*/  IMAD.MOV.U32 R12, RZ, RZ, RZ ;  /* 0x000000ffff0c7224 */ /* 0x000fe400078e00ff */
[----:B------:R-:W-:Y:S02]  /*23560*/  IMAD.MOV.U32 R11, RZ, RZ, 0x1c1f ;  /* 0x00001c1fff0b7424 */ /* 0x000fe400078e00ff */
[----:B------:R-:W-:-:S07]  /*23570*/  IMAD.MOV.U32 R15, RZ, RZ, -0x1 ;  /* 0xffffffffff0f7424 */ /* 0x000fce00078e00ff */
[----:B-1----:R-:W-:Y:S05]  /*23580*/  WARPSYNC.COLLECTIVE R15, `(.L_x_1777) ;  /* 0x000000000f087348 */ /* 0x002fea0003c00000 */
[----:B------:R0:W2:Y:S02]  /*23590*/  SHFL.IDX P6, R14, R13, R12, R11 ;  /* 0x0000000c0d0e7389 */ /* 0x0000a400000c000b */
[----:B012---:R-:W-:Y:S01]  /*235a0*/  ENDCOLLECTIVE ;  /* 0x000000000000791b */ /* 0x007fe20003800000 */
.L_x_1777:
[----:B------:R-:W-:Y:S02]  /*235b0*/  IMAD.MOV.U32 R13, RZ, RZ, R0 ;  /* 0x000000ffff0d7224 */ /* 0x000fe400078e0000 */
[----:B------:R-:W-:-:S07]  /*235c0*/  IMAD.MOV.U32 R3, RZ, RZ, R14 ;  /* 0x000000ffff037224 */ /* 0x000fce00078e000e */
[----:B------:R-:W-:Y:S05]  /*235d0*/  WARPSYNC.COLLECTIVE R15, `(.L_x_1778) ;  /* 0x000000000f087348 */ /* 0x000fea0003c00000 */
[----:B------:R0:W1:Y:S02]  /*235e0*/  SHFL.IDX P6, R14, R13, R12, R11 ;  /* 0x0000000c0d0e7389 */ /* 0x00006400000c000b */
[----:B01----:R-:W-:Y:S01]  /*235f0*/  ENDCOLLECTIVE ;  /* 0x000000000000791b */ /* 0x003fe20003800000 */
.L_x_1778:
[----:B------:R-:W-:Y:S05]  /*23600*/  BRA `(.L_x_1779) ;  /* 0xffffff7000787947 */ /* 0x000fea000383ffff */
.L_x_1574:
[----:B------:R-:W-:Y:S01]  /*23610*/  BSSY B1, `(.L_x_1780) ;  /* 0x0000008000017945 */ /* 0x000fe20003800000 */
[----:B----4-:R-:W-:Y:S02]  /*23620*/  IMAD.MOV.U32 R13, RZ, RZ, R4 ;  /* 0x000000ffff0d7224 */ /* 0x010fe400078e0004 */
[----:B------:R-:W-:Y:S02]  /*23630*/  IMAD.MOV.U32 R12, RZ, RZ, 0x1 ;  /* 0x00000001ff0c7424 */ /* 0x000fe400078e00ff */
[----:B------:R-:W-:Y:S02]  /*23640*/  IMAD.MOV.U32 R11, RZ, RZ, 0x1c1f ;  /* 0x00001c1fff0b7424 */ /* 0x000fe400078e00ff */
[----:B------:R-:W-:-:S07]  /*23650*/  IMAD.MOV.U32 R15, RZ, RZ, -0x1 ;  /* 0xffffffffff0f7424 */ /* 0x000fce00078e00ff */
[----:B0123--:R-:W-:Y:S05]  /*23660*/  WARPSYNC.COLLECTIVE R15, `(.L_x_1781) ;  /* 0x000000000f087348 */ /* 0x00ffea0003c00000 */
[----:B---3--:R3:W4:Y:S02]  /*23670*/  SHFL.IDX P6, R14, R13, R12, R11 ;  /* 0x0000000c0d0e7389 */ /* 0x00872400000c000b */
[----:B01234-:R-:W-:Y:S01]  /*23680*/  ENDCOLLECTIVE ;  /* 0x000000000000791b */ /* 0x01ffe20003800000 */
.L_x_1781:
[----:B------:R-:W-:Y:S05]  /*23690*/  BSYNC B1 ;  /* 0x0000000000017941 */ /* 0x000fea0003800000 */
.L_x_1780:
        /* <DEDUP_REMOVED lines=8> */
.L_x_1782:
[----:B------:R-:W-:Y:S05]  /*23720*/  BRA `(.L_x_1783) ;  /* 0xffffff70008c7947 */ /* 0x000fea000383ffff */
.L_x_1599:
[----:B------:R-:W1:Y:S01]  /*23730*/  S2R R11, SR_TID.X ;  /* 0x00000000000b7919 */ /* 0x000e620000002100 */
[----:B------:R-:W-:Y:S01]  /*23740*/  BSSY B1, `(.L_x_1784) ;  /* 0x000000a000017945 */ /* 0x000fe20003800000 */
[----:B0-----:R-:W-:Y:S02]  /*23750*/  IMAD.MOV.U32 R12, RZ, RZ, RZ ;  /* 0x000000ffff0c7224 */ /* 0x001fe400078e00ff */
[----:B------:R-:W-:Y:S01]  /*23760*/  IMAD.MOV.U32 R15, RZ, RZ, -0x1 ;  /* 0xffffffffff0f7424 */ /* 0x000fe200078e00ff */
[----:B-1----:R-:W-:-:S04]  /*23770*/  SHF.R.U32.HI R11, RZ, 0x5, R11 ;  /* 0x00000005ff0b7819 */ /* 0x002fc8000001160b */
[----:B------:R-:W-:-:S05]  /*23780*/  LOP3.LUT R11, R11, 0x3, RZ, 0xc0, !PT ;  /* 0x000000030b0b7812 */ /* 0x000fca00078ec0ff */
[----:B------:R-:W-:Y:S02]  /*23790*/  IMAD.MOV.U32 R13, RZ, RZ, R11 ;  /* 0x000000ffff0d7224 */ /* 0x000fe400078e000b */
[----:B------:R-:W-:-:S07]  /*237a0*/  IMAD.MOV.U32 R11, RZ, RZ, 0x1f ;  /* 0x0000001fff0b7424 */ /* 0x000fce00078e00ff */
[----:B------:R-:W-:Y:S05]  /*237b0*/  WARPSYNC.COLLECTIVE R15, `(.L_x_1785) ;  /* 0x000000000f087348 */ /* 0x000fea0003c00000 */
[----:B------:R0:W1:Y:S02]  /*237c0*/  SHFL.IDX P6, R14, R13, R12, R11 ;  /* 0x0000000c0d0e7389 */ /* 0x00006400000c000b */
[----:B01----:R-:W-:Y:S01]  /*237d0*/  ENDCOLLECTIVE ;  /* 0x000000000000791b */ /* 0x003fe20003800000 */
.L_x_1785:
[----:B------:R-:W-:Y:S05]  /*237e0*/  BSYNC B1 ;  /* 0x0000000000017941 */ /* 0x000fea0003800000 */
.L_x_1784:
[----:B------:R-:W-:Y:S05]  /*237f0*/  BRA `(.L_x_1786) ;  /* 0xffffff8800b07947 */ /* 0x000fea000383ffff */
.L_x_1601:
[----:B------:R-:W-:Y:S01]  /*23800*/  BSSY B1, `(.L_x_1787) ;  /* 0x0000006000017945 */ /* 0x000fe20003800000 */
[----:B------:R-:W-:-:S07]  /*23810*/  IMAD.MOV.U32 R15, RZ, RZ, -0x1 ;  /* 0xffffffffff0f7424 */ /* 0x000fce00078e00ff */
[----:B01----:R-:W-:Y:S05]  /*23820*/  WARPSYNC.COLLECTIVE R15, `(.L_x_1788) ;  /* 0x000000000f0c7348 */ /* 0x003fea0003c00000 */
[----:B------:R-:W-:Y:S02]  /*23830*/  ELECT P6, UR62, PT ;  /* 0x00000000003e782f */ /* 0x000fe400038c0000 */
[----:B------:R-:W-:Y:S01]  /*23840*/  MOV R14, UR62 ;  /* 0x0000003e000e7c02 */ /* 0x000fe20008000f00 */
[----:B01----:R-:W-:Y:S10]  /*23850*/  ENDCOLLECTIVE ;  /* 0x000000000000791b */ /* 0x003ff40003800000 */
.L_x_1788:
[----:B------:R-:W-:Y:S05]  /*23860*/  BSYNC B1 ;  /* 0x0000000000017941 */ /* 0x000fea0003800000 */
.L_x_1787:
[----:B------:R-:W-:Y:S05]  /*23870*/  BRA `(.L_x_1600) ;  /* 0xffffff8800a87947 */ /* 0x000fea000383ffff */
.L_x_1603:
[----:B-1----:R1:W2:Y:S02]  /*23880*/  SYNCS.PHASECHK.TRANS64.TRYWAIT P0, [R22+URZ+0x2d820], R3 ;  /* 0x02d82003160075a7 */ /* 0x0022a4000800017f */
[----:B--2---:R-:W-:Y:S05]  /*23890*/  @!P0 NANOSLEEP.SYNCS 0x989680 ;  /* 0x009896800000895d */ /* 0x004fea0003900000 */
[----:B------:R-:W2:Y:S02]  /*238a0*/  @!P0 SYNCS.PHASECHK.TRANS64 P0, [R22+URZ+0x2d820], R3 ;  /* 0x02d82003160085a7 */ /* 0x000ea4000800007f */
[----:B--2---:R-:W-:Y:S05]  /*238b0*/  @!P0 BRA `(.L_x_1603) ;  /* 0xfffffffc00f08947 */ /* 0x004fea000383ffff */
[----:B------:R-:W-:Y:S05]  /*238c0*/  BRA `(.L_x_1789) ;  /* 0xffffff8800b87947 */ /* 0x000fea000383ffff */
.L_x_1607:
[----:B--2---:R2:W3:Y:S02]  /*238d0*/  SYNCS.PHASECHK.TRANS64.TRYWAIT P0, [R11+URZ+0x2d8a0], R10 ;  /* 0x02d8a00a0b0075a7 */ /* 0x0044e4000800017f */
[----:B---3--:R-:W-:Y:S05]  /*238e0*/  @!P0 NANOSLEEP.SYNCS 0x989680 ;  /* 0x009896800000895d */ /* 0x008fea0003900000 */
[----:B------:R-:W3:Y:S02]  /*238f0*/  @!P0 SYNCS.PHASECHK.TRANS64 P0, [R11+URZ+0x2d8a0], R10 ;  /* 0x02d8a00a0b0085a7 */ /* 0x000ee4000800007f */
[----:B---3--:R-:W-:Y:S05]  /*23900*/  @!P0 BRA `(.L_x_1607) ;  /* 0xfffffffc00f08947 */ /* 0x008fea000383ffff */
[----:B------:R-:W-:Y:S05]  /*23910*/  BRA `(.L_x_1790) ;  /* 0xffffff8800d07947 */ /* 0x000fea000383ffff */
.L_x_1614:
[----:B0-----:R0:W1:Y:S02]  /*23920*/  SYNCS.PHASECHK.TRANS64.TRYWAIT P0, [R11+URZ+0x2d8c0], R10 ;  /* 0x02d8c00a0b0075a7 */ /* 0x001064000800017f */
[----:B-1----:R-:W-:Y:S05]  /*23930*/  @!P0 NANOSLEEP.SYNCS 0x989680 ;  /* 0x009896800000895d */ /* 0x002fea0003900000 */
[----:B------:R-:W1:Y:S02]  /*23940*/  @!P0 SYNCS.PHASECHK.TRANS64 P0, [R11+URZ+0x2d8c0], R10 ;  /* 0x02d8c00a0b0085a7 */ /* 0x000e64000800007f */
[----:B-1----:R-:W-:Y:S05]  /*23950*/  @!P0 BRA `(.L_x_1614) ;  /* 0xfffffffc00f08947 */ /* 0x002fea000383ffff */
[----:B------:R-:W-:Y:S05]  /*23960*/  BRA `(.L_x_1791) ;  /* 0xffffff8c00cc7947 */ /* 0x000fea000383ffff */
.L_x_1623:
[----:B-1----:R1:W2:Y:S02]  /*23970*/  SYNCS.PHASECHK.TRANS64.TRYWAIT P1, [R6+URZ+0x2d8a0], R3 ;  /* 0x02d8a003060075a7 */ /* 0x0022a4000802017f */
[----:B--2---:R-:W-:Y:S05]  /*23980*/  @!P1 NANOSLEEP.SYNCS 0x989680 ;  /* 0x009896800000995d */ /* 0x004fea0003900000 */
[----:B------:R-:W2:Y:S02]  /*23990*/  @!P1 SYNCS.PHASECHK.TRANS64 P1, [R6+URZ+0x2d8a0], R3 ;  /* 0x02d8a003060095a7 */ /* 0x000ea4000802007f */
[----:B--2---:R-:W-:Y:S05]  /*239a0*/  @!P1 BRA `(.L_x_1623) ;  /* 0xfffffffc00f09947 */ /* 0x004fea000383ffff */
[----:B------:R-:W-:Y:S05]  /*239b0*/  BRA `(.L_x_1792) ;  /* 0xffffff9400007947 */ /* 0x000fea000383ffff */
.L_x_1630:
[----:B0-----:R0:W2:Y:S02]  /*239c0*/  SYNCS.PHASECHK.TRANS64.TRYWAIT P1, [R6+URZ+0x2d8c0], R3 ;  /* 0x02d8c003060075a7 */ /* 0x0010a4000802017f */
[----:B--2---:R-:W-:Y:S05]  /*239d0*/  @!P1 NANOSLEEP.SYNCS 0x989680 ;  /* 0x009896800000995d */ /* 0x004fea0003900000 */
[----:B------:R-:W2:Y:S02]  /*239e0*/  @!P1 SYNCS.PHASECHK.TRANS64 P1, [R6+URZ+0x2d8c0], R3 ;  /* 0x02d8c003060095a7 */ /* 0x000ea4000802007f */
[----:B--2---:R-:W-:Y:S05]  /*239f0*/  @!P1 BRA `(.L_x_1630) ;  /* 0xfffffffc00f09947 */ /* 0x004fea000383ffff */
[----:B------:R-:W-:Y:S05]  /*23a00*/  BRA `(.L_x_1793) ;  /* 0xffffff9400f87947 */ /* 0x000fea000383ffff */
.L_x_1653:
[----:B------:R-:W2:Y:S01]  /*23a10*/  S2R R20, SR_TID.X ;  /* 0x0000000000147919 */ /* 0x000ea20000002100 */
[----:B------:R-:W-:Y:S01]  /*23a20*/  BSSY B0, `(.L_x_1794) ;  /* 0x000000a000007945 */ /* 0x000fe20003800000 */
[----:B0-----:R-:W-:Y:S02]  /*23a30*/  IMAD.MOV.U32 R12, RZ, RZ, RZ ;  /* 0x000000ffff0c7224 */ /* 0x001fe400078e00ff */
[----:B------:R-:W-:Y:S02]  /*23a40*/  IMAD.MOV.U32 R11, RZ, RZ, 0x1f ;  /* 0x0000001fff0b7424 */ /* 0x000fe400078e00ff */
[----:B------:R-:W-:Y:S01]  /*23a50*/  IMAD.MOV.U32 R15, RZ, RZ, -0x1 ;  /* 0xffffffffff0f7424 */ /* 0x000fe200078e00ff */
[----:B--2---:R-:W-:-:S04]  /*23a60*/  SHF.R.U32.HI R20, RZ, 0x5, R20 ;  /* 0x00000005ff147819 */ /* 0x004fc80000011614 */
[----:B------:R-:W-:-:S05]  /*23a70*/  LOP3.LUT R20, R20, 0x3, RZ, 0xc0, !PT ;  /* 0x0000000314147812 */ /* 0x000fca00078ec0ff */
[----:B------:R-:W-:-:S07]  /*23a80*/  IMAD.MOV.U32 R13, RZ, RZ, R20 ;  /* 0x000000ffff0d7224 */ /* 0x000fce00078e0014 */
[----:B-1----:R-:W-:Y:S05]  /*23a90*/  WARPSYNC.COLLECTIVE R15, `(.L_x_1795) ;  /* 0x000000000f087348 */ /* 0x002fea0003c00000 */
[----:B------:R0:W2:Y:S02]  /*23aa0*/  SHFL.IDX P6, R14, R13, R12, R11 ;  /* 0x0000000c0d0e7389 */ /* 0x0000a400000c000b */
[----:B012---:R-:W-:Y:S01]  /*23ab0*/  ENDCOLLECTIVE ;  /* 0x000000000000791b */ /* 0x007fe20003800000 */
.L_x_1795:
[----:B------:R-:W-:Y:S05]  /*23ac0*/  BSYNC B0 ;  /* 0x0000000000007941 */ /* 0x000fea0003800000 */
.L_x_1794:
[----:B------:R-:W-:Y:S05]  /*23ad0*/  BRA `(.L_x_1796) ;  /* 0xffffffa400807947 */ /* 0x000fea000383ffff */
.L_x_1655:
[----:B------:R-:W-:Y:S01]  /*23ae0*/  BSSY B0, `(.L_x_1797) ;  /* 0x0000006000007945 */ /* 0x000fe20003800000 */
[----:B------:R-:W-:-:S07]  /*23af0*/  IMAD.MOV.U32 R15, RZ, RZ, -0x1 ;  /* 0xffffffffff0f7424 */ /* 0x000fce00078e00ff */
[----:B012---:R-:W-:Y:S05]  /*23b00*/  WARPSYNC.COLLECTIVE R15, `(.L_x_1798) ;  /* 0x000000000f0c7348 */ /* 0x007fea0003c00000 */
[----:B------:R-:W-:Y:S02]  /*23b10*/  ELECT P6, UR62, PT ;  /* 0x00000000003e782f */ /* 0x000fe400038c0000 */
[----:B------:R-:W-:Y:S01]  /*23b20*/  MOV R14, UR62 ;  /* 0x0000003e000e7c02 */ /* 0x000fe20008000f00 */
[----:B012---:R-:W-:Y:S10]  /*23b30*/  ENDCOLLECTIVE ;  /* 0x000000000000791b */ /* 0x007ff40003800000 */
.L_x_1798:
[----:B------:R-:W-:Y:S05]  /*23b40*/  BSYNC B0 ;  /* 0x0000000000007941 */ /* 0x000fea0003800000 */
.L_x_1797:
[----:B------:R-:W-:Y:S05]  /*23b50*/  BRA `(.L_x_1799) ;  /* 0xffffffa400887947 */ /* 0x000fea000383ffff */
.L_x_1657:
[----:B--2---:R2:W3:Y:S02]  /*23b60*/  SYNCS.PHASECHK.TRANS64.TRYWAIT P0, [R0+URZ+0x2d840], R2 ;  /* 0x02d84002000075a7 */ /* 0x0044e4000800017f */
[----:B---3--:R-:W-:Y:S05]  /*23b70*/  @!P0 NANOSLEEP.SYNCS 0x989680 ;  /* 0x009896800000895d */ /* 0x008fea0003900000 */
[----:B------:R-:W3:Y:S02]  /*23b80*/  @!P0 SYNCS.PHASECHK.TRANS64 P0, [R0+URZ+0x2d840], R2 ;  /* 0x02d84002000085a7 */ /* 0x000ee4000800007f */
[----:B---3--:R-:W-:Y:S05]  /*23b90*/  @!P0 BRA `(.L_x_1657) ;  /* 0xfffffffc00f08947 */ /* 0x008fea000383ffff */
[----:B------:R-:W-:Y:S05]  /*23ba0*/  BRA `(.L_x_1800) ;  /* 0xffffffa400d87947 */ /* 0x000fea000383ffff */
.L_x_1661:
        /* <DEDUP_REMOVED lines=13> */
.L_x_1801:
[----:B------:R-:W-:Y:S02]  /*23c80*/  IMAD.MOV.U32 R13, RZ, RZ, R4 ;  /* 0x000000ffff0d7224 */ /* 0x000fe400078e0004 */
[----:B------:R-:W-:-:S07]  /*23c90*/  IMAD.MOV.U32 R2, RZ, RZ, R14 ;  /* 0x000000ffff027224 */ /* 0x000fce00078e000e */
[----:B------:R-:W-:Y:S05]  /*23ca0*/  WARPSYNC.COLLECTIVE R15, `(.L_x_1802) ;  /* 0x000000000f087348 */ /* 0x000fea0003c00000 */
[----:B------:R0:W1:Y:S02]  /*23cb0*/  SHFL.IDX P6, R14, R13, R12, R11 ;  /* 0x0000000c0d0e7389 */ /* 0x00006400000c000b */
[----:B01----:R-:W-:Y:S01]  /*23cc0*/  ENDCOLLECTIVE ;  /* 0x000000000000791b */ /* 0x003fe20003800000 */
.L_x_1802:
[----:B------:R-:W-:Y:S02]  /*23cd0*/  IMAD.MOV.U32 R13, RZ, RZ, R0 ;  /* 0x000000ffff0d7224 */ /* 0x000fe400078e0000 */
[----:B------:R-:W-:Y:S02]  /*23ce0*/  IMAD.MOV.U32 R12, RZ, RZ, 0x1 ;  /* 0x00000001ff0c7424 */ /* 0x000fe400078e00ff */
[----:B------:R-:W-:-:S07]  /*23cf0*/  IMAD.MOV.U32 R3, RZ, RZ, R14 ;  /* 0x000000ffff037224 */ /* 0x000fce00078e000e */
[----:B------:R-:W-:Y:S05]  /*23d00*/  WARPSYNC.COLLECTIVE R15, `(.L_x_1803) ;  /* 0x000000000f087348 */ /* 0x000fea0003c00000 */
[----:B------:R0:W1:Y:S02]  /*23d10*/  SHFL.IDX P6, R14, R13, R12, R11 ;  /* 0x0000000c0d0e7389 */ /* 0x00006400000c000b */
[----:B01----:R-:W-:Y:S01]  /*23d20*/  ENDCOLLECTIVE ;  /* 0x000000000000791b */ /* 0x003fe20003800000 */
.L_x_1803:
        /* <DEDUP_REMOVED lines=17> */
.L_x_1804:
[----:B------:R-:W-:Y:S02]  /*23e40*/  IMAD.MOV.U32 R13, RZ, RZ, R0 ;  /* 0x000000ffff0d7224 */ /* 0x000fe400078e0000 */
[----:B------:R-:W-:Y:S02]  /*23e50*/  IMAD.MOV.U32 R12, RZ, RZ, 0x2 ;  /* 0x00000002ff0c7424 */ /* 0x000fe400078e00ff */
[----:B------:R-:W-:-:S07]  /*23e60*/  IMAD.MOV.U32 R3, RZ, RZ, R14 ;  /* 0x000000ffff037224 */ /* 0x000fce00078e000e */
[----:B------:R-:W-:Y:S05]  /*23e70*/  WARPSYNC.COLLECTIVE R15, `(.L_x_1805) ;  /* 0x000000000f087348 */ /* 0x000fea0003c00000 */
[----:B------:R0:W1:Y:S02]  /*23e80*/  SHFL.IDX P6, R14, R13, R12, R11 ;  /* 0x0000000c0d0e7389 */ /* 0x00006400000c000b */
[----:B01----:R-:W-:Y:S01]  /*23e90*/  ENDCOLLECTIVE ;  /* 0x000000000000791b */ /* 0x003fe20003800000 */
.L_x_1805:
        /* <DEDUP_REMOVED lines=18> */
.L_x_1806:
[----:B------:R-:W-:Y:S02]  /*23fc0*/  IMAD.MOV.U32 R13, RZ, RZ, R0 ;  /* 0x000000ffff0d7224 */ /* 0x000fe400078e0000 */
[----:B------:R-:W-:Y:S02]  /*23fd0*/  IMAD.MOV.U32 R12, RZ, RZ, 0x3 ;  /* 0x00000003ff0c7424 */ /* 0x000fe400078e00ff */
[----:B------:R-:W-:-:S07]  /*23fe0*/  IMAD.MOV.U32 R3, RZ, RZ, R14 ;  /* 0x000000ffff037224 */ /* 0x000fce00078e000e */
[----:B------:R-:W-:Y:S05]  /*23ff0*/  WARPSYNC.COLLECTIVE R15, `(.L_x_1807) ;  /* 0x000000000f087348 */ /* 0x000fea0003c00000 */
[----:B------:R0:W1:Y:S02]  /*24000*/  SHFL.IDX P6, R14, R13, R12, R11 ;  /* 0x0000000c0d0e7389 */ /* 0x00006400000c000b */
[----:B01----:R-:W-:Y:S01]  /*24010*/  ENDCOLLECTIVE ;  /* 0x000000000000791b */ /* 0x003fe20003800000 */
.L_x_1807:
        /* <DEDUP_REMOVED lines=10> */
.L_x_1808:
        /* <DEDUP_REMOVED lines=13> */
.L_x_1809:
        /* <DEDUP_REMOVED lines=8> */
.L_x_1810:
        /* <DEDUP_REMOVED lines=12> */
.L_x_1811:
        /* <DEDUP_REMOVED lines=8> */
.L_x_1812:
        /* <DEDUP_REMOVED lines=11> */
.L_x_1664:
[----:B0-----:R0:W1:Y:S02]  /*24400*/  SYNCS.PHASECHK.TRANS64.TRYWAIT P0, [R22+URZ+0x2d820], R3 ;  /* 0x02d82003160075a7 */ /* 0x001064000800017f */
[----:B-1----:R-:W-:Y:S05]  /*24410*/  @!P0 NANOSLEEP.SYNCS 0x989680 ;  /* 0x009896800000895d */ /* 0x002fea0003900000 */
[----:B------:R-:W1:Y:S02]  /*24420*/  @!P0 SYNCS.PHASECHK.TRANS64 P0, [R22+URZ+0x2d820], R3 ;  /* 0x02d82003160085a7 */ /* 0x000e64000800007f */
[----:B-1----:R-:W-:Y:S05]  /*24430*/  @!P0 BRA `(.L_x_1664) ;  /* 0xfffffffc00f08947 */ /* 0x002fea000383ffff */
[----:B------:R-:W-:Y:S05]  /*24440*/  BRA `(.L_x_1814) ;  /* 0xffffffac00d07947 */ /* 0x000fea000383ffff */
.L_x_1673:
[----:B0-----:R0:W2:Y:S02]  /*24450*/  SYNCS.PHASECHK.TRANS64.TRYWAIT P0, [R3+URZ+0x2d840], R2 ;  /* 0x02d84002030075a7 */ /* 0x0010a4000800017f */
[----:B--2---:R-:W-:Y:S05]  /*24460*/  @!P0 NANOSLEEP.SYNCS 0x989680 ;  /* 0x009896800000895d */ /* 0x004fea0003900000 */
[----:B------:R-:W2:Y:S02]  /*24470*/  @!P0 SYNCS.PHASECHK.TRANS64 P0, [R3+URZ+0x2d840], R2 ;  /* 0x02d84002030085a7 */ /* 0x000ea4000800007f */
[----:B--2---:R-:W-:Y:S05]  /*24480*/  @!P0 BRA `(.L_x_1673) ;  /* 0xfffffffc00f08947 */ /* 0x004fea000383ffff */
[----:B------:R-:W-:Y:S05]  /*24490*/  BRA `(.L_x_1815) ;  /* 0xffffffb0008c7947 */ /* 0x000fea000383ffff */
.L_x_1680:
[----:B0-----:R0:W1:Y:S02]  /*244a0*/  SYNCS.PHASECHK.TRANS64.TRYWAIT P0, [R3+URZ+0x60], R2 ;  /* 0x00006002030075a7 */ /* 0x001064000800017f */
[----:B-1----:R-:W-:Y:S05]  /*244b0*/  @!P0 NANOSLEEP.SYNCS 0x989680 ;  /* 0x009896800000895d */ /* 0x002fea0003900000 */
[----:B------:R-:W1:Y:S02]  /*244c0*/  @!P0 SYNCS.PHASECHK.TRANS64 P0, [R3+URZ+0x60], R2 ;  /* 0x00006002030085a7 */ /* 0x000e64000800007f */
[----:B-1----:R-:W-:Y:S05]  /*244d0*/  @!P0 BRA `(.L_x_1680) ;  /* 0xfffffffc00f08947 */ /* 0x002fea000383ffff */
[----:B------:R-:W-:Y:S05]  /*244e0*/  BRA `(.L_x_1816) ;  /* 0xffffffb400987947 */ /* 0x000fea000383ffff */
.L_x_1690:
[----:B0-----:R0:W2:Y:S02]  /*244f0*/  SYNCS.PHASECHK.TRANS64.TRYWAIT P0, [R3+URZ+0x2d840], R2 ;  /* 0x02d84002030075a7 */ /* 0x0010a4000800017f */
[----:B--2---:R-:W-:Y:S05]  /*24500*/  @!P0 NANOSLEEP.SYNCS 0x989680 ;  /* 0x009896800000895d */ /* 0x004fea0003900000 */
[----:B------:R-:W2:Y:S02]  /*24510*/  @!P0 SYNCS.PHASECHK.TRANS64 P0, [R3+URZ+0x2d840], R2 ;  /* 0x02d84002030085a7 */ /* 0x000ea4000800007f */
[----:B--2---:R-:W-:Y:S05]  /*24520*/  @!P0 BRA `(.L_x_1690) ;  /* 0xfffffffc00f08947 */ /* 0x004fea000383ffff */
[----:B------:R-:W-:Y:S05]  /*24530*/  BRA `(.L_x_1817) ;  /* 0xffffffbc00587947 */ /* 0x000fea000383ffff */
.L_x_1697:
[----:B0-----:R0:W1:Y:S02]  /*24540*/  SYNCS.PHASECHK.TRANS64.TRYWAIT P0, [R11+URZ+0x60], R26 ;  /* 0x0000601a0b0075a7 */ /* 0x001064000800017f */
[----:B-1----:R-:W-:Y:S05]  /*24550*/  @!P0 NANOSLEEP.SYNCS 0x989680 ;  /* 0x009896800000895d */ /* 0x002fea0003900000 */
[----:B------:R-:W1:Y:S02]  /*24560*/  @!P0 SYNCS.PHASECHK.TRANS64 P0, [R11+URZ+0x60], R26 ;  /* 0x0000601a0b0085a7 */ /* 0x000e64000800007f */
[----:B-1----:R-:W-:Y:S05]  /*24570*/  @!P0 BRA `(.L_x_1697) ;  /* 0xfffffffc00f08947 */ /* 0x002fea000383ffff */
[----:B------:R-:W-:Y:S05]  /*24580*/  BRA `(.L_x_1818) ;  /* 0xffffffc000647947 */ /* 0x000fea000383ffff */
.L_x_1707:
[----:B0-----:R0:W2:Y:S02]  /*24590*/  SYNCS.PHASECHK.TRANS64.TRYWAIT P0, [R2+URZ+0x2d840], R3 ;  /* 0x02d84003020075a7 */ /* 0x0010a4000800017f */
[----:B--2---:R-:W-:Y:S05]  /*245a0*/  @!P0 NANOSLEEP.SYNCS 0x989680 ;  /* 0x009896800000895d */ /* 0x004fea0003900000 */
[----:B------:R-:W2:Y:S02]  /*245b0*/  @!P0 SYNCS.PHASECHK.TRANS64 P0, [R2+URZ+0x2d840], R3 ;  /* 0x02d84003020085a7 */ /* 0x000ea4000800007f */
[----:B--2---:R-:W-:Y:S05]  /*245c0*/  @!P0 BRA `(.L_x_1707) ;  /* 0xfffffffc00f08947 */ /* 0x004fea000383ffff */
[----:B------:R-:W-:Y:S05]  /*245d0*/  BRA `(.L_x_1819) ;  /* 0xffffffc400f07947 */ /* 0x000fea000383ffff */
.L_x_1714:
[----:B0-----:R0:W1:Y:S02]  /*245e0*/  SYNCS.PHASECHK.TRANS64.TRYWAIT P0, [R7+URZ+0x60], R2 ;  /* 0x00006002070075a7 */ /* 0x001064000800017f */
[----:B-1----:R-:W-:Y:S05]  /*245f0*/  @!P0 NANOSLEEP.SYNCS 0x989680 ;  /* 0x009896800000895d */ /* 0x002fea0003900000 */
[----:B------:R-:W1:Y:S02]  /*24600*/  @!P0 SYNCS.PHASECHK.TRANS64 P0, [R7+URZ+0x60], R2 ;  /* 0x00006002070085a7 */ /* 0x000e64000800007f */
[----:B-1----:R-:W-:Y:S05]  /*24610*/  @!P0 BRA `(.L_x_1714) ;  /* 0xfffffffc00f08947 */ /* 0x002fea000383ffff */
[----:B------:R-:W-:Y:S05]  /*24620*/  BRA `(.L_x_1820) ;  /* 0xffffffcc00007947 */ /* 0x000fea000383ffff */
.L_x_1726:
[----:B0-----:R0:W1:Y:S02]  /*24630*/  SYNCS.PHASECHK.TRANS64.TRYWAIT P0, [R3+URZ+0x2d860], R0 ;  /* 0x02d86000030075a7 */ /* 0x001064000800017f */
[----:B-1----:R-:W-:Y:S05]  /*24640*/  @!P0 NANOSLEEP.SYNCS 0x989680 ;  /* 0x009896800000895d */ /* 0x002fea0003900000 */
[----:B------:R-:W1:Y:S02]  /*24650*/  @!P0 SYNCS.PHASECHK.TRANS64 P0, [R3+URZ+0x2d860], R0 ;  /* 0x02d86000030085a7 */ /* 0x000e64000800007f */
[----:B-1----:R-:W-:Y:S05]  /*24660*/  @!P0 BRA `(.L_x_1726) ;  /* 0xfffffffc00f08947 */ /* 0x002fea000383ffff */
[----:B------:R-:W-:Y:S05]  /*24670*/  BRA `(.L_x_1821) ;  /* 0xffffffd000787947 */ /* 0x000fea000383ffff */
.L_x_1734:
[----:B------:R-:W-:Y:S01]  /*24680*/  BSSY B0, `(.L_x_1822) ;  /* 0x0000008000007945 */ /* 0x000fe20003800000 */
[----:B------:R-:W-:Y:S02]  /*24690*/  IMAD.MOV.U32 R13, RZ, RZ, R16 ;  /* 0x000000ffff0d7224 */ /* 0x000fe400078e0010 */
[----:B0-----:R-:W-:Y:S02]  /*246a0*/  IMAD.MOV.U32 R12, RZ, RZ, RZ ;  /* 0x000000ffff0c7224 */ /* 0x001fe400078e00ff */
[----:B------:R-:W-:Y:S02]  /*246b0*/  IMAD.MOV.U32 R11, RZ, RZ, 0x1f ;  /* 0x0000001fff0b7424 */ /* 0x000fe400078e00ff */
[----:B------:R-:W-:-:S07]  /*246c0*/  IMAD.MOV.U32 R15, RZ, RZ, -0x1 ;  /* 0xffffffffff0f7424 */ /* 0x000fce00078e00ff */
[----:B------:R-:W-:Y:S05]  /*246d0*/  WARPSYNC.COLLECTIVE R15, `(.L_x_1823) ;  /* 0x000000000f087348 */ /* 0x000fea0003c00000 */
[----:B------:R0:W1:Y:S02]  /*246e0*/  SHFL.IDX P6, R14, R13, R12, R11 ;  /* 0x0000000c0d0e7389 */ /* 0x00006400000c000b */
[----:B01----:R-:W-:Y:S01]  /*246f0*/  ENDCOLLECTIVE ;  /* 0x000000000000791b */ /* 0x003fe20003800000 */
.L_x_1823:
[----:B------:R-:W-:Y:S05]  /*24700*/  BSYNC B0 ;  /* 0x0000000000007941 */ /* 0x000fea0003800000 */
.L_x_1822:
        /* <DEDUP_REMOVED lines=9> */
.L_x_1824:
        /* <DEDUP_REMOVED lines=18> */
.L_x_1825:
[----:B------:R-:W-:Y:S01]  /*248c0*/  IMAD.MOV.U32 R12, RZ, RZ, 0x2 ;  /* 0x00000002ff0c7424 */ /* 0x000fe200078e00ff */
[----:B------:R-:W-:-:S05]  /*248d0*/  SEL R5, R14, RZ, P1 ;  /* 0x000000ff0e057207 */ /* 0x000fca0000800000 */
[----:B------:R-:W-:-:S04]  /*248e0*/  IMAD.IADD R4, R2, 0x1, R5 ;  /* 0x0000000102047824 */ /* 0x000fc800078e0205 */
[----:B------:R-:W-:-:S07]  /*248f0*/  IMAD.MOV.U32 R13, RZ, RZ, R4 ;  /* 0x000000ffff0d7224 */ /* 0x000fce00078e0004 */
[----:B------:R-:W-:Y:S05]  /*24900*/  WARPSYNC.COLLECTIVE R15, `(.L_x_1826) ;  /* 0x000000000f087348 */ /* 0x000fea0003c00000 */
[----:B------:R0:W1:Y:S02]  /*24910*/  SHFL.UP P6, R14, R13, R12, R11 ;  /* 0x0400000c0d0e7389 */ /* 0x00006400000c000b */
[----:B01----:R-:W-:Y:S01]  /*24920*/  ENDCOLLECTIVE ;  /* 0x000000000000791b */ /* 0x003fe20003800000 */
.L_x_1826:
[----:B------:R-:W-:Y:S01]  /*24930*/  IMAD.MOV.U32 R12, RZ, RZ, 0x4 ;  /* 0x00000004ff0c7424 */ /* 0x000fe200078e00ff */
[----:B------:R-:W-:-:S05]  /*24940*/  SEL R5, R14, RZ, P2 ;  /* 0x000000ff0e057207 */ /* 0x000fca0001000000 */
[----:B------:R-:W-:-:S04]  /*24950*/  IMAD.IADD R5, R4, 0x1, R5 ;  /* 0x0000000104057824 */ /* 0x000fc800078e0205 */
[----:B------:R-:W-:-:S07]  /*24960*/  IMAD.MOV.U32 R13, RZ, RZ, R5 ;  /* 0x000000ffff0d7224 */ /* 0x000fce00078e0005 */
[----:B------:R-:W-:Y:S05]  /*24970*/  WARPSYNC.COLLECTIVE R15, `(.L_x_1827) ;  /* 0x000000000f087348 */ /* 0x000fea0003c00000 */
[----:B------:R0:W1:Y:S02]  /*24980*/  SHFL.UP P6, R14, R13, R12, R11 ;  /* 0x0400000c0d0e7389 */ /* 0x00006400000c000b */
[----:B01----:R-:W-:Y:S01]  /*24990*/  ENDCOLLECTIVE ;  /* 0x000000000000791b */ /* 0x003fe20003800000 */
.L_x_1827:
[----:B------:R-:W-:Y:S01]  /*249a0*/  IMAD.MOV.U32 R12, RZ, RZ, 0x8 ;  /* 0x00000008ff0c7424 */ /* 0x000fe200078e00ff */
[----:B------:R-:W-:-:S05]  /*249b0*/  SEL R6, R14, RZ, P3 ;  /* 0x000000ff0e067207 */ /* 0x000fca0001800000 */
[----:B------:R-:W-:-:S04]  /*249c0*/  IMAD.IADD R6, R5, 0x1, R6 ;  /* 0x0000000105067824 */ /* 0x000fc800078e0206 */
[----:B------:R-:W-:-:S07]  /*249d0*/  IMAD.MOV.U32 R13, RZ, RZ, R6 ;  /* 0x000000ffff0d7224 */ /* 0x000fce00078e0006 */
[----:B------:R-:W-:Y:S05]  /*249e0*/  WARPSYNC.COLLECTIVE R15, `(.L_x_1828) ;  /* 0x000000000f087348 */ /* 0x000fea0003c00000 */
[----:B------:R0:W1:Y:S02]  /*249f0*/  SHFL.UP P6, R14, R13, R12, R11 ;  /* 0x0400000c0d0e7389 */ /* 0x00006400000c000b */
[----:B01----:R-:W-:Y:S01]  /*24a00*/  ENDCOLLECTIVE ;  /* 0x000000000000791b */ /* 0x003fe20003800000 */
.L_x_1828:
[----:B------:R-:W-:Y:S01]  /*24a10*/  IMAD.MOV.U32 R12, RZ, RZ, 0x10 ;  /* 0x00000010ff0c7424 */ /* 0x000fe200078e00ff */
[----:B------:R-:W-:-:S05]  /*24a20*/  SEL R3, R14, RZ, P4 ;  /* 0x000000ff0e037207 */ /* 0x000fca0002000000 */
[----:B------:R-:W-:-:S04]  /*24a30*/  IMAD.IADD R4, R6, 0x1, R3 ;  /* 0x0000000106047824 */ /* 0x000fc800078e0203 */
[----:B------:R-:W-:-:S07]  /*24a40*/  IMAD.MOV.U32 R13, RZ, RZ, R4 ;  /* 0x000000ffff0d7224 */ /* 0x000fce00078e0004 */
[----:B------:R-:W-:Y:S05]  /*24a50*/  WARPSYNC.COLLECTIVE R15, `(.L_x_1829) ;  /* 0x000000000f087348 */ /* 0x000fea0003c00000 */
[----:B------:R0:W1:Y:S02]  /*24a60*/  SHFL.UP P6, R14, R13, R12, R11 ;  /* 0x0400000c0d0e7389 */ /* 0x00006400000c000b */
[----:B01----:R-:W-:Y:S01]  /*24a70*/  ENDCOLLECTIVE ;  /* 0x000000000000791b */ /* 0x003fe20003800000 */
.L_x_1829:
        /* <DEDUP_REMOVED lines=8> */
.L_x_1830:
[----:B------:R-:W-:Y:S05]  /*24b00*/  BRA `(.L_x_1831) ;  /* 0xffffffd400247947 */ /* 0x000fea000383ffff */
.L_x_1739:
[----:B------:R-:W-:Y:S01]  /*24b10*/  BSSY B0, `(.L_x_1832) ;  /* 0x0000008000007945 */ /* 0x000fe20003800000 */
[----:B-----5:R-:W-:Y:S02]  /*24b20*/  IMAD.MOV.U32 R13, RZ, RZ, R2 ;  /* 0x000000ffff0d7224 */ /* 0x020fe400078e0002 */
[----:B0-----:R-:W-:Y:S02]  /*24b30*/  IMAD.MOV.U32 R12, RZ, RZ, 0x1 ;  /* 0x00000001ff0c7424 */ /* 0x001fe400078e00ff */
[----:B------:R-:W-:Y:S02]  /*24b40*/  IMAD.MOV.U32 R11, RZ, RZ, RZ ;  /* 0x000000ffff0b7224 */ /* 0x000fe400078e00ff */
[----:B------:R-:W-:-:S07]  /*24b50*/  IMAD.MOV.U32 R15, RZ, RZ, -0x1 ;  /* 0xffffffffff0f7424 */ /* 0x000fce00078e00ff */
[----:B-12---:R-:W-:Y:S05]  /*24b60*/  WARPSYNC.COLLECTIVE R15, `(.L_x_1833) ;  /* 0x000000000f087348 */ /* 0x006fea0003c00000 */
[----:B------:R0:W3:Y:S02]  /*24b70*/  SHFL.UP P6, R14, R13, R12, R11 ;  /* 0x0400000c0d0e7389 */ /* 0x0000e400000c000b */
[----:B0123--:R-:W-:Y:S01]  /*24b80*/  ENDCOLLECTIVE ;  /* 0x000000000000791b */ /* 0x00ffe20003800000 */
.L_x_1833:
[----:B------:R-:W-:Y:S05]  /*24b90*/  BSYNC B0 ;  /* 0x0000000000007941 */ /* 0x000fea0003800000 */
.L_x_1832:
        /* <DEDUP_REMOVED lines=8> */
.L_x_1834:
[----:B------:R-:W-:Y:S01]  /*24c20*/  IMAD.MOV.U32 R12, RZ, RZ, 0x4 ;  /* 0x00000004ff0c7424 */ /* 0x000fe200078e00ff */
[----:B------:R-:W-:-:S05]  /*24c30*/  SEL R14, R14, RZ, P2 ;  /* 0x000000ff0e0e7207 */ /* 0x000fca0001000000 */
[----:B------:R-:W-:-:S04]  /*24c40*/  IMAD.IADD R3, R13, 0x1, R14 ;  /* 0x000000010d037824 */ /* 0x000fc800078e020e */
[----:B------:R-:W-:-:S07]  /*24c50*/  IMAD.MOV.U32 R13, RZ, RZ, R3 ;  /* 0x000000ffff0d7224 */ /* 0x000fce00078e0003 */
[----:B------:R-:W-:Y:S05]  /*24c60*/  WARPSYNC.COLLECTIVE R15, `(.L_x_1835) ;  /* 0x000000000f087348 */ /* 0x000fea0003c00000 */
[----:B------:R0:W1:Y:S02]  /*24c70*/  SHFL.UP P6, R14, R13, R12, R11 ;  /* 0x0400000c0d0e7389 */ /* 0x00006400000c000b */
[----:B01----:R-:W-:Y:S01]  /*24c80*/  ENDCOLLECTIVE ;  /* 0x000000000000791b */ /* 0x003fe20003800000 */
.L_x_1835:
[----:B------:R-:W-:Y:S01]  /*24c90*/  IMAD.MOV.U32 R12, RZ, RZ, 0x8 ;  /* 0x00000008ff0c7424 */ /* 0x000fe200078e00ff */
[----:B------:R-:W-:-:S05]  /*24ca0*/  SEL R4, R14, RZ, P3 ;  /* 0x000000ff0e047207 */ /* 0x000fca0001800000 */
[----:B------:R-:W-:-:S04]  /*24cb0*/  IMAD.IADD R4, R3, 0x1, R4 ;  /* 0x0000000103047824 */ /* 0x000fc800078e0204 */
[----:B------:R-:W-:-:S07]  /*24cc0*/  IMAD.MOV.U32 R13, RZ, RZ, R4 ;  /* 0x000000ffff0d7224 */ /* 0x000fce00078e0004 */
[----:B------:R-:W-:Y:S05]  /*24cd0*/  WARPSYNC.COLLECTIVE R15, `(.L_x_1836) ;  /* 0x000000000f087348 */ /* 0x000fea0003c00000 */
[----:B------:R0:W1:Y:S02]  /*24ce0*/  SHFL.UP P6, R14, R13, R12, R11 ;  /* 0x0400000c0d0e7389 */ /* 0x00006400000c000b */
[----:B01----:R-:W-:Y:S01]  /*24cf0*/  ENDCOLLECTIVE ;  /* 0x000000000000791b */ /* 0x003fe20003800000 */
.L_x_1836:
[----:B------:R-:W-:Y:S01]  /*24d00*/  IMAD.MOV.U32 R12, RZ, RZ, 0x10 ;  /* 0x00000010ff0c7424 */ /* 0x000fe200078e00ff */
[----:B------:R-:W-:-:S05]  /*24d10*/  SEL R5, R14, RZ, P4 ;  /* 0x000000ff0e057207 */ /* 0x000fca0002000000 */
[----:B------:R-:W-:-:S04]  /*24d20*/  IMAD.IADD R5, R4, 0x1, R5 ;  /* 0x0000000104057824 */ /* 0x000fc800078e0205 */
[----:B------:R-:W-:-:S07]  /*24d30*/  IMAD.MOV.U32 R13, RZ, RZ, R5 ;  /* 0x000000ffff0d7224 */ /* 0x000fce00078e0005 */
[----:B------:R-:W-:Y:S05]  /*24d40*/  WARPSYNC.COLLECTIVE R15, `(.L_x_1837) ;  /* 0x000000000f087348 */ /* 0x000fea0003c00000 */
[----:B------:R0:W1:Y:S02]  /*24d50*/  SHFL.UP P6, R14, R13, R12, R11 ;  /* 0x0400000c0d0e7389 */ /* 0x00006400000c000b */
[----:B01----:R-:W-:Y:S01]  /*24d60*/  ENDCOLLECTIVE ;  /* 0x000000000000791b */ /* 0x003fe20003800000 */
.L_x_1837:
        /* <DEDUP_REMOVED lines=8> */
.L_x_1838:
[----:B------:R-:W-:Y:S05]  /*24df0*/  BRA `(.L_x_1839) ;  /* 0xffffffd400047947 */ /* 0x000fea000383ffff */
.L_x_1741:
[----:B------:R-:W-:Y:S01]  /*24e00*/  BSSY B0, `(.L_x_1840) ;  /* 0x0000006000007945 */ /* 0x000fe20003800000 */
[----:B------:R-:W-:Y:S01]  /*24e10*/  PLOP3.LUT P6, PT, P6, PT, PT, 0x8, 0x0 ;  /* 0x000000000000781c */ /* 0x000fe200037ce170 */
[----:B------:R-:W-:-:S12]  /*24e20*/  IMAD.MOV.U32 R15, RZ, RZ, -0x1 ;  /* 0xffffffffff0f7424 */ /* 0x000fd800078e00ff */
[----:B01----:R-:W-:Y:S05]  /*24e30*/  WARPSYNC.COLLECTIVE R15, `(.L_x_1841) ;  /* 0x000000000f087348 */ /* 0x003fea0003c00000 */
[----:B------:R-:W-:Y:S01]  /*24e40*/  VOTE.ANY R14, PT, P6 ;  /* 0x00000000000e7806 */ /* 0x000fe200030e0100 */
[----:B01----:R-:W-:Y:S06]  /*24e50*/  ENDCOLLECTIVE ;  /* 0x000000000000791b */ /* 0x003fec0003800000 */
.L_x_1841:
[----:B------:R-:W-:Y:S05]  /*24e60*/  BSYNC B0 ;  /* 0x0000000000007941 */ /* 0x000fea0003800000 */
.L_x_1840:
        /* <DEDUP_REMOVED lines=9> */
.L_x_1842:
[----:B------:R-:W-:Y:S01]  /*24f00*/  IMAD.MOV.U32 R17, RZ, RZ, R14 ;  /* 0x000000ffff117224 */ /* 0x000fe200078e000e */
[----:B------:R-:W-:Y:S06]  /*24f10*/  BRA `(.L_x_1843) ;  /* 0xffffffd000f47947 */ /* 0x000fec000383ffff */
.L_x_1743:
[----:B------:R-:W-:Y:S01]  /*24f20*/  BSSY B0, `(.L_x_1844) ;  /* 0x0000007000007945 */ /* 0x000fe20003800000 */
[----:B------:R-:W-:Y:S02]  /*24f30*/  IMAD.MOV.U32 R13, RZ, RZ, R3 ;  /* 0x000000ffff0d7224 */ /* 0x000fe400078e0003 */
[----:B------:R-:W-:Y:S02]  /*24f40*/  IMAD.MOV.U32 R11, RZ, RZ, 0x1f ;  /* 0x0000001fff0b7424 */ /* 0x000fe400078e00ff */
[----:B------:R-:W-:-:S07]  /*24f50*/  IMAD.MOV.U32 R15, RZ, RZ, -0x1 ;  /* 0xffffffffff0f7424 */ /* 0x000fce00078e00ff */
[----:B-123--:R-:W-:Y:S05]  /*24f60*/  WARPSYNC.COLLECTIVE R15, `(.L_x_1845) ;  /* 0x000000000f087348 */ /* 0x00efea0003c00000 */
[----:B------:R0:W4:Y:S02]  /*24f70*/  SHFL.IDX P6, R14, R13, R12, R11 ;  /* 0x0000000c0d0e7389 */ /* 0x00012400000c000b */
[----:B01234-:R-:W-:Y:S01]  /*24f80*/  ENDCOLLECTIVE ;  /* 0x000000000000791b */ /* 0x01ffe20003800000 */
.L_x_1845:
[----:B------:R-:W-:Y:S05]  /*24f90*/  BSYNC B0 ;  /* 0x0000000000007941 */ /* 0x000fea0003800000 */
.L_x_1844:
[----:B------:R-:W-:Y:S01]  /*24fa0*/  IMAD.MOV.U32 R5, RZ, RZ, R14 ;  /* 0x000000ffff057224 */ /* 0x000fe200078e000e */
[----:B------:R-:W-:Y:S06]  /*24fb0*/  BRA `(.L_x_1742) ;  /* 0xffffffd000e87947 */ /* 0x000fec000383ffff */
.L_x_1747:
[----:B0-----:R0:W2:Y:S02]  /*24fc0*/  SYNCS.PHASECHK.TRANS64.TRYWAIT P0, [R9+URZ+0x2d820], R0 ;  /* 0x02d82000090075a7 */ /* 0x0010a4000800017f */
[----:B--2---:R-:W-:Y:S05]  /*24fd0*/  @!P0 NANOSLEEP.SYNCS 0x989680 ;  /* 0x009896800000895d */ /* 0x004fea0003900000 */
[----:B------:R-:W2:Y:S02]  /*24fe0*/  @!P0 SYNCS.PHASECHK.TRANS64 P0, [R9+URZ+0x2d820], R0 ;  /* 0x02d82000090085a7 */ /* 0x000ea4000800007f */
[----:B--2---:R-:W-:Y:S05]  /*24ff0*/  @!P0 BRA `(.L_x_1747) ;  /* 0xfffffffc00f08947 */ /* 0x004fea000383ffff */
[----:B------:R-:W-:Y:S05]  /*25000*/  BRA `(.L_x_1846) ;  /* 0xffffffd800607947 */ /* 0x000fea000383ffff */
.L_x_1748:
        /* <DEDUP_REMOVED lines=8> */
[----:B01-3--:R-:W-:Y:S05]  /*25090*/  WARPSYNC.COLLECTIVE R15, `(.L_x_1848) ;  /* 0x000000000f087348 */ /* 0x00bfea0003c00000 */
[----:B------:R2:W4:Y:S02]  /*250a0*/  SHFL.IDX P6, R14, R13, R12, R11 ;  /* 0x0000000c0d0e7389 */ /* 0x00052400000c000b */
[----:B01234-:R-:W-:Y:S01]  /*250b0*/  ENDCOLLECTIVE ;  /* 0x000000000000791b */ /* 0x01ffe20003800000 */
.L_x_1848:
[----:B------:R-:W-:Y:S05]  /*250c0*/  BSYNC B0 ;  /* 0x0000000000007941 */ /* 0x000fea0003800000 */
.L_x_1847:
[----:B------:R-:W-:Y:S05]  /*250d0*/  BRA `(.L_x_1849) ;  /* 0xffffffd800487947 */ /* 0x000fea000383ffff */
.L_x_1749:
[----:B------:R-:W-:Y:S01]  /*250e0*/  BSSY B0, `(.L_x_1850) ;  /* 0x0000006000007945 */ /* 0x000fe20003800000 */
[----:B------:R-:W-:-:S07]  /*250f0*/  IMAD.MOV.U32 R15, RZ, RZ, -0x1 ;  /* 0xffffffffff0f7424 */ /* 0x000fce00078e00ff */
[----:B01-3--:R-:W-:Y:S05]  /*25100*/  WARPSYNC.COLLECTIVE R15, `(.L_x_1851) ;  /* 0x000000000f0c7348 */ /* 0x00bfea0003c00000 */
[----:B------:R-:W-:Y:S02]  /*25110*/  ELECT P6, UR62, PT ;  /* 0x00000000003e782f */ /* 0x000fe400038c0000 */
[----:B------:R-:W-:Y:S01]  /*25120*/  MOV R14, UR62 ;  /* 0x0000003e000e7c02 */ /* 0x000fe20008000f00 */
[----:B01-3--:R-:W-:Y:S10]  /*25130*/  ENDCOLLECTIVE ;  /* 0x000000000000791b */ /* 0x00bff40003800000 */
.L_x_1851:
[----:B------:R-:W-:Y:S05]  /*25140*/  BSYNC B0 ;  /* 0x0000000000007941 */ /* 0x000fea0003800000 */
.L_x_1850:
[----:B------:R-:W-:Y:S05]  /*25150*/  BRA `(.L_x_1852) ;  /* 0xffffffd8003c7947 */ /* 0x000fea000383ffff */
.L_x_1751:
[----:B0-----:R0:W2:Y:S02]  /*25160*/  SYNCS.PHASECHK.TRANS64.TRYWAIT P0, [R5+URZ], R4 ;  /* 0x00000004050075a7 */ /* 0x0010a4000800017f */
[----:B--2---:R-:W-:Y:S05]  /*25170*/  @!P0 NANOSLEEP.SYNCS 0x989680 ;  /* 0x009896800000895d */ /* 0x004fea0003900000 */
[----:B------:R-:W2:Y:S02]  /*25180*/  @!P0 SYNCS.PHASECHK.TRANS64 P0, [R5+URZ], R4 ;  /* 0x00000004050085a7 */ /* 0x000ea4000800007f */
[----:B--2---:R-:W-:Y:S05]  /*25190*/  @!P0 BRA `(.L_x_1751) ;  /* 0xfffffffc00f08947 */ /* 0x004fea000383ffff */
[----:B------:R-:W-:Y:S05]  /*251a0*/  BRA `(.L_x_1853) ;  /* 0xffffffd800707947 */ /* 0x000fea000383ffff */
.L_x_1752:
[----:B--2---:R2:W4:Y:S02]  /*251b0*/  SYNCS.PHASECHK.TRANS64.TRYWAIT P0, [R3+URZ], R2 ;  /* 0x00000002030075a7 */ /* 0x004524000800017f */
[----:B----4-:R-:W-:Y:S05]  /*251c0*/  @!P0 NANOSLEEP.SYNCS 0x989680 ;  /* 0x009896800000895d */ /* 0x010fea0003900000 */
[----:B------:R-:W4:Y:S02]  /*251d0*/  @!P0 SYNCS.PHASECHK.TRANS64 P0, [R3+URZ], R2 ;  /* 0x00000002030085a7 */ /* 0x000f24000800007f */
[----:B----4-:R-:W-:Y:S05]  /*251e0*/  @!P0 BRA `(.L_x_1752) ;  /* 0xfffffffc00f08947 */ /* 0x010fea000383ffff */
[----:B------:R-:W-:Y:S05]  /*251f0*/  BRA `(.L_x_1854) ;  /* 0xffffffd800647947 */ /* 0x000fea000383ffff */
.L_x_1754:
[----:B----4-:R4:W0:Y:S02]  /*25200*/  SYNCS.PHASECHK.TRANS64.TRYWAIT P0, [R23+URZ], R4 ;  /* 0x00000004170075a7 */ /* 0x010824000800017f */
[----:B0-----:R-:W-:Y:S05]  /*25210*/  @!P0 NANOSLEEP.SYNCS 0x989680 ;  /* 0x009896800000895d */ /* 0x001fea0003900000 */
[----:B------:R-:W0:Y:S02]  /*25220*/  @!P0 SYNCS.PHASECHK.TRANS64 P0, [R23+URZ], R4 ;  /* 0x00000004170085a7 */ /* 0x000e24000800007f */
[----:B0-----:R-:W-:Y:S05]  /*25230*/  @!P0 BRA `(.L_x_1754) ;  /* 0xfffffffc00f08947 */ /* 0x001fea000383ffff */
[----:B------:R-:W-:Y:S05]  /*25240*/  BRA `(.L_x_1855) ;  /* 0xffffffd800687947 */ /* 0x000fea000383ffff */
.L_x_1856:
        /* <DEDUP_REMOVED lines=11> */
.L_x_2729:


//--------------------- .text._ZN7cutlass13device_kernelIN5flash11enable_sm90INS1_16FlashAttnFwdSm90INS1_25CollectiveMainloopFwdSm90ILi2EN4cute5tupleIJNS5_1CILi1EEES8_S8_EEENS6_IJNS7_ILi192EEENS7_ILi144EEENS7_ILi96EEEEEELi96ENS_10bfloat16_tEfNS_4arch4Sm90ELb1ELb0ELb0ELb0ELb0ELb0ELb0ELb0ELb1ELb1ELb0ELb0EEENS1_21CollectiveEpilogueFwdINS6_IJSA_SC_SB_EEES9_SE_SG_Li384ELb0ELb1ELb0ELb0EEENS1_30DynamicPersistentTileSchedulerILi384ELi128ELb0ELb1ELb1EEEEEEEEEvNT_6ParamsE --------------------------
	.section	.text._ZN7cutlass13device_kernelIN5flash11enable_sm90INS1_16FlashAttnFwdSm90INS1_25CollectiveMainloopFwdSm90ILi2EN4cute5tupleIJNS5_1CILi1EEES8_S8_EEENS6_IJNS7_ILi192EEENS7_ILi144EEENS7_ILi96EEEEEELi96ENS_10bfloat16_tEfNS_4arch4Sm90ELb1ELb0ELb0ELb0ELb0ELb0ELb0ELb0ELb1ELb1ELb0ELb0EEENS1_21CollectiveEpilogueFwdINS6_IJSA_SC_SB_EEES9_SE_SG_Li384ELb0ELb1ELb0ELb0EEENS1_30DynamicPersistentTileSchedulerILi384ELi128ELb0ELb1ELb1EEEEEEEEEvNT_6ParamsE,"ax",@progbits
	.align	128
.text._ZN7cutlass13device_kernelIN5flash11enable_sm90INS1_16FlashAttnFwdSm90INS1_25CollectiveMainloopFwdSm90ILi2EN4cute5tupleIJNS5_1CILi1EEES8_S8_EEENS6_IJNS7_ILi192EEENS7_ILi144EEENS7_ILi96EEEEEELi96ENS_10bfloat16_tEfNS_4arch4Sm90ELb1ELb0ELb0ELb0ELb0ELb0ELb0ELb0ELb1ELb1ELb0ELb0EEENS1_21CollectiveEpilogueFwdINS6_IJSA_SC_SB_EEES9_SE_SG_Li384ELb0ELb1ELb0ELb0EEENS1_30DynamicPersistentTileSchedulerILi384ELi128ELb0ELb1ELb1EEEEEEEEEvNT_6ParamsE:
        .type           _ZN7cutlass13device_kernelIN5flash11enable_sm90INS1_16FlashAttnFwdSm90INS1_25CollectiveMainloopFwdSm90ILi2EN4cute5tupleIJNS5_1CILi1EEES8_S8_EEENS6_IJNS7_ILi192EEENS7_ILi144EEENS7_ILi96EEEEEELi96ENS_10bfloat16_tEfNS_4arch4Sm90ELb1ELb0ELb0ELb0ELb0ELb0ELb0ELb0ELb1ELb1ELb0ELb0EEENS1_21CollectiveEpilogueFwdINS6_IJSA_SC_SB_EEES9_SE_SG_Li384ELb0ELb1ELb0ELb0EEENS1_30DynamicPersistentTileSchedulerILi384ELi128ELb0ELb1ELb1EEEEEEEEEvNT_6ParamsE,@function
        .size           _ZN7cutlass13device_kernelIN5flash11enable_sm90INS1_16FlashAttnFwdSm90INS1_25CollectiveMainloopFwdSm90ILi2EN4cute5tupleIJNS5_1CILi1EEES8_S8_EEENS6_IJNS7_ILi192EEENS7_ILi144EEENS7_ILi96EEEEEELi96ENS_10bfloat16_tEfNS_4arch4Sm90ELb1ELb0ELb0ELb0ELb0ELb0ELb0ELb0ELb1ELb1ELb0ELb0EEENS1_21CollectiveEpilogueFwdINS6_IJSA_SC_SB_EEES9_SE_SG_Li384ELb0ELb1ELb0ELb0EEENS1_30DynamicPersistentTileSchedulerILi384ELi128ELb0ELb1ELb1EEEEEEEEEvNT_6ParamsE,(.L_x_2730 - _ZN7cutlass13device_kernelIN5flash11enable_sm90INS1_16FlashAttnFwdSm90INS1_25CollectiveMainloopFwdSm90ILi2EN4cute5tupleIJNS5_1CILi1EEES8_S8_EEENS6_IJNS7_ILi192EEENS7_ILi144EEENS7_ILi96EEEEEELi96ENS_10bfloat16_tEfNS_4arch4Sm90ELb1ELb0ELb0ELb0ELb0ELb0ELb0ELb0ELb1ELb1ELb0ELb0EEENS1_21CollectiveEpilogueFwdINS6_IJSA_SC_SB_EEES9_SE_SG_Li384ELb0ELb1ELb0ELb0EEENS1_30DynamicPersistentTileSchedulerILi384ELi128ELb0ELb1ELb1EEEEEEEEEvNT_6ParamsE)
        .other          _ZN7cutlass13device_kernelIN5flash11enable_sm90INS1_16FlashAttnFwdSm90INS1_25CollectiveMainloopFwdSm90ILi2EN4cute5tupleIJNS5_1CILi1EEES8_S8_EEENS6_IJNS7_ILi192EEENS7_ILi144EEENS7_ILi96EEEEEELi96ENS_10bfloat16_tEfNS_4arch4Sm90ELb1ELb0ELb0ELb0ELb0ELb0ELb0ELb0ELb1ELb1ELb0ELb0EEENS1_21CollectiveEpilogueFwdINS6_IJSA_SC_SB_EEES9_SE_SG_Li384ELb0ELb1ELb0ELb0EEENS1_30DynamicPersistentTileSchedulerILi384ELi128ELb0ELb1ELb1EEEEEEEEEvNT_6ParamsE,@"STO_CUDA_ENTRY STV_DEFAULT"
_ZN7cutlass13device_kernelIN5flash11enable_sm90INS1_16FlashAttnFwdSm90INS1_25CollectiveMainloopFwdSm90ILi2EN4cute5tupleIJNS5_1CILi1EEES8_S8_EEENS6_IJNS7_ILi192EEENS7_ILi144EEENS7_ILi96EEEEEELi96ENS_10bfloat16_tEfNS_4arch4Sm90ELb1ELb0ELb0ELb0ELb0ELb0ELb0ELb0ELb1ELb1ELb0ELb0EEENS1_21CollectiveEpilogueFwdINS6_IJSA_SC_SB_EEES9_SE_SG_Li384ELb0ELb1ELb0ELb0EEENS1_30DynamicPersistentTileSchedulerILi384ELi128ELb0ELb1ELb1EEEEEEEEEvNT_6ParamsE:
        /* <DEDUP_REMOVED lines=18> */
.L_x_1858:
[----:B------:R-:W-:Y:S05]  /*0120*/  BSYNC B0 ;  /* 0x0000000000007941 */ /* 0x000fea0003800000 */
.L_x_1857:
        /* <DEDUP_REMOVED lines=41> */
.L_x_1859:
        /* <DEDUP_REMOVED lines=22> */
.L_x_1860:
        /* <DEDUP_REMOVED lines=18> */
.L_x_1861:
        /* <DEDUP_REMOVED lines=22> */
.L_x_1862:
        /* <DEDUP_REMOVED lines=22> */
.L_x_1863:
[----:B0-----:R-:W-:Y:S01]  /*0900*/  UMOV UR4, 0x1 ;  /* 0x0000000100047882 */ /* 0x001fe20000000000 */
[----:B------:R-:W-:Y:S01]  /*0910*/  PLOP3.LUT P0, PT, PT, PT, UP0, 0x80, 0x0 ;  /* 0x000000000000781c */ /* 0x000fe20003f0f008 */
[----:B------:R-:W-:Y:S01]  /*0920*/  USEL UR4, UR4, 0x2, !UP0 ;  /* 0x0000000204047887 */ /* 0x000fe2000c000000 */
[----:B------:R-:W-:-:S05]  /*0930*/  NOP ;  /* 0x0000000000007918 */ /* 0x000fca0000000000 */
[----:B------:R-:W-:-:S05]  /*0940*/  IMAD.U32 R2, RZ, RZ, UR4 ;  /* 0x00000004ff027e24 */ /* 0x000fca000f8e00ff */
[----:B------:R0:W-:Y:S01]  /*0950*/  STL [R1+0x8], R2 ;  /* 0x0000080201007387 */ /* 0x0001e20000100800 */
[----:B-12-4-:R-:W-:Y:S06]  /*0960*/  BAR.SYNC.DEFER_BLOCKING 0x0 ;  /* 0x0000000000007b1d */ /* 0x016fec0000010000 */
[----:B------:R-:W-:Y:S05]  /*0970*/  @!P0 BRA `(.L_x_1864) ;  /* 0x000000e400248947 */ /* 0x000fea0003800000 */
.L_x_1865:
[----:B------:R-:W-:-:S08]  /*0980*/  NOP ;  /* 0x0000000000007918 */ /* 0x000fd00000000000 */
[----:B------:R-:W1:Y:S02]  /*0990*/  USETMAXREG.TRY_ALLOC.CTAPOOL UP0, 0xa0 ;  /* 0x000000a0000079c8 */ /* 0x000e640008000600 */
[----:B-1----:R-:W-:-:S13]  /*09a0*/  PLOP3.LUT P0, PT, PT, PT, UP0, 0x80, 0x0 ;  /* 0x000000000000781c */ /* 0x002fda0003f0f008 */
[----:B------:R-:W-:Y:S05]  /*09b0*/  @!P0 BRA `(.L_x_1865) ;  /* 0xfffffffc00f08947 */ /* 0x000fea000383ffff */
[----:B------:R-:W1:Y:S01]  /*09c0*/  S2R R0, SR_TID.X ;  /* 0x0000000000007919 */ /* 0x000e620000002100 */
[----:B------:R-:W2:Y:S08]  /*09d0*/  S2UR UR4, SR_CTAID.X ;  /* 0x00000000000479c3 */ /* 0x000eb00000002500 */
[----:B------:R-:W-:Y:S08]  /*09e0*/  BAR.ARV 0x4, 0x200 ;  /* 0x0108000000007b1d */ /* 0x000ff00000002000 */
[----:B------:R-:W-:Y:S06]  /*09f0*/  BAR.ARV 0x8, 0x200 ;  /* 0x0208000000007b1d */ /* 0x000fec0000002000 */
[----:B-1----:R-:W-:-:S04]  /*0a00*/  SHF.R.U32.HI R0, RZ, 0x7, R0 ;  /* 0x00000007ff007819 */ /* 0x002fc80000011600 */
[----:B------:R-:W-:Y:S02]  /*0a10*/  ISETP.NE.AND P0, PT, R0, 0x1, PT ;  /* 0x000000010000780c */ /* 0x000fe40003f05270 */
[----:B------:R-:W2:Y:S11]  /*0a20*/  LDC R0, c[0x0][0xc38] ;  /* 0x00030e00ff007b82 */ /* 0x000eb60000000800 */
[----:B------:R-:W-:Y:S06]  /*0a30*/  @!P0 BAR.ARV 0x9, 0x100 ;  /* 0x0244000000008b1d */ /* 0x000fec0000002000 */
[----:B--2---:R-:W-:-:S13]  /*0a40*/  ISETP.LE.AND P0, PT, R0, UR4, PT ;  /* 0x0000000400007c0c */ /* 0x004fda000bf03270 */
[----:B------:R-:W-:Y:S05]  /*0a50*/  @P0 EXIT ;  /* 0x000000000000094d */ /* 0x000fea0003800000 */
[----:B------:R-:W2:Y:S01]  /*0a60*/  LDL R3, [R1+0x8] ;  /* 0x0000080001037983 */ /* 0x000ea20000100800 */
[----:B------:R-:W1:Y:S01]  /*0a70*/  S2UR UR5, SR_CgaCtaId ;  /* 0x00000000000579c3 */ /* 0x000e620000008800 */
[----:B------:R-:W-:Y:S01]  /*0a80*/  UMOV UR37, 0x400 ;  /* 0x0000040000257882 */ /* 0x000fe20000000000 */
[----:B------:R-:W-:Y:S01]  /*0a90*/  UMOV UR38, URZ ;  /* 0x0000003f00267c82 */ /* 0x000fe20008000000 */
[----:B0-----:R-:W0:Y:S01]  /*0aa0*/  S2R R2, SR_TID.X ;  /* 0x0000000000027919 */ /* 0x001e220000002100 */
[----:B------:R-:W-:Y:S01]  /*0ab0*/  UMOV UR36, URZ ;  /* 0x0000003f00247c82 */ /* 0x000fe20008000000 */
[----:B-1----:R-:W-:Y:S01]  /*0ac0*/  ULEA UR37, UR5, UR37, 0x18 ;  /* 0x0000002505257291 */ /* 0x002fe2000f8ec03f */
[----:B0-----:R-:W-:-:S05]  /*0ad0*/  VIADD R157, R2, 0xffffff80 ;  /* 0xffffff80029d7836 */ /* 0x001fca0000000000 */
[----:B------:R-:W-:-:S04]  /*0ae0*/  SHF.R.S32.HI R0, RZ, 0x1f, R157 ;  /* 0x0000001fff007819 */ /* 0x000fc8000001149d */
[CC--:B------:R-:W-:Y:S02]  /*0af0*/  LEA.HI R2, R0.reuse, R157.reuse, RZ, 0x4 ;  /* 0x0000009d00027211 */ /* 0x0c0fe400078f20ff */
[-C--:B------:R-:W-:Y:S02]  /*0b00*/  LEA.HI R151, R0, R157.reuse, RZ, 0x7 ;  /* 0x0000009d00977211 */ /* 0x080fe400078f38ff */
[----:B------:R-:W-:Y:S02]  /*0b10*/  LOP3.LUT R4, R2, 0xfffffff0, RZ, 0xc0, !PT ;  /* 0xfffffff002047812 */ /* 0x000fe400078ec0ff */
[----:B------:R-:W-:Y:S02]  /*0b20*/  LEA.HI R5, R0, R157, RZ, 0x5 ;  /* 0x0000009d00057211 */ /* 0x000fe400078f28ff */
[----:B------:R-:W-:Y:S01]  /*0b30*/  LOP3.LUT R150, R151, 0xffffff80, RZ, 0xc0, !PT ;  /* 0xffffff8097967812 */ /* 0x000fe200078ec0ff */
[----:B------:R-:W-:Y:S01]  /*0b40*/  IMAD.IADD R4, R157, 0x1, -R4 ;  /* 0x000000019d047824 */ /* 0x000fe200078e0a04 */
[----:B------:R-:W-:-:S02]  /*0b50*/  SHF.R.S32.HI R9, RZ, 0x5, R5 ;  /* 0x00000005ff097819 */ /* 0x000fc40000011405 */
[----:B------:R-:W-:Y:S01]  /*0b60*/  SHF.R.S32.HI R5, RZ, 0x4, R2 ;  /* 0x00000004ff057819 */ /* 0x000fe20000011402 */
[----:B------:R-:W-:Y:S01]  /*0b70*/  IMAD.IADD R150, R157, 0x1, -R150 ;  /* 0x000000019d967824 */ /* 0x000fe200078e0a96 */
[----:B------:R-:W-:Y:S01]  /*0b80*/  LEA.HI R0, R0, R157, RZ, 0x2 ;  /* 0x0000009d00007211 */ /* 0x000fe200078f10ff */
[----:B------:R-:W-:Y:S01]  /*0b90*/  IMAD R153, R9, 0x10, R4 ;  /* 0x0000001009997824 */ /* 0x000fe200078e0204 */
[----:B------:R-:W-:Y:S02]  /*0ba0*/  LEA.HI R2, R2, R5, RZ, 0x1 ;  /* 0x0000000502027211 */ /* 0x000fe400078f08ff */
[----:B------:R-:W-:Y:S02]  /*0bb0*/  SHF.R.S32.HI R11, RZ, 0x1f, R150 ;  /* 0x0000001fff0b7819 */ /* 0x000fe40000011496 */
[----:B------:R-:W-:Y:S02]  /*0bc0*/  LOP3.LUT R2, R2, 0x1ffffffe, RZ, 0xc0, !PT ;  /* 0x1ffffffe02027812 */ /* 0x000fe400078ec0ff */
[----:B------:R-:W-:-:S02]  /*0bd0*/  SHF.R.S32.HI R151, RZ, 0x7, R151 ;  /* 0x00000007ff977819 */ /* 0x000fc40000011497 */
[----:B------:R-:W-:Y:S01]  /*0be0*/  SHF.R.S32.HI R148, RZ, 0x2, R0 ;  /* 0x00000002ff947819 */ /* 0x000fe20000011400 */
[----:B------:R-:W-:Y:S02]  /*0bf0*/  IMAD.IADD R2, R5, 0x1, -R2 ;  /* 0x0000000105027824 */ /* 0x000fe400078e0a02 */
[----:B------:R-:W-:-:S04]  /*0c00*/  IMAD.HI R5, R151, 0x55555556, RZ ;  /* 0x5555555697057827 */ /* 0x000fc800078e02ff */
[----:B------:R-:W-:Y:S01]  /*0c10*/  IMAD.SHL.U32 R2, R2, 0x8, RZ ;  /* 0x0000000802027824 */ /* 0x000fe200078e00ff */
[----:B------:R-:W-:-:S03]  /*0c20*/  LEA.HI R8, R5, R5, RZ, 0x1 ;  /* 0x0000000505087211 */ /* 0x000fc600078f08ff */
[----:B------:R-:W-:Y:S02]  /*0c30*/  IMAD.U32 R153, R153, 0x20, R2 ;  /* 0x0000002099997824 */ /* 0x000fe400078e0002 */
[----:B------:R-:W-:Y:S01]  /*0c40*/  IMAD R8, R8, -0x3, R151 ;  /* 0xfffffffd08087824 */ /* 0x000fe200078e0297 */
[----:B--2---:R-:W-:Y:S02]  /*0c50*/  R2UR UR6, R3 ;  /* 0x00000000030672ca */ /* 0x004fe400000e0000 */
[----:B------:R-:W-:-:S04]  /*0c60*/  SHF.R.S32.HI R3, RZ, 0x1f, R4 ;  /* 0x0000001fff037819 */ /* 0x000fc80000011404 */
[CC--:B------:R-:W-:Y:S02]  /*0c70*/  LEA.HI R6, R3.reuse, R4.reuse, RZ, 0x3 ;  /* 0x0000000403067211 */ /* 0x0c0fe400078f18ff */
[----:B------:R-:W-:-:S03]  /*0c80*/  LEA.HI R3, R3, R4, RZ, 0x2 ;  /* 0x0000000403037211 */ /* 0x000fc600078f10ff */
[----:B------:R-:W-:Y:S01]  /*0c90*/  IMAD.SHL.U32 R6, R6, 0x10, RZ ;  /* 0x0000001006067824 */ /* 0x000fe200078e00ff */
[----:B------:R-:W-:Y:S01]  /*0ca0*/  LOP3.LUT R7, R3, 0x7fffffc, RZ, 0xc0, !PT ;  /* 0x07fffffc03077812 */ /* 0x000fe200078ec0ff */
[----:B------:R-:W-:Y:S01]  /*0cb0*/  ULOP3.LUT UR7, UR6, 0x1, URZ, 0xfc, !UPT ;  /* 0x0000000106077892 */ /* 0x000fe2000f8efc3f */
[----:B------:R-:W-:Y:S02]  /*0cc0*/  SHF.R.S32.HI R3, RZ, 0x2, R3 ;  /* 0x00000002ff037819 */ /* 0x000fe40000011403 */
[----:B------:R-:W-:Y:S01]  /*0cd0*/  LOP3.LUT R6, R6, 0x7fffff80, RZ, 0xc0, !PT ;  /* 0x7fffff8006067812 */ /* 0x000fe200078ec0ff */
[----:B------:R-:W-:Y:S01]  /*0ce0*/  IMAD.IADD R7, R4, 0x1, -R7 ;  /* 0x0000000104077824 */ /* 0x000fe200078e0a07 */
[----:B------:R-:W-:Y:S01]  /*0cf0*/  UMOV UR6, URZ ;  /* 0x0000003f00067c82 */ /* 0x000fe20008000000 */
[----:B------:R-:W-:Y:S02]  /*0d00*/  IMAD.SHL.U32 R3, R3, 0x40, RZ ;  /* 0x0000004003037824 */ /* 0x000fe400078e00ff */
[----:B------:R-:W-:Y:S01]  /*0d10*/  IMAD R6, R9, 0x100, R6 ;  /* 0x0000010009067824 */ /* 0x000fe200078e0206 */
[----:B------:R-:W-:Y:S01]  /*0d20*/  LEA.HI R9, R11, R150, RZ, 0x2 ;  /* 0x000000960b097211 */ /* 0x000fe200078f10ff */
[----:B------:R-:W-:Y:S01]  /*0d30*/  IMAD.U32 R154, RZ, RZ, UR7 ;  /* 0x00000007ff9a7e24 */ /* 0x000fe2000f8e00ff */
[----:B------:R-:W-:Y:S01]  /*0d40*/  LOP3.LUT R3, R3, 0x40, RZ, 0xc0, !PT ;  /* 0x0000004003037812 */ /* 0x000fe200078ec0ff */
[----:B------:R-:W-:Y:S01]  /*0d50*/  IMAD R6, R7, 0x10, R6 ;  /* 0x0000001007067824 */ /* 0x000fe200078e0206 */
[--C-:B------:R-:W-:Y:S01]  /*0d60*/  SHF.R.S32.HI R7, RZ, 0x2, R9.reuse ;  /* 0x00000002ff077819 */ /* 0x100fe20000011409 */
[----:B------:R-:W-:Y:S01]  /*0d70*/  IMAD.U32 R149, RZ, RZ, UR6 ;  /* 0x00000006ff957e24 */ /* 0x000fe2000f8e00ff */
[----:B------:R-:W-:-:S02]  /*0d80*/  SHF.R.S32.HI R4, RZ, 0x1f, R9 ;  /* 0x0000001fff047819 */ /* 0x000fc40000011409 */
[----:B------:R-:W-:Y:S02]  /*0d90*/  LEA.HI R11, R11, R150, RZ, 0x5 ;  /* 0x000000960b0b7211 */ /* 0x000fe400078f28ff */
[----:B------:R-:W-:Y:S02]  /*0da0*/  LEA.HI R4, R4, R7, RZ, 0x3 ;  /* 0x0000000704047211 */ /* 0x000fe400078f18ff */
[----:B------:R-:W-:Y:S02]  /*0db0*/  SHF.R.S32.HI R11, RZ, 0x5, R11 ;  /* 0x00000005ff0b7819 */ /* 0x000fe4000001140b */
[----:B------:R-:W-:Y:S02]  /*0dc0*/  LOP3.LUT R10, R4, 0xfffffff8, RZ, 0xc0, !PT ;  /* 0xfffffff8040a7812 */ /* 0x000fe400078ec0ff */
[----:B------:R-:W-:Y:S02]  /*0dd0*/  LOP3.LUT R4, R3, 0x8, R2, 0xf8, !PT ;  /* 0x0000000803047812 */ /* 0x000fe400078ef802 */
[----:B------:R-:W-:Y:S01]  /*0de0*/  SHF.R.U32.HI R3, RZ, 0x3, R3 ;  /* 0x00000003ff037819 */ /* 0x000fe20000011603 */
[----:B------:R-:W-:Y:S01]  /*0df0*/  IMAD.IADD R10, R7, 0x1, -R10 ;  /* 0x00000001070a7824 */ /* 0x000fe200078e0a0a */
[----:B------:R-:W-:-:S02]  /*0e00*/  LOP3.LUT R9, R9, 0x7ffffffc, RZ, 0xc0, !PT ;  /* 0x7ffffffc09097812 */ /* 0x000fc400078ec0ff */
[----:B------:R-:W-:Y:S01]  /*0e10*/  LOP3.LUT R3, R4, R3, RZ, 0x3c, !PT ;  /* 0x0000000304037212 */ /* 0x000fe200078e3cff */
[----:B------:R-:W-:Y:S01]  /*0e20*/  IMAD R11, R11, 0x10, R10 ;  /* 0x000000100b0b7824 */ /* 0x000fe200078e020a */
[----:B------:R-:W-:Y:S01]  /*0e30*/  LOP3.LUT R4, R0, 0xfffffffc, RZ, 0xc0, !PT ;  /* 0xfffffffc00047812 */ /* 0x000fe200078ec0ff */
[----:B------:R-:W-:Y:S02]  /*0e40*/  IMAD.IADD R18, R150, 0x1, -R9 ;  /* 0x0000000196127824 */ /* 0x000fe400078e0a09 */
[----:B------:R-:W-:Y:S02]  /*0e50*/  IMAD.IADD R2, R3, 0x1, R6 ;  /* 0x0000000103027824 */ /* 0x000fe400078e0206 */
[----:B------:R-:W-:Y:S02]  /*0e60*/  IMAD.IADD R147, R157, 0x1, -R4 ;  /* 0x000000019d937824 */ /* 0x000fe400078e0a04 */
[----:B------:R-:W-:Y:S01]  /*0e70*/  IMAD R152, R8, 0x40, R11 ;  /* 0x0000004008987824 */ /* 0x000fe200078e020b */
[----:B------:R-:W-:Y:S01]  /*0e80*/  LEA R2, R2, UR37, 0x1 ;  /* 0x0000002502027c11 */ /* 0x000fe2000f8e08ff */
[C---:B------:R-:W-:Y:S01]  /*0e90*/  IMAD.SHL.U32 R22, R147.reuse, 0x8, RZ ;  /* 0x0000000893167824 */ /* 0x040fe200078e00ff */
[----:B------:R-:W-:-:S03]  /*0ea0*/  LEA.HI R3, R147, R147, RZ, 0x1 ;  /* 0x0000009393037211 */ /* 0x000fc600078f08ff */
[C---:B------:R-:W-:Y:S01]  /*0eb0*/  VIADD R23, R22.reuse, 0x20 ;  /* 0x0000002016177836 */ /* 0x040fe20000000000 */
[----:B------:R-:W-:Y:S01]  /*0ec0*/  LOP3.LUT R0, R3, 0x1ffffffe, RZ, 0xc0, !PT ;  /* 0x1ffffffe03007812 */ /* 0x000fe200078ec0ff */
[----:B------:R-:W-:-:S03]  /*0ed0*/  VIADD R146, R22, 0x40 ;  /* 0x0000004016927836 */ /* 0x000fc60000000000 */
[----:B------:R-:W-:Y:S01]  /*0ee0*/  SHF.R.S32.HI R156, RZ, 0x1f, R23 ;  /* 0x0000001fff9c7819 */ /* 0x000fe20000011417 */
[----:B------:R-:W-:Y:S01]  /*0ef0*/  IMAD.IADD R19, R147, 0x1, -R0 ;  /* 0x0000000193137824 */ /* 0x000fe200078e0a00 */
[----:B------:R-:W-:-:S03]  /*0f00*/  SHF.R.S32.HI R155, RZ, 0x1f, R146 ;  /* 0x0000001fff9b7819 */ /* 0x000fc60000011492 */
[----:B------:R-:W-:-:S07]  /*0f10*/  IMAD R19, R19, 0x8, R152 ;  /* 0x0000000813137824 */ /* 0x000fce00078e0298 */
.L_x_1908:
        /* <DEDUP_REMOVED lines=21> */
.L_x_1866:
[----:B------:R-:W-:Y:S01]  /*1070*/  ULDC UR8, c[0x0][0xc54] ;  /* 0x0003150000087ab9 */ /* 0x000fe20000000800 */
[----:B------:R-:W-:Y:S01]  /*1080*/  UMOV UR4, UR9 ;  /* 0x0000000900047c82 */ /* 0x000fe20008000000 */
[----:B------:R-:W-:-:S11]  /*1090*/  UISETP.NE.AND UP0, UPT, UR8, 0x1, UPT ;  /* 0x000000010800788c */ /* 0x000fd6000bf05270 */
[----:B------:R-:W-:Y:S02]  /*10a0*/  @UP0 ULDC.64 UR10, c[0x0][0xc58] ;  /* 0x00031600000a0ab9 */ /* 0x000fe40000000a00 */
[----:B------:R-:W-:-:S04]  /*10b0*/  UIMAD.WIDE.U32 UR6, UR9, UR10, URZ ;  /* 0x0000000a090672a5 */ /* 0x000fc8000f8e003f */
[----:B------:R-:W-:-:S04]  /*10c0*/  @UP0 USHF.R.U32.HI UR4, URZ, UR11, UR7 ;  /* 0x0000000b3f040299 */ /* 0x000fc80008011607 */
[----:B------:R-:W-:-:S12]  /*10d0*/  UIMAD UR6, UR4, UR8, URZ ;  /* 0x00000008040672a4 */ /* 0x000fd8000f8e023f */
.L_x_1867:
[----:B------:R-:W-:Y:S01]  /*10e0*/  ULDC.64 UR10, c[0x0][0x418] ;  /* 0x00010600000a7ab9 */ /* 0x000fe20000000a00 */
[----:B------:R-:W-:Y:S01]  /*10f0*/  ULOP3.LUT UR4, URZ, UR4, URZ, 0x33, !UPT ;  /* 0x000000043f047292 */ /* 0x000fe2000f8e333f */
[----:B------:R-:W-:Y:S01]  /*1100*/  PLOP3.LUT P0, PT, PT, PT, PT, 0x80, 0x0 ;  /* 0x000000000000781c */ /* 0x000fe20003f0f070 */
[----:B------:R-:W-:Y:S01]  /*1110*/  UISETP.NE.U32.AND UP0, UPT, UR10, URZ, UPT ;  /* 0x0000003f0a00728c */ /* 0x000fe2000bf05070 */
[----:B------:R-:W-:Y:S01]  /*1120*/  CS2R R72, SRZ ;  /* 0x0000000000487805 */ /* 0x000fe2000001ff00 */
[----:B------:R-:W-:Y:S01]  /*1130*/  UIADD3 UR10, UR9, -UR6, URZ ;  /* 0x80000006090a7290 */ /* 0x000fe2000fffe03f */
[----:B------:R-:W-:Y:S01]  /*1140*/  IMAD.MOV.U32 R3, RZ, RZ, RZ ;  /* 0x000000ffff037224 */ /* 0x000fe200078e00ff */
[----:B------:R-:W-:Y:S01]  /*1150*/  ULDC UR7, c[0x0][0x448] ;  /* 0x0001120000077ab9 */ /* 0x000fe20000000800 */
[----:B------:R-:W-:Y:S01]  /*1160*/  ULDC UR6, c[0x0][0xc3c] ;  /* 0x00030f0000067ab9 */ /* 0x000fe20000000800 */
[----:B------:R-:W-:Y:S01]  /*1170*/  UISETP.NE.AND UP2, UPT, UR7, 0x1, UPT ;  /* 0x000000010700788c */ /* 0x000fe2000bf45270 */
[----:B------:R-:W-:Y:S01]  /*1180*/  IMAD.MOV.U32 R66, RZ, RZ, RZ ;  /* 0x000000ffff427224 */ /* 0x000fe200078e00ff */
[----:B------:R-:W-:Y:S01]  /*1190*/  UIADD3 UR4, UR4, UR6, URZ ;  /* 0x0000000604047290 */ /* 0x000fe2000fffe03f */
[----:B------:R-:W-:Y:S01]  /*11a0*/  CS2R R38, SRZ ;  /* 0x0000000000267805 */ /* 0x000fe2000001ff00 */
[----:B------:R-:W-:Y:S01]  /*11b0*/  UISETP.NE.AND.EX UP0, UPT, UR11, URZ, UPT, UP0 ;  /* 0x0000003f0b00728c */ /* 0x000fe2000bf05300 */
[----:B------:R-:W-:Y:S01]  /*11c0*/  CS2R R68, SRZ ;  /* 0x0000000000447805 */ /* 0x000fe2000001ff00 */
[----:B------:R-:W-:Y:S01]  /*11d0*/  UIMAD UR61, UR4, 0xc0, URZ ;  /* 0x000000c0043d78a4 */ /* 0x000fe2000f8e023f */
[----:B------:R-:W-:Y:S01]  /*11e0*/  CS2R R36, SRZ ;  /* 0x0000000000247805 */ /* 0x000fe2000001ff00 */
[----:B------:R-:W-:Y:S01]  /*11f0*/  ULDC UR9, c[0x0][0x424] ;  /* 0x0001090000097ab9 */ /* 0x000fe20000000800 */
[----:B------:R-:W-:Y:S01]  /*1200*/  ULDC UR8, c[0x0][0x288] ;  /* 0x0000a20000087ab9 */ /* 0x000fe20000000800 */
[----:B------:R-:W-:Y:S01]  /*1210*/  UIADD3 UR4, UR61, 0xbf, URZ ;  /* 0x000000bf3d047890 */ /* 0x000fe2000fffe03f */
[----:B------:R-:W-:Y:S01]  /*1220*/  CS2R R64, SRZ ;  /* 0x0000000000407805 */ /* 0x000fe2000001ff00 */
[----:B------:R-:W-:Y:S01]  /*1230*/  @UP2 ULDC UR6, c[0x0][0x44c] ;  /* 0x0001130000062ab9 */ /* 0x000fe20000000800 */
[----:B------:R-:W-:Y:S01]  /*1240*/  UIADD3 UR8, -UR8, 0x90, URZ ;  /* 0x0000009008087890 */ /* 0x000fe2000fffe13f */
[----:B------:R-:W-:Y:S01]  /*1250*/  CS2R R26, SRZ ;  /* 0x00000000001a7805 */ /* 0x000fe2000001ff00 */
[----:B------:R-:W-:Y:S01]  /*1260*/  UIMAD.WIDE.U32 UR6, UR4, UR6, URZ ;  /* 0x00000006040672a5 */ /* 0x000fe2000f8e003f */
[----:B------:R-:W-:Y:S01]  /*1270*/  CS2R R60, SRZ ;  /* 0x00000000003c7805 */ /* 0x000fe2000001ff00 */
[----:B------:R-:W-:Y:S01]  /*1280*/  USEL UR14, UR9, 0x1, UP0 ;  /* 0x00000001090e7887 */ /* 0x000fe20008000000 */
[----:B------:R-:W-:Y:S01]  /*1290*/  IMAD.MOV.U32 R59, RZ, RZ, RZ ;  /* 0x000000ffff3b7224 */ /* 0x000fe200078e00ff */
[----:B------:R-:W-:Y:S01]  /*12a0*/  ULDC UR12, c[0x0][0x2f0] ;  /* 0x0000bc00000c7ab9 */ /* 0x000fe20000000800 */
[----:B------:R-:W-:Y:S01]  /*12b0*/  @UP2 ULDC UR9, c[0x0][0x450] ;  /* 0x0001140000092ab9 */ /* 0x000fe20000000800 */
[----:B------:R-:W-:Y:S01]  /*12c0*/  UIMAD UR8, UR14, UR12, UR8 ;  /* 0x0000000c0e0872a4 */ /* 0x000fe2000f8e0208 */
[----:B------:R-:W-:Y:S01]  /*12d0*/  CS2R R56, SRZ ;  /* 0x0000000000387805 */ /* 0x000fe2000001ff00 */
[----:B------:R-:W-:Y:S01]  /*12e0*/  @UP2 USHF.R.U32.HI UR4, URZ, UR9, UR7 ;  /* 0x000000093f042299 */ /* 0x000fe20008011607 */
[----:B------:R-:W-:Y:S01]  /*12f0*/  IMAD.U32 R17, RZ, RZ, UR14 ;  /* 0x0000000eff117e24 */ /* 0x000fe2000f8e00ff */
[----:B------:R-:W-:Y:S01]  /*1300*/  UIMAD UR6, UR14, UR12, 0x8f ;  /* 0x0000008f0e0674a4 */ /* 0x000fe2000f8e020c */
[----:B------:R-:W-:Y:S01]  /*1310*/  CS2R R54, SRZ ;  /* 0x0000000000367805 */ /* 0x000fe2000001ff00 */
[----:B------:R-:W-:Y:S01]  /*1320*/  UIADD3 UR8, UR8, UR4, URZ ;  /* 0x0000000408087290 */ /* 0x000fe2000fffe03f */
[----:B------:R-:W-:Y:S01]  /*1330*/  CS2R R52, SRZ ;  /* 0x0000000000347805 */ /* 0x000fe2000001ff00 */
[----:B------:R-:W-:Y:S01]  /*1340*/  UIMAD.WIDE UR6, UR6, 0x38e38e39, URZ ;  /* 0x38e38e39060678a5 */ /* 0x000fe2000f8e023f */
[----:B------:R-:W-:Y:S01]  /*1350*/  CS2R R50, SRZ ;  /* 0x0000000000327805 */ /* 0x000fe2000001ff00 */
[----:B------:R-:W-:Y:S01]  /*1360*/  UIMAD.WIDE UR8, UR8, 0x38e38e39, URZ ;  /* 0x38e38e39080878a5 */ /* 0x000fe2000f8e023f */
[----:B------:R-:W-:Y:S01]  /*1370*/  CS2R R48, SRZ ;  /* 0x0000000000307805 */ /* 0x000fe2000001ff00 */
[----:B------:R-:W-:Y:S01]  /*1380*/  ULDC UR13, c[0x0][0xc54] ;  /* 0x00031500000d7ab9 */ /* 0x000fe20000000800 */
[----:B------:R-:W-:Y:S01]  /*1390*/  USHF.R.U32.HI UR4, URZ, 0x1f, UR7 ;  /* 0x0000001f3f047899 */ /* 0x000fe20008011607 */
[----:B------:R-:W-:Y:S01]  /*13a0*/  CS2R R46, SRZ ;  /* 0x00000000002e7805 */ /* 0x000fe2000001ff00 */
[----:B------:R-:W-:Y:S01]  /*13b0*/  UIMAD UR12, UR5, UR13, UR10 ;  /* 0x0000000d050c72a4 */ /* 0x000fe2000f8e020a */
[----:B------:R-:W-:Y:S01]  /*13c0*/  CS2R R44, SRZ ;  /* 0x00000000002c7805 */ /* 0x000fe2000001ff00 */
[----:B------:R-:W-:Y:S01]  /*13d0*/  USHF.R.U32.HI UR5, URZ, 0x1f, UR9 ;  /* 0x0000001f3f057899 */ /* 0x000fe20008011609 */
[----:B------:R-:W-:Y:S01]  /*13e0*/  CS2R R42, SRZ ;  /* 0x00000000002a7805 */ /* 0x000fe2000001ff00 */
[----:B------:R-:W-:Y:S01]  /*13f0*/  ULDC UR11, c[0x0][0xc48] ;  /* 0x00031200000b7ab9 */ /* 0x000fe20000000800 */
[----:B------:R-:W-:Y:S01]  /*1400*/  ULEA.HI.SX32 UR7, UR7, UR4, 0x1b ;  /* 0x0000000407077291 */ /* 0x000fe2000f8fda3f */
[----:B------:R-:W-:Y:S01]  /*1410*/  CS2R R40, SRZ ;  /* 0x0000000000287805 */ /* 0x000fe2000001ff00 */
[----:B------:R-:W-:Y:S01]  /*1420*/  UISETP.NE.AND UP1, UPT, UR11, 0x1, UPT ;  /* 0x000000010b00788c */ /* 0x000fe2000bf25270 */
[----:B------:R-:W-:Y:S01]  /*1430*/  CS2R R82, SRZ ;  /* 0x0000000000527805 */ /* 0x000fe2000001ff00 */
[----:B------:R-:W-:Y:S01]  /*1440*/  ULEA.HI.SX32 UR9, UR9, UR5, 0x1b ;  /* 0x0000000509097291 */ /* 0x000fe2000f8fda3f */
[----:B------:R-:W-:Y:S01]  /*1450*/  CS2R R78, SRZ ;  /* 0x00000000004e7805 */ /* 0x000fe2000001ff00 */
[----:B------:R-:W-:Y:S01]  /*1460*/  UMOV UR14, UR12 ;  /* 0x0000000c000e7c82 */ /* 0x000fe20008000000 */
[----:B------:R-:W-:Y:S01]  /*1470*/  CS2R R76, SRZ ;  /* 0x00000000004c7805 */ /* 0x000fe2000001ff00 */
[----:B------:R-:W-:Y:S01]  /*1480*/  UISETP.LT.AND UP0, UPT, UR7, UR9, UPT ;  /* 0x000000090700728c */ /* 0x000fe2000bf01270 */
[----:B------:R-:W-:-:S02]  /*1490*/  CS2R R80, SRZ ;  /* 0x0000000000507805 */ /* 0x000fc4000001ff00 */
[----:B------:R-:W-:Y:S02]  /*14a0*/  CS2R R74, SRZ ;  /* 0x00000000004a7805 */ /* 0x000fe4000001ff00 */
[----:B------:R-:W-:Y:S01]  /*14b0*/  CS2R R84, SRZ ;  /* 0x0000000000547805 */ /* 0x000fe2000001ff00 */
[----:B------:R-:W-:Y:S01]  /*14c0*/  USEL UR39, UR7, UR9, UP0 ;  /* 0x0000000907277287 */ /* 0x000fe20008000000 */
[----:B------:R-:W-:Y:S01]  /*14d0*/  CS2R R6, SRZ ;  /* 0x0000000000067805 */ /* 0x000fe2000001ff00 */
[----:B------:R-:W-:Y:S01]  /*14e0*/  @UP1 ULDC UR10, c[0x0][0xc4c] ;  /* 0x00031300000a1ab9 */ /* 0x000fe20000000800 */
[----:B------:R-:W-:Y:S01]  /*14f0*/  @UP1 ULDC UR6, c[0x0][0xc50] ;  /* 0x0003140000061ab9 */ /* 0x000fe20000000800 */
[----:B------:R-:W-:Y:S01]  /*1500*/  UIMAD.WIDE.U32 UR4, UR12, UR10, URZ ;  /* 0x0000000a0c0472a5 */ /* 0x000fe2000f8e003f */
[----:B------:R-:W-:Y:S01]  /*1510*/  IMAD.MOV.U32 R86, RZ, RZ, RZ ;  /* 0x000000ffff567224 */ /* 0x000fe200078e00ff */
[----:B------:R-:W-:Y:S02]  /*1520*/  UISETP.GE.AND UP0, UPT, UR39, 0x1, UPT ;  /* 0x000000012700788c */ /* 0x000fe4000bf06270 */
[----:B------:R-:W-:-:S04]  /*1530*/  @UP1 USHF.R.U32.HI UR14, URZ, UR6, UR5 ;  /* 0x000000063f0e1299 */ /* 0x000fc80008011605 */
[----:B------:R-:W-:Y:S01]  /*1540*/  PLOP3.LUT P1, PT, PT, PT, UP0, 0x80, 0x0 ;  /* 0x000000000000781c */ /* 0x000fe20003f2f008 */
[----:B------:R-:W-:Y:S02]  /*1550*/  UIADD3 UR4, -UR14, URZ, URZ ;  /* 0x0000003f0e047290 */ /* 0x000fe4000fffe13f */
[----:B------:R-:W-:Y:S02]  /*1560*/  IMAD.U32 R145, RZ, RZ, UR14 ;  /* 0x0000000eff917e24 */ /* 0x000fe4000f8e00ff */
[----:B------:R-:W-:-:S06]  /*1570*/  UIMAD UR4, UR11, UR4, UR12 ;  /* 0x000000040b0472a4 */ /* 0x000fcc000f8e020c */
[----:B------:R-:W-:Y:S02]  /*1580*/  IMAD.U32 R144, RZ, RZ, UR4 ;  /* 0x00000004ff907e24 */ /* 0x000fe4000f8e00ff */
[----:B------:R-:W-:Y:S05]  /*1590*/  @!P1 BRA `(.L_x_1868) ;  /* 0x000000bc00fc9947 */ /* 0x000fea0003800000 */
[----:B------:R-:W0:Y:S01]  /*15a0*/  SHFL.IDX PT, R0, R151, RZ, 0x1f ;  /* 0x00001fff97007589 */ /* 0x000e2200000e0000 */
[----:B------:R-:W-:-:S04]  /*15b0*/  UIADD3 UR6, UR37, 0x24300, URZ ;  /* 0x0002430025067890 */ /* 0x000fc8000fffe03f */
[----:B------:R-:W-:-:S06]  /*15c0*/  ULOP3.LUT UP0, URZ, UR6, 0x9f, URZ, 0xc0, !UPT ;  /* 0x0000009f063f7892 */ /* 0x000fcc000f80c03f */
[----:B------:R-:W-:Y:S02]  /*15d0*/  PLOP3.LUT P0, PT, PT, PT, UP0, 0x80, 0x0 ;  /* 0x000000000000781c */ /* 0x000fe40003f0f008 */
[----:B0-----:R-:W-:-:S13]  /*15e0*/  R2UR UR7, R0 ;  /* 0x00000000000772ca */ /* 0x001fda00000e0000 */
[----:B------:R-:W-:Y:S02]  /*15f0*/  UIMAD.WIDE UR4, UR7, 0x55555556, URZ ;  /* 0x55555556070478a5 */ /* 0x000fe4000f8e023f */
[----:B------:R-:W-:Y:S02]  /*1600*/  IMAD.U32 R16, RZ, RZ, UR7 ;  /* 0x00000007ff107e24 */ /* 0x000fe4000f8e00ff */
[----:B------:R-:W-:-:S04]  /*1610*/  ULEA.HI UR5, UR5, UR5, URZ, 0x1 ;  /* 0x0000000505057291 */ /* 0x000fc8000f8f083f */
[----:B------:R-:W-:-:S04]  /*1620*/  UIMAD UR5, UR5, -0x3, UR7 ;  /* 0xfffffffd050578a4 */ /* 0x000fc8000f8e0207 */
[----:B------:R-:W-:Y:S02]  /*1630*/  ULEA UR4, UR5, UR37, 0xc ;  /* 0x0000002505047291 */ /* 0x000fe4000f8e603f */
[----:B------:R-:W-:Y:S02]  /*1640*/  ULEA UR5, UR5, UR6, 0xb ;  /* 0x0000000605057291 */ /* 0x000fe4000f8e583f */
[----:B------:R-:W-:Y:S02]  /*1650*/  UIADD3 UR4, UR4, 0xda00, URZ ;  /* 0x0000da0004047890 */ /* 0x000fe4000fffe03f */
[----:B------:R-:W-:Y:S02]  /*1660*/  USHF.R.U32.HI UR5, URZ, 0x4, UR5 ;  /* 0x000000043f057899 */ /* 0x000fe40008011605 */
[----:B------:R-:W-:Y:S02]  /*1670*/  USHF.R.U32.HI UR4, URZ, 0x4, UR4 ;  /* 0x000000043f047899 */ /* 0x000fe40008011604 */
[----:B------:R-:W-:-:S02]  /*1680*/  ULOP3.LUT UR60, UR5, 0x3fff, URZ, 0xc0, !UPT ;  /* 0x00003fff053c7892 */ /* 0x000fc4000f8ec03f */
        /* <DEDUP_REMOVED lines=18> */
.L_x_1869:
[----:B------:R-:W-:Y:S02]  /*17b0*/  R2UR UR6, R149 ;  /* 0x00000000950672ca */ /* 0x000fe400000e0000 */
[----:B------:R-:W-:-:S11]  /*17c0*/  R2UR UR5, R154 ;  /* 0x000000009a0572ca */ /* 0x000fd600000e0000 */
[----:B------:R-:W-:Y:S02]  /*17d0*/  ULEA.HI UR4, UR6, UR6, URZ, 0x1 ;  /* 0x0000000606047291 */ /* 0x000fe4000f8f083f */
[----:B------:R-:W-:Y:S02]  /*17e0*/  IMAD.U32 R3, RZ, RZ, UR5 ;  /* 0x00000005ff037e24 */ /* 0x000fe4000f8e00ff */
[----:B------:R-:W-:-:S03]  /*17f0*/  ULOP3.LUT UR4, UR4, 0xfffffffe, URZ, 0xc0, !UPT ;  /* 0xfffffffe04047892 */ /* 0x000fc6000f8ec03f */
[----:B------:R-:W-:Y:S01]  /*1800*/  ISETP.NE.AND P0, PT, R3, 0x3, PT ;  /* 0x000000030300780c */ /* 0x000fe20003f05270 */
[----:B------:R-:W-:-:S06]  /*1810*/  UIADD3 UR4, UR6, -UR4, URZ ;  /* 0x8000000406047290 */ /* 0x000fcc000fffe03f */
[----:B------:R-:W-:-:S05]  /*1820*/  IMAD.U32 R0, RZ, RZ, UR4 ;  /* 0x00000004ff007e24 */ /* 0x000fca000f8e00ff */
[----:B------:R-:W-:-:S04]  /*1830*/  SHF.L.U32 R0, R0, 0x1f, RZ ;  /* 0x0000001f00007819 */ /* 0x000fc800000006ff */
[----:B------:R-:W0:Y:S02]  /*1840*/  SYNCS.PHASECHK.TRANS64.TRYWAIT P1, [UR37+0x31c00], R0 ;  /* 0x031c0000ff0075a7 */ /* 0x000e240008020165 */
[----:B0-----:R-:W-:Y:S05]  /*1850*/  @!P1 BRA `(.L_x_1870) ;  /* 0x0000012000449947 */ /* 0x001fea0003800000 */
.L_x_2014:
[----:B------:R-:W-:Y:S05]  /*1860*/  @!P0 BRA `(.L_x_1871) ;  /* 0x0000000000048947 */ /* 0x000fea0003800000 */
[----:B------:R-:W-:Y:S01]  /*1870*/  BPT.TRAP 0x1 ;  /* 0x000000040000795c */ /* 0x000fe20000300000 */
.L_x_1871:
[----:B0-----:R-:W-:Y:S02]  /*1880*/  IMAD.U32 R3, RZ, RZ, UR36 ;  /* 0x00000024ff037e24 */ /* 0x001fe4000f8e00ff */
[----:B------:R-:W-:-:S03]  /*1890*/  IMAD.U32 R0, RZ, RZ, UR38 ;  /* 0x00000026ff007e24 */ /* 0x000fc6000f8e00ff */
[----:B------:R-:W-:Y:S02]  /*18a0*/  LEA R3, R3, UR37, 0x3 ;  /* 0x0000002503037c11 */ /* 0x000fe4000f8e18ff */
[----:B------:R-:W-:-:S04]  /*18b0*/  SHF.L.U32 R0, R0, 0x1f, RZ ;  /* 0x0000001f00007819 */ /* 0x000fc800000006ff */
[----:B------:R0:W1:Y:S01]  /*18c0*/  SYNCS.PHASECHK.TRANS64.TRYWAIT P2, [R3+URZ+0x31c30], R0 ;  /* 0x031c3000030075a7 */ /* 0x000062000804017f */
[----:B------:R-:W-:Y:S05]  /*18d0*/  @!P0 BRA `(.L_x_1872) ;  /* 0x0000000000048947 */ /* 0x000fea0003800000 */
[----:B------:R-:W-:Y:S01]  /*18e0*/  BPT.TRAP 0x1 ;  /* 0x000000040000795c */ /* 0x000fe20000300000 */
.L_x_1872:
[----:B------:R-:W2:Y:S02]  /*18f0*/  S2R R4, SR_TID.X ;  /* 0x0000000000047919 */ /* 0x000ea40000002100 */
[----:B--2---:R-:W-:Y:S01]  /*1900*/  LOP3.LUT P1, RZ, R4, 0x7f, RZ, 0xc0, !PT ;  /* 0x0000007f04ff7812 */ /* 0x004fe2000782c0ff */
[----:B-1----:R-:W-:-:S12]  /*1910*/  @P2 BRA `(.L_x_1873) ;  /* 0x0000000000082947 */ /* 0x002fd80003800000 */
[----:B------:R-:W1:Y:S02]  /*1920*/  SYNCS.PHASECHK.TRANS64.TRYWAIT P2, [R3+URZ+0x31c30], R0 ;  /* 0x031c3000030075a7 */ /* 0x000e64000804017f */
[----:B-1----:R-:W-:Y:S05]  /*1930*/  @!P2 BRA `(.L_x_1874) ;  /* 0x000001200024a947 */ /* 0x002fea0003800000 */
.L_x_1873:
[----:B------:R-:W-:Y:S05]  /*1940*/  WARPSYNC.ALL ;  /* 0x0000000000007948 */ /* 0x000fea0003800000 */
[----:B------:R-:W-:Y:S01]  /*1950*/  UIADD3 UR4, UR37, 0x16a00, URZ ;  /* 0x00016a0025047890 */ /* 0x000fe2000fffe03f */
[----:B------:R-:W-:Y:S01]  /*1960*/  WARPGROUP.ARRIVE ;  /* 0x00000000000079c5 */ /* 0x000fe20000000000 */
[----:B------:R-:W-:Y:S01]  /*1970*/  ULOP3.LUT UR6, UR40, 0x10000, URZ, 0xfc, !UPT ;  /* 0x0001000028067892 */ /* 0x000fe2000f8efc3f */
[----:B------:R-:W-:Y:S01]  /*1980*/  VIADD R12, R19, UR61 ;  /* 0x0000003d130c7c36 */ /* 0x000fe20008000000 */
[----:B------:R-:W-:Y:S01]  /*1990*/  USHF.R.U32.HI UR4, URZ, 0x4, UR4 ;  /* 0x000000043f047899 */ /* 0x000fe20008011604 */
[----:B------:R-:W-:Y:S01]  /*19a0*/  R2UR UR32, R17 ;  /* 0x00000000112072ca */ /* 0x000fe200000e0000 */
[----:B------:R-:W-:Y:S01]  /*19b0*/  UMOV UR29, 0x80000020 ;  /* 0x80000020001d7882 */ /* 0x000fe20000000000 */
[----:B------:R-:W-:Y:S01]  /*19c0*/  UMOV UR31, 0x80000020 ;  /* 0x80000020001f7882 */ /* 0x000fe20000000000 */
[----:B------:R-:W-:Y:S01]  /*19d0*/  ULOP3.LUT UR4, UR4, 0x3fff, URZ, 0xc0, !UPT ;  /* 0x00003fff04047892 */ /* 0x000fe2000f8ec03f */
[----:B01----:R-:W-:Y:S01]  /*19e0*/  @!P1 VIADD R3, R3, 0x31c40 ;  /* 0x00031c4003039836 */ /* 0x003fe20000000000 */
[----:B------:R-:W-:Y:S01]  /*19f0*/  UMOV UR28, UR6 ;  /* 0x00000006001c7c82 */ /* 0x000fe20008000000 */
[----:B------:R-:W-:Y:S01]  /*1a00*/  UMOV UR9, UR29 ;  /* 0x0000001d00097c82 */ /* 0x000fe20008000000 */
[----:B------:R-:W-:Y:S01]  /*1a10*/  ULOP3.LUT UR5, UR4, 0x10000, URZ, 0xfc, !UPT ;  /* 0x0001000004057892 */ /* 0x000fe2000f8efc3f */
[----:B------:R-:W-:Y:S01]  /*1a20*/  UMOV UR8, UR28 ;  /* 0x0000001c00087c82 */ /* 0x000fe20008000000 */
[----:B------:R-:W-:-:S02]  /*1a30*/  UMOV UR11, 0x80000020 ;  /* 0x80000020000b7882 */ /* 0x000fc40000000000 */
[----:B------:R-:W-:Y:S02]  /*1a40*/  UIMAD UR4, UR36, 0x6c0, UR5 ;  /* 0x000006c0240478a4 */ /* 0x000fe4000f8e0205 */
[----:B------:R-:W-:Y:S02]  /*1a50*/  UIADD3 UR13, UR6, 0x2, URZ ;  /* 0x00000002060d7890 */ /* 0x000fe4000fffe03f */
[----:B------:R-:W-:Y:S02]  /*1a60*/  UIADD3 UR10, UR4, 0x40, URZ ;  /* 0x00000040040a7890 */ /* 0x000fe4000fffe03f */
[----:B------:R-:W-:Y:S02]  /*1a70*/  UIADD3 UR7, UR4, 0xc0, URZ ;  /* 0x000000c004077890 */ /* 0x000fe4000fffe03f */
[----:B------:R-:W-:Y:S01]  /*1a80*/  UMOV UR30, UR4 ;  /* 0x00000004001e7c82 */ /* 0x000fe20008000000 */
[----:B------:R-:W-:Y:S01]  /*1a90*/  UIADD3 UR12, UR4, 0x100, URZ ;  /* 0x00000100040c7890 */ /* 0x000fe2000fffe03f */
[----:B------:R-:W-:Y:S01]  /*1aa0*/  HGMMA.64x16x16.F32.BF16 R88, gdesc[UR28], RZ, !UPT, gsb0 ;  /* 0x002000001c5879f0 */ /* 0x000fe2000c0018ff */
[----:B------:R-:W-:Y:S01]  /*1ab0*/  UIADD3 UR14, UR4, 0x240, URZ ;  /* 0x00000240040e7890 */ /* 0x000fe2000fffe03f */
        /* <DEDUP_REMOVED lines=67> */
[----:B------:R-:W-:Y:S02]  /*1ef0*/  UIADD3 UR12, UR6, 0x300, URZ ;  /* 0x00000300060c7890 */ /* 0x000fe4000fffe03f */
        /* <DEDUP_REMOVED lines=59> */
[----:B------:R-:W-:Y:S01]  /*22b0*/  UIADD3 UR10, UR4, 0x340, URZ ;  /* 0x00000340040a7890 */ /* 0x000fe2000fffe03f */
[----:B------:R-:W-:Y:S01]  /*22c0*/  UMOV UR11, UR61 ;  /* 0x0000003d000b7c82 */ /* 0x000fe20008000000 */
        /* <DEDUP_REMOVED lines=88> */
[----:B------:R-:W-:Y:S02]  /*2850*/  ULDC UR7, c[0x0][0x448] ;  /* 0x0001120000077ab9 */ /* 0x000fe40000000800 */
[----:B------:R-:W-:Y:S02]  /*2860*/  UISETP.NE.AND UP0, UPT, UR7, 0x1, UPT ;  /* 0x000000010700788c */ /* 0x000fe4000bf05270 */
[----:B------:R-:W-:-:S04]  /*2870*/  UIADD3 UR7, UR4, 0x580, URZ ;  /* 0x0000058004077890 */ /* 0x000fc8000fffe03f */
[----:B------:R-:W-:-:S05]  /*2880*/  PLOP3.LUT P2, PT, PT, PT, UP0, 0x80, 0x0 ;  /* 0x000000000000781c */ /* 0x000fca0003f4f008 */
[----:B------:R-:W-:Y:S02]  /*2890*/  @UP0 ULDC UR14, c[0x0][0x44c] ;  /* 0x00011300000e0ab9 */ /* 0x000fe40000000800 */
[----:B------:R-:W-:Y:S01]  /*28a0*/  UIMAD.WIDE.U32 UR14, UR61, UR14, URZ ;  /* 0x0000000e3d0e72a5 */ /* 0x000fe2000f8e003f */
        /* <DEDUP_REMOVED lines=47> */
[----:B------:R-:W-:Y:S02]  /*2ba0*/  @UP0 ULDC UR6, c[0x0][0x44c] ;  /* 0x0001130000060ab9 */ /* 0x000fe40000000800 */
[----:B------:R-:W-:Y:S01]  /*2bb0*/  @P2 IMAD.HI.U32 R0, R12, UR6, RZ ;  /* 0x000000060c002c27 */ /* 0x000fe2000f8e00ff */
[----:B------:R-:W-:-:S04]  /*2bc0*/  @UP0 ULDC UR6, c[0x0][0x450] ;  /* 0x0001140000060ab9 */ /* 0x000fc80000000800 */
[----:B------:R-:W-:Y:S01]  /*2bd0*/  @P2 SHF.R.U32.HI R12, RZ, UR6, R0 ;  /* 0x00000006ff0c2c19 */ /* 0x000fe20008011600 */
[----:B------:R-:W-:Y:S02]  /*2be0*/  ULDC UR6, c[0x0][0x2f0] ;  /* 0x0000bc0000067ab9 */ /* 0x000fe40000000800 */
[----:B------:R-:W-:Y:S02]  /*2bf0*/  IMAD.U32 R4, RZ, RZ, UR6 ;  /* 0x00000006ff047e24 */ /* 0x000fe4000f8e00ff */
[----:B------:R-:W-:Y:S04]  /*2c00*/  SHFL.IDX PT, R0, R12, RZ, 0x1c1f ;  /* 0x001c1fff0c007589 */ /* 0x000fe800000e0000 */
[----:B------:R-:W0:Y:S01]  /*2c10*/  SHFL.IDX PT, R12, R12, 0x1, 0x1c1f ;  /* 0x003c1f000c0c7f89 */ /* 0x000e2200000e0000 */
[----:B------:R-:W-:-:S02]  /*2c20*/  WARPGROUP.DEPBAR.LE gsb0, 0x0 ;  /* 0x00008000000079c5 */ /* 0x000fc40000010000 */
[----:B------:R-:W-:-:S06]  /*2c30*/  WARPGROUP.ARRIVE ;  /* 0x00000000000079c5 */ /* 0x000fcc0000000000 */
[----:B------:R-:W-:Y:S01]  /*2c40*/  HGMMA.64x16x16.F32.BF16 R32, gdesc[UR20], R32, gsb0 ;  /* 0x00200000142079f0 */ /* 0x000fe20008001820 */
[----:B------:R-:W-:Y:S01]  /*2c50*/  UMOV UR22, UR7 ;  /* 0x0000000700167c82 */ /* 0x000fe20008000000 */
[----:B------:R-:W-:Y:S01]  /*2c60*/  UMOV UR23, 0x80000020 ;  /* 0x8000002000177882 */ /* 0x000fe20000000000 */
[----:B------:R-:W-:-:S04]  /*2c70*/  UIMAD UR7, UR39, -0x90, URZ ;  /* 0xffffff70270778a4 */ /* 0x000fc8000f8e023f */
[----:B------:R-:W-:Y:S02]  /*2c80*/  UIADD3 UR10, UR7, 0x91, URZ ;  /* 0x00000091070a7890 */ /* 0x000fe4000fffe03f */
[----:B------:R-:W-:-:S04]  /*2c90*/  UIMAD UR7, UR32, UR6, UR7 ;  /* 0x00000006200772a4 */ /* 0x000fc8000f8e0207 */
[----:B------:R-:W-:Y:S01]  /*2ca0*/  IMAD.U32 R9, RZ, RZ, UR10 ;  /* 0x0000000aff097e24 */ /* 0x000fe2000f8e00ff */
[----:B------:R-:W-:Y:S01]  /*2cb0*/  UIADD3 UR7, UR7, 0x90, URZ ;  /* 0x0000009007077890 */ /* 0x000fe2000fffe03f */
[----:B------:R-:W-:Y:S02]  /*2cc0*/  ULDC UR10, c[0x0][0x288] ;  /* 0x0000a200000a7ab9 */ /* 0x000fe40000000800 */
[----:B------:R-:W-:Y:S01]  /*2cd0*/  IMAD R9, R18, -0x2, R9 ;  /* 0xfffffffe12097824 */ /* 0x000fe200078e0209 */
[----:B------:R-:W-:Y:S02]  /*2ce0*/  UIMAD UR6, UR32, UR6, -UR10 ;  /* 0x00000006200672a4 */ /* 0x000fe4000f8e0a0a */
[----:B------:R-:W-:Y:S01]  /*2cf0*/  IMAD.U32 R5, RZ, RZ, UR7 ;  /* 0x00000007ff057e24 */ /* 0x000fe2000f8e00ff */
[----:B------:R-:W-:Y:S01]  /*2d00*/  UIADD3 UR7, UR39, -0x2, URZ ;  /* 0xfffffffe27077890 */ /* 0x000fe2000fffe03f */
[----:B------:R-:W-:Y:S02]  /*2d10*/  IMAD R9, R4, UR32, R9 ;  /* 0x0000002004097c24 */ /* 0x000fe4000f8e0209 */
[----:B------:R-:W-:-:S02]  /*2d20*/  IMAD R6, R18, -0x2, R5 ;  /* 0xfffffffe12067824 */ /* 0x000fc400078e0205 */
[----:B------:R-:W-:Y:S01]  /*2d30*/  VIADD R5, R9, -UR10 ;  /* 0x8000000a09057c36 */ /* 0x000fe20008000000 */
[----:B0-----:R-:W-:Y:S01]  /*2d40*/  IADD3 R9, R12, -UR10, R9 ;  /* 0x8000000a0c097c10 */ /* 0x001fe2000fffe009 */
[----:B------:R-:W-:Y:S02]  /*2d50*/  @UP0 ULDC UR10, c[0x0][0x450] ;  /* 0x00011400000a0ab9 */ /* 0x000fe40000000800 */
[----:B------:R-:W-:Y:S01]  /*2d60*/  @UP0 USHF.R.U32.HI UR11, URZ, UR10, UR15 ;  /* 0x0000000a3f0b0299 */ /* 0x000fe2000801160f */
[----:B------:R-:W-:-:S03]  /*2d70*/  VIADDMNMX R0, R0, R5, R6, PT ;  /* 0x0000000500007246 */ /* 0x000fc60003800106 */
[----:B------:R-:W-:Y:S01]  /*2d80*/  UIADD3 UR6, UR6, UR11, URZ ;  /* 0x0000000b06067290 */ /* 0x000fe2000fffe03f */
[C---:B------:R-:W-:Y:S02]  /*2d90*/  ISETP.GT.AND P3, PT, R0.reuse, RZ, PT ;  /* 0x000000ff0000720c */ /* 0x040fe40003f64270 */
[C---:B------:R-:W-:Y:S01]  /*2da0*/  ISETP.GT.AND P4, PT, R0.reuse, 0x1, PT ;  /* 0x000000010000780c */ /* 0x040fe20003f84270 */
[----:B------:R-:W-:Y:S01]  /*2db0*/  UIMAD.WIDE UR10, UR6, 0x38e38e39, URZ ;  /* 0x38e38e39060a78a5 */ /* 0x000fe2000f8e023f */
[----:B------:R-:W-:-:S03]  /*2dc0*/  ISETP.GT.AND P5, PT, R0, 0x8, PT ;  /* 0x000000080000780c */ /* 0x000fc60003fa4270 */
[----:B------:R-:W-:-:S04]  /*2dd0*/  USHF.R.U32.HI UR6, URZ, 0x1f, UR11 ;  /* 0x0000001f3f067899 */ /* 0x000fc8000801160b */
[----:B------:R-:W-:-:S04]  /*2de0*/  ULEA.HI.SX32 UR6, UR11, UR6, 0x1b ;  /* 0x000000060b067291 */ /* 0x000fc8000f8fda3f */
[----:B------:R-:W-:Y:S01]  /*2df0*/  UISETP.LT.AND UP1, UPT, URZ, UR6, UPT ;  /* 0x000000063f00728c */ /* 0x000fe2000bf21270 */
[----:B------:R-:W-:Y:S02]  /*2e00*/  WARPGROUP.DEPBAR.LE gsb0, 0x0 ;  /* 0x00008000000079c5 */ /* 0x000fe40000010000 */
[----:B------:R-:W-:Y:S01]  /*2e10*/  WARPGROUP.ARRIVE ;  /* 0x00000000000079c5 */ /* 0x000fe20000000000 */
[----:B------:R-:W-:-:S04]  /*2e20*/  USEL UR18, URZ, UR6, !UP1 ;  /* 0x000000063f127287 */ /* 0x000fc8000c800000 */
[----:B------:R-:W-:Y:S01]  /*2e30*/  UISETP.GE.AND UP1, UPT, UR7, UR18, UPT ;  /* 0x000000120700728c */ /* 0x000fe2000bf26270 */
        /* <DEDUP_REMOVED lines=10> */
[----:B------:R-:W-:Y:S01]  /*2ee0*/  ISETP.GT.AND P3, PT, R0, 0x9, PT ;  /* 0x000000090000780c */ /* 0x000fe20003f64270 */
[----:B------:R-:W-:Y:S01]  /*2ef0*/  HGMMA.64x16x16.F32.BF16 R80, gdesc[UR24], R80, gsb0 ;  /* 0x00200000185079f0 */ /* 0x000fe20008001850 */
[----:B------:R-:W-:Y:S01]  /*2f00*/  UIADD3 UR26, UR4, 0x502, URZ ;  /* 0x00000502041a7890 */ /* 0x000fe2000fffe03f */
[----:B------:R-:W-:Y:S01]  /*2f10*/  FSEL R97, R92, -INF , P5 ;  /* 0xff8000005c617808 */ /* 0x000fe20002800000 */
[----:B------:R-:W-:Y:S01]  /*2f20*/  UMOV UR27, 0x80000020 ;  /* 0x80000020001b7882 */ /* 0x000fe20000000000 */
[----:B------:R-:W-:-:S02]  /*2f30*/  FMNMX.FTZ R4, R7, R99, !PT ;  /* 0x0000006307047209 */ /* 0x000fc40007810000 */
[C---:B------:R-:W-:Y:S02]  /*2f40*/  ISETP.GT.AND P4, PT, R0.reuse, 0x10, PT ;  /* 0x000000100000780c */ /* 0x040fe40003f84270 */
[----:B------:R-:W-:Y:S02]  /*2f50*/  FSEL R93, R93, -INF , P3 ;  /* 0xff8000005d5d7808 */ /* 0x000fe40001800000 */
[----:B------:R-:W-:Y:S02]  /*2f60*/  FMNMX.FTZ R4, R97, R4, !PT ;  /* 0x0000000461047209 */ /* 0x000fe40007810000 */
[----:B------:R-:W-:Y:S02]  /*2f70*/  ISETP.GT.AND P3, PT, R0, 0x11, PT ;  /* 0x000000110000780c */ /* 0x000fe40003f64270 */
[----:B------:R-:W-:Y:S01]  /*2f80*/  FMNMX.FTZ R4, R93, R4, !PT ;  /* 0x000000045d047209 */ /* 0x000fe20007810000 */
[----:B------:R-:W-:Y:S02]  /*2f90*/  WARPGROUP.DEPBAR.LE gsb0, 0x0 ;  /* 0x00008000000079c5 */ /* 0x000fe40000010000 */
[----:B------:R-:W-:Y:S01]  /*2fa0*/  WARPGROUP.ARRIVE ;  /* 0x00000000000079c5 */ /* 0x000fe20000000000 */
[----:B------:R-:W-:-:S02]  /*2fb0*/  FSEL R89, R80, -INF , P4 ;  /* 0xff80000050597808 */ /* 0x000fc40002000000 */
[C---:B------:R-:W-:Y:S02]  /*2fc0*/  ISETP.GT.AND P4, PT, R0.reuse, 0x18, PT ;  /* 0x000000180000780c */ /* 0x040fe40003f84270 */
[----:B------:R-:W-:Y:S01]  /*2fd0*/  FSEL R13, R81, -INF , P3 ;  /* 0xff800000510d7808 */ /* 0x000fe20001800000 */
[----:B------:R-:W-:Y:S01]  /*2fe0*/  HGMMA.64x16x16.F32.BF16 R72, gdesc[UR24], R72, gsb0 ;  /* 0x00200000184879f0 */ /* 0x000fe20008001848 */
[----:B------:R-:W-:Y:S01]  /*2ff0*/  UIADD3 UR26, UR4, 0x542, URZ ;  /* 0x00000542041a7890 */ /* 0x000fe2000fffe03f */
[----:B------:R-:W-:Y:S01]  /*3000*/  FMNMX.FTZ R4, R89, R4, !PT ;  /* 0x0000000459047209 */ /* 0x000fe20007810000 */
[----:B------:R-:W-:Y:S01]  /*3010*/  UMOV UR27, 0x80000020 ;  /* 0x80000020001b7882 */ /* 0x000fe20000000000 */
[----:B------:R-:W-:Y:S02]  /*3020*/  ISETP.GT.AND P3, PT, R0, 0x19, PT ;  /* 0x000000190000780c */ /* 0x000fe40003f64270 */
[----:B------:R-:W-:Y:S02]  /*3030*/  FSEL R15, R84, -INF , P4 ;  /* 0xff800000540f7808 */ /* 0x000fe40002000000 */
        /* <DEDUP_REMOVED lines=39> */
[----:B------:R-:W-:Y:S02]  /*32b0*/  FMNMX.FTZ R101, R69, R4, !PT ;  /* 0x0000000445657209 */ /* 0x000fe40007810000 */
[----:B------:R-:W-:-:S04]  /*32c0*/  VIMNMX R64, R6, R9, PT ;  /* 0x0000000906407248 */ /* 0x000fc80003fe0100 */
[----:B------:R-:W-:-:S04]  /*32d0*/  ISETP.GT.AND P5, PT, R64, 0x8, PT ;  /* 0x000000084000780c */ /* 0x000fc80003fa4270 */
[----:B------:R-:W-:Y:S01]  /*32e0*/  FSEL R94, R94, -INF , P5 ;  /* 0xff8000005e5e7808 */ /* 0x000fe20002800000 */
[----:B------:R-:W-:Y:S02]  /*32f0*/  WARPGROUP.DEPBAR.LE gsb0, 0x0 ;  /* 0x00008000000079c5 */ /* 0x000fe40000010000 */
[----:B------:R-:W-:Y:S01]  /*3300*/  WARPGROUP.ARRIVE ;  /* 0x00000000000079c5 */ /* 0x000fe20000000000 */
[----:B------:R-:W-:Y:S02]  /*3310*/  FSEL R56, R56, -INF , P4 ;  /* 0xff80000038387808 */ /* 0x000fe40002000000 */
[----:B------:R-:W-:Y:S02]  /*3320*/  ISETP.GT.AND P4, PT, R0, 0x48, PT ;  /* 0x000000480000780c */ /* 0x000fe40003f84270 */
[----:B------:R-:W-:Y:S01]  /*3330*/  FSEL R57, R57, -INF , P3 ;  /* 0xff80000039397808 */ /* 0x000fe20001800000 */
[----:B------:R-:W-:Y:S01]  /*3340*/  HGMMA.64x16x16.F32.BF16 R48, gdesc[UR24], R48, gsb0 ;  /* 0x00200000183079f0 */ /* 0x000fe20008001830 */
[----:B------:R-:W-:Y:S01]  /*3350*/  UIADD3 UR26, UR4, 0x602, URZ ;  /* 0x00000602041a7890 */ /* 0x000fe2000fffe03f */
[----:B------:R-:W-:Y:S01]  /*3360*/  FMNMX.FTZ R4, R56, R101, !PT ;  /* 0x0000006538047209 */ /* 0x000fe20007810000 */
[----:B------:R-:W-:Y:S01]  /*3370*/  UMOV UR27, 0x80000020 ;  /* 0x80000020001b7882 */ /* 0x000fe20000000000 */
[----:B------:R-:W-:-:S02]  /*3380*/  ISETP.GT.AND P3, PT, R0, 0x49, PT ;  /* 0x000000490000780c */ /* 0x000fc40003f64270 */
[----:B------:R-:W-:Y:S02]  /*3390*/  FSEL R60, R60, -INF , P4 ;  /* 0xff8000003c3c7808 */ /* 0x000fe40002000000 */
[----:B------:R-:W-:Y:S02]  /*33a0*/  FMNMX.FTZ R101, R57, R4, !PT ;  /* 0x0000000439657209 */ /* 0x000fe40007810000 */
[----:B------:R-:W-:Y:S02]  /*33b0*/  ISETP.GT.AND P4, PT, R0, 0x50, PT ;  /* 0x000000500000780c */ /* 0x000fe40003f84270 */
[----:B------:R-:W-:Y:S02]  /*33c0*/  FSEL R61, R61, -INF , P3 ;  /* 0xff8000003d3d7808 */ /* 0x000fe40001800000 */
[----:B------:R-:W-:Y:S02]  /*33d0*/  FMNMX.FTZ R4, R60, R101, !PT ;  /* 0x000000653c047209 */ /* 0x000fe40007810000 */
[----:B------:R-:W-:-:S02]  /*33e0*/  ISETP.GT.AND P3, PT, R0, 0x51, PT ;  /* 0x000000510000780c */ /* 0x000fc40003f64270 */
[----:B------:R-:W-:Y:S01]  /*33f0*/  FMNMX.FTZ R101, R61, R4, !PT ;  /* 0x000000043d657209 */ /* 0x000fe20007810000 */
        /* <DEDUP_REMOVED lines=26> */
[----:B------:R-:W-:Y:S01]  /*35a0*/  ISETP.GT.AND P3, PT, R0, 0x69, PT ;  /* 0x000000690000780c */ /* 0x000fe20003f64270 */
[----:B------:R-:W-:Y:S01]  /*35b0*/  ULDC UR4, c[0x0][0x988] ;  /* 0x0002620000047ab9 */ /* 0x000fe20000000800 */
[----:B------:R-:W-:-:S02]  /*35c0*/  FSEL R44, R44, -INF , P4 ;  /* 0xff8000002c2c7808 */ /* 0x000fc40002000000 */
[----:B------:R-:W-:Y:S02]  /*35d0*/  FMNMX.FTZ R101, R41, R4, !PT ;  /* 0x0000000429657209 */ /* 0x000fe40007810000 */
[----:B------:R-:W-:Y:S02]  /*35e0*/  ISETP.GT.AND P4, PT, R0, 0x70, PT ;  /* 0x000000700000780c */ /* 0x000fe40003f84270 */
[----:B------:R-:W-:Y:S02]  /*35f0*/  FSEL R45, R45, -INF , P3 ;  /* 0xff8000002d2d7808 */ /* 0x000fe40001800000 */
[----:B------:R-:W-:Y:S02]  /*3600*/  FMNMX.FTZ R4, R44, R101, !PT ;  /* 0x000000652c047209 */ /* 0x000fe40007810000 */
[----:B------:R-:W-:Y:S02]  /*3610*/  ISETP.GT.AND P3, PT, R0, 0x71, PT ;  /* 0x000000710000780c */ /* 0x000fe40003f64270 */
[----:B------:R-:W-:Y:S01]  /*3620*/  FMNMX.FTZ R101, R45, R4, !PT ;  /* 0x000000042d657209 */ /* 0x000fe20007810000 */
[----:B------:R-:W-:-:S02]  /*3630*/  WARPGROUP.DEPBAR.LE gsb0, 0x0 ;  /* 0x00008000000079c5 */ /* 0x000fc40000010000 */
[----:B------:R-:W-:Y:S01]  /*3640*/  WARPGROUP.ARRIVE ;  /* 0x00000000000079c5 */ /* 0x000fe20000000000 */
[----:B------:R-:W-:Y:S02]  /*3650*/  FSEL R32, R32, -INF , P4 ;  /* 0xff80000020207808 */ /* 0x000fe40002000000 */
[----:B------:R-:W-:Y:S02]  /*3660*/  ISETP.GT.AND P4, PT, R0, 0x78, PT ;  /* 0x000000780000780c */ /* 0x000fe40003f84270 */
[----:B------:R-:W-:Y:S01]  /*3670*/  FSEL R33, R33, -INF , P3 ;  /* 0xff80000021217808 */ /* 0x000fe20001800000 */
[----:B------:R-:W-:Y:S01]  /*3680*/  HGMMA.64x16x16.F32.BF16 R24, gdesc[UR24], R24, gsb0 ;  /* 0x00200000181879f0 */ /* 0x000fe20008001818 */
        /* <DEDUP_REMOVED lines=10> */
[----:B------:R-:W-:Y:S02]  /*3730*/  FSEL R24, R24, -INF , P4 ;  /* 0xff80000018187808 */ /* 0x000fe40002000000 */
[----:B------:R-:W-:Y:S02]  /*3740*/  ISETP.GT.AND P4, PT, R0, 0x88, PT ;  /* 0x000000880000780c */ /* 0x000fe40003f84270 */
[----:B------:R-:W-:Y:S02]  /*3750*/  FSEL R25, R25, -INF , P3 ;  /* 0xff80000019197808 */ /* 0x000fe40001800000 */
[----:B------:R-:W-:Y:S02]  /*3760*/  FMNMX.FTZ R4, R24, R101, !PT ;  /* 0x0000006518047209 */ /* 0x000fe40007810000 */
[----:B------:R-:W-:Y:S02]  /*3770*/  ISETP.GT.AND P3, PT, R0, 0x89, PT ;  /* 0x000000890000780c */ /* 0x000fe40003f64270 */
[----:B------:R-:W-:-:S02]  /*3780*/  FSEL R28, R28, -INF , P4 ;  /* 0xff8000001c1c7808 */ /* 0x000fc40002000000 */
[----:B------:R-:W-:Y:S02]  /*3790*/  FMNMX.FTZ R101, R25, R4, !PT ;  /* 0x0000000419657209 */ /* 0x000fe40007810000 */
[----:B------:R-:W-:Y:S02]  /*37a0*/  FSEL R29, R29, -INF , P3 ;  /* 0xff8000001d1d7808 */ /* 0x000fe40001800000 */
[----:B------:R-:W-:Y:S02]  /*37b0*/  FMNMX.FTZ R0, R28, R101, !PT ;  /* 0x000000651c007209 */ /* 0x000fe40007810000 */
[----:B------:R-:W-:Y:S02]  /*37c0*/  ISETP.GT.AND P4, PT, R64, 0x1, PT ;  /* 0x000000014000780c */ /* 0x000fe40003f84270 */
[----:B------:R-:W-:Y:S02]  /*37d0*/  FMNMX.FTZ R10, R29, R0, !PT ;  /* 0x000000001d0a7209 */ /* 0x000fe40007810000 */
[----:B------:R-:W-:-:S02]  /*37e0*/  FSEL R91, R91, -INF , P4 ;  /* 0xff8000005b5b7808 */ /* 0x000fc40002000000 */
[C---:B------:R-:W-:Y:S01]  /*37f0*/  ISETP.GT.AND P4, PT, R64.reuse, 0x11, PT ;  /* 0x000000114000780c */ /* 0x040fe20003f84270 */
[----:B------:R-:W0:Y:S03]  /*3800*/  SHFL.BFLY PT, R101, R10, 0x2, 0x1f ;  /* 0x0c401f000a657f89 */ /* 0x000e2600000e0000 */
[----:B------:R-:W-:Y:S02]  /*3810*/  FSEL R83, R83, -INF , P4 ;  /* 0xff80000053537808 */ /* 0x000fe40002000000 */
[----:B------:R-:W-:-:S04]  /*3820*/  ISETP.GT.AND P4, PT, R64, 0x19, PT ;  /* 0x000000194000780c */ /* 0x000fc80003f84270 */
[----:B------:R-:W-:Y:S02]  /*3830*/  FSEL R87, R87, -INF , P4 ;  /* 0xff80000057577808 */ /* 0x000fe40002000000 */
[----:B------:R-:W-:-:S04]  /*3840*/  ISETP.GT.AND P4, PT, R64, 0x21, PT ;  /* 0x000000214000780c */ /* 0x000fc80003f84270 */
[----:B------:R-:W-:Y:S02]  /*3850*/  FSEL R75, R75, -INF , P4 ;  /* 0xff8000004b4b7808 */ /* 0x000fe40002000000 */
[----:B------:R-:W-:-:S04]  /*3860*/  ISETP.GT.AND P4, PT, R64, 0x29, PT ;  /* 0x000000294000780c */ /* 0x000fc80003f84270 */
[----:B------:R-:W-:Y:S02]  /*3870*/  FSEL R79, R79, -INF , P4 ;  /* 0xff8000004f4f7808 */ /* 0x000fe40002000000 */
[----:B------:R-:W-:Y:S02]  /*3880*/  ISETP.GT.AND P4, PT, R64, 0x31, PT ;  /* 0x000000314000780c */ /* 0x000fe40003f84270 */
[----:B0-----:R-:W-:-:S05]  /*3890*/  FMNMX.FTZ R101, R10, R101, !PT ;  /* 0x000000650a657209 */ /* 0x001fca0007810000 */
[----:B------:R-:W0:Y:S02]  /*38a0*/  SHFL.BFLY PT, R0, R101, 0x1, 0x1f ;  /* 0x0c201f0065007f89 */ /* 0x000e2400000e0000 */
[----:B0-----:R-:W-:-:S04]  /*38b0*/  FMNMX.FTZ R0, R101, R0, !PT ;  /* 0x0000000065007209 */ /* 0x001fc80007810000 */
[C---:B------:R-:W-:Y:S01]  /*38c0*/  FSETP.NEU.FTZ.AND P3, PT, R0.reuse, -INF , PT ;  /* 0xff8000000000780b */ /* 0x040fe20003f7d000 */
[----:B------:R-:W-:-:S05]  /*38d0*/  FMUL.FTZ R4, R0, UR4 ;  /* 0x0000000400047c20 */ /* 0x000fca0008410000 */
[----:B------:R-:W-:Y:S02]  /*38e0*/  FSEL R4, R4, RZ, P3 ;  /* 0x000000ff04047208 */ /* 0x000fe40001800000 */
[----:B------:R-:W-:-:S03]  /*38f0*/  ISETP.GT.AND P3, PT, R64, RZ, PT ;  /* 0x000000ff4000720c */ /* 0x000fc60003f64270 */
[--C-:B------:R-:W-:Y:S01]  /*3900*/  FFMA.FTZ R12, R89, UR4, -R4.reuse ;  /* 0x00000004590c7c23 */ /* 0x100fe20008010804 */
[----:B------:R-:W-:Y:S01]  /*3910*/  FSEL R90, R90, -INF , P3 ;  /* 0xff8000005a5a7808 */ /* 0x000fe20001800000 */
[--C-:B------:R-:W-:Y:S01]  /*3920*/  FFMA.FTZ R14, R15, UR4, -R4.reuse ;  /* 0x000000040f0e7c23 */ /* 0x100fe20008010804 */
[----:B------:R-:W-:Y:S01]  /*3930*/  ISETP.GT.AND P3, PT, R64, 0x9, PT ;  /* 0x000000094000780c */ /* 0x000fe20003f64270 */
[--C-:B------:R-:W-:Y:S01]  /*3940*/  FFMA.FTZ R68, R81, UR4, -R4.reuse ;  /* 0x0000000451447c23 */ /* 0x100fe20008010804 */
[----:B------:R-:W-:Y:S01]  /*3950*/  FMNMX.FTZ R89, R90, R91, !PT ;  /* 0x0000005b5a597209 */ /* 0x000fe20007810000 */
        /* <DEDUP_REMOVED lines=9> */
[----:B------:R-:W-:Y:S01]  /*39f0*/  FMNMX.FTZ R15, R95, R6, !PT ;  /* 0x000000065f0f7209 */ /* 0x000fe20007810000 */
        /* <DEDUP_REMOVED lines=12> */
[----:B------:R-:W-:Y:S01]  /*3ac0*/  FFMA.FTZ R45, R45, UR4, -R4 ;  /* 0x000000042d2d7c23 */ /* 0x000fe20008010804 */
[----:B------:R-:W-:Y:S01]  /*3ad0*/  FSEL R74, R74, -INF , P3 ;  /* 0xff8000004a4a7808 */ /* 0x000fe20001800000 */
[----:B------:R-:W-:Y:S01]  /*3ae0*/  MUFU.EX2 R8, R8 ;  /* 0x0000000800087308 */ /* 0x000fe20000000800 */
[----:B------:R-:W-:-:S02]  /*3af0*/  FMNMX.FTZ R81, R87, R6, !PT ;  /* 0x0000000657517209 */ /* 0x000fc40007810000 */
[----:B------:R-:W-:Y:S02]  /*3b00*/  ISETP.GT.AND P3, PT, R64, 0x28, PT ;  /* 0x000000284000780c */ /* 0x000fe40003f64270 */
[----:B------:R-:W-:Y:S02]  /*3b10*/  FMNMX.FTZ R20, R74, R81, !PT ;  /* 0x000000514a147209 */ /* 0x000fe40007810000 */
[----:B------:R-:W-:Y:S01]  /*3b20*/  FSEL R78, R78, -INF , P3 ;  /* 0xff8000004e4e7808 */ /* 0x000fe20001800000 */
[----:B------:R0:W-:Y:S01]  /*3b30*/  MUFU.EX2 R6, R68 ;  /* 0x0000004400067308 */ /* 0x0001e20000000800 */
[----:B------:R-:W-:Y:S02]  /*3b40*/  FMNMX.FTZ R81, R75, R20, !PT ;  /* 0x000000144b517209 */ /* 0x000fe40007810000 */
[----:B------:R-:W-:Y:S02]  /*3b50*/  ISETP.GT.AND P3, PT, R64, 0x30, PT ;  /* 0x000000304000780c */ /* 0x000fe40003f64270 */
[----:B------:R-:W-:-:S02]  /*3b60*/  FMNMX.FTZ R20, R78, R81, !PT ;  /* 0x000000514e147209 */ /* 0x000fc40007810000 */
[----:B------:R-:W-:Y:S01]  /*3b70*/  FSEL R66, R66, -INF , P3 ;  /* 0xff80000042427808 */ /* 0x000fe20001800000 */
[----:B------:R-:W1:Y:S01]  /*3b80*/  MUFU.EX2 R7, R7 ;  /* 0x0000000700077308 */ /* 0x000e620000000800 */
[----:B------:R-:W-:Y:S02]  /*3b90*/  FMNMX.FTZ R81, R79, R20, !PT ;  /* 0x000000144f517209 */ /* 0x000fe40007810000 */
[----:B------:R-:W-:Y:S02]  /*3ba0*/  ISETP.GT.AND P3, PT, R64, 0x38, PT ;  /* 0x000000384000780c */ /* 0x000fe40003f64270 */
[----:B------:R-:W-:Y:S01]  /*3bb0*/  FSEL R11, R67, -INF , P4 ;  /* 0xff800000430b7808 */ /* 0x000fe20002000000 */
[----:B------:R-:W-:Y:S01]  /*3bc0*/  FFMA.FTZ R67, R77, UR4, -R4 ;  /* 0x000000044d437c23 */ /* 0x000fe20008010804 */
[----:B0-----:R-:W-:Y:S01]  /*3bd0*/  FMNMX.FTZ R68, R66, R81, !PT ;  /* 0x0000005142447209 */ /* 0x001fe20007810000 */
[----:B------:R0:W-:Y:S01]  /*3be0*/  MUFU.EX2 R20, R76 ;  /* 0x0000004c00147308 */ /* 0x0001e20000000800 */
[----:B------:R-:W-:-:S02]  /*3bf0*/  ISETP.GT.AND P4, PT, R64, 0x39, PT ;  /* 0x000000394000780c */ /* 0x000fc40003f84270 */
[----:B------:R-:W-:Y:S02]  /*3c00*/  FSEL R70, R70, -INF , P3 ;  /* 0xff80000046467808 */ /* 0x000fe40001800000 */
[----:B------:R-:W-:Y:S02]  /*3c10*/  FMNMX.FTZ R77, R11, R68, !PT ;  /* 0x000000440b4d7209 */ /* 0x000fe40007810000 */
[----:B------:R-:W-:Y:S01]  /*3c20*/  ISETP.GT.AND P3, PT, R64, 0x40, PT ;  /* 0x000000404000780c */ /* 0x000fe20003f64270 */
[----:B------:R-:W2:Y:S01]  /*3c30*/  MUFU.EX2 R10, R10 ;  /* 0x0000000a000a7308 */ /* 0x000ea20000000800 */
[----:B------:R-:W-:Y:S01]  /*3c40*/  FSEL R71, R71, -INF , P4 ;  /* 0xff80000047477808 */ /* 0x000fe20002000000 */
[----:B-1----:R-:W-:Y:S01]  /*3c50*/  FADD.FTZ R85, R8, R7 ;  /* 0x0000000708557221 */ /* 0x002fe20000010000 */
[----:B------:R-:W-:Y:S02]  /*3c60*/  FMNMX.FTZ R72, R70, R77, !PT ;  /* 0x0000004d46487209 */ /* 0x000fe40007810000 */
[----:B------:R-:W-:Y:S01]  /*3c70*/  FSEL R68, R58, -INF , P3 ;  /* 0xff8000003a447808 */ /* 0x000fe20001800000 */
[----:B------:R-:W-:Y:S01]  /*3c80*/  FFMA.FTZ R58, R73, UR4, -R4 ;  /* 0x00000004493a7c23 */ /* 0x000fe20008010804 */
[----:B------:R-:W-:Y:S01]  /*3c90*/  ISETP.GT.AND P4, PT, R64, 0x41, PT ;  /* 0x000000414000780c */ /* 0x000fe20003f84270 */
[----:B------:R-:W1:Y:S01]  /*3ca0*/  MUFU.EX2 R9, R93 ;  /* 0x0000005d00097308 */ /* 0x000e620000000800 */
[----:B------:R-:W-:-:S02]  /*3cb0*/  FMNMX.FTZ R73, R71, R72, !PT ;  /* 0x0000004847497209 */ /* 0x000fc40007810000 */
[----:B------:R-:W-:Y:S02]  /*3cc0*/  ISETP.GT.AND P3, PT, R64, 0x48, PT ;  /* 0x000000484000780c */ /* 0x000fe40003f64270 */
[----:B------:R-:W-:Y:S01]  /*3cd0*/  FSEL R72, R59, -INF , P4 ;  /* 0xff8000003b487808 */ /* 0x000fe20002000000 */
[----:B------:R-:W-:Y:S01]  /*3ce0*/  FFMA.FTZ R59, R65, UR4, -R4 ;  /* 0x00000004413b7c23 */ /* 0x000fe20008010804 */
[----:B------:R-:W-:Y:S01]  /*3cf0*/  FMNMX.FTZ R73, R68, R73, !PT ;  /* 0x0000004944497209 */ /* 0x000fe20007810000 */
[----:B------:R-:W3:Y:S01]  /*3d00*/  MUFU.EX2 R12, R12 ;  /* 0x0000000c000c7308 */ /* 0x000ee20000000800 */
[----:B------:R-:W-:Y:S02]  /*3d10*/  ISETP.GT.AND P4, PT, R64, 0x49, PT ;  /* 0x000000494000780c */ /* 0x000fe40003f84270 */
[----:B------:R-:W-:Y:S02]  /*3d20*/  FSEL R62, R62, -INF , P3 ;  /* 0xff8000003e3e7808 */ /* 0x000fe40001800000 */
[----:B------:R-:W-:-:S02]  /*3d30*/  FMNMX.FTZ R73, R72, R73, !PT ;  /* 0x0000004948497209 */ /* 0x000fc40007810000 */
[----:B------:R-:W-:Y:S01]  /*3d40*/  FSEL R65, R63, -INF , P4 ;  /* 0xff8000003f417808 */ /* 0x000fe20002000000 */
[----:B------:R-:W4:Y:S01]  /*3d50*/  MUFU.EX2 R13, R13 ;  /* 0x0000000d000d7308 */ /* 0x000f220000000800 */
[----:B------:R-:W-:Y:S02]  /*3d60*/  ISETP.GT.AND P3, PT, R64, 0x50, PT ;  /* 0x000000504000780c */ /* 0x000fe40003f64270 */
[----:B0-----:R-:W-:Y:S02]  /*3d70*/  FMNMX.FTZ R76, R62, R73, !PT ;  /* 0x000000493e4c7209 */ /* 0x001fe40007810000 */
[----:B------:R-:W-:Y:S02]  /*3d80*/  ISETP.GT.AND P4, PT, R64, 0x51, PT ;  /* 0x000000514000780c */ /* 0x000fe40003f84270 */
[----:B------:R-:W-:Y:S01]  /*3d90*/  FSEL R63, R50, -INF , P3 ;  /* 0xff800000323f7808 */ /* 0x000fe20001800000 */
[----:B------:R-:W-:Y:S01]  /*3da0*/  FFMA.FTZ R50, R5, UR4, -R4 ;  /* 0x0000000405327c23 */ /* 0x000fe20008010804 */
[----:B------:R-:W-:Y:S01]  /*3db0*/  FMNMX.FTZ R76, R65, R76, !PT ;  /* 0x0000004c414c7209 */ /* 0x000fe20007810000 */
[----:B------:R-:W-:Y:S01]  /*3dc0*/  MUFU.EX2 R14, R14 ;  /* 0x0000000e000e7308 */ /* 0x000fe20000000800 */
[----:B------:R-:W-:-:S02]  /*3dd0*/  ISETP.GT.AND P3, PT, R64, 0x58, PT ;  /* 0x000000584000780c */ /* 0x000fc40003f64270 */
[----:B------:R-:W-:Y:S01]  /*3de0*/  FSEL R73, R51, -INF , P4 ;  /* 0xff80000033497808 */ /* 0x000fe20002000000 */
[----:B------:R-:W-:Y:S01]  /*3df0*/  FFMA.FTZ R51, R69, UR4, -R4 ;  /* 0x0000000445337c23 */ /* 0x000fe20008010804 */
[----:B------:R-:W-:Y:S02]  /*3e00*/  FMNMX.FTZ R76, R63, R76, !PT ;  /* 0x0000004c3f4c7209 */ /* 0x000fe40007810000 */
[----:B------:R-:W-:Y:S01]  /*3e10*/  ISETP.GT.AND P4, PT, R64, 0x59, PT ;  /* 0x000000594000780c */ /* 0x000fe20003f84270 */
[----:B------:R-:W-:Y:S01]  /*3e20*/  MUFU.EX2 R15, R15 ;  /* 0x0000000f000f7308 */ /* 0x000fe20000000800 */
[----:B------:R-:W-:Y:S02]  /*3e30*/  FSEL R54, R54, -INF , P3 ;  /* 0xff80000036367808 */ /* 0x000fe40001800000 */
[----:B------:R-:W-:Y:S02]  /*3e40*/  FMNMX.FTZ R5, R73, R76, !PT ;  /* 0x0000004c49057209 */ /* 0x000fe40007810000 */
[----:B------:R-:W-:-:S02]  /*3e50*/  FSEL R55, R55, -INF , P4 ;  /* 0xff80000037377808 */ /* 0x000fc40002000000 */
[----:B------:R-:W-:Y:S01]  /*3e60*/  ISETP.GT.AND P3, PT, R64, 0x60, PT ;  /* 0x000000604000780c */ /* 0x000fe20003f64270 */
[----:B------:R-:W-:Y:S01]  /*3e70*/  MUFU.EX2 R21, R21 ;  /* 0x0000001500157308 */ /* 0x000fe20000000800 */
[----:B------:R-:W-:Y:S02]  /*3e80*/  FMNMX.FTZ R76, R54, R5, !PT ;  /* 0x00000005364c7209 */ /* 0x000fe40007810000 */
[----:B------:R-:W-:Y:S02]  /*3e90*/  ISETP.GT.AND P4, PT, R64, 0x61, PT ;  /* 0x000000614000780c */ /* 0x000fe40003f84270 */
[----:B------:R-:W-:Y:S01]  /*3ea0*/  FSEL R69, R42, -INF , P3 ;  /* 0xff8000002a457808 */ /* 0x000fe20001800000 */
[----:B------:R-:W-:Y:S01]  /*3eb0*/  FFMA.FTZ R42, R56, UR4, -R4 ;  /* 0x00000004382a7c23 */ /* 0x000fe20008010804 */
[----:B------:R-:W-:Y:S01]  /*3ec0*/  FMNMX.FTZ R76, R55, R76, !PT ;  /* 0x0000004c374c7209 */ /* 0x000fe20007810000 */
[----:B------:R-:W-:Y:S01]  /*3ed0*/  MUFU.EX2 R67, R67 ;  /* 0x0000004300437308 */ /* 0x000fe20000000800 */
[----:B------:R-:W-:-:S02]  /*3ee0*/  ISETP.GT.AND P3, PT, R64, 0x68, PT ;  /* 0x000000684000780c */ /* 0x000fc40003f64270 */
[----:B------:R-:W-:Y:S01]  /*3ef0*/  FSEL R56, R43, -INF , P4 ;  /* 0xff8000002b387808 */ /* 0x000fe20002000000 */
[--C-:B------:R-:W-:Y:S01]  /*3f00*/  FFMA.FTZ R43, R57, UR4, -R4.reuse ;  /* 0x00000004392b7c23 */ /* 0x100fe20008010804 */
[----:B------:R-:W-:Y:S02]  /*3f10*/  FMNMX.FTZ R5, R69, R76, !PT ;  /* 0x0000004c45057209 */ /* 0x000fe40007810000 */
[----:B------:R-:W-:Y:S01]  /*3f20*/  ISETP.GT.AND P4, PT, R64, 0x69, PT ;  /* 0x000000694000780c */ /* 0x000fe20003f84270 */
[----:B------:R-:W-:Y:S01]  /*3f30*/  MUFU.EX2 R58, R58 ;  /* 0x0000003a003a7308 */ /* 0x000fe20000000800 */
[----:B------:R-:W-:Y:S02]  /*3f40*/  FSEL R76, R46, -INF , P3 ;  /* 0xff8000002e4c7808 */ /* 0x000fe40001800000 */
[----:B------:R-:W-:Y:S02]  /*3f50*/  FMNMX.FTZ R5, R56, R5, !PT ;  /* 0x0000000538057209 */ /* 0x000fe40007810000 */
[----:B------:R-:W-:Y:S01]  /*3f60*/  FSEL R57, R47, -INF , P4 ;  /* 0xff8000002f397808 */ /* 0x000fe20002000000 */
[----:B------:R-:W-:Y:S01]  /*3f70*/  FFMA.FTZ R47, R52, UR4, -R4 ;  /* 0x00000004342f7c23 */ /* 0x000fe20008010804 */
[----:B------:R-:W-:Y:S01]  /*3f80*/  ISETP.GT.AND P3, PT, R64, 0x70, PT ;  /* 0x000000704000780c */ /* 0x000fe20003f64270 */
[----:B------:R-:W-:Y:S01]  /*3f90*/  MUFU.EX2 R59, R59 ;  /* 0x0000003b003b7308 */ /* 0x000fe20000000800 */
[----:B------:R-:W-:-:S02]  /*3fa0*/  FMNMX.FTZ R46, R76, R5, !PT ;  /* 0x000000054c2e7209 */ /* 0x000fc40007810000 */
[----:B------:R-:W-:Y:S02]  /*3fb0*/  ISETP.GT.AND P4, PT, R64, 0x71, PT ;  /* 0x000000714000780c */ /* 0x000fe40003f84270 */
[----:B------:R-:W-:Y:S01]  /*3fc0*/  FSEL R77, R34, -INF , P3 ;  /* 0xff800000224d7808 */ /* 0x000fe20001800000 */
[--C-:B------:R-:W-:Y:S01]  /*3fd0*/  FFMA.FTZ R34, R60, UR4, -R4.reuse ;  /* 0x000000043c227c23 */ /* 0x100fe20008010804 */
[----:B------:R-:W-:Y:S01]  /*3fe0*/  FMNMX.FTZ R46, R57, R46, !PT ;  /* 0x0000002e392e7209 */ /* 0x000fe20007810000 */
[----:B------:R-:W-:Y:S01]  /*3ff0*/  MUFU.EX2 R50, R50 ;  /* 0x0000003200327308 */ /* 0x000fe20000000800 */
[----:B------:R-:W-:Y:S02]  /*4000*/  ISETP.GT.AND P3, PT, R64, 0x78, PT ;  /* 0x000000784000780c */ /* 0x000fe40003f64270 */
[----:B------:R-:W-:Y:S01]  /*4010*/  FSEL R60, R35, -INF , P4 ;  /* 0xff800000233c7808 */ /* 0x000fe20002000000 */
[----:B------:R-:W-:Y:S01]  /*4020*/  FFMA.FTZ R35, R61, UR4, -R4 ;  /* 0x000000043d237c23 */ /* 0x000fe20008010804 */
[----:B------:R-:W-:-:S02]  /*4030*/  FMNMX.FTZ R5, R77, R46, !PT ;  /* 0x0000002e4d057209 */ /* 0x000fc40007810000 */
[----:B------:R-:W-:Y:S01]  /*4040*/  ISETP.GT.AND P4, PT, R64, 0x79, PT ;  /* 0x000000794000780c */ /* 0x000fe20003f84270 */
[----:B------:R-:W-:Y:S01]  /*4050*/  MUFU.EX2 R51, R51 ;  /* 0x0000003300337308 */ /* 0x000fe20000000800 */
[----:B------:R-:W-:Y:S02]  /*4060*/  FSEL R80, R38, -INF , P3 ;  /* 0xff80000026507808 */ /* 0x000fe40001800000 */
[----:B------:R-:W-:Y:S02]  /*4070*/  FMNMX.FTZ R5, R60, R5, !PT ;  /* 0x000000053c057209 */ /* 0x000fe40007810000 */
[----:B------:R-:W-:Y:S01]  /*4080*/  FSEL R61, R39, -INF , P4 ;  /* 0xff800000273d7808 */ /* 0x000fe20002000000 */
[--C-:B------:R-:W-:Y:S01]  /*4090*/  FFMA.FTZ R39, R32, UR4, -R4.reuse ;  /* 0x0000000420277c23 */ /* 0x100fe20008010804 */
[----:B------:R-:W-:Y:S01]  /*40a0*/  ISETP.GT.AND P3, PT, R64, 0x80, PT ;  /* 0x000000804000780c */ /* 0x000fe20003f64270 */
[----:B------:R-:W-:Y:S01]  /*40b0*/  FFMA.FTZ R32, R24, UR4, -R4 ;  /* 0x0000000418207c23 */ /* 0x000fe20008010804 */
[----:B------:R-:W-:Y:S01]  /*40c0*/  FMNMX.FTZ R38, R80, R5, !PT ;  /* 0x0000000550267209 */ /* 0x000fe20007810000 */
[----:B------:R-:W-:Y:S01]  /*40d0*/  MUFU.EX2 R42, R42 ;  /* 0x0000002a002a7308 */ /* 0x000fe20000000800 */
[----:B------:R-:W-:-:S02]  /*40e0*/  ISETP.GT.AND P4, PT, R64, 0x81, PT ;  /* 0x000000814000780c */ /* 0x000fc40003f84270 */
[----:B------:R-:W-:Y:S02]  /*40f0*/  FSEL R26, R26, -INF , P3 ;  /* 0xff8000001a1a7808 */ /* 0x000fe40001800000 */
[----:B------:R-:W-:Y:S02]  /*4100*/  FMNMX.FTZ R5, R61, R38, !PT ;  /* 0x000000263d057209 */ /* 0x000fe40007810000 */
[----:B------:R-:W-:Y:S01]  /*4110*/  ISETP.GT.AND P3, PT, R64, 0x88, PT ;  /* 0x000000884000780c */ /* 0x000fe20003f64270 */
[----:B------:R0:W-:Y:S01]  /*4120*/  MUFU.EX2 R38, R48 ;  /* 0x0000003000267308 */ /* 0x0001e20000000800 */
[----:B------:R-:W-:Y:S02]  /*4130*/  FSEL R27, R27, -INF , P4 ;  /* 0xff8000001b1b7808 */ /* 0x000fe40002000000 */
[----:B------:R-:W-:Y:S02]  /*4140*/  FMNMX.FTZ R46, R26, R5, !PT ;  /* 0x000000051a2e7209 */ /* 0x000fe40007810000 */
[----:B------:R-:W-:-:S02]  /*4150*/  ISETP.GT.AND P4, PT, R64, 0x89, PT ;  /* 0x000000894000780c */ /* 0x000fc40003f84270 */
[----:B------:R-:W-:Y:S01]  /*4160*/  FSEL R30, R30, -INF , P3 ;  /* 0xff8000001e1e7808 */ /* 0x000fe20001800000 */
[----:B------:R-:W-:Y:S01]  /*4170*/  MUFU.EX2 R43, R43 ;  /* 0x0000002b002b7308 */ /* 0x000fe20000000800 */
[----:B------:R-:W-:Y:S01]  /*4180*/  FMNMX.FTZ R5, R27, R46, !PT ;  /* 0x0000002e1b057209 */ /* 0x000fe20007810000 */
[--C-:B0-----:R-:W-:Y:S01]  /*4190*/  FFMA.FTZ R48, R53, UR4, -R4.reuse ;  /* 0x0000000435307c23 */ /* 0x101fe20008010804 */
[----:B------:R-:W-:Y:S01]  /*41a0*/  FSEL R31, R31, -INF , P4 ;  /* 0xff8000001f1f7808 */ /* 0x000fe20002000000 */
[--C-:B------:R-:W-:Y:S01]  /*41b0*/  FFMA.FTZ R53, R29, UR4, -R4.reuse ;  /* 0x000000041d357c23 */ /* 0x100fe20008010804 */
[----:B------:R-:W-:Y:S02]  /*41c0*/  FMNMX.FTZ R46, R30, R5, !PT ;  /* 0x000000051e2e7209 */ /* 0x000fe40007810000 */
[----:B------:R-:W-:Y:S01]  /*41d0*/  F2FP.BF16.F32.PACK_AB R8, R7, R8 ;  /* 0x000000080708723e */ /* 0x000fe200000010ff */
[----:B------:R-:W-:Y:S01]  /*41e0*/  MUFU.EX2 R34, R34 ;  /* 0x0000002200227308 */ /* 0x000fe20000000800 */
[----:B------:R-:W-:Y:S01]  /*41f0*/  FMNMX.FTZ R5, R31, R46, !PT ;  /* 0x0000002e1f057209 */ /* 0x000fe20007810000 */
[--C-:B------:R-:W-:Y:S01]  /*4200*/  FFMA.FTZ R46, R40, UR4, -R4.reuse ;  /* 0x00000004282e7c23 */ /* 0x100fe20008010804 */
[--C-:B------:R-:W-:Y:S01]  /*4210*/  FFMA.FTZ R40, R44, UR4, -R4.reuse ;  /* 0x000000042c287c23 */ /* 0x100fe20008010804 */
[--C-:B------:R-:W-:Y:S01]  /*4220*/  FFMA.FTZ R44, R33, UR4, -R4.reuse ;  /* 0x00000004212c7c23 */ /* 0x100fe20008010804 */
[--C-:B------:R-:W-:Y:S01]  /*4230*/  FFMA.FTZ R33, R36, UR4, -R4.reuse ;  /* 0x0000000424217c23 */ /* 0x100fe20008010804 */
[----:B------:R-:W0:Y:S01]  /*4240*/  SHFL.BFLY PT, R52, R5, 0x2, 0x1f ;  /* 0x0c401f0005347f89 */ /* 0x000e2200000e0000 */
[--C-:B------:R-:W-:Y:S01]  /*4250*/  FFMA.FTZ R36, R37, UR4, -R4.reuse ;  /* 0x0000000425247c23 */ /* 0x100fe20008010804 */
[----:B------:R-:W-:Y:S01]  /*4260*/  FFMA.FTZ R37, R25, UR4, -R4 ;  /* 0x0000000419257c23 */ /* 0x000fe20008010804 */
[----:B------:R-:W-:Y:S08]  /*4270*/  MUFU.EX2 R35, R35 ;  /* 0x0000002300237308 */ /* 0x000ff00000000800 */
[----:B------:R-:W-:Y:S08]  /*4280*/  MUFU.EX2 R49, R49 ;  /* 0x0000003100317308 */ /* 0x000ff00000000800 */
[----:B------:R-:W-:Y:S01]  /*4290*/  MUFU.EX2 R47, R47 ;  /* 0x0000002f002f7308 */ /* 0x000fe20000000800 */
[----:B0-----:R-:W-:-:S07]  /*42a0*/  FMNMX.FTZ R52, R5, R52, !PT ;  /* 0x0000003405347209 */ /* 0x001fce0007810000 */
[----:B------:R-:W-:Y:S01]  /*42b0*/  MUFU.EX2 R48, R48 ;  /* 0x0000003000307308 */ /* 0x000fe20000000800 */
[----:B------:R-:W0:Y:S07]  /*42c0*/  SHFL.BFLY PT, R5, R52, 0x1, 0x1f ;  /* 0x0c201f0034057f89 */ /* 0x000e2e00000e0000 */
[----:B------:R-:W-:Y:S08]  /*42d0*/  MUFU.EX2 R46, R46 ;  /* 0x0000002e002e7308 */ /* 0x000ff00000000800 */
[----:B------:R-:W-:Y:S08]  /*42e0*/  MUFU.EX2 R41, R41 ;  /* 0x0000002900297308 */ /* 0x000ff00000000800 */
[----:B------:R-:W-:Y:S01]  /*42f0*/  MUFU.EX2 R40, R40 ;  /* 0x0000002800287308 */ /* 0x000fe20000000800 */
[----:B0-----:R-:W-:Y:S01]  /*4300*/  FMNMX.FTZ R5, R52, R5, !PT ;  /* 0x0000000534057209 */ /* 0x001fe20007810000 */
[----:B------:R-:W-:-:S03]  /*4310*/  FFMA.FTZ R52, R28, UR4, -R4 ;  /* 0x000000041c347c23 */ /* 0x000fc60008010804 */
[C---:B------:R-:W-:Y:S01]  /*4320*/  FSETP.NEU.FTZ.AND P3, PT, R5.reuse, -INF , PT ;  /* 0xff8000000500780b */ /* 0x040fe20003f7d000 */
[----:B------:R-:W-:Y:S02]  /*4330*/  FMUL.FTZ R24, R5, UR4 ;  /* 0x0000000405187c20 */ /* 0x000fe40008410000 */
[----:B------:R-:W-:Y:S03]  /*4340*/  MUFU.EX2 R45, R45 ;  /* 0x0000002d002d7308 */ /* 0x000fe60000000800 */
[----:B------:R-:W-:Y:S02]  /*4350*/  FSEL R4, R24, RZ, P3 ;  /* 0x000000ff18047208 */ /* 0x000fe40001800000 */
[----:B------:R-:W-:-:S03]  /*4360*/  PLOP3.LUT P3, PT, PT, PT, UP1, 0x80, 0x0 ;  /* 0x000000000000781c */ /* 0x000fc60003f6f018 */
        /* <DEDUP_REMOVED lines=9> */
[----:B------:R-:W-:Y:S01]  /*4400*/  @!P1 PRMT R11, RZ, 0x654, R3 ;  /* 0x00000654ff0b9816 */ /* 0x000fe20000000003 */
[--C-:B------:R-:W-:Y:S01]  /*4410*/  FFMA.FTZ R25, R86, UR4, -R4.reuse ;  /* 0x0000000456197c23 */ /* 0x100fe20008010804 */
[--C-:B------:R-:W-:Y:S01]  /*4420*/  FFMA.FTZ R64, R74, UR4, -R4.reuse ;  /* 0x000000044a407c23 */ /* 0x100fe20008010804 */
[--C-:B------:R-:W-:Y:S01]  /*4430*/  FFMA.FTZ R74, R78, UR4, -R4.reuse ;  /* 0x000000044e4a7c23 */ /* 0x100fe20008010804 */
[----:B------:R0:W-:Y:S01]  /*4440*/  @!P1 SYNCS.ARRIVE.TRANS64.RED.A1T0 RZ, [R11+URZ], RZ ;  /* 0x000000ff0bff99a7 */ /* 0x0001e2000810043f */
[--C-:B------:R-:W-:Y:S01]  /*4450*/  FFMA.FTZ R28, R87, UR4, -R4.reuse ;  /* 0x00000004571c7c23 */ /* 0x100fe20008010804 */
[----:B--2---:R-:W-:Y:S01]  /*4460*/  FADD.FTZ R78, R10, R85 ;  /* 0x000000550a4e7221 */ /* 0x004fe20000010000 */
[----:B------:R-:W0:Y:S01]  /*4470*/  MUFU.EX2 R91, R91 ;  /* 0x0000005b005b7308 */ /* 0x000e220000000800 */
[--C-:B------:R-:W-:Y:S01]  /*4480*/  FFMA.FTZ R83, R72, UR4, -R4.reuse ;  /* 0x0000000448537c23 */ /* 0x100fe20008010804 */
[--C-:B------:R-:W-:Y:S01]  /*4490*/  FFMA.FTZ R63, R63, UR4, -R4.reuse ;  /* 0x000000043f3f7c23 */ /* 0x100fe20008010804 */
[----:B------:R-:W-:Y:S01]  /*44a0*/  FFMA.FTZ R72, R73, UR4, -R4 ;  /* 0x0000000449487c23 */ /* 0x000fe20008010804 */
[----:B-1----:R-:W-:Y:S01]  /*44b0*/  FADD.FTZ R73, R9, R78 ;  /* 0x0000004e09497221 */ /* 0x002fe20000010000 */
[--C-:B------:R-:W-:Y:S01]  /*44c0*/  FFMA.FTZ R75, R75, UR4, -R4.reuse ;  /* 0x000000044b4b7c23 */ /* 0x100fe20008010804 */
[--C-:B------:R-:W-:Y:S01]  /*44d0*/  FFMA.FTZ R7, R54, UR4, -R4.reuse ;  /* 0x0000000436077c23 */ /* 0x100fe20008010804 */
[--C-:B------:R-:W-:Y:S01]  /*44e0*/  FFMA.FTZ R54, R55, UR4, -R4.reuse ;  /* 0x0000000437367c23 */ /* 0x100fe20008010804 */
[----:B------:R-:W1:Y:S01]  /*44f0*/  MUFU.EX2 R94, R94 ;  /* 0x0000005e005e7308 */ /* 0x000e620000000800 */
[----:B---3--:R-:W-:Y:S01]  /*4500*/  FADD.FTZ R78, R12, R73 ;  /* 0x000000490c4e7221 */ /* 0x008fe20000010000 */
[--C-:B------:R-:W-:Y:S01]  /*4510*/  FFMA.FTZ R55, R69, UR4, -R4.reuse ;  /* 0x0000000445377c23 */ /* 0x100fe20008010804 */
[--C-:B------:R-:W-:Y:S01]  /*4520*/  FFMA.FTZ R79, R79, UR4, -R4.reuse ;  /* 0x000000044f4f7c23 */ /* 0x100fe20008010804 */
[----:B------:R-:W-:Y:S01]  /*4530*/  FFMA.FTZ R66, R66, UR4, -R4 ;  /* 0x0000000442427c23 */ /* 0x000fe20008010804 */
[----:B----4-:R-:W-:Y:S01]  /*4540*/  FADD.FTZ R69, R13, R78 ;  /* 0x0000004e0d457221 */ /* 0x010fe20000010000 */
[--C-:B------:R-:W-:Y:S01]  /*4550*/  FFMA.FTZ R70, R70, UR4, -R4.reuse ;  /* 0x0000000446467c23 */ /* 0x100fe20008010804 */
[--C-:B------:R-:W-:Y:S01]  /*4560*/  FFMA.FTZ R71, R71, UR4, -R4.reuse ;  /* 0x0000000447477c23 */ /* 0x100fe20008010804 */
[----:B------:R-:W2:Y:S01]  /*4570*/  MUFU.EX2 R95, R95 ;  /* 0x0000005f005f7308 */ /* 0x000ea20000000800 */
[----:B0-----:R-:W-:Y:S01]  /*4580*/  FADD.FTZ R11, R90, R91 ;  /* 0x0000005b5a0b7221 */ /* 0x001fe20000010000 */
[----:B------:R-:W-:Y:S01]  /*4590*/  FADD.FTZ R78, R14, R69 ;  /* 0x000000450e4e7221 */ /* 0x000fe20000010000 */
[--C-:B------:R-:W-:Y:S01]  /*45a0*/  FFMA.FTZ R69, R60, UR4, -R4.reuse ;  /* 0x000000043c457c23 */ /* 0x100fe20008010804 */
[--C-:B------:R-:W-:Y:S01]  /*45b0*/  FFMA.FTZ R68, R68, UR4, -R4.reuse ;  /* 0x0000000444447c23 */ /* 0x100fe20008010804 */
[----:B------:R-:W-:Y:S01]  /*45c0*/  FFMA.FTZ R62, R62, UR4, -R4 ;  /* 0x000000043e3e7c23 */ /* 0x000fe20008010804 */
[----:B------:R-:W-:Y:S01]  /*45d0*/  FADD.FTZ R73, R15, R78 ;  /* 0x0000004e0f497221 */ /* 0x000fe20000010000 */
[--C-:B------:R-:W-:Y:S01]  /*45e0*/  FFMA.FTZ R65, R65, UR4, -R4.reuse ;  /* 0x0000000441417c23 */ /* 0x100fe20008010804 */
[----:B------:R-:W-:Y:S01]  /*45f0*/  MUFU.EX2 R24, R24 ;  /* 0x0000001800187308 */ /* 0x000fe20000000800 */
[----:B-1----:R-:W-:Y:S01]  /*4600*/  FADD.FTZ R82, R94, R11 ;  /* 0x0000000b5e527221 */ /* 0x002fe20000010000 */
[----:B------:R-:W-:Y:S01]  /*4610*/  FADD.FTZ R60, R6, R73 ;  /* 0x00000049063c7221 */ /* 0x000fe20000010000 */
[--C-:B------:R-:W-:Y:S01]  /*4620*/  FFMA.FTZ R73, R61, UR4, -R4.reuse ;  /* 0x000000043d497c23 */ /* 0x100fe20008010804 */
[--C-:B------:R-:W-:Y:S01]  /*4630*/  FFMA.FTZ R56, R56, UR4, -R4.reuse ;  /* 0x0000000438387c23 */ /* 0x100fe20008010804 */
[----:B------:R-:W-:Y:S01]  /*4640*/  FFMA.FTZ R76, R76, UR4, -R4 ;  /* 0x000000044c4c7c23 */ /* 0x000fe20008010804 */
[----:B------:R-:W-:Y:S01]  /*4650*/  FADD.FTZ R61, R21, R60 ;  /* 0x0000003c153d7221 */ /* 0x000fe20000010000 */
[--C-:B------:R-:W-:Y:S01]  /*4660*/  FFMA.FTZ R60, R30, UR4, -R4.reuse ;  /* 0x000000041e3c7c23 */ /* 0x100fe20008010804 */
[----:B------:R-:W0:Y:S01]  /*4670*/  MUFU.EX2 R29, R29 ;  /* 0x0000001d001d7308 */ /* 0x000e220000000800 */
[--C-:B------:R-:W-:Y:S01]  /*4680*/  FFMA.FTZ R77, R77, UR4, -R4.reuse ;  /* 0x000000044d4d7c23 */ /* 0x100fe20008010804 */
[----:B------:R-:W-:Y:S01]  /*4690*/  FFMA.FTZ R80, R80, UR4, -R4 ;  /* 0x0000000450507c23 */ /* 0x000fe20008010804 */
[----:B------:R-:W-:-:S02]  /*46a0*/  F2FP.BF16.F32.PACK_AB R10, R9, R10 ;  /* 0x0000000a090a723e */ /* 0x000fc400000010ff */
[----:B------:R-:W-:Y:S02]  /*46b0*/  F2FP.BF16.F32.PACK_AB R9, R91, R90 ;  /* 0x0000005a5b09723e */ /* 0x000fe400000010ff */
[----:B--2---:R-:W-:Y:S01]  /*46c0*/  F2FP.BF16.F32.PACK_AB R11, R95, R94 ;  /* 0x0000005e5f0b723e */ /* 0x004fe200000010ff */
[----:B------:R-:W-:Y:S01]  /*46d0*/  MUFU.EX2 R25, R25 ;  /* 0x0000001900197308 */ /* 0x000fe20000000800 */
[----:B------:R-:W-:Y:S02]  /*46e0*/  F2FP.BF16.F32.PACK_AB R12, R13, R12 ;  /* 0x0000000c0d0c723e */ /* 0x000fe400000010ff */
[----:B------:R-:W-:Y:S01]  /*46f0*/  F2FP.BF16.F32.PACK_AB R14, R15, R14 ;  /* 0x0000000e0f0e723e */ /* 0x000fe200000010ff */
[----:B------:R1:W-:Y:S04]  /*4700*/  STSM.16.M88.4 [R2+0x24300], R8 ;  /* 0x0243000802007844 */ /* 0x0003e80000000200 */
[----:B------:R-:W2:Y:S01]  /*4710*/  MUFU.EX2 R28, R28 ;  /* 0x0000001c001c7308 */ /* 0x000ea20000000800 */
[----:B0-----:R-:W-:-:S07]  /*4720*/  F2FP.BF16.F32.PACK_AB R13, R29, R24 ;  /* 0x000000181d0d723e */ /* 0x001fce00000010ff */
[----:B------:R0:W-:Y:S01]  /*4730*/  MUFU.EX2 R3, R63 ;  /* 0x0000003f00037308 */ /* 0x0001e20000000800 */
[----:B-1----:R-:W-:-:S07]  /*4740*/  F2FP.BF16.F32.PACK_AB R8, R21, R6 ;  /* 0x000000061508723e */ /* 0x002fce00000010ff */
[----:B------:R-:W1:Y:S01]  /*4750*/  MUFU.EX2 R64, R64 ;  /* 0x0000004000407308 */ /* 0x000e620000000800 */
[----:B0-----:R-:W-:Y:S01]  /*4760*/  FADD.FTZ R63, R95, R82 ;  /* 0x000000525f3f7221 */ /* 0x001fe20000010000 */
[----:B--2---:R-:W-:-:S03]  /*4770*/  F2FP.BF16.F32.PACK_AB R15, R28, R25 ;  /* 0x000000191c0f723e */ /* 0x004fc600000010ff */
[----:B------:R-:W-:Y:S01]  /*4780*/  FADD.FTZ R82, R24, R63 ;  /* 0x0000003f18527221 */ /* 0x000fe20000010000 */
[----:B------:R-:W-:Y:S01]  /*4790*/  FFMA.FTZ R63, R57, UR4, -R4 ;  /* 0x00000004393f7c23 */ /* 0x000fe20008010804 */
[----:B------:R-:W-:Y:S01]  /*47a0*/  STSM.16.M88.4 [R2+0x25b00], R12 ;  /* 0x025b000c02007844 */ /* 0x000fe20000000200 */
[----:B------:R-:W0:Y:S01]  /*47b0*/  MUFU.EX2 R75, R75 ;  /* 0x0000004b004b7308 */ /* 0x000e220000000800 */
[----:B------:R-:W-:-:S04]  /*47c0*/  FADD.FTZ R82, R29, R82 ;  /* 0x000000521d527221 */ /* 0x000fc80000010000 */
[----:B------:R-:W-:Y:S01]  /*47d0*/  FADD.FTZ R57, R25, R82 ;  /* 0x0000005219397221 */ /* 0x000fe20000010000 */
[----:B------:R-:W-:Y:S01]  /*47e0*/  FFMA.FTZ R82, R26, UR4, -R4 ;  /* 0x000000041a527c23 */ /* 0x000fe20008010804 */
[----:B------:R-:W-:Y:S01]  /*47f0*/  FADD.FTZ R26, R20, R61 ;  /* 0x0000003d141a7221 */ /* 0x000fe20000010000 */
[----:B------:R-:W2:Y:S01]  /*4800*/  MUFU.EX2 R74, R74 ;  /* 0x0000004a004a7308 */ /* 0x000ea20000000800 */
[----:B------:R-:W-:-:S04]  /*4810*/  FADD.FTZ R57, R28, R57 ;  /* 0x000000391c397221 */ /* 0x000fc80000010000 */
[----:B-1----:R-:W-:Y:S01]  /*4820*/  FADD.FTZ R78, R64, R57 ;  /* 0x00000039404e7221 */ /* 0x002fe20000010000 */
[--C-:B------:R-:W-:Y:S01]  /*4830*/  FFMA.FTZ R57, R27, UR4, -R4.reuse ;  /* 0x000000041b397c23 */ /* 0x100fe20008010804 */
[----:B------:R-:W-:Y:S01]  /*4840*/  FFMA.FTZ R4, R31, UR4, -R4 ;  /* 0x000000041f047c23 */ /* 0x000fe20008010804 */
[----:B------:R-:W1:Y:S01]  /*4850*/  MUFU.EX2 R79, R79 ;  /* 0x0000004f004f7308 */ /* 0x000e620000000800 */
[C---:B0-----:R-:W-:Y:S01]  /*4860*/  FADD.FTZ R27, R75.reuse, R78 ;  /* 0x0000004e4b1b7221 */ /* 0x041fe20000010000 */
[----:B------:R-:W-:-:S06]  /*4870*/  F2FP.BF16.F32.PACK_AB R9, R75, R64 ;  /* 0x000000404b09723e */ /* 0x000fcc00000010ff */
[----:B------:R-:W0:Y:S01]  /*4880*/  MUFU.EX2 R66, R66 ;  /* 0x0000004200427308 */ /* 0x000e220000000800 */
[----:B--2---:R-:W-:Y:S01]  /*4890*/  FADD.FTZ R30, R74, R27 ;  /* 0x0000001b4a1e7221 */ /* 0x004fe20000010000 */
[----:B------:R-:W-:-:S04]  /*48a0*/  FADD.FTZ R27, R67, R26 ;  /* 0x0000001a431b7221 */ /* 0x000fc80000010000 */
[----:B------:R-:W-:Y:S02]  /*48b0*/  FADD.FTZ R26, R58, R27 ;  /* 0x0000001b3a1a7221 */ /* 0x000fe40000010000 */
[----:B------:R-:W2:Y:S01]  /*48c0*/  MUFU.EX2 R81, R81 ;  /* 0x0000005100517308 */ /* 0x000ea20000000800 */
[----:B-1----:R-:W-:Y:S01]  /*48d0*/  FADD.FTZ R31, R79, R30 ;  /* 0x0000001e4f1f7221 */ /* 0x002fe20000010000 */
[----:B------:R-:W-:Y:S01]  /*48e0*/  FADD.FTZ R27, R59, R26 ;  /* 0x0000001a3b1b7221 */ /* 0x000fe20000010000 */
[----:B------:R-:W-:-:S03]  /*48f0*/  F2FP.BF16.F32.PACK_AB R26, R51, R50 ;  /* 0x00000032331a723e */ /* 0x000fc600000010ff */
[----:B------:R-:W-:Y:S02]  /*4900*/  FADD.FTZ R10, R50, R27 ;  /* 0x0000001b320a7221 */ /* 0x000fe40000010000 */
[----:B------:R-:W1:Y:S01]  /*4910*/  MUFU.EX2 R70, R70 ;  /* 0x0000004600467308 */ /* 0x000e620000000800 */
[----:B0-----:R-:W-:Y:S01]  /*4920*/  FADD.FTZ R30, R66, R31 ;  /* 0x0000001f421e7221 */ /* 0x001fe20000010000 */
[----:B------:R-:W-:Y:S01]  /*4930*/  FADD.FTZ R11, R51, R10 ;  /* 0x0000000a330b7221 */ /* 0x000fe20000010000 */
[----:B------:R-:W-:Y:S02]  /*4940*/  F2FP.BF16.F32.PACK_AB R10, R67, R20 ;  /* 0x00000014430a723e */ /* 0x000fe400000010ff */
[----:B------:R-:W-:Y:S01]  /*4950*/  CS2R R50, SRZ ;  /* 0x0000000000327805 */ /* 0x000fe2000001ff00 */
[----:B------:R-:W-:Y:S01]  /*4960*/  FADD.FTZ R6, R42, R11 ;  /* 0x0000000b2a067221 */ /* 0x000fe20000010000 */
[----:B------:R-:W-:Y:S01]  /*4970*/  F2FP.BF16.F32.PACK_AB R11, R79, R74 ;  /* 0x0000004a4f0b723e */ /* 0x000fe200000010ff */
[----:B------:R-:W0:Y:S01]  /*4980*/  MUFU.EX2 R71, R71 ;  /* 0x0000004700477308 */ /* 0x000e220000000800 */
[C---:B--2---:R-:W-:Y:S01]  /*4990*/  FADD.FTZ R29, R81.reuse, R30 ;  /* 0x0000001e511d7221 */ /* 0x044fe20000010000 */
[----:B------:R-:W-:-:S02]  /*49a0*/  F2FP.BF16.F32.PACK_AB R25, R81, R66 ;  /* 0x000000425119723e */ /* 0x000fc400000010ff */
[----:B------:R-:W-:Y:S01]  /*49b0*/  CS2R R66, SRZ ;  /* 0x0000000000427805 */ /* 0x000fe2000001ff00 */
[----:B------:R2:W-:Y:S03]  /*49c0*/  STSM.16.M88.4 [R2+0x27300], R8 ;  /* 0x0273000802007844 */ /* 0x0005e60000000200 */
[----:B------:R-:W3:Y:S01]  /*49d0*/  MUFU.EX2 R68, R68 ;  /* 0x0000004400447308 */ /* 0x000ee20000000800 */
[----:B-1----:R-:W-:-:S07]  /*49e0*/  FADD.FTZ R24, R70, R29 ;  /* 0x0000001d46187221 */ /* 0x002fce0000010000 */
[----:B------:R-:W1:Y:S01]  /*49f0*/  MUFU.EX2 R83, R83 ;  /* 0x0000005300537308 */ /* 0x000e620000000800 */
[----:B0-----:R-:W-:Y:S01]  /*4a00*/  FADD.FTZ R21, R71, R24 ;  /* 0x0000001847157221 */ /* 0x001fe20000010000 */
[----:B------:R-:W-:Y:S02]  /*4a10*/  F2FP.BF16.F32.PACK_AB R24, R59, R58 ;  /* 0x0000003a3b18723e */ /* 0x000fe400000010ff */
[----:B------:R-:W-:-:S04]  /*4a20*/  CS2R R58, SRZ ;  /* 0x00000000003a7805 */ /* 0x000fc8000001ff00 */
[----:B------:R-:W0:Y:S01]  /*4a30*/  MUFU.EX2 R62, R62 ;  /* 0x0000003e003e7308 */ /* 0x000e220000000800 */
[----:B---3--:R-:W-:Y:S01]  /*4a40*/  FADD.FTZ R20, R68, R21 ;  /* 0x0000001544147221 */ /* 0x008fe20000010000 */
[----:B------:R-:W-:-:S06]  /*4a50*/  FADD.FTZ R21, R43, R6 ;  /* 0x000000062b157221 */ /* 0x000fcc0000010000 */
[----:B------:R-:W3:Y:S01]  /*4a60*/  MUFU.EX2 R65, R65 ;  /* 0x0000004100417308 */ /* 0x000ee20000000800 */
[C---:B-1----:R-:W-:Y:S01]  /*4a70*/  FADD.FTZ R27, R83.reuse, R20 ;  /* 0x00000014531b7221 */ /* 0x042fe20000010000 */
        /* <DEDUP_REMOVED lines=8> */
[----:B------:R-:W-:Y:S02]  /*4b00*/  FADD.FTZ R20, R49, R20 ;  /* 0x0000001431147221 */ /* 0x000fe40000010000 */
[----:B------:R-:W0:Y:S01]  /*4b10*/  MUFU.EX2 R7, R7 ;  /* 0x0000000700077308 */ /* 0x000e220000000800 */
[----:B---3--:R-:W-:Y:S01]  /*4b20*/  FADD.FTZ R28, R65, R28 ;  /* 0x0000001c411c7221 */ /* 0x008fe20000010000 */
[----:B------:R3:W-:Y:S03]  /*4b30*/  STSM.16.M88.4 [R2+0x28b00], R24 ;  /* 0x028b001802007844 */ /* 0x0007e60000000200 */
[----:B------:R-:W-:Y:S01]  /*4b40*/  FADD.FTZ R21, R3, R28 ;  /* 0x0000001c03157221 */ /* 0x000fe20000010000 */
[----:B------:R-:W-:-:S02]  /*4b50*/  F2FP.BF16.F32.PACK_AB R28, R43, R42 ;  /* 0x0000002a2b1c723e */ /* 0x000fc400000010ff */
[----:B------:R-:W-:Y:S01]  /*4b60*/  CS2R R42, SRZ ;  /* 0x00000000002a7805 */ /* 0x000fe2000001ff00 */
[----:B------:R-:W4:Y:S01]  /*4b70*/  MUFU.EX2 R54, R54 ;  /* 0x0000003600367308 */ /* 0x000f220000000800 */
[C---:B-1----:R-:W-:Y:S01]  /*4b80*/  FADD.FTZ R30, R72.reuse, R21 ;  /* 0x00000015481e7221 */ /* 0x042fe20000010000 */
[----:B------:R-:W-:Y:S01]  /*4b90*/  FADD.FTZ R21, R47, R20 ;  /* 0x000000142f157221 */ /* 0x000fe20000010000 */
[----:B--2---:R-:W-:-:S03]  /*4ba0*/  F2FP.BF16.F32.PACK_AB R9, R72, R3 ;  /* 0x000000034809723e */ /* 0x004fc600000010ff */
[----:B------:R-:W-:Y:S02]  /*4bb0*/  FADD.FTZ R21, R48, R21 ;  /* 0x0000001530157221 */ /* 0x000fe40000010000 */
[----:B------:R-:W1:Y:S01]  /*4bc0*/  MUFU.EX2 R55, R55 ;  /* 0x0000003700377308 */ /* 0x000e620000000800 */
[----:B0-----:R-:W-:Y:S01]  /*4bd0*/  FADD.FTZ R31, R7, R30 ;  /* 0x0000001e071f7221 */ /* 0x001fe20000010000 */
[----:B------:R-:W-:Y:S01]  /*4be0*/  FADD.FTZ R10, R46, R21 ;  /* 0x000000152e0a7221 */ /* 0x000fe20000010000 */
[----:B------:R-:W-:Y:S02]  /*4bf0*/  F2FP.BF16.F32.PACK_AB R30, R35, R34 ;  /* 0x00000022231e723e */ /* 0x000fe400000010ff */
[----:B---3--:R-:W-:Y:S02]  /*4c00*/  CS2R R26, SRZ ;  /* 0x00000000001a7805 */ /* 0x008fe4000001ff00 */
[----:B------:R-:W-:Y:S01]  /*4c10*/  CS2R R24, SRZ ;  /* 0x0000000000187805 */ /* 0x000fe2000001ff00 */
[----:B------:R-:W-:Y:S01]  /*4c20*/  FADD.FTZ R13, R41, R10 ;  /* 0x0000000a290d7221 */ /* 0x000fe20000010000 */
[----:B------:R-:W-:Y:S01]  /*4c30*/  F2FP.BF16.F32.PACK_AB R10, R48, R47 ;  /* 0x0000002f300a723e */ /* 0x000fe200000010ff */
[----:B------:R-:W0:Y:S01]  /*4c40*/  MUFU.EX2 R56, R56 ;  /* 0x0000003800387308 */ /* 0x000e220000000800 */
[----:B----4-:R-:W-:Y:S01]  /*4c50*/  FADD.FTZ R8, R54, R31 ;  /* 0x0000001f36087221 */ /* 0x010fe20000010000 */
[----:B------:R-:W-:Y:S01]  /*4c60*/  FADD.FTZ R14, R40, R13 ;  /* 0x0000000d280e7221 */ /* 0x000fe20000010000 */
[----:B------:R-:W-:-:S02]  /*4c70*/  F2FP.BF16.F32.PACK_AB R31, R65, R62 ;  /* 0x0000003e411f723e */ /* 0x000fc400000010ff */
[----:B------:R-:W-:Y:S01]  /*4c80*/  CS2R R64, SRZ ;  /* 0x0000000000407805 */ /* 0x000fe2000001ff00 */
[----:B------:R-:W-:Y:S02]  /*4c90*/  FADD.FTZ R14, R45, R14 ;  /* 0x0000000e2d0e7221 */ /* 0x000fe40000010000 */
[----:B------:R-:W2:Y:S01]  /*4ca0*/  MUFU.EX2 R61, R76 ;  /* 0x0000004c003d7308 */ /* 0x000ea20000000800 */
[----:B-1----:R-:W-:Y:S01]  /*4cb0*/  FADD.FTZ R11, R55, R8 ;  /* 0x00000008370b7221 */ /* 0x002fe20000010000 */
[----:B------:R-:W-:Y:S01]  /*4cc0*/  F2FP.BF16.F32.PACK_AB R8, R49, R38 ;  /* 0x000000263108723e */ /* 0x000fe200000010ff */
[----:B------:R1:W-:Y:S01]  /*4cd0*/  STSM.16.M88.4 [R2+0x2a300], R28 ;  /* 0x02a3001c02007844 */ /* 0x0003e20000000200 */
[----:B------:R-:W-:-:S04]  /*4ce0*/  CS2R R48, SRZ ;  /* 0x0000000000307805 */ /* 0x000fc8000001ff00 */
[----:B------:R3:W4:Y:S01]  /*4cf0*/  MUFU.EX2 R78, R63 ;  /* 0x0000003f004e7308 */ /* 0x0007220000000800 */
[----:B0-----:R-:W-:Y:S01]  /*4d00*/  FADD.FTZ R12, R56, R11 ;  /* 0x0000000b380c7221 */ /* 0x001fe20000010000 */
[----:B------:R-:W-:Y:S02]  /*4d10*/  F2FP.BF16.F32.PACK_AB R11, R54, R7 ;  /* 0x00000007360b723e */ /* 0x000fe400000010ff */
[----:B------:R-:W-:Y:S02]  /*4d20*/  F2FP.BF16.F32.PACK_AB R13, R56, R55 ;  /* 0x00000037380d723e */ /* 0x000fe400000010ff */
[----:B------:R-:W-:Y:S01]  /*4d30*/  CS2R R54, SRZ ;  /* 0x0000000000367805 */ /* 0x000fe2000001ff00 */
[----:B------:R0:W-:Y:S01]  /*4d40*/  STSM.16.M88.4 [R2+0x2bb00], R8 ;  /* 0x02bb000802007844 */ /* 0x0001e20000000200 */
[----:B------:R-:W5:Y:S01]  /*4d50*/  MUFU.EX2 R44, R44 ;  /* 0x0000002c002c7308 */ /* 0x000f620000000800 */
[----:B--2---:R-:W-:Y:S01]  /*4d60*/  FADD.FTZ R3, R61, R12 ;  /* 0x0000000c3d037221 */ /* 0x004fe20000010000 */
[----:B---3--:R-:W-:-:S02]  /*4d70*/  CS2R R62, SRZ ;  /* 0x00000000003e7805 */ /* 0x008fc4000001ff00 */
[----:B-1----:R-:W-:Y:S02]  /*4d80*/  CS2R R30, SRZ ;  /* 0x00000000001e7805 */ /* 0x002fe4000001ff00 */
[----:B------:R-:W-:Y:S02]  /*4d90*/  CS2R R28, SRZ ;  /* 0x00000000001c7805 */ /* 0x000fe4000001ff00 */
[----:B------:R-:W1:Y:S01]  /*4da0*/  MUFU.EX2 R33, R33 ;  /* 0x0000002100217308 */ /* 0x000e620000000800 */
[C---:B----4-:R-:W-:Y:S01]  /*4db0*/  FADD.FTZ R12, R78.reuse, R3 ;  /* 0x000000034e0c7221 */ /* 0x050fe20000010000 */
[----:B------:R-:W-:Y:S01]  /*4dc0*/  FADD.FTZ R3, R39, R14 ;  /* 0x0000000e27037221 */ /* 0x000fe20000010000 */
[----:B------:R-:W-:Y:S01]  /*4dd0*/  F2FP.BF16.F32.PACK_AB R15, R78, R61 ;  /* 0x0000003d4e0f723e */ /* 0x000fe200000010ff */
[----:B0-----:R-:W-:-:S04]  /*4de0*/  IMAD.U32 R8, RZ, RZ, UR18 ;  /* 0x00000012ff087e24 */ /* 0x001fc8000f8e00ff */
[----:B------:R-:W0:Y:S01]  /*4df0*/  MUFU.EX2 R77, R77 ;  /* 0x0000004d004d7308 */ /* 0x000e220000000800 */
[C---:B-----5:R-:W-:Y:S01]  /*4e00*/  FADD.FTZ R14, R44.reuse, R3 ;  /* 0x000000032c0e7221 */ /* 0x060fe20000010000 */
[----:B------:R-:W-:Y:S02]  /*4e10*/  F2FP.BF16.F32.PACK_AB R44, R44, R39 ;  /* 0x000000272c2c723e */ /* 0x000fe400000010ff */
[----:B------:R-:W-:-:S04]  /*4e20*/  CS2R R38, SRZ ;  /* 0x0000000000267805 */ /* 0x000fc8000001ff00 */
[----:B------:R-:W2:Y:S01]  /*4e30*/  MUFU.EX2 R36, R36 ;  /* 0x0000002400247308 */ /* 0x000ea20000000800 */
[----:B-1----:R-:W-:Y:S01]  /*4e40*/  FADD.FTZ R21, R33, R14 ;  /* 0x0000000e21157221 */ /* 0x002fe20000010000 */
[----:B------:R-:W-:-:S06]  /*4e50*/  F2FP.BF16.F32.PACK_AB R14, R45, R40 ;  /* 0x000000282d0e723e */ /* 0x000fcc00000010ff */
[----:B------:R1:W3:Y:S01]  /*4e60*/  MUFU.EX2 R6, R69 ;  /* 0x0000004500067308 */ /* 0x0002e20000000800 */
[----:B0-----:R-:W-:Y:S01]  /*4e70*/  FADD.FTZ R7, R77, R12 ;  /* 0x0000000c4d077221 */ /* 0x001fe20000010000 */
[----:B------:R-:W-:Y:S02]  /*4e80*/  F2FP.BF16.F32.PACK_AB R12, R41, R46 ;  /* 0x0000002e290c723e */ /* 0x000fe400000010ff */
[----:B------:R-:W-:-:S03]  /*4e90*/  CS2R R40, SRZ ;  /* 0x0000000000287805 */ /* 0x000fc6000001ff00 */
[----:B------:R-:W-:Y:S01]  /*4ea0*/  STSM.16.M88.4 [R2+0x2d300], R12 ;  /* 0x02d3000c02007844 */ /* 0x000fe20000000200 */
[----:B------:R-:W0:Y:S01]  /*4eb0*/  MUFU.EX2 R32, R32 ;  /* 0x0000002000207308 */ /* 0x000e220000000800 */
[C---:B--2---:R-:W-:Y:S01]  /*4ec0*/  FADD.FTZ R21, R36.reuse, R21 ;  /* 0x0000001524157221 */ /* 0x044fe20000010000 */
[----:B------:R-:W-:Y:S02]  /*4ed0*/  F2FP.BF16.F32.PACK_AB R46, R36, R33 ;  /* 0x00000021242e723e */ /* 0x000fe400000010ff */
[----:B-1----:R-:W-:-:S04]  /*4ee0*/  CS2R R68, SRZ ;  /* 0x0000000000447805 */ /* 0x002fc8000001ff00 */
[----:B------:R-:W1:Y:S01]  /*4ef0*/  MUFU.EX2 R80, R80 ;  /* 0x0000005000507308 */ /* 0x000e620000000800 */
[C---:B---3--:R-:W-:Y:S01]  /*4f00*/  FADD.FTZ R7, R6.reuse, R7 ;  /* 0x0000000706077221 */ /* 0x048fe20000010000 */
[----:B------:R-:W-:-:S06]  /*4f10*/  F2FP.BF16.F32.PACK_AB R45, R6, R77 ;  /* 0x0000004d062d723e */ /* 0x000fcc00000010ff */
[----:B------:R-:W2:Y:S01]  /*4f20*/  MUFU.EX2 R73, R73 ;  /* 0x0000004900497308 */ /* 0x000ea20000000800 */
[----:B0-----:R-:W-:-:S07]  /*4f30*/  FADD.FTZ R6, R32, R21 ;  /* 0x0000001520067221 */ /* 0x001fce0000010000 */
[----:B------:R-:W0:Y:S01]  /*4f40*/  MUFU.EX2 R37, R37 ;  /* 0x0000002500257308 */ /* 0x000e220000000800 */
[----:B-1----:R-:W-:-:S07]  /*4f50*/  FADD.FTZ R20, R80, R7 ;  /* 0x0000000750147221 */ /* 0x002fce0000010000 */
[----:B------:R-:W-:Y:S01]  /*4f60*/  MUFU.EX2 R52, R52 ;  /* 0x0000003400347308 */ /* 0x000fe20000000800 */
[C---:B--2---:R-:W-:Y:S01]  /*4f70*/  F2FP.BF16.F32.PACK_AB R47, R73.reuse, R80 ;  /* 0x00000050492f723e */ /* 0x044fe200000010ff */
[----:B------:R-:W-:-:S04]  /*4f80*/  FADD.FTZ R7, R73, R20 ;  /* 0x0000001449077221 */ /* 0x000fc80000010000 */
[----:B------:R1:W-:Y:S02]  /*4f90*/  STSM.16.M88.4 [R2+0x2eb00], R44 ;  /* 0x02eb002c02007844 */ /* 0x0003e40000000200 */
[----:B------:R-:W2:Y:S01]  /*4fa0*/  MUFU.EX2 R53, R53 ;  /* 0x0000003500357308 */ /* 0x000ea20000000800 */
[----:B0-----:R-:W-:-:S07]  /*4fb0*/  F2FP.BF16.F32.PACK_AB R32, R37, R32 ;  /* 0x000000202520723e */ /* 0x001fce00000010ff */
[----:B------:R-:W-:Y:S01]  /*4fc0*/  MUFU.EX2 R82, R82 ;  /* 0x0000005200527308 */ /* 0x000fe20000000800 */
[----:B-1----:R-:W-:Y:S02]  /*4fd0*/  CS2R R46, SRZ ;  /* 0x00000000002e7805 */ /* 0x002fe4000001ff00 */
[----:B------:R-:W-:-:S05]  /*4fe0*/  CS2R R44, SRZ ;  /* 0x00000000002c7805 */ /* 0x000fca000001ff00 */
[----:B------:R-:W0:Y:S01]  /*4ff0*/  MUFU.EX2 R57, R57 ;  /* 0x0000003900397308 */ /* 0x000e220000000800 */
[----:B--2---:R-:W-:-:S07]  /*5000*/  F2FP.BF16.F32.PACK_AB R34, R53, R52 ;  /* 0x000000343522723e */ /* 0x004fce00000010ff */
[----:B------:R-:W-:Y:S08]  /*5010*/  MUFU.EX2 R60, R60 ;  /* 0x0000003c003c7308 */ /* 0x000ff00000000800 */
[----:B------:R1:W2:Y:S01]  /*5020*/  MUFU.EX2 R3, R4 ;  /* 0x0000000400037308 */ /* 0x0002a20000000800 */
[----:B0-----:R-:W-:Y:S01]  /*5030*/  F2FP.BF16.F32.PACK_AB R33, R57, R82 ;  /* 0x000000523921723e */ /* 0x001fe200000010ff */
[----:B-1----:R-:W-:Y:S01]  /*5040*/  FADD.FTZ R4, R82, R7 ;  /* 0x0000000752047221 */ /* 0x002fe20000010000 */
[----:B------:R-:W-:Y:S01]  /*5050*/  FADD.FTZ R7, R37, R6 ;  /* 0x0000000625077221 */ /* 0x000fe20000010000 */
[----:B------:R-:W-:-:S02]  /*5060*/  CS2R R36, SRZ ;  /* 0x0000000000247805 */ /* 0x000fc4000001ff00 */
[----:B------:R-:W-:Y:S01]  /*5070*/  FADD.FTZ R9, R57, R4 ;  /* 0x0000000439097221 */ /* 0x000fe20000010000 */
[----:B------:R-:W-:Y:S01]  /*5080*/  FADD.FTZ R4, R52, R7 ;  /* 0x0000000734047221 */ /* 0x000fe20000010000 */
[----:B------:R-:W-:Y:S02]  /*5090*/  CS2R R56, SRZ ;  /* 0x0000000000387805 */ /* 0x000fe4000001ff00 */
[----:B--2---:R-:W-:Y:S01]  /*50a0*/  F2FP.BF16.F32.PACK_AB R35, R3, R60 ;  /* 0x0000003c0323723e */ /* 0x004fe200000010ff */
[----:B------:R-:W-:Y:S01]  /*50b0*/  FADD.FTZ R60, R60, R9 ;  /* 0x000000093c3c7221 */ /* 0x000fe20000010000 */
[----:B------:R-:W-:Y:S01]  /*50c0*/  FADD.FTZ R4, R53, R4 ;  /* 0x0000000435047221 */ /* 0x000fe20000010000 */
[----:B------:R-:W-:Y:S02]  /*50d0*/  CS2R R52, SRZ ;  /* 0x0000000000347805 */ /* 0x000fe4000001ff00 */
[----:B------:R0:W-:Y:S01]  /*50e0*/  STSM.16.M88.4 [R2+0x30300], R32 ;  /* 0x0303002002007844 */ /* 0x0001e20000000200 */
[----:B------:R-:W-:Y:S01]  /*50f0*/  FADD.FTZ R3, R3, R60 ;  /* 0x0000003c03037221 */ /* 0x000fe20000010000 */
[----:B------:R-:W-:Y:S01]  /*5100*/  CS2R R60, SRZ ;  /* 0x00000000003c7805 */ /* 0x000fe2000001ff00 */
[----:B------:R1:W-:Y:S06]  /*5110*/  MEMBAR.ALL.CTA ;  /* 0x0000000000007992 */ /* 0x0003ec0000008000 */
[----:B-1----:R-:W1:Y:S01]  /*5120*/  FENCE.VIEW.ASYNC.S ;  /* 0x00000000000073c6 */ /* 0x002e620000000000 */
[----:B0-----:R-:W-:-:S02]  /*5130*/  CS2R R34, SRZ ;  /* 0x0000000000227805 */ /* 0x001fc4000001ff00 */
[----:B------:R-:W-:Y:S01]  /*5140*/  CS2R R32, SRZ ;  /* 0x0000000000207805 */ /* 0x000fe2000001ff00 */
[----:B-1----:R-:W-:Y:S01]  /*5150*/  NOP ;  /* 0x0000000000007918 */ /* 0x002fe20000000000 */
[----:B------:R-:W-:Y:S05]  /*5160*/  @!P3 BRA `(.L_x_1875) ;  /* 0x000000400084b947 */ /* 0x000fea0003800000 */
[----:B------:R-:W-:Y:S01]  /*5170*/  IMAD.MOV.U32 R7, RZ, RZ, R5 ;  /* 0x000000ffff077224 */ /* 0x000fe200078e0005 */
[----:B------:R-:W-:Y:S01]  /*5180*/  UMOV UR39, UR38 ;  /* 0x0000002600277c82 */ /* 0x000fe20008000000 */
[----:B------:R-:W-:Y:S01]  /*5190*/  IMAD.MOV.U32 R6, RZ, RZ, R0 ;  /* 0x000000ffff067224 */ /* 0x000fe200078e0000 */
[----:B------:R-:W-:Y:S01]  /*51a0*/  UMOV UR6, UR36 ;  /* 0x0000002400067c82 */ /* 0x000fe20008000000 */
[----:B------:R-:W-:-:S07]  /*51b0*/  IMAD.MOV.U32 R71, RZ, RZ, RZ ;  /* 0x000000ffff477224 */ /* 0x000fce00078e00ff */
.L_x_1884:
[----:B------:R-:W-:Y:S01]  /*51c0*/  R2UR UR4, R16 ;  /* 0x00000000100472ca */ /* 0x000fe200000e0000 */
[----:B------:R-:W-:-:S04]  /*51d0*/  UIADD3 UR36, UR6, 0x1, URZ ;  /* 0x0000000106247890 */ /* 0x000fc8000fffe03f */
[----:B------:R-:W-:-:S04]  /*51e0*/  UISETP.NE.AND UP1, UPT, UR36, 0x2, UPT ;  /* 0x000000022400788c */ /* 0x000fc8000bf25270 */
[----:B------:R-:W-:Y:S02]  /*51f0*/  USEL UR38, URZ, 0x1, UP1 ;  /* 0x000000013f267887 */ /* 0x000fe40008800000 */
[----:B------:R-:W-:Y:S02]  /*5200*/  USEL UR36, UR36, URZ, UP1 ;  /* 0x0000003f24247287 */ /* 0x000fe40008800000 */
[----:B------:R-:W-:Y:S01]  /*5210*/  ISETP.NE.AND P4, PT, RZ, UR4, PT ;  /* 0x00000004ff007c0c */ /* 0x000fe2000bf85270 */
[----:B------:R-:W-:-:S12]  /*5220*/  ULOP3.LUT UR38, UR39, UR38, URZ, 0x3c, !UPT ;  /* 0x0000002627267292 */ /* 0x000fd8000f8e3c3f */
[----:B------:R-:W-:Y:S05]  /*5230*/  @P4 BRA `(.L_x_1876) ;  /* 0x00000000002c4947 */ /* 0x000fea0003800000 */
[----:B------:R-:W-:Y:S05]  /*5240*/  @!P0 BRA `(.L_x_1877) ;  /* 0x0000000000048947 */ /* 0x000fea0003800000 */
[----:B------:R-:W-:Y:S01]  /*5250*/  BPT.TRAP 0x1 ;  /* 0x000000040000795c */ /* 0x000fe20000300000 */
.L_x_1877:
[----:B------:R-:W-:Y:S01]  /*5260*/  ULEA UR4, UR36, UR37, 0x3 ;  /* 0x0000002524047291 */ /* 0x000fe2000f8e183f */
[----:B------:R-:W-:-:S05]  /*5270*/  IMAD.U32 R0, RZ, RZ, UR38 ;  /* 0x00000026ff007e24 */ /* 0x000fca000f8e00ff */
[----:B------:R-:W-:-:S04]  /*5280*/  SHF.L.U32 R0, R0, 0x1f, RZ ;  /* 0x0000001f00007819 */ /* 0x000fc800000006ff */
[----:B------:R0:W1:Y:S01]  /*5290*/  SYNCS.PHASECHK.TRANS64.TRYWAIT P3, [UR4+0x31c30], R0 ;  /* 0x031c3000ff0075a7 */ /* 0x0000620008060144 */
[----:B------:R-:W-:Y:S05]  /*52a0*/  @!P0 BRA `(.L_x_1878) ;  /* 0x0000000000048947 */ /* 0x000fea0003800000 */
[----:B------:R-:W-:Y:S01]  /*52b0*/  BPT.TRAP 0x1 ;  /* 0x000000040000795c */ /* 0x000fe20000300000 */
.L_x_1878:
[----:B-1----:R-:W-:Y:S05]  /*52c0*/  @P3 BRA `(.L_x_1876) ;  /* 0x0000000000083947 */ /* 0x002fea0003800000 */
[----:B------:R-:W1:Y:S02]  /*52d0*/  SYNCS.PHASECHK.TRANS64.TRYWAIT P3, [UR4+0x31c30], R0 ;  /* 0x031c3000ff0075a7 */ /* 0x000e640008060144 */
[----:B-1----:R-:W-:Y:S05]  /*52e0*/  @!P3 BRA `(.L_x_1879) ;  /* 0x000000e400ccb947 */ /* 0x002fea0003800000 */
.L_x_1876:
        /* <DEDUP_REMOVED lines=31> */
[----:B------:R-:W-:Y:S01]  /*54e0*/  UMOV UR11, 0x80000020 ;  /* 0x80000020000b7882 */ /* 0x000fe20000000000 */
[----:B------:R-:W-:Y:S01]  /*54f0*/  UIADD3 UR14, UR4, 0x202, URZ ;  /* 0x00000202040e7890 */ /* 0x000fe2000fffe03f */
[----:B------:R-:W-:-:S02]  /*5500*/  UMOV UR15, 0x80000020 ;  /* 0x80000020000f7882 */ /* 0x000fc40000000000 */
        /* <DEDUP_REMOVED lines=322> */
.L_x_1881:
[----:B------:R-:W-:Y:S01]  /*6930*/  ULEA UR4, UR6, UR37, 0x3 ;  /* 0x0000002506047291 */ /* 0x000fe2000f8e183f */
[----:B------:R-:W-:-:S05]  /*6940*/  IMAD.U32 R0, RZ, RZ, UR39 ;  /* 0x00000027ff007e24 */ /* 0x000fca000f8e00ff */
[----:B------:R-:W-:-:S04]  /*6950*/  SHF.L.U32 R0, R0, 0x1f, RZ ;  /* 0x0000001f00007819 */ /* 0x000fc800000006ff */
[----:B------:R0:W1:Y:S01]  /*6960*/  SYNCS.PHASECHK.TRANS64.TRYWAIT P3, [UR4+0x31c50], R0 ;  /* 0x031c5000ff0075a7 */ /* 0x0000620008060144 */
[----:B------:R-:W-:Y:S05]  /*6970*/  @!P0 BRA `(.L_x_1882) ;  /* 0x0000000000048947 */ /* 0x000fea0003800000 */
[----:B------:R-:W-:Y:S01]  /*6980*/  BPT.TRAP 0x1 ;  /* 0x000000040000795c */ /* 0x000fe20000300000 */
.L_x_1882:
[----:B-1----:R-:W-:Y:S05]  /*6990*/  @P3 BRA `(.L_x_1880) ;  /* 0x0000000000083947 */ /* 0x002fea0003800000 */
[----:B------:R-:W1:Y:S02]  /*69a0*/  SYNCS.PHASECHK.TRANS64.TRYWAIT P3, [UR4+0x31c50], R0 ;  /* 0x031c5000ff0075a7 */ /* 0x000e640008060144 */
[----:B-1----:R-:W-:Y:S05]  /*69b0*/  @!P3 BRA `(.L_x_1883) ;  /* 0x000000d00030b947 */ /* 0x002fea0003800000 */
.L_x_1880:
[----:B------:R-:W-:Y:S01]  /*69c0*/  UIADD3 UR4, UR37, 0x200, URZ ;  /* 0x0000020025047890 */ /* 0x000fe2000fffe03f */
[----:B------:R-:W-:Y:S01]  /*69d0*/  WARPGROUP.ARRIVE ;  /* 0x00000000000079c5 */ /* 0x000fe20000000000 */
[----:B------:R-:W-:Y:S01]  /*69e0*/  ULOP3.LUT UR10, UR60, 0x10000, URZ, 0xfc, !UPT ;  /* 0x000100003c0a7892 */ /* 0x000fe2000f8efc3f */
[----:B01----:R-:W-:Y:S01]  /*69f0*/  VIADD R0, R19, UR61 ;  /* 0x0000003d13007c36 */ /* 0x003fe20008000000 */
[----:B------:R-:W-:Y:S01]  /*6a00*/  USHF.R.U32.HI UR4, URZ, 0x4, UR4 ;  /* 0x000000043f047899 */ /* 0x000fe20008011604 */
[----:B------:R-:W0:Y:S01]  /*6a10*/  LDC R12, c[0x0][0x2f0] ;  /* 0x0000bc00ff0c7b82 */ /* 0x000e220000000800 */
[----:B------:R-:W-:Y:S01]  /*6a20*/  UMOV UR33, 0xc0000010 ;  /* 0xc000001000217882 */ /* 0x000fe20000000000 */
[----:B------:R-:W-:Y:S01]  /*6a30*/  UMOV UR35, 0x80000020 ;  /* 0x8000002000237882 */ /* 0x000fe20000000000 */
[----:B------:R-:W-:Y:S01]  /*6a40*/  ULOP3.LUT UR4, UR4, 0x3fff, URZ, 0xc0, !UPT ;  /* 0x00003fff04047892 */ /* 0x000fe2000f8ec03f */
[----:B------:R-:W-:Y:S01]  /*6a50*/  R2UR UR15, R17 ;  /* 0x00000000110f72ca */ /* 0x000fe200000e0000 */
[----:B------:R-:W-:Y:S01]  /*6a60*/  UMOV UR32, UR10 ;  /* 0x0000000a00207c82 */ /* 0x000fe20008000000 */
[----:B------:R-:W-:Y:S01]  /*6a70*/  IMAD.MOV.U32 R9, RZ, RZ, -0x2 ;  /* 0xfffffffeff097424 */ /* 0x000fe200078e00ff */
[----:B------:R-:W-:Y:S01]  /*6a80*/  ULOP3.LUT UR4, UR4, 0x2400000, URZ, 0xfc, !UPT ;  /* 0x0240000004047892 */ /* 0x000fe2000f8efc3f */
[----:B------:R-:W-:Y:S01]  /*6a90*/  ULDC UR14, c[0x0][0x288] ;  /* 0x0000a200000e7ab9 */ /* 0x000fe20000000800 */
[----:B------:R-:W-:-:S02]  /*6aa0*/  UMOV UR39, UR38 ;  /* 0x0000002600277c82 */ /* 0x000fc40008000000 */
[----:B------:R-:W-:-:S03]  /*6ab0*/  UIMAD UR11, UR6, 0x6c0, UR4 ;  /* 0x000006c0060b78a4 */ /* 0x000fc6000f8e0204 */
[----:B------:R-:W-:Y:S02]  /*6ac0*/  @UP0 ULDC UR4, c[0x0][0x44c] ;  /* 0x0001130000040ab9 */ /* 0x000fe40000000800 */
[----:B------:R-:W-:Y:S01]  /*6ad0*/  @P2 IMAD.HI.U32 R5, R0, UR4, RZ ;  /* 0x0000000400052c27 */ /* 0x000fe2000f8e00ff */
[----:B------:R-:W-:Y:S01]  /*6ae0*/  @UP0 ULDC UR4, c[0x0][0x450] ;  /* 0x0001140000040ab9 */ /* 0x000fe20000000800 */
[----:B------:R-:W-:Y:S02]  /*6af0*/  UMOV UR34, UR11 ;  /* 0x0000000b00227c82 */ /* 0x000fe40008000000 */
[----:B------:R-:W-:Y:S01]  /*6b00*/  HGMMA.64x96x16.F32.BF16 R24, gdesc[UR32].tnspB, R24, gsb0 ;  /* 0x41600000201879f0 */ /* 0x000fe20008001818 */
[----:B------:R-:W-:Y:S01]  /*6b10*/  UIADD3 UR32, UR10, 0x180, URZ ;  /* 0x000001800a207890 */ /* 0x000fe2000fffe03f */
[----:B------:R-:W-:Y:S01]  /*6b20*/  @P2 SHF.R.U32.HI R0, RZ, UR4, R5 ;  /* 0x00000004ff002c19 */ /* 0x000fe20008011605 */
[----:B------:R-:W-:Y:S01]  /*6b30*/  UIADD3 UR34, UR11, 0x40, URZ ;  /* 0x000000400b227890 */ /* 0x000fe2000fffe03f */
[----:B------:R-:W-:Y:S01]  /*6b40*/  UMOV UR33, 0xc0000010 ;  /* 0xc000001000217882 */ /* 0x000fe20000000000 */
[----:B------:R-:W-:-:S02]  /*6b50*/  UMOV UR35, 0x80000020 ;  /* 0x8000002000237882 */ /* 0x000fc40000000000 */
[----:B------:R-:W1:Y:S01]  /*6b60*/  SHFL.IDX PT, R10, R0, 0x1, 0x1c1f ;  /* 0x003c1f00000a7f89 */ /* 0x000e6200000e0000 */
[----:B------:R-:W-:Y:S02]  /*6b70*/  UMOV UR4, 0x1 ;  /* 0x0000000100047882 */ /* 0x000fe40000000000 */
[----:B------:R-:W-:Y:S01]  /*6b80*/  UIMAD UR4, UR7, -0x90, UR4 ;  /* 0xffffff70070478a4 */ /* 0x000fe2000f8e0204 */
[----:B------:R-:W2:Y:S05]  /*6b90*/  SHFL.IDX PT, R0, R0, RZ, 0x1c1f ;  /* 0x001c1fff00007589 */ /* 0x000eaa00000e0000 */
[----:B------:R-:W-:Y:S01]  /*6ba0*/  IMAD R9, R18, R9, UR4 ;  /* 0x0000000412097e24 */ /* 0x000fe2000f8e0209 */
[----:B------:R-:W-:-:S03]  /*6bb0*/  ULDC UR4, c[0x0][0x988] ;  /* 0x0002620000047ab9 */ /* 0x000fc60000000800 */
[----:B0-----:R-:W-:-:S05]  /*6bc0*/  IMAD R9, R12, UR15, R9 ;  /* 0x0000000f0c097c24 */ /* 0x001fca000f8e0209 */
[----:B-1----:R-:W-:-:S04]  /*6bd0*/  IADD3 R5, R10, -UR14, R9 ;  /* 0x8000000e0a057c10 */ /* 0x002fc8000fffe009 */
[C---:B------:R-:W-:Y:S02]  /*6be0*/  ISETP.GT.AND P3, PT, R5.reuse, RZ, PT ;  /* 0x000000ff0500720c */ /* 0x040fe40003f64270 */
[C---:B------:R-:W-:Y:S02]  /*6bf0*/  ISETP.GT.AND P4, PT, R5.reuse, 0x1, PT ;  /* 0x000000010500780c */ /* 0x040fe40003f84270 */
[----:B------:R-:W-:Y:S02]  /*6c00*/  FSEL R138, R138, -INF , P3 ;  /* 0xff8000008a8a7808 */ /* 0x000fe40001800000 */
[----:B------:R-:W-:Y:S02]  /*6c10*/  ISETP.GT.AND P3, PT, R5, 0x8, PT ;  /* 0x000000080500780c */ /* 0x000fe40003f64270 */
[----:B------:R-:W-:Y:S02]  /*6c20*/  FSEL R139, R139, -INF , P4 ;  /* 0xff8000008b8b7808 */ /* 0x000fe40002000000 */
[----:B------:R-:W-:-:S02]  /*6c30*/  FMNMX.FTZ R10, R138, R7, !PT ;  /* 0x000000078a0a7209 */ /* 0x000fc40007810000 */
[----:B------:R-:W-:Y:S02]  /*6c40*/  ISETP.GT.AND P4, PT, R5, 0x9, PT ;  /* 0x000000090500780c */ /* 0x000fe40003f84270 */
[----:B------:R-:W-:Y:S02]  /*6c50*/  FSEL R142, R142, -INF , P3 ;  /* 0xff8000008e8e7808 */ /* 0x000fe40001800000 */
[----:B------:R-:W-:Y:S02]  /*6c60*/  FMNMX.FTZ R11, R139, R10, !PT ;  /* 0x0000000a8b0b7209 */ /* 0x000fe40007810000 */
        /* <DEDUP_REMOVED lines=24> */
[----:B------:R-:W-:Y:S01]  /*6df0*/  ISETP.GT.AND P3, PT, R5, 0x30, PT ;  /* 0x000000300500780c */ /* 0x000fe20003f64270 */
[----:B------:R-:W-:Y:S02]  /*6e00*/  WARPGROUP.DEPBAR.LE gsb0, 0x0 ;  /* 0x00008000000079c5 */ /* 0x000fe40000010000 */
[----:B------:R-:W-:Y:S01]  /*6e10*/  WARPGROUP.ARRIVE ;  /* 0x00000000000079c5 */ /* 0x000fe20000000000 */
[----:B------:R-:W-:-:S02]  /*6e20*/  FSEL R127, R127, -INF , P4 ;  /* 0xff8000007f7f7808 */ /* 0x000fc40002000000 */
[----:B------:R-:W-:Y:S02]  /*6e30*/  FMNMX.FTZ R10, R126, R11, !PT ;  /* 0x0000000b7e0a7209 */ /* 0x000fe40007810000 */
[----:B------:R-:W-:Y:S01]  /*6e40*/  ISETP.GT.AND P4, PT, R5, 0x31, PT ;  /* 0x000000310500780c */ /* 0x000fe20003f84270 */
[----:B------:R-:W-:Y:S01]  /*6e50*/  HGMMA.64x96x16.F32.BF16 R24, gdesc[UR32].tnspB, R24, gsb0 ;  /* 0x41600000201879f0 */ /* 0x000fe20008001818 */
[----:B------:R-:W-:Y:S01]  /*6e60*/  UIADD3 UR32, UR10, 0x300, URZ ;  /* 0x000003000a207890 */ /* 0x000fe2000fffe03f */
[----:B------:R-:W-:Y:S01]  /*6e70*/  FSEL R114, R114, -INF , P3 ;  /* 0xff80000072727808 */ /* 0x000fe20001800000 */
[----:B------:R-:W-:Y:S01]  /*6e80*/  UIADD3 UR34, UR11, 0x80, URZ ;  /* 0x000000800b227890 */ /* 0x000fe2000fffe03f */
[----:B------:R-:W-:Y:S01]  /*6e90*/  FMNMX.FTZ R11, R127, R10, !PT ;  /* 0x0000000a7f0b7209 */ /* 0x000fe20007810000 */
[----:B------:R-:W-:Y:S01]  /*6ea0*/  UMOV UR33, 0xc0000010 ;  /* 0xc000001000217882 */ /* 0x000fe20000000000 */
        /* <DEDUP_REMOVED lines=48> */
[----:B------:R-:W-:Y:S01]  /*71b0*/  FMNMX.FTZ R11, R95, R10, !PT ;  /* 0x0000000a5f0b7209 */ /* 0x000fe20007810000 */
[----:B------:R-:W-:Y:S02]  /*71c0*/  WARPGROUP.DEPBAR.LE gsb0, 0x0 ;  /* 0x00008000000079c5 */ /* 0x000fe40000010000 */
[----:B------:R-:W-:Y:S01]  /*71d0*/  WARPGROUP.ARRIVE ;  /* 0x00000000000079c5 */ /* 0x000fe20000000000 */
[----:B------:R-:W-:-:S02]  /*71e0*/  ISETP.GT.AND P3, PT, R5, 0x78, PT ;  /* 0x000000780500780c */ /* 0x000fc40003f64270 */
[----:B------:R-:W-:Y:S02]  /*71f0*/  FSEL R83, R83, -INF , P4 ;  /* 0xff80000053537808 */ /* 0x000fe40002000000 */
[----:B------:R-:W-:Y:S01]  /*7200*/  FMNMX.FTZ R10, R82, R11, !PT ;  /* 0x0000000b520a7209 */ /* 0x000fe20007810000 */
[----:B------:R-:W-:Y:S01]  /*7210*/  HGMMA.64x96x16.F32.BF16 R24, gdesc[UR32].tnspB, R24, gsb0 ;  /* 0x41600000201879f0 */ /* 0x000fe20008001818 */
[----:B------:R-:W-:Y:S01]  /*7220*/  UIADD3 UR32, UR10, 0x480, URZ ;  /* 0x000004800a207890 */ /* 0x000fe2000fffe03f */
[----:B------:R-:W-:Y:S01]  /*7230*/  ISETP.GT.AND P4, PT, R5, 0x79, PT ;  /* 0x000000790500780c */ /* 0x000fe20003f84270 */
[----:B------:R-:W-:Y:S01]  /*7240*/  UIADD3 UR34, UR11, 0xc0, URZ ;  /* 0x000000c00b227890 */ /* 0x000fe2000fffe03f */
[----:B------:R-:W-:Y:S01]  /*7250*/  FSEL R86, R86, -INF , P3 ;  /* 0xff80000056567808 */ /* 0x000fe20001800000 */
[----:B------:R-:W-:Y:S01]  /*7260*/  UMOV UR33, 0xc0000010 ;  /* 0xc000001000217882 */ /* 0x000fe20000000000 */
[----:B------:R-:W-:Y:S01]  /*7270*/  UMOV UR35, 0x80000020 ;  /* 0x8000002000237882 */ /* 0x000fe20000000000 */
        /* <DEDUP_REMOVED lines=13> */
[----:B------:R-:W-:Y:S02]  /*7350*/  FSEL R79, R79, -INF , P4 ;  /* 0xff8000004f4f7808 */ /* 0x000fe40002000000 */
[----:B------:R-:W-:Y:S02]  /*7360*/  FMNMX.FTZ R10, R78, R5, !PT ;  /* 0x000000054e0a7209 */ /* 0x000fe40007810000 */
[----:B--2---:R-:W-:Y:S02]  /*7370*/  IADD3 R9, R0, -UR14, R9 ;  /* 0x8000000e00097c10 */ /* 0x004fe4000fffe009 */
[----:B------:R-:W-:Y:S02]  /*7380*/  FMNMX.FTZ R10, R79, R10, !PT ;  /* 0x0000000a4f0a7209 */ /* 0x000fe40007810000 */
[C---:B------:R-:W-:Y:S02]  /*7390*/  ISETP.GT.AND P6, PT, R9.reuse, RZ, PT ;  /* 0x000000ff0900720c */ /* 0x040fe40003fc4270 */
[----:B------:R-:W-:Y:S01]  /*73a0*/  ISETP.GT.AND P5, PT, R9, 0x1, PT ;  /* 0x000000010900780c */ /* 0x000fe20003fa4270 */
[----:B------:R-:W0:Y:S01]  /*73b0*/  SHFL.BFLY PT, R5, R10, 0x2, 0x1f ;  /* 0x0c401f000a057f89 */ /* 0x000e2200000e0000 */
[----:B------:R-:W-:-:S02]  /*73c0*/  FSEL R136, R136, -INF , P6 ;  /* 0xff80000088887808 */ /* 0x000fc40003000000 */
[----:B------:R-:W-:Y:S02]  /*73d0*/  ISETP.GT.AND P4, PT, R9, 0x8, PT ;  /* 0x000000080900780c */ /* 0x000fe40003f84270 */
[----:B------:R-:W-:Y:S02]  /*73e0*/  FSEL R137, R137, -INF , P5 ;  /* 0xff80000089897808 */ /* 0x000fe40002800000 */
[----:B------:R-:W-:Y:S02]  /*73f0*/  FMNMX.FTZ R0, R136, R6, !PT ;  /* 0x0000000688007209 */ /* 0x000fe40007810000 */
[----:B------:R-:W-:Y:S02]  /*7400*/  ISETP.GT.AND P6, PT, R9, 0x9, PT ;  /* 0x000000090900780c */ /* 0x000fe40003fc4270 */
[----:B------:R-:W-:Y:S02]  /*7410*/  FSEL R140, R140, -INF , P4 ;  /* 0xff8000008c8c7808 */ /* 0x000fe40002000000 */
[----:B------:R-:W-:-:S02]  /*7420*/  FSEL R141, R141, -INF , P6 ;  /* 0xff8000008d8d7808 */ /* 0x000fc40003000000 */
[C---:B------:R-:W-:Y:S02]  /*7430*/  ISETP.GT.AND P6, PT, R9.reuse, 0x10, PT ;  /* 0x000000100900780c */ /* 0x040fe40003fc4270 */
[C---:B------:R-:W-:Y:S02]  /*7440*/  ISETP.GT.AND P5, PT, R9.reuse, 0x11, PT ;  /* 0x000000110900780c */ /* 0x040fe40003fa4270 */
[----:B------:R-:W-:Y:S02]  /*7450*/  FSEL R128, R128, -INF , P6 ;  /* 0xff80000080807808 */ /* 0x000fe40003000000 */
[----:B------:R-:W-:Y:S02]  /*7460*/  ISETP.GT.AND P4, PT, R9, 0x18, PT ;  /* 0x000000180900780c */ /* 0x000fe40003f84270 */
[----:B------:R-:W-:Y:S02]  /*7470*/  FSEL R129, R129, -INF , P5 ;  /* 0xff80000081817808 */ /* 0x000fe40002800000 */
[----:B0-----:R-:W-:-:S02]  /*7480*/  FMNMX.FTZ R11, R10, R5, !PT ;  /* 0x000000050a0b7209 */ /* 0x001fc40007810000 */
[----:B------:R-:W-:Y:S02]  /*7490*/  ISETP.GT.AND P6, PT, R9, 0x19, PT ;  /* 0x000000190900780c */ /* 0x000fe40003fc4270 */
[----:B------:R-:W-:Y:S01]  /*74a0*/  FSEL R132, R132, -INF , P4 ;  /* 0xff80000084847808 */ /* 0x000fe20002000000 */
[----:B------:R-:W0:Y:S01]  /*74b0*/  SHFL.BFLY PT, R12, R11, 0x1, 0x1f ;  /* 0x0c201f000b0c7f89 */ /* 0x000e2200000e0000 */
[----:B------:R-:W-:Y:S02]  /*74c0*/  FSEL R133, R133, -INF , P6 ;  /* 0xff80000085857808 */ /* 0x000fe40003000000 */
[C---:B------:R-:W-:Y:S02]  /*74d0*/  ISETP.GT.AND P6, PT, R9.reuse, 0x20, PT ;  /* 0x000000200900780c */ /* 0x040fe40003fc4270 */
[C---:B------:R-:W-:Y:S02]  /*74e0*/  ISETP.GT.AND P5, PT, R9.reuse, 0x21, PT ;  /* 0x000000210900780c */ /* 0x040fe40003fa4270 */
[----:B------:R-:W-:-:S02]  /*74f0*/  ISETP.GT.AND P4, PT, R9, 0x28, PT ;  /* 0x000000280900780c */ /* 0x000fc40003f84270 */
[----:B------:R-:W-:Y:S02]  /*7500*/  FSEL R121, R121, -INF , P5 ;  /* 0xff80000079797808 */ /* 0x000fe40002800000 */
[----:B------:R-:W-:Y:S02]  /*7510*/  FSEL R124, R124, -INF , P4 ;  /* 0xff8000007c7c7808 */ /* 0x000fe40002000000 */
[C---:B------:R-:W-:Y:S02]  /*7520*/  ISETP.GT.AND P5, PT, R9.reuse, 0x31, PT ;  /* 0x000000310900780c */ /* 0x040fe40003fa4270 */
[----:B------:R-:W-:Y:S02]  /*7530*/  ISETP.GT.AND P4, PT, R9, 0x38, PT ;  /* 0x000000380900780c */ /* 0x000fe40003f84270 */
[----:B------:R-:W-:Y:S02]  /*7540*/  R2UR UR14, R8 ;  /* 0x00000000080e72ca */ /* 0x000fe400000e0000 */
[----:B------:R-:W-:-:S02]  /*7550*/  FSEL R116, R116, -INF , P4 ;  /* 0xff80000074747808 */ /* 0x000fc40002000000 */
[----:B------:R-:W-:Y:S02]  /*7560*/  ISETP.GT.AND P4, PT, R9, 0x48, PT ;  /* 0x000000480900780c */ /* 0x000fe40003f84270 */
[----:B0-----:R-:W-:Y:S02]  /*7570*/  FMNMX.FTZ R5, R11, R12, !PT ;  /* 0x0000000c0b057209 */ /* 0x001fe40007810000 */
[----:B------:R-:W-:Y:S01]  /*7580*/  FSEL R108, R108, -INF , P4 ;  /* 0xff8000006c6c7808 */ /* 0x000fe20002000000 */
[----:B------:R-:W-:Y:S02]  /*7590*/  WARPGROUP.DEPBAR.LE gsb0, 0x0 ;  /* 0x00008000000079c5 */ /* 0x000fe40000010000 */
[----:B------:R-:W-:Y:S01]  /*75a0*/  WARPGROUP.ARRIVE ;  /* 0x00000000000079c5 */ /* 0x000fe20000000000 */
[C---:B------:R-:W-:Y:S01]  /*75b0*/  FMUL.FTZ R10, R5.reuse, UR4 ;  /* 0x00000004050a7c20 */ /* 0x040fe20008410000 */
[----:B------:R-:W-:Y:S01]  /*75c0*/  FSETP.NEU.FTZ.AND P3, PT, R5, -INF , PT ;  /* 0xff8000000500780b */ /* 0x000fe20003f7d000 */
[----:B------:R-:W-:Y:S01]  /*75d0*/  UISETP.GT.AND UP1, UPT, UR7, UR14, UPT ;  /* 0x0000000e0700728c */ /* 0x000fe2000bf24270 */
[----:B------:R-:W-:-:S02]  /*75e0*/  ISETP.GT.AND P4, PT, R9, 0x58, PT ;  /* 0x000000580900780c */ /* 0x000fc40003f84270 */
[----:B------:R-:W-:Y:S01]  /*75f0*/  HGMMA.64x96x16.F32.BF16 R24, gdesc[UR32].tnspB, R24, gsb0 ;  /* 0x41600000201879f0 */ /* 0x000fe20008001818 */
[----:B------:R-:W-:Y:S01]  /*7600*/  UIADD3 UR32, UR10, 0x600, URZ ;  /* 0x000006000a207890 */ /* 0x000fe2000fffe03f */
[----:B------:R-:W-:Y:S01]  /*7610*/  FSEL R10, R10, RZ, P3 ;  /* 0x000000ff0a0a7208 */ /* 0x000fe20001800000 */
[----:B------:R-:W-:Y:S01]  /*7620*/  UIADD3 UR34, UR11, 0x100, URZ ;  /* 0x000001000b227890 */ /* 0x000fe2000fffe03f */
[----:B------:R-:W-:Y:S01]  /*7630*/  FSEL R100, R100, -INF , P4 ;  /* 0xff80000064647808 */ /* 0x000fe20002000000 */
[----:B------:R-:W-:Y:S01]  /*7640*/  UMOV UR33, 0xc0000010 ;  /* 0xc000001000217882 */ /* 0x000fe20000000000 */
[----:B------:R-:W-:Y:S01]  /*7650*/  UMOV UR35, 0x80000020 ;  /* 0x8000002000237882 */ /* 0x000fe20000000000 */
        /* <DEDUP_REMOVED lines=10> */
[----:B------:R-:W-:Y:S01]  /*7700*/  MUFU.EX2 R120, R135 ;  /* 0x0000008700787308 */ /* 0x000fe20000000800 */
[----:B------:R-:W-:Y:S01]  /*7710*/  FSEL R125, R125, -INF , P6 ;  /* 0xff8000007d7d7808 */ /* 0x000fe20003000000 */
[--C-:B------:R-:W-:Y:S01]  /*7720*/  FFMA.FTZ R138, R138, UR4, -R10.reuse ;  /* 0x000000048a8a7c23 */ /* 0x100fe2000801080a */
[----:B------:R-:W-:Y:S01]  /*7730*/  FMNMX.FTZ R0, R128, R131, !PT ;  /* 0x0000008380007209 */ /* 0x000fe20007810000 */
[--C-:B------:R-:W-:Y:S01]  /*7740*/  FFMA.FTZ R14, R143, UR4, -R10.reuse ;  /* 0x000000048f0e7c23 */ /* 0x100fe2000801080a */
[----:B------:R-:W-:Y:S01]  /*7750*/  ISETP.GT.AND P6, PT, R9, 0x30, PT ;  /* 0x000000300900780c */ /* 0x000fe20003fc4270 */
[----:B------:R-:W0:Y:S01]  /*7760*/  S2R R143, SR_TID.X ;  /* 0x00000000008f7919 */ /* 0x000e220000002100 */
[----:B------:R-:W-:Y:S01]  /*7770*/  FMNMX.FTZ R131, R129, R0, !PT ;  /* 0x0000000081837209 */ /* 0x000fe20007810000 */
[----:B------:R1:W-:Y:S01]  /*7780*/  MUFU.EX2 R11, R138 ;  /* 0x0000008a000b7308 */ /* 0x0003e20000000800 */
[----:B------:R-:W-:Y:S01]  /*7790*/  FSEL R112, R112, -INF , P6 ;  /* 0xff80000070707808 */ /* 0x000fe20003000000 */
[--C-:B------:R-:W-:Y:S01]  /*77a0*/  FFMA.FTZ R12, R139, UR4, -R10.reuse ;  /* 0x000000048b0c7c23 */ /* 0x100fe2000801080a */
[----:B------:R-:W-:Y:S01]  /*77b0*/  FMNMX.FTZ R0, R132, R131, !PT ;  /* 0x0000008384007209 */ /* 0x000fe20007810000 */
[--C-:B------:R-:W-:Y:S01]  /*77c0*/  FFMA.FTZ R13, R142, UR4, -R10.reuse ;  /* 0x000000048e0d7c23 */ /* 0x100fe2000801080a */
[----:B------:R-:W-:Y:S01]  /*77d0*/  FSEL R126, R113, -INF , P5 ;  /* 0xff800000717e7808 */ /* 0x000fe20002800000 */
[--C-:B------:R-:W-:Y:S01]  /*77e0*/  FFMA.FTZ R122, R122, UR4, -R10.reuse ;  /* 0x000000047a7a7c23 */ /* 0x100fe2000801080a */
[----:B------:R-:W-:Y:S01]  /*77f0*/  FMNMX.FTZ R131, R133, R0, !PT ;  /* 0x0000000085837209 */ /* 0x000fe20007810000 */
[----:B------:R2:W-:Y:S01]  /*7800*/  MUFU.EX2 R113, R134 ;  /* 0x0000008600717308 */ /* 0x0005e20000000800 */
[----:B------:R-:W-:Y:S01]  /*7810*/  ISETP.GT.AND P6, PT, R9, 0x39, PT ;  /* 0x000000390900780c */ /* 0x000fe20003fc4270 */
[--C-:B-1----:R-:W-:Y:S01]  /*7820*/  FFMA.FTZ R138, R106, UR4, -R10.reuse ;  /* 0x000000046a8a7c23 */ /* 0x102fe2000801080a */
[----:B------:R-:W-:Y:S01]  /*7830*/  FMNMX.FTZ R0, R130, R131, !PT ;  /* 0x0000008382007209 */ /* 0x000fe20007810000 */
[--C-:B------:R-:W-:Y:S01]  /*7840*/  FFMA.FTZ R123, R123, UR4, -R10.reuse ;  /* 0x000000047b7b7c23 */ /* 0x100fe2000801080a */
[----:B------:R-:W-:Y:S01]  /*7850*/  FSEL R117, R117, -INF , P6 ;  /* 0xff80000075757808 */ /* 0x000fe20003000000 */
[--C-:B------:R-:W-:Y:S01]  /*7860*/  FFMA.FTZ R127, R127, UR4, -R10.reuse ;  /* 0x000000047f7f7c23 */ /* 0x100fe2000801080a */
[----:B------:R-:W-:Y:S01]  /*7870*/  FMNMX.FTZ R131, R121, R0, !PT ;  /* 0x0000000079837209 */ /* 0x000fe20007810000 */
[--C-:B------:R-:W-:Y:S01]  /*7880*/  FFMA.FTZ R82, R82, UR4, -R10.reuse ;  /* 0x0000000452527c23 */ /* 0x100fe2000801080a */
[----:B------:R-:W-:Y:S01]  /*7890*/  ISETP.GT.AND P6, PT, R9, 0x40, PT ;  /* 0x000000400900780c */ /* 0x000fe20003fc4270 */
[--C-:B--2---:R-:W-:Y:S01]  /*78a0*/  FFMA.FTZ R134, R114, UR4, -R10.reuse ;  /* 0x0000000472867c23 */ /* 0x104fe2000801080a */
[----:B------:R-:W-:Y:S01]  /*78b0*/  FMNMX.FTZ R0, R124, R131, !PT ;  /* 0x000000837c007209 */ /* 0x000fe20007810000 */
[--C-:B------:R-:W-:Y:S01]  /*78c0*/  FFMA.FTZ R83, R83, UR4, -R10.reuse ;  /* 0x0000000453537c23 */ /* 0x100fe2000801080a */
[----:B------:R-:W-:Y:S01]  /*78d0*/  ISETP.GT.AND P5, PT, R9, 0x41, PT ;  /* 0x000000410900780c */ /* 0x000fe20003fa4270 */
[--C-:B------:R-:W-:Y:S01]  /*78e0*/  FFMA.FTZ R86, R86, UR4, -R10.reuse ;  /* 0x0000000456567c23 */ /* 0x100fe2000801080a */
[----:B------:R-:W-:Y:S01]  /*78f0*/  FMNMX.FTZ R131, R125, R0, !PT ;  /* 0x000000007d837209 */ /* 0x000fe20007810000 */
[--C-:B------:R-:W-:Y:S01]  /*7900*/  FFMA.FTZ R87, R87, UR4, -R10.reuse ;  /* 0x0000000457577c23 */ /* 0x100fe2000801080a */
[----:B------:R-:W-:Y:S01]  /*7910*/  FSEL R104, R104, -INF , P6 ;  /* 0xff80000068687808 */ /* 0x000fe20003000000 */
[----:B------:R-:W-:Y:S01]  /*7920*/  FFMA.FTZ R78, R78, UR4, -R10 ;  /* 0x000000044e4e7c23 */ /* 0x000fe2000801080a */
[----:B------:R-:W-:Y:S01]  /*7930*/  FMNMX.FTZ R131, R112, R131, !PT ;  /* 0x0000008370837209 */ /* 0x000fe20007810000 */
[----:B------:R-:W-:Y:S01]  /*7940*/  MUFU.EX2 R12, R12 ;  /* 0x0000000c000c7308 */ /* 0x000fe20000000800 */
[----:B------:R-:W-:-:S02]  /*7950*/  FSEL R114, R105, -INF , P5 ;  /* 0xff80000069727808 */ /* 0x000fc40002800000 */
[----:B------:R-:W-:Y:S02]  /*7960*/  FMNMX.FTZ R135, R126, R131, !PT ;  /* 0x000000837e877209 */ /* 0x000fe40007810000 */
[----:B------:R-:W-:Y:S02]  /*7970*/  ISETP.GT.AND P6, PT, R9, 0x49, PT ;  /* 0x000000490900780c */ /* 0x000fe40003fc4270 */
[----:B------:R-:W-:Y:S01]  /*7980*/  FMNMX.FTZ R0, R116, R135, !PT ;  /* 0x0000008774007209 */ /* 0x000fe20007810000 */
[----:B------:R1:W-:Y:S01]  /*7990*/  MUFU.EX2 R105, R134 ;  /* 0x0000008600697308 */ /* 0x0003e20000000800 */
[----:B------:R-:W-:Y:S01]  /*79a0*/  FSEL R131, R109, -INF , P6 ;  /* 0xff8000006d837808 */ /* 0x000fe20003000000 */
[----:B------:R-:W-:Y:S01]  /*79b0*/  FFMA.FTZ R109, R115, UR4, -R10 ;  /* 0x00000004736d7c23 */ /* 0x000fe2000801080a */
[----:B------:R-:W-:Y:S02]  /*79c0*/  FMNMX.FTZ R135, R117, R0, !PT ;  /* 0x0000000075877209 */ /* 0x000fe40007810000 */
[----:B------:R-:W-:-:S02]  /*79d0*/  ISETP.GT.AND P6, PT, R9, 0x50, PT ;  /* 0x000000500900780c */ /* 0x000fc40003fc4270 */
[----:B------:R-:W-:Y:S01]  /*79e0*/  FMNMX.FTZ R135, R104, R135, !PT ;  /* 0x0000008768877209 */ /* 0x000fe20007810000 */
[----:B------:R-:W-:Y:S01]  /*79f0*/  MUFU.EX2 R13, R13 ;  /* 0x0000000d000d7308 */ /* 0x000fe20000000800 */
[----:B------:R-:W-:Y:S02]  /*7a00*/  ISETP.GT.AND P5, PT, R9, 0x51, PT ;  /* 0x000000510900780c */ /* 0x000fe40003fa4270 */
[----:B------:R-:W-:Y:S02]  /*7a10*/  FMNMX.FTZ R135, R114, R135, !PT ;  /* 0x0000008772877209 */ /* 0x000fe40007810000 */
[----:B------:R-:W-:Y:S01]  /*7a20*/  FSEL R115, R96, -INF , P6 ;  /* 0xff80000060737808 */ /* 0x000fe20003000000 */
[--C-:B------:R-:W-:Y:S01]  /*7a30*/  FFMA.FTZ R96, R118, UR4, -R10.reuse ;  /* 0x0000000476607c23 */ /* 0x100fe2000801080a */
[----:B------:R-:W-:Y:S01]  /*7a40*/  FMNMX.FTZ R0, R108, R135, !PT ;  /* 0x000000876c007209 */ /* 0x000fe20007810000 */
[----:B------:R-:W-:Y:S01]  /*7a50*/  MUFU.EX2 R14, R14 ;  /* 0x0000000e000e7308 */ /* 0x000fe20000000800 */
[----:B------:R-:W-:Y:S01]  /*7a60*/  FSEL R118, R97, -INF , P5 ;  /* 0xff80000061767808 */ /* 0x000fe20002800000 */
[----:B------:R-:W-:Y:S01]  /*7a70*/  FFMA.FTZ R97, R119, UR4, -R10 ;  /* 0x0000000477617c23 */ /* 0x000fe2000801080a */
[----:B------:R-:W-:-:S02]  /*7a80*/  FMNMX.FTZ R0, R131, R0, !PT ;  /* 0x0000000083007209 */ /* 0x000fc40007810000 */
[----:B------:R-:W-:Y:S02]  /*7a90*/  ISETP.GT.AND P6, PT, R9, 0x59, PT ;  /* 0x000000590900780c */ /* 0x000fe40003fc4270 */
[----:B------:R-:W-:Y:S01]  /*7aa0*/  FMNMX.FTZ R119, R115, R0, !PT ;  /* 0x0000000073777209 */ /* 0x000fe20007810000 */
[----:B------:R-:W-:Y:S01]  /*7ab0*/  MUFU.EX2 R15, R15 ;  /* 0x0000000f000f7308 */ /* 0x000fe20000000800 */
[----:B------:R-:W-:Y:S02]  /*7ac0*/  ISETP.GT.AND P5, PT, R9, 0x61, PT ;  /* 0x000000610900780c */ /* 0x000fe40003fa4270 */
[----:B------:R-:W-:Y:S02]  /*7ad0*/  FMNMX.FTZ R135, R118, R119, !PT ;  /* 0x0000007776877209 */ /* 0x000fe40007810000 */
[----:B------:R-:W-:Y:S02]  /*7ae0*/  FSEL R101, R101, -INF , P6 ;  /* 0xff80000065657808 */ /* 0x000fe40003000000 */
[----:B------:R-:W-:Y:S01]  /*7af0*/  ISETP.GT.AND P6, PT, R9, 0x60, PT ;  /* 0x000000600900780c */ /* 0x000fe20003fc4270 */
[----:B------:R-:W-:Y:S01]  /*7b00*/  MUFU.EX2 R20, R20 ;  /* 0x0000001400147308 */ /* 0x000fe20000000800 */
[----:B------:R-:W-:-:S02]  /*7b10*/  FMNMX.FTZ R0, R100, R135, !PT ;  /* 0x0000008764007209 */ /* 0x000fc40007810000 */
[----:B------:R-:W-:Y:S01]  /*7b20*/  FSEL R119, R89, -INF , P5 ;  /* 0xff80000059777808 */ /* 0x000fe20002800000 */
[----:B------:R-:W-:Y:S01]  /*7b30*/  FFMA.FTZ R89, R107, UR4, -R10 ;  /* 0x000000046b597c23 */ /* 0x000fe2000801080a */
[----:B------:R-:W-:Y:S02]  /*7b40*/  FSEL R106, R88, -INF , P6 ;  /* 0xff800000586a7808 */ /* 0x000fe40003000000 */
[----:B------:R-:W-:Y:S01]  /*7b50*/  FMNMX.FTZ R107, R101, R0, !PT ;  /* 0x00000000656b7209 */ /* 0x000fe20007810000 */
[----:B------:R2:W-:Y:S01]  /*7b60*/  MUFU.EX2 R88, R138 ;  /* 0x0000008a00587308 */ /* 0x0005e20000000800 */
[----:B------:R-:W-:Y:S02]  /*7b70*/  WARPGROUP.DEPBAR.LE gsb0, 0x0 ;  /* 0x00008000000079c5 */ /* 0x000fe40000010000 */
[----:B------:R-:W-:Y:S01]  /*7b80*/  WARPGROUP.ARRIVE ;  /* 0x00000000000079c5 */ /* 0x000fe20000000000 */
[----:B------:R-:W-:Y:S02]  /*7b90*/  ISETP.GT.AND P4, PT, R9, 0x68, PT ;  /* 0x000000680900780c */ /* 0x000fe40003f84270 */
[----:B------:R-:W-:-:S02]  /*7ba0*/  FMNMX.FTZ R0, R106, R107, !PT ;  /* 0x0000006b6a007209 */ /* 0x000fc40007810000 */
[----:B------:R-:W-:Y:S01]  /*7bb0*/  ISETP.GT.AND P6, PT, R9, 0x69, PT ;  /* 0x000000690900780c */ /* 0x000fe20003fc4270 */
[----:B------:R-:W-:Y:S01]  /*7bc0*/  HGMMA.64x96x16.F32.BF16 R24, gdesc[UR32].tnspB, R24, gsb0 ;  /* 0x41600000201879f0 */ /* 0x000fe20008001818 */
[----:B------:R-:W-:Y:S01]  /*7bd0*/  UIADD3 UR32, UR10, 0x780, URZ ;  /* 0x000007800a207890 */ /* 0x000fe2000fffe03f */
[----:B-1----:R-:W-:Y:S01]  /*7be0*/  FSEL R134, R92, -INF , P4 ;  /* 0xff8000005c867808 */ /* 0x002fe20002000000 */
[----:B------:R-:W-:Y:S01]  /*7bf0*/  UIADD3 UR34, UR11, 0x140, URZ ;  /* 0x000001400b227890 */ /* 0x000fe2000fffe03f */
[----:B------:R-:W-:Y:S01]  /*7c00*/  FMNMX.FTZ R135, R119, R0, !PT ;  /* 0x0000000077877209 */ /* 0x000fe20007810000 */
[----:B------:R-:W-:Y:S01]  /*7c10*/  UMOV UR33, 0xc0000010 ;  /* 0xc000001000217882 */ /* 0x000fe20000000000 */
[----:B------:R-:W-:Y:S01]  /*7c20*/  UMOV UR35, 0x80000020 ;  /* 0x8000002000237882 */ /* 0x000fe20000000000 */
        /* <DEDUP_REMOVED lines=16> */
[----:B------:R-:W-:Y:S01]  /*7d30*/  FSEL R111, R84, -INF , P4 ;  /* 0xff800000546f7808 */ /* 0x000fe20002000000 */
[----:B------:R-:W-:Y:S01]  /*7d40*/  FFMA.FTZ R84, R99, UR4, -R10 ;  /* 0x0000000463547c23 */ /* 0x000fe2000801080a */
[----:B------:R-:W-:Y:S02]  /*7d50*/  FMNMX.FTZ R0, R110, R135, !PT ;  /* 0x000000876e007209 */ /* 0x000fe40007810000 */
[----:B------:R-:W-:Y:S02]  /*7d60*/  FSEL R98, R85, -INF , P6 ;  /* 0xff80000055627808 */ /* 0x000fe40003000000 */
[----:B------:R-:W-:Y:S01]  /*7d70*/  ISETP.GT.AND P6, PT, R9, 0x80, PT ;  /* 0x000000800900780c */ /* 0x000fe20003fc4270 */
[----:B------:R-:W-:Y:S01]  /*7d80*/  MUFU.EX2 R127, R127 ;  /* 0x0000007f007f7308 */ /* 0x000fe20000000800 */
[----:B------:R-:W-:-:S02]  /*7d90*/  FMNMX.FTZ R85, R111, R0, !PT ;  /* 0x000000006f557209 */ /* 0x000fc40007810000 */
[----:B------:R-:W-:Y:S02]  /*7da0*/  ISETP.GT.AND P5, PT, R9, 0x81, PT ;  /* 0x000000810900780c */ /* 0x000fe40003fa4270 */
[----:B------:R-:W-:Y:S01]  /*7db0*/  FSEL R99, R72, -INF , P6 ;  /* 0xff80000048637808 */ /* 0x000fe20003000000 */
[--C-:B------:R-:W-:Y:S01]  /*7dc0*/  FFMA.FTZ R72, R102, UR4, -R10.reuse ;  /* 0x0000000466487c23 */ /* 0x100fe2000801080a */
[----:B------:R-:W-:Y:S01]  /*7dd0*/  FMNMX.FTZ R0, R98, R85, !PT ;  /* 0x0000005562007209 */ /* 0x000fe20007810000 */
[--C-:B------:R-:W-:Y:S01]  /*7de0*/  FFMA.FTZ R85, R91, UR4, -R10.reuse ;  /* 0x000000045b557c23 */ /* 0x100fe2000801080a */
[----:B------:R-:W-:Y:S01]  /*7df0*/  ISETP.GT.AND P4, PT, R9, 0x88, PT ;  /* 0x000000880900780c */ /* 0x000fe20003f84270 */
[--C-:B------:R-:W-:Y:S01]  /*7e00*/  FFMA.FTZ R91, R95, UR4, -R10.reuse ;  /* 0x000000045f5b7c23 */ /* 0x100fe2000801080a */
[----:B------:R-:W-:Y:S01]  /*7e10*/  FSEL R135, R73, -INF , P5 ;  /* 0xff80000049877808 */ /* 0x000fe20002800000 */
[----:B------:R-:W-:Y:S01]  /*7e20*/  FFMA.FTZ R95, R75, UR4, -R10 ;  /* 0x000000044b5f7c23 */ /* 0x000fe2000801080a */
[----:B------:R-:W-:Y:S01]  /*7e30*/  FMNMX.FTZ R0, R99, R0, !PT ;  /* 0x0000000063007209 */ /* 0x000fe20007810000 */
[----:B------:R-:W-:Y:S01]  /*7e40*/  MUFU.EX2 R109, R109 ;  /* 0x0000006d006d7308 */ /* 0x000fe20000000800 */
[----:B------:R-:W-:-:S02]  /*7e50*/  ISETP.GT.AND P6, PT, R9, 0x89, PT ;  /* 0x000000890900780c */ /* 0x000fc40003fc4270 */
[----:B------:R-:W-:Y:S02]  /*7e60*/  FSEL R102, R76, -INF , P4 ;  /* 0xff8000004c667808 */ /* 0x000fe40002000000 */
[----:B------:R-:W-:Y:S02]  /*7e70*/  FMNMX.FTZ R73, R135, R0, !PT ;  /* 0x0000000087497209 */ /* 0x000fe40007810000 */
[----:B--2---:R-:W-:Y:S01]  /*7e80*/  FSEL R138, R77, -INF , P6 ;  /* 0xff8000004d8a7808 */ /* 0x004fe20003000000 */
[----:B------:R-:W-:Y:S01]  /*7e90*/  MUFU.EX2 R76, R72 ;  /* 0x00000048004c7308 */ /* 0x000fe20000000800 */
[----:B------:R-:W-:Y:S01]  /*7ea0*/  FMNMX.FTZ R73, R102, R73, !PT ;  /* 0x0000004966497209 */ /* 0x000fe20007810000 */
[----:B------:R-:W-:Y:S01]  /*7eb0*/  FFMA.FTZ R77, R103, UR4, -R10 ;  /* 0x00000004674d7c23 */ /* 0x000fe2000801080a */
[----:B0-----:R-:W-:Y:S02]  /*7ec0*/  SHF.R.U32.HI R142, RZ, 0x7, R143 ;  /* 0x00000007ff8e7819 */ /* 0x001fe4000001168f */
[----:B------:R-:W-:-:S02]  /*7ed0*/  FMNMX.FTZ R0, R138, R73, !PT ;  /* 0x000000498a007209 */ /* 0x000fc40007810000 */
[----:B------:R-:W-:Y:S01]  /*7ee0*/  ISETP.GE.U32.AND P4, PT, R143, 0x180, PT ;  /* 0x000001808f00780c */ /* 0x000fe20003f86070 */
[----:B------:R0:W-:Y:S02]  /*7ef0*/  MUFU.EX2 R9, R84 ;  /* 0x0000005400097308 */ /* 0x0001e40000000800 */
[----:B------:R-:W1:Y:S06]  /*7f00*/  SHFL.BFLY PT, R73, R0, 0x2, 0x1f ;  /* 0x0c401f0000497f89 */ /* 0x000e6c00000e0000 */
[----:B------:R-:W-:Y:S01]  /*7f10*/  MUFU.EX2 R96, R96 ;  /* 0x0000006000607308 */ /* 0x000fe20000000800 */
[--C-:B0-----:R-:W-:Y:S01]  /*7f20*/  FFMA.FTZ R84, R90, UR4, -R10.reuse ;  /* 0x000000045a547c23 */ /* 0x101fe2000801080a */
[--C-:B------:R-:W-:Y:S01]  /*7f30*/  FFMA.FTZ R90, R94, UR4, -R10.reuse ;  /* 0x000000045e5a7c23 */ /* 0x100fe2000801080a */
[--C-:B------:R-:W-:Y:S01]  /*7f40*/  FFMA.FTZ R94, R74, UR4, -R10.reuse ;  /* 0x000000044a5e7c23 */ /* 0x100fe2000801080a */
[----:B------:R-:W-:-:S04]  /*7f50*/  FFMA.FTZ R10, R79, UR4, -R10 ;  /* 0x000000044f0a7c23 */ /* 0x000fc8000801080a */
[----:B------:R-:W-:Y:S08]  /*7f60*/  MUFU.EX2 R97, R97 ;  /* 0x0000006100617308 */ /* 0x000ff00000000800 */
[----:B------:R-:W-:Y:S01]  /*7f70*/  MUFU.EX2 R89, R89 ;  /* 0x0000005900597308 */ /* 0x000fe20000000800 */
[----:B-1----:R-:W-:-:S05]  /*7f80*/  FMNMX.FTZ R73, R0, R73, !PT ;  /* 0x0000004900497209 */ /* 0x002fca0007810000 */
[----:B------:R-:W0:Y:S02]  /*7f90*/  SHFL.BFLY PT, R0, R73, 0x1, 0x1f ;  /* 0x0c201f0049007f89 */ /* 0x000e2400000e0000 */
[----:B------:R-:W-:Y:S01]  /*7fa0*/  MUFU.EX2 R92, R92 ;  /* 0x0000005c005c7308 */ /* 0x000fe20000000800 */
[----:B------:R-:W-:Y:S02]  /*7fb0*/  WARPGROUP.DEPBAR.LE gsb0, 0x0 ;  /* 0x00008000000079c5 */ /* 0x000fe40000010000 */
[----:B------:R-:W-:-:S05]  /*7fc0*/  WARPGROUP.ARRIVE ;  /* 0x00000000000079c5 */ /* 0x000fca0000000000 */
[----:B------:R-:W-:Y:S01]  /*7fd0*/  MUFU.EX2 R80, R80 ;  /* 0x0000005000507308 */ /* 0x000fe20000000800 */
[----:B------:R-:W-:Y:S01]  /*7fe0*/  HGMMA.64x96x16.F32.BF16 R24, gdesc[UR32].tnspB, R24, gsb0 ;  /* 0x41600000201879f0 */ /* 0x000fe20008001818 */
[----:B------:R-:W-:Y:S02]  /*7ff0*/  UIADD3 UR32, UR10, 0x900, URZ ;  /* 0x000009000a207890 */ /* 0x000fe4000fffe03f */
[----:B------:R-:W-:-:S04]  /*8000*/  UIADD3 UR34, UR11, 0x180, URZ ;  /* 0x000001800b227890 */ /* 0x000fc8000fffe03f */
[----:B------:R-:W-:Y:S01]  /*8010*/  MUFU.EX2 R81, R81 ;  /* 0x0000005100517308 */ /* 0x000fe20000000800 */
[----:B------:R-:W-:Y:S01]  /*8020*/  UMOV UR33, 0xc0000010 ;  /* 0xc000001000217882 */ /* 0x000fe20000000000 */
[----:B------:R-:W-:Y:S01]  /*8030*/  UMOV UR35, 0x80000020 ;  /* 0x8000002000237882 */ /* 0x000fe20000000000 */
[----:B0-----:R-:W-:Y:S01]  /*8040*/  FMNMX.FTZ R0, R73, R0, !PT ;  /* 0x0000000049007209 */ /* 0x001fe20007810000 */
[----:B------:R-:W-:-:S04]  /*8050*/  VIADD R73, R142, 0x9 ;  /* 0x000000098e497836 */ /* 0x000fc80000000000 */
[----:B------:R-:W-:Y:S01]  /*8060*/  MUFU.EX2 R77, R77 ;  /* 0x0000004d004d7308 */ /* 0x000fe20000000800 */
[C---:B------:R-:W-:Y:S01]  /*8070*/  FSETP.NEU.FTZ.AND P5, PT, R0.reuse, -INF , PT ;  /* 0xff8000000000780b */ /* 0x040fe20003fbd000 */
[C---:B------:R-:W-:Y:S01]  /*8080*/  FMUL.FTZ R72, R0.reuse, UR4 ;  /* 0x0000000400487c20 */ /* 0x040fe20008410000 */
[----:B------:R-:W-:Y:S02]  /*8090*/  SEL R73, R73, 0x9, !P4 ;  /* 0x0000000949497807 */ /* 0x000fe40006000000 */
[----:B------:R-:W-:Y:S02]  /*80a0*/  FSEL R75, R0, RZ, P5 ;  /* 0x000000ff004b7208 */ /* 0x000fe40002800000 */
[----:B------:R-:W-:Y:S01]  /*80b0*/  FSEL R79, R72, RZ, P5 ;  /* 0x000000ff484f7208 */ /* 0x000fe20002800000 */
[----:B------:R-:W-:Y:S02]  /*80c0*/  MUFU.EX2 R84, R84 ;  /* 0x0000005400547308 */ /* 0x000fe40000000800 */
[----:B------:R-:W-:-:S02]  /*80d0*/  FADD.FTZ R75, -R75, R6 ;  /* 0x000000064b4b7221 */ /* 0x000fc40000010100 */
[--C-:B------:R-:W-:Y:S01]  /*80e0*/  FFMA.FTZ R103, R140, UR4, -R79.reuse ;  /* 0x000000048c677c23 */ /* 0x100fe2000801084f */
[--C-:B------:R-:W-:Y:S01]  /*80f0*/  FFMA.FTZ R140, R121, UR4, -R79.reuse ;  /* 0x00000004798c7c23 */ /* 0x100fe2000801084f */
[--C-:B------:R-:W-:Y:S01]  /*8100*/  FFMA.FTZ R121, R112, UR4, -R79.reuse ;  /* 0x0000000470797c23 */ /* 0x100fe2000801084f */
[--C-:B------:R-:W-:Y:S01]  /*8110*/  FFMA.FTZ R112, R104, UR4, -R79.reuse ;  /* 0x0000000468707c23 */ /* 0x100fe2000801084f */
[----:B------:R-:W-:Y:S01]  /*8120*/  FSEL R104, R5, RZ, P3 ;  /* 0x000000ff05687208 */ /* 0x000fe20001800000 */
[--C-:B------:R-:W-:Y:S01]  /*8130*/  FFMA.FTZ R72, R136, UR4, -R79.reuse ;  /* 0x0000000488487c23 */ /* 0x100fe2000801084f */
[----:B------:R-:W-:Y:S01]  /*8140*/  FMUL.FTZ R75, R75, UR4 ;  /* 0x000000044b4b7c20 */ /* 0x000fe20008410000 */
[--C-:B------:R-:W-:Y:S01]  /*8150*/  FFMA.FTZ R74, R137, UR4, -R79.reuse ;  /* 0x00000004894a7c23 */ /* 0x100fe2000801084f */
[----:B------:R-:W-:Y:S01]  /*8160*/  FFMA.FTZ R136, R141, UR4, -R79 ;  /* 0x000000048d887c23 */ /* 0x000fe2000801084f */
[----:B------:R-:W-:Y:S01]  /*8170*/  FADD.FTZ R7, -R104, R7 ;  /* 0x0000000768077221 */ /* 0x000fe20000010100 */
[----:B------:R-:W-:Y:S01]  /*8180*/  IMAD.U32 R104, RZ, RZ, UR36 ;  /* 0x00000024ff687e24 */ /* 0x000fe2000f8e00ff */
[----:B------:R-:W-:Y:S01]  /*8190*/  MUFU.EX2 R72, R72 ;  /* 0x0000004800487308 */ /* 0x000fe20000000800 */
[--C-:B------:R-:W-:Y:S01]  /*81a0*/  FFMA.FTZ R137, R128, UR4, -R79.reuse ;  /* 0x0000000480897c23 */ /* 0x100fe2000801084f */
[----:B------:R-:W-:Y:S01]  /*81b0*/  FMUL.FTZ R6, R7, UR4 ;  /* 0x0000000407067c20 */ /* 0x000fe20008410000 */
[--C-:B------:R-:W-:Y:S01]  /*81c0*/  FFMA.FTZ R141, R129, UR4, -R79.reuse ;  /* 0x00000004818d7c23 */ /* 0x100fe2000801084f */
[----:B------:R-:W-:Y:S01]  /*81d0*/  @!P1 LEA R104, R104, UR37, 0x3 ;  /* 0x0000002568689c11 */ /* 0x000fe2000f8e18ff */
[--C-:B------:R-:W-:Y:S01]  /*81e0*/  FFMA.FTZ R132, R132, UR4, -R79.reuse ;  /* 0x0000000484847c23 */ /* 0x100fe2000801084f */
[--C-:B------:R-:W-:Y:S01]  /*81f0*/  FFMA.FTZ R128, R124, UR4, -R79.reuse ;  /* 0x000000047c807c23 */ /* 0x100fe2000801084f */
[----:B------:R-:W-:Y:S01]  /*8200*/  FFMA.FTZ R133, R133, UR4, -R79 ;  /* 0x0000000485857c23 */ /* 0x000fe2000801084f */
[----:B------:R-:W-:Y:S01]  /*8210*/  MUFU.EX2 R6, R6 ;  /* 0x0000000600067308 */ /* 0x000fe20000000800 */
[----:B------:R-:W-:-:S02]  /*8220*/  @!P1 VIADD R7, R104, 0x31c40 ;  /* 0x00031c4068079836 */ /* 0x000fc40000000000 */
[--C-:B------:R-:W-:Y:S01]  /*8230*/  FFMA.FTZ R139, R125, UR4, -R79.reuse ;  /* 0x000000047d8b7c23 */ /* 0x100fe2000801084f */
[--C-:B------:R-:W-:Y:S01]  /*8240*/  FFMA.FTZ R129, R130, UR4, -R79.reuse ;  /* 0x0000000482817c23 */ /* 0x100fe2000801084f */
[--C-:B------:R-:W-:Y:S01]  /*8250*/  FFMA.FTZ R115, R115, UR4, -R79.reuse ;  /* 0x0000000473737c23 */ /* 0x100fe2000801084f */
[----:B------:R-:W-:Y:S01]  /*8260*/  FFMA.FTZ R130, R126, UR4, -R79 ;  /* 0x000000047e827c23 */ /* 0x000fe2000801084f */
[----:B------:R-:W-:Y:S01]  /*8270*/  @!P1 PRMT R7, RZ, 0x654, R7 ;  /* 0x00000654ff079816 */ /* 0x000fe20000000007 */
        /* <DEDUP_REMOVED lines=13> */
[----:B------:R-:W-:Y:S01]  /*8350*/  FFMA.FTZ R102, R102, UR4, -R79 ;  /* 0x0000000466667c23 */ /* 0x000fe2000801084f */
[----:B------:R-:W-:-:S03]  /*8360*/  PLOP3.LUT P3, PT, PT, PT, UP1, 0x80, 0x0 ;  /* 0x000000000000781c */ /* 0x000fc60003f6f018 */
        /* <DEDUP_REMOVED lines=15> */
[----:B------:R-:W0:Y:S08]  /*8460*/  MUFU.EX2 R139, R139 ;  /* 0x0000008b008b7308 */ /* 0x000e300000000800 */
[----:B------:R-:W-:Y:S08]  /*8470*/  MUFU.EX2 R121, R121 ;  /* 0x0000007900797308 */ /* 0x000ff00000000800 */
[----:B------:R-:W-:Y:S01]  /*8480*/  MUFU.EX2 R130, R130 ;  /* 0x0000008200827308 */ /* 0x000fe20000000800 */
[----:B0-----:R-:W-:-:S07]  /*8490*/  F2FP.BF16.F32.PACK_AB R126, R139, R128 ;  /* 0x000000808b7e723e */ /* 0x001fce00000010ff */
        /* <DEDUP_REMOVED lines=16> */
[----:B------:R-:W-:-:S05]  /*85a0*/  UIADD3 UR10, UR7, -0x1, URZ ;  /* 0xffffffff070a7890 */ /* 0x000fca000fffe03f */
[----:B------:R-:W-:Y:S02]  /*85b0*/  MUFU.EX2 R82, R82 ;  /* 0x0000005200527308 */ /* 0x000fe40000000800 */
[----:B------:R-:W-:-:S06]  /*85c0*/  UMOV UR7, UR10 ;  /* 0x0000000a00077c82 */ /* 0x000fcc0008000000 */
        /* <DEDUP_REMOVED lines=13> */
[----:B------:R-:W-:Y:S03]  /*86a0*/  HGMMA.64x96x16.F32.BF16 R24, gdesc[UR32].tnspB, R24, gsb0 ;  /* 0x41600000201879f0 */ /* 0x000fe60008001818 */
[----:B------:R-:W-:Y:S02]  /*86b0*/  WARPGROUP.DEPBAR.LE gsb0, 0x0 ;  /* 0x00008000000079c5 */ /* 0x000fe40000010000 */
[----:B------:R0:W-:Y:S06]  /*86c0*/  BAR.ARV R73, 0x100 ;  /* 0x000400490000751d */ /* 0x0001ec0000002000 */
[----:B------:R1:W-:Y:S01]  /*86d0*/  @!P1 SYNCS.ARRIVE.TRANS64.RED.A1T0 RZ, [R7+URZ], RZ ;  /* 0x000000ff07ff99a7 */ /* 0x0003e2000810043f */
[-C--:B------:R-:W-:Y:S01]  /*86e0*/  FMUL.FTZ R26, R26, R6.reuse ;  /* 0x000000061a1a7220 */ /* 0x080fe20000410000 */
[----:B0-----:R-:W-:Y:S01]  /*86f0*/  IMAD.U32 R73, RZ, RZ, UR6 ;  /* 0x00000006ff497e24 */ /* 0x001fe2000f8e00ff */
[----:B------:R-:W-:Y:S01]  /*8700*/  UMOV UR6, UR36 ;  /* 0x0000002400067c82 */ /* 0x000fe20008000000 */
[-C--:B------:R-:W-:Y:S01]  /*8710*/  FMUL.FTZ R27, R27, R6.reuse ;  /* 0x000000061b1b7220 */ /* 0x080fe20000410000 */
[-C--:B------:R-:W-:Y:S01]  /*8720*/  FMUL.FTZ R30, R30, R6.reuse ;  /* 0x000000061e1e7220 */ /* 0x080fe20000410000 */
[-C--:B------:R-:W-:Y:S01]  /*8730*/  FMUL.FTZ R31, R31, R6.reuse ;  /* 0x000000061f1f7220 */ /* 0x080fe20000410000 */
[----:B------:R-:W-:Y:S01]  /*8740*/  @!P1 LEA R73, R73, UR37, 0x3 ;  /* 0x0000002549499c11 */ /* 0x000fe2000f8e18ff */
[----:B-1----:R0:W1:Y:S01]  /*8750*/  MUFU.EX2 R7, R75 ;  /* 0x0000004b00077308 */ /* 0x0020620000000800 */
        /* <DEDUP_REMOVED lines=9> */
[----:B0-----:R-:W-:Y:S01]  /*87f0*/  FFMA.FTZ R75, R6, R3, R11 ;  /* 0x00000003064b7223 */ /* 0x001fe2000001000b */
[-C--:B------:R-:W-:Y:S01]  /*8800*/  FMUL.FTZ R47, R47, R6.reuse ;  /* 0x000000062f2f7220 */ /* 0x080fe20000410000 */
[----:B------:R0:W2:Y:S01]  /*8810*/  MUFU.EX2 R3, R115 ;  /* 0x0000007300037308 */ /* 0x0000a20000000800 */
[----:B------:R3:W-:Y:S01]  /*8820*/  @!P1 SYNCS.ARRIVE.TRANS64.RED.A1T0 RZ, [R73+URZ], RZ ;  /* 0x000000ff49ff99a7 */ /* 0x0007e2000810043f */
[----:B------:R-:W-:Y:S01]  /*8830*/  FADD.FTZ R124, R12, R75 ;  /* 0x0000004b0c7c7221 */ /* 0x000fe20000010000 */
[-C--:B------:R-:W-:Y:S01]  /*8840*/  FMUL.FTZ R50, R50, R6.reuse ;  /* 0x0000000632327220 */ /* 0x080fe20000410000 */
[----:B------:R-:W-:Y:S01]  /*8850*/  FMUL.FTZ R51, R51, R6 ;  /* 0x0000000633337220 */ /* 0x000fe20000410000 */
[----:B-1----:R-:W-:Y:S01]  /*8860*/  FMUL.FTZ R24, R24, R7 ;  /* 0x0000000718187220 */ /* 0x002fe20000410000 */
[----:B------:R-:W-:Y:S01]  /*8870*/  FADD.FTZ R75, R13, R124 ;  /* 0x0000007c0d4b7221 */ /* 0x000fe20000010000 */
[----:B------:R-:W-:Y:S01]  /*8880*/  F2FP.BF16.F32.PACK_AB R124, R140, R129 ;  /* 0x000000818c7c723e */ /* 0x000fe200000010ff */
[-C--:B------:R-:W-:Y:S01]  /*8890*/  FMUL.FTZ R25, R25, R7.reuse ;  /* 0x0000000719197220 */ /* 0x080fe20000410000 */
[----:B---3--:R-:W-:Y:S01]  /*88a0*/  FFMA.FTZ R73, R7, R4, R72 ;  /* 0x0000000407497223 */ /* 0x008fe20000010048 */
[----:B------:R-:W-:Y:S01]  /*88b0*/  F2FP.BF16.F32.PACK_AB R72, R74, R72 ;  /* 0x000000484a48723e */ /* 0x000fe200000010ff */
[----:B------:R-:W-:Y:S01]  /*88c0*/  FFMA.FTZ R4, R118, UR4, -R79 ;  /* 0x0000000476047c23 */ /* 0x000fe2000801084f */
[----:B------:R-:W-:Y:S01]  /*88d0*/  FMUL.FTZ R28, R28, R7 ;  /* 0x000000071c1c7220 */ /* 0x000fe20000410000 */
[----:B------:R-:W-:Y:S01]  /*88e0*/  FADD.FTZ R104, R74, R73 ;  /* 0x000000494a687221 */ /* 0x000fe20000010000 */
[----:B------:R-:W-:Y:S01]  /*88f0*/  F2FP.BF16.F32.PACK_AB R73, R12, R11 ;  /* 0x0000000b0c49723e */ /* 0x000fe200000010ff */
[C---:B------:R-:W-:Y:S01]  /*8900*/  FADD.FTZ R12, R14.reuse, R75 ;  /* 0x0000004b0e0c7221 */ /* 0x040fe20000010000 */
[----:B------:R-:W-:Y:S01]  /*8910*/  F2FP.BF16.F32.PACK_AB R75, R14, R13 ;  /* 0x0000000d0e4b723e */ /* 0x000fe200000010ff */
[----:B------:R-:W-:Y:S01]  /*8920*/  FADD.FTZ R125, R103, R104 ;  /* 0x00000068677d7221 */ /* 0x000fe20000010000 */
[----:B------:R-:W-:Y:S01]  /*8930*/  F2FP.BF16.F32.PACK_AB R74, R136, R103 ;  /* 0x00000067884a723e */ /* 0x000fe200000010ff */
[----:B------:R-:W-:Y:S01]  /*8940*/  FADD.FTZ R103, R15, R12 ;  /* 0x0000000c0f677221 */ /* 0x000fe20000010000 */
[----:B------:R-:W-:Y:S01]  /*8950*/  FFMA.FTZ R11, R100, UR4, -R79 ;  /* 0x00000004640b7c23 */ /* 0x000fe2000801084f */
[----:B------:R-:W-:Y:S01]  /*8960*/  FADD.FTZ R14, R136, R125 ;  /* 0x0000007d880e7221 */ /* 0x000fe20000010000 */
[----:B------:R-:W-:Y:S01]  /*8970*/  FFMA.FTZ R100, R106, UR4, -R79 ;  /* 0x000000046a647c23 */ /* 0x000fe2000801084f */
[----:B------:R-:W-:Y:S01]  /*8980*/  FADD.FTZ R12, R20, R103 ;  /* 0x00000067140c7221 */ /* 0x000fe20000010000 */
[----:B------:R1:W-:Y:S01]  /*8990*/  STSM.16.M88.4 [R2+0x24300], R72 ;  /* 0x0243004802007844 */ /* 0x0003e20000000200 */
[----:B------:R-:W-:Y:S01]  /*89a0*/  FADD.FTZ R14, R137, R14 ;  /* 0x0000000e890e7221 */ /* 0x000fe20000010000 */
[----:B------:R-:W3:Y:S01]  /*89b0*/  MUFU.EX2 R4, R4 ;  /* 0x0000000400047308 */ /* 0x000ee20000000800 */
[----:B------:R-:W-:Y:S01]  /*89c0*/  FADD.FTZ R103, R21, R12 ;  /* 0x0000000c15677221 */ /* 0x000fe20000010000 */
[--C-:B------:R-:W-:Y:S01]  /*89d0*/  FFMA.FTZ R13, R101, UR4, -R79.reuse ;  /* 0x00000004650d7c23 */ /* 0x100fe2000801084f */
[----:B0-----:R-:W-:Y:S01]  /*89e0*/  FADD.FTZ R115, R141, R14 ;  /* 0x0000000e8d737221 */ /* 0x001fe20000010000 */
[--C-:B------:R-:W-:Y:S01]  /*89f0*/  FFMA.FTZ R104, R93, UR4, -R79.reuse ;  /* 0x000000045d687c23 */ /* 0x100fe2000801084f */
[----:B------:R-:W-:Y:S01]  /*8a00*/  FFMA.FTZ R101, R134, UR4, -R79 ;  /* 0x0000000486657c23 */ /* 0x000fe2000801084f */
[-C--:B------:R-:W-:Y:S01]  /*8a10*/  FMUL.FTZ R29, R29, R7.reuse ;  /* 0x000000071d1d7220 */ /* 0x080fe20000410000 */
[----:B------:R-:W-:Y:S01]  /*8a20*/  FADD.FTZ R14, R132, R115 ;  /* 0x00000073840e7221 */ /* 0x000fe20000010000 */
[----:B------:R-:W-:Y:S01]  /*8a30*/  FADD.FTZ R115, R120, R103 ;  /* 0x0000006778737221 */ /* 0x000fe20000010000 */
[----:B------:R-:W-:Y:S01]  /*8a40*/  FFMA.FTZ R103, R98, UR4, -R79 ;  /* 0x0000000462677c23 */ /* 0x000fe2000801084f */
[----:B------:R-:W0:Y:S01]  /*8a50*/  MUFU.EX2 R11, R11 ;  /* 0x0000000b000b7308 */ /* 0x000e220000000800 */
[----:B------:R-:W-:Y:S01]  /*8a60*/  FADD.FTZ R14, R133, R14 ;  /* 0x0000000e850e7221 */ /* 0x000fe20000010000 */
[----:B------:R-:W-:Y:S01]  /*8a70*/  FADD.FTZ R12, R122, R115 ;  /* 0x000000737a0c7221 */ /* 0x000fe20000010000 */
[----:B------:R-:W-:Y:S01]  /*8a80*/  FFMA.FTZ R79, R138, UR4, -R79 ;  /* 0x000000048a4f7c23 */ /* 0x000fe2000801084f */
[-C--:B------:R-:W-:Y:S01]  /*8a90*/  FMUL.FTZ R32, R32, R7.reuse ;  /* 0x0000000720207220 */ /* 0x080fe20000410000 */
[----:B------:R-:W-:Y:S01]  /*8aa0*/  FADD.FTZ R125, R129, R14 ;  /* 0x0000000e817d7221 */ /* 0x000fe20000010000 */
[----:B------:R-:W-:Y:S01]  /*8ab0*/  FADD.FTZ R12, R123, R12 ;  /* 0x0000000c7b0c7221 */ /* 0x000fe20000010000 */
[-C--:B------:R-:W-:Y:S01]  /*8ac0*/  FMUL.FTZ R33, R33, R7.reuse ;  /* 0x0000000721217220 */ /* 0x080fe20000410000 */
[----:B------:R4:W-:Y:S01]  /*8ad0*/  MUFU.EX2 R98, R119 ;  /* 0x0000007700627308 */ /* 0x0009e20000000800 */
[----:B------:R-:W-:Y:S01]  /*8ae0*/  FADD.FTZ R125, R140, R125 ;  /* 0x0000007d8c7d7221 */ /* 0x000fe20000010000 */
[----:B------:R-:W-:Y:S01]  /*8af0*/  FADD.FTZ R12, R113, R12 ;  /* 0x0000000c710c7221 */ /* 0x000fe20000010000 */
[-C--:B------:R-:W-:Y:S01]  /*8b00*/  FMUL.FTZ R36, R36, R7.reuse ;  /* 0x0000000724247220 */ /* 0x080fe20000410000 */
[----:B------:R-:W-:Y:S01]  /*8b10*/  FMUL.FTZ R37, R37, R7 ;  /* 0x0000000725257220 */ /* 0x000fe20000410000 */
[----:B------:R-:W-:Y:S01]  /*8b20*/  FADD.FTZ R14, R128, R125 ;  /* 0x0000007d800e7221 */ /* 0x000fe20000010000 */
[----:B------:R-:W-:Y:S01]  /*8b30*/  FADD.FTZ R106, R127, R12 ;  /* 0x0000000c7f6a7221 */ /* 0x000fe20000010000 */
[----:B------:R-:W-:Y:S01]  /*8b40*/  F2FP.BF16.F32.PACK_AB R12, R141, R137 ;  /* 0x000000898d0c723e */ /* 0x000fe200000010ff */
[----:B------:R5:W0:Y:S01]  /*8b50*/  MUFU.EX2 R93, R13 ;  /* 0x0000000d005d7308 */ /* 0x000a220000000800 */
[----:B------:R-:W-:Y:S01]  /*8b60*/  FADD.FTZ R14, R139, R14 ;  /* 0x0000000e8b0e7221 */ /* 0x000fe20000010000 */
[----:B------:R-:W-:Y:S01]  /*8b70*/  FADD.FTZ R106, R105, R106 ;  /* 0x0000006a696a7221 */ /* 0x000fe20000010000 */
[----:B------:R-:W-:Y:S01]  /*8b80*/  F2FP.BF16.F32.PACK_AB R125, R123, R122 ;  /* 0x0000007a7b7d723e */ /* 0x000fe200000010ff */
[----:B------:R-:W-:Y:S01]  /*8b90*/  FMUL.FTZ R40, R40, R7 ;  /* 0x0000000728287220 */ /* 0x000fe20000410000 */
[----:B------:R-:W-:Y:S01]  /*8ba0*/  FADD.FTZ R115, R121, R14 ;  /* 0x0000000e79737221 */ /* 0x000fe20000010000 */
[----:B----4-:R-:W-:Y:S01]  /*8bb0*/  FADD.FTZ R119, R109, R106 ;  /* 0x0000006a6d777221 */ /* 0x010fe20000010000 */
[----:B------:R-:W-:Y:S01]  /*8bc0*/  F2FP.BF16.F32.PACK_AB R14, R133, R132 ;  /* 0x00000084850e723e */ /* 0x000fe200000010ff */
[----:B------:R-:W4:Y:S01]  /*8bd0*/  MUFU.EX2 R100, R100 ;  /* 0x0000006400647308 */ /* 0x000f220000000800 */
[----:B------:R-:W-:Y:S01]  /*8be0*/  FADD.FTZ R115, R130, R115 ;  /* 0x0000007382737221 */ /* 0x000fe20000010000 */
[----:B-1----:R-:W-:Y:S01]  /*8bf0*/  FADD.FTZ R74, R96, R119 ;  /* 0x00000077604a7221 */ /* 0x002fe20000010000 */
[----:B-----5:R-:W-:Y:S01]  /*8c00*/  F2FP.BF16.F32.PACK_AB R13, R20, R15 ;  /* 0x0000000f140d723e */ /* 0x020fe200000010ff */
[----:B------:R-:W-:Y:S01]  /*8c10*/  FMUL.FTZ R41, R41, R7 ;  /* 0x0000000729297220 */ /* 0x000fe20000410000 */
[----:B------:R-:W-:Y:S01]  /*8c20*/  FADD.FTZ R72, R116, R115 ;  /* 0x0000007374487221 */ /* 0x000fe20000010000 */
[----:B------:R-:W-:Y:S01]  /*8c30*/  FADD.FTZ R75, R97, R74 ;  /* 0x0000004a614b7221 */ /* 0x000fe20000010000 */
[----:B------:R-:W-:Y:S01]  /*8c40*/  F2FP.BF16.F32.PACK_AB R15, R120, R21 ;  /* 0x00000015780f723e */ /* 0x000fe200000010ff */
[----:B------:R-:W1:Y:S01]  /*8c50*/  MUFU.EX2 R101, R101 ;  /* 0x0000006500657308 */ /* 0x000e620000000800 */
[C---:B------:R-:W-:Y:S01]  /*8c60*/  FADD.FTZ R73, R117.reuse, R72 ;  /* 0x0000004875497221 */ /* 0x040fe20000010000 */
[----:B------:R-:W-:Y:S01]  /*8c70*/  FADD.FTZ R72, R88, R75 ;  /* 0x0000004b58487221 */ /* 0x000fe20000010000 */
[----:B------:R-:W-:Y:S01]  /*8c80*/  F2FP.BF16.F32.PACK_AB R106, R117, R116 ;  /* 0x00000074756a723e */ /* 0x000fe200000010ff */
[----:B------:R5:W-:Y:S01]  /*8c90*/  STSM.16.M88.4 [R2+0x25b00], R12 ;  /* 0x025b000c02007844 */ /* 0x000be20000000200 */
[----:B------:R-:W-:Y:S01]  /*8ca0*/  FADD.FTZ R73, R112, R73 ;  /* 0x0000004970497221 */ /* 0x000fe20000010000 */
[----:B------:R-:W-:Y:S01]  /*8cb0*/  FADD.FTZ R75, R89, R72 ;  /* 0x00000048594b7221 */ /* 0x000fe20000010000 */
[----:B------:R-:W-:Y:S01]  /*8cc0*/  F2FP.BF16.F32.PACK_AB R127, R127, R113 ;  /* 0x000000717f7f723e */ /* 0x000fe200000010ff */
[----:B------:R2:W1:Y:S01]  /*8cd0*/  MUFU.EX2 R20, R104 ;  /* 0x0000006800147308 */ /* 0x0004620000000800 */
[----:B------:R-:W-:Y:S01]  /*8ce0*/  FADD.FTZ R73, R114, R73 ;  /* 0x0000004972497221 */ /* 0x000fe20000010000 */
[----:B------:R-:W-:Y:S01]  /*8cf0*/  FADD.FTZ R75, R92, R75 ;  /* 0x0000004b5c4b7221 */ /* 0x000fe20000010000 */
[----:B------:R-:W-:Y:S01]  /*8d00*/  F2FP.BF16.F32.PACK_AB R105, R109, R105 ;  /* 0x000000696d69723e */ /* 0x000fe200000010ff */
[----:B------:R-:W-:Y:S01]  /*8d10*/  STSM.16.M88.4 [R2+0x27300], R124 ;  /* 0x0273007c02007844 */ /* 0x000fe20000000200 */
[----:B------:R-:W-:Y:S01]  /*8d20*/  FADD.FTZ R72, R108, R73 ;  /* 0x000000496c487221 */ /* 0x000fe20000010000 */
[----:B------:R-:W-:Y:S01]  /*8d30*/  FADD.FTZ R74, R80, R75 ;  /* 0x0000004b504a7221 */ /* 0x000fe20000010000 */
[----:B------:R-:W-:Y:S01]  /*8d40*/  FMUL.FTZ R44, R44, R7 ;  /* 0x000000072c2c7220 */ /* 0x000fe20000410000 */
[----:B------:R0:W1:Y:S01]  /*8d50*/  MUFU.EX2 R21, R107 ;  /* 0x0000006b00157308 */ /* 0x0000620000000800 */
[----:B------:R-:W-:Y:S01]  /*8d60*/  FADD.FTZ R72, R131, R72 ;  /* 0x0000004883487221 */ /* 0x000fe20000010000 */
[----:B------:R-:W-:Y:S01]  /*8d70*/  FADD.FTZ R74, R81, R74 ;  /* 0x0000004a514a7221 */ /* 0x000fe20000010000 */
[----:B--2---:R-:W-:Y:S01]  /*8d80*/  F2FP.BF16.F32.PACK_AB R104, R130, R121 ;  /* 0x000000798268723e */ /* 0x004fe200000010ff */
[-C--:B------:R-:W-:Y:S01]  /*8d90*/  FMUL.FTZ R45, R45, R7.reuse ;  /* 0x000000072d2d7220 */ /* 0x080fe20000410000 */
[----:B------:R-:W-:Y:S01]  /*8da0*/  FADD.FTZ R73, R3, R72 ;  /* 0x0000004803497221 */ /* 0x000fe20000010000 */
[----:B-----5:R-:W-:Y:S01]  /*8db0*/  F2FP.BF16.F32.PACK_AB R13, R89, R88 ;  /* 0x00000058590d723e */ /* 0x020fe200000010ff */
[-C--:B------:R-:W-:Y:S01]  /*8dc0*/  FMUL.FTZ R48, R48, R7.reuse ;  /* 0x0000000730307220 */ /* 0x080fe20000410000 */
[----:B------:R-:W2:Y:S01]  /*8dd0*/  MUFU.EX2 R116, R103 ;  /* 0x0000006700747308 */ /* 0x000ea20000000800 */
[----:B---3--:R-:W-:Y:S01]  /*8de0*/  FADD.FTZ R72, R4, R73 ;  /* 0x0000004904487221 */ /* 0x008fe20000010000 */
[----:B------:R-:W-:Y:S01]  /*8df0*/  FADD.FTZ R73, R9, R74 ;  /* 0x0000004a09497221 */ /* 0x000fe20000010000 */
[----:B0-----:R-:W-:Y:S01]  /*8e00*/  F2FP.BF16.F32.PACK_AB R107, R97, R96 ;  /* 0x00000060616b723e */ /* 0x001fe200000010ff */
[----:B------:R-:W-:Y:S01]  /*8e10*/  FMUL.FTZ R49, R49, R7 ;  /* 0x0000000731317220 */ /* 0x000fe20000410000 */
[----:B------:R-:W-:Y:S01]  /*8e20*/  FADD.FTZ R72, R11, R72 ;  /* 0x000000480b487221 */ /* 0x000fe20000010000 */
[----:B------:R-:W-:Y:S01]  /*8e30*/  FADD.FTZ R74, R76, R73 ;  /* 0x000000494c4a7221 */ /* 0x000fe20000010000 */
[----:B------:R-:W-:Y:S01]  /*8e40*/  F2FP.BF16.F32.PACK_AB R12, R114, R112 ;  /* 0x00000070720c723e */ /* 0x000fe200000010ff */
[----:B------:R0:W3:Y:S01]  /*8e50*/  MUFU.EX2 R88, R99 ;  /* 0x0000006300587308 */ /* 0x0000e20000000800 */
[----:B------:R-:W-:Y:S01]  /*8e60*/  FADD.FTZ R15, R93, R72 ;  /* 0x000000485d0f7221 */ /* 0x000fe20000010000 */
[----:B------:R-:W-:Y:S01]  /*8e70*/  FADD.FTZ R73, R77, R74 ;  /* 0x0000004a4d497221 */ /* 0x000fe20000010000 */
[----:B------:R-:W-:Y:S01]  /*8e80*/  F2FP.BF16.F32.PACK_AB R72, R4, R3 ;  /* 0x000000030448723e */ /* 0x000fe200000010ff */
[----:B------:R-:W-:Y:S01]  /*8e90*/  STSM.16.M88.4 [R2+0x28b00], R104 ;  /* 0x028b006802007844 */ /* 0x000fe20000000200 */
[----:B----4-:R-:W-:Y:S01]  /*8ea0*/  FADD.FTZ R75, R100, R15 ;  /* 0x0000000f644b7221 */ /* 0x010fe20000010000 */
[----:B------:R-:W-:Y:S01]  /*8eb0*/  FADD.FTZ R74, R84, R73 ;  /* 0x00000049544a7221 */ /* 0x000fe20000010000 */
[----:B------:R-:W-:Y:S01]  /*8ec0*/  F2FP.BF16.F32.PACK_AB R14, R131, R108 ;  /* 0x0000006c830e723e */ /* 0x000fe200000010ff */
[----:B------:R-:W4:Y:S01]  /*8ed0*/  MUFU.EX2 R79, R79 ;  /* 0x0000004f004f7308 */ /* 0x000f220000000800 */
[----:B------:R-:W-:Y:S01]  /*8ee0*/  FADD.FTZ R4, R98, R75 ;  /* 0x0000004b62047221 */ /* 0x000fe20000010000 */
[----:B------:R-:W-:Y:S01]  /*8ef0*/  F2FP.BF16.F32.PACK_AB R15, R80, R92 ;  /* 0x0000005c500f723e */ /* 0x000fe200000010ff */
[----:B------:R-:W-:Y:S01]  /*8f00*/  FADD.FTZ R3, R85, R74 ;  /* 0x0000004a55037221 */ /* 0x000fe20000010000 */
[----:B------:R-:W-:Y:S01]  /*8f10*/  F2FP.BF16.F32.PACK_AB R73, R9, R81 ;  /* 0x000000510949723e */ /* 0x000fe200000010ff */
[----:B-1----:R-:W-:Y:S01]  /*8f20*/  FADD.FTZ R9, R101, R4 ;  /* 0x0000000465097221 */ /* 0x002fe20000010000 */
[----:B------:R-:W-:Y:S01]  /*8f30*/  F2FP.BF16.F32.PACK_AB R74, R93, R11 ;  /* 0x0000000b5d4a723e */ /* 0x000fe200000010ff */
[----:B------:R-:W-:Y:S01]  /*8f40*/  FADD.FTZ R4, R90, R3 ;  /* 0x000000035a047221 */ /* 0x000fe20000010000 */
[----:B------:R-:W-:Y:S01]  /*8f50*/  F2FP.BF16.F32.PACK_AB R75, R77, R76 ;  /* 0x0000004c4d4b723e */ /* 0x000fe200000010ff */
[----:B------:R1:W-:Y:S01]  /*8f60*/  STSM.16.M88.4 [R2+0x2a300], R12 ;  /* 0x02a3000c02007844 */ /* 0x0003e20000000200 */
[----:B------:R-:W-:Y:S01]  /*8f70*/  F2FP.BF16.F32.PACK_AB R96, R98, R100 ;  /* 0x000000646260723e */ /* 0x000fe200000010ff */
[C---:B------:R-:W-:Y:S01]  /*8f80*/  FADD.FTZ R76, R20.reuse, R9 ;  /* 0x00000009144c7221 */ /* 0x040fe20000010000 */
[----:B------:R-:W-:Y:S01]  /*8f90*/  F2FP.BF16.F32.PACK_AB R97, R85, R84 ;  /* 0x000000545561723e */ /* 0x000fe200000010ff */
[----:B------:R3:W-:Y:S01]  /*8fa0*/  STSM.16.M88.4 [R2+0x2bb00], R72 ;  /* 0x02bb004802007844 */ /* 0x0007e20000000200 */
[----:B------:R-:W-:Y:S01]  /*8fb0*/  F2FP.BF16.F32.PACK_AB R98, R20, R101 ;  /* 0x000000651462723e */ /* 0x000fe200000010ff */
[C---:B------:R-:W-:Y:S01]  /*8fc0*/  FADD.FTZ R3, R91.reuse, R4 ;  /* 0x000000045b037221 */ /* 0x040fe20000010000 */
[----:B0-----:R-:W-:Y:S01]  /*8fd0*/  F2FP.BF16.F32.PACK_AB R99, R91, R90 ;  /* 0x0000005a5b63723e */ /* 0x001fe200000010ff */
[----:B------:R-:W-:Y:S01]  /*8fe0*/  FADD.FTZ R9, R21, R76 ;  /* 0x0000004c15097221 */ /* 0x000fe20000010000 */
[-C--:B------:R-:W-:Y:S01]  /*8ff0*/  FMUL.FTZ R52, R52, R7.reuse ;  /* 0x0000000734347220 */ /* 0x080fe20000410000 */
[----:B------:R-:W-:Y:S01]  /*9000*/  FADD.FTZ R4, R82, R3 ;  /* 0x0000000352047221 */ /* 0x000fe20000010000 */
[-C--:B------:R-:W-:Y:S01]  /*9010*/  FMUL.FTZ R53, R53, R7.reuse ;  /* 0x0000000735357220 */ /* 0x080fe20000410000 */
[----:B------:R0:W-:Y:S01]  /*9020*/  STSM.16.M88.4 [R2+0x2d300], R96 ;  /* 0x02d3006002007844 */ /* 0x0001e20000000200 */
[----:B------:R-:W-:Y:S01]  /*9030*/  FADD.FTZ R76, R110, R9 ;  /* 0x000000096e4c7221 */ /* 0x000fe20000010000 */
[----:B------:R-:W-:Y:S01]  /*9040*/  FADD.FTZ R3, R83, R4 ;  /* 0x0000000453037221 */ /* 0x000fe20000010000 */
[----:B------:R-:W-:Y:S01]  /*9050*/  FMUL.FTZ R56, R56, R7 ;  /* 0x0000000738387220 */ /* 0x000fe20000410000 */
[----:B-1----:R-:W-:Y:S01]  /*9060*/  F2FP.BF16.F32.PACK_AB R12, R110, R21 ;  /* 0x000000156e0c723e */ /* 0x002fe200000010ff */
[----:B------:R-:W-:Y:S01]  /*9070*/  FADD.FTZ R9, R111, R76 ;  /* 0x0000004c6f097221 */ /* 0x000fe20000010000 */
[----:B------:R-:W-:Y:S01]  /*9080*/  F2FP.BF16.F32.PACK_AB R13, R83, R82 ;  /* 0x00000052530d723e */ /* 0x000fe200000010ff */
[----:B------:R-:W-:Y:S01]  /*9090*/  FADD.FTZ R4, R86, R3 ;  /* 0x0000000356047221 */ /* 0x000fe20000010000 */
[C---:B--2---:R-:W-:Y:S01]  /*90a0*/  F2FP.BF16.F32.PACK_AB R14, R116.reuse, R111 ;  /* 0x0000006f740e723e */ /* 0x044fe200000010ff */
[----:B------:R-:W-:Y:S01]  /*90b0*/  FADD.FTZ R9, R116, R9 ;  /* 0x0000000974097221 */ /* 0x000fe20000010000 */
[C---:B------:R-:W-:Y:S01]  /*90c0*/  F2FP.BF16.F32.PACK_AB R15, R87.reuse, R86 ;  /* 0x00000056570f723e */ /* 0x040fe200000010ff */
[----:B------:R-:W-:Y:S01]  /*90d0*/  FADD.FTZ R3, R87, R4 ;  /* 0x0000000457037221 */ /* 0x000fe20000010000 */
[----:B---3--:R-:W-:Y:S01]  /*90e0*/  F2FP.BF16.F32.PACK_AB R72, R135, R88 ;  /* 0x000000588748723e */ /* 0x008fe200000010ff */
[----:B------:R-:W-:Y:S01]  /*90f0*/  FADD.FTZ R9, R88, R9 ;  /* 0x0000000958097221 */ /* 0x000fe20000010000 */
[----:B------:R-:W-:Y:S01]  /*9100*/  F2FP.BF16.F32.PACK_AB R73, R95, R94 ;  /* 0x0000005e5f49723e */ /* 0x000fe200000010ff */
[----:B------:R0:W-:Y:S01]  /*9110*/  STSM.16.M88.4 [R2+0x2eb00], R12 ;  /* 0x02eb000c02007844 */ /* 0x0001e20000000200 */
[----:B----4-:R-:W-:Y:S01]  /*9120*/  F2FP.BF16.F32.PACK_AB R74, R79, R102 ;  /* 0x000000664f4a723e */ /* 0x010fe200000010ff */
[----:B------:R-:W-:Y:S01]  /*9130*/  FADD.FTZ R4, R94, R3 ;  /* 0x000000035e047221 */ /* 0x000fe20000010000 */
[----:B------:R-:W-:Y:S01]  /*9140*/  F2FP.BF16.F32.PACK_AB R75, R10, R78 ;  /* 0x0000004e0a4b723e */ /* 0x000fe200000010ff */
[----:B------:R-:W-:Y:S01]  /*9150*/  FADD.FTZ R9, R135, R9 ;  /* 0x0000000987097221 */ /* 0x000fe20000010000 */
[-C--:B------:R-:W-:Y:S01]  /*9160*/  FMUL.FTZ R57, R57, R7.reuse ;  /* 0x0000000739397220 */ /* 0x080fe20000410000 */
[----:B------:R-:W-:Y:S01]  /*9170*/  FADD.FTZ R3, R95, R4 ;  /* 0x000000045f037221 */ /* 0x000fe20000010000 */
        /* <DEDUP_REMOVED lines=29> */
[----:B-1----:R-:W-:Y:S01]  /*9350*/  NOP ;  /* 0x0000000000007918 */ /* 0x002fe20000000000 */
[----:B0-----:R-:W-:Y:S05]  /*9360*/  @P3 BRA `(.L_x_1884) ;  /* 0xffffffbc00943947 */ /* 0x001fea000383ffff */
[----:B------:R-:W-:-:S05]  /*9370*/  UMOV UR7, UR10 ;  /* 0x0000000a00077c82 */ /* 0x000fca0008000000 */
.L_x_1875:
[----:B------:R-:W-:-:S13]  /*9380*/  ISETP.LE.AND P2, PT, RZ, UR7, PT ;  /* 0x00000007ff007c0c */ /* 0x000fda000bf43270 */
[----:B------:R-:W-:Y:S05]  /*9390*/  @!P2 BRA `(.L_x_1885) ;  /* 0x0000003400dca947 */ /* 0x000fea0003800000 */
[----:B------:R-:W-:Y:S01]  /*93a0*/  IMAD.MOV.U32 R7, RZ, RZ, R5 ;  /* 0x000000ffff077224 */ /* 0x000fe200078e0005 */
[----:B------:R-:W-:Y:S01]  /*93b0*/  UMOV UR39, UR38 ;  /* 0x0000002600277c82 */ /* 0x000fe20008000000 */
[----:B------:R-:W-:Y:S01]  /*93c0*/  IMAD.MOV.U32 R9, RZ, RZ, R0 ;  /* 0x000000ffff097224 */ /* 0x000fe200078e0000 */
[----:B------:R-:W-:-:S06]  /*93d0*/  UMOV UR6, UR36 ;  /* 0x0000002400067c82 */ /* 0x000fcc0008000000 */
.L_x_1894:
[----:B------:R-:W-:Y:S01]  /*93e0*/  R2UR UR4, R16 ;  /* 0x00000000100472ca */ /* 0x000fe200000e0000 */
[----:B------:R-:W-:-:S04]  /*93f0*/  UIADD3 UR36, UR6, 0x1, URZ ;  /* 0x0000000106247890 */ /* 0x000fc8000fffe03f */
[----:B------:R-:W-:-:S04]  /*9400*/  UISETP.NE.AND UP0, UPT, UR36, 0x2, UPT ;  /* 0x000000022400788c */ /* 0x000fc8000bf05270 */
[----:B------:R-:W-:Y:S02]  /*9410*/  USEL UR38, URZ, 0x1, UP0 ;  /* 0x000000013f267887 */ /* 0x000fe40008000000 */
[----:B------:R-:W-:Y:S02]  /*9420*/  USEL UR36, UR36, URZ, UP0 ;  /* 0x0000003f24247287 */ /* 0x000fe40008000000 */
[----:B------:R-:W-:Y:S01]  /*9430*/  ISETP.NE.AND P3, PT, RZ, UR4, PT ;  /* 0x00000004ff007c0c */ /* 0x000fe2000bf65270 */
[----:B------:R-:W-:-:S12]  /*9440*/  ULOP3.LUT UR38, UR39, UR38, URZ, 0x3c, !UPT ;  /* 0x0000002627267292 */ /* 0x000fd8000f8e3c3f */
[----:B--2---:R-:W-:Y:S05]  /*9450*/  @P3 BRA `(.L_x_1886) ;  /* 0x00000000002c3947 */ /* 0x004fea0003800000 */
[----:B------:R-:W-:Y:S05]  /*9460*/  @!P0 BRA `(.L_x_1887) ;  /* 0x0000000000048947 */ /* 0x000fea0003800000 */
[----:B------:R-:W-:Y:S01]  /*9470*/  BPT.TRAP 0x1 ;  /* 0x000000040000795c */ /* 0x000fe20000300000 */
.L_x_1887:
[----:B------:R-:W-:Y:S01]  /*9480*/  ULEA UR4, UR36, UR37, 0x3 ;  /* 0x0000002524047291 */ /* 0x000fe2000f8e183f */
[----:B------:R-:W-:-:S05]  /*9490*/  IMAD.U32 R0, RZ, RZ, UR38 ;  /* 0x00000026ff007e24 */ /* 0x000fca000f8e00ff */
[----:B------:R-:W-:-:S04]  /*94a0*/  SHF.L.U32 R0, R0, 0x1f, RZ ;  /* 0x0000001f00007819 */ /* 0x000fc800000006ff */
[----:B------:R0:W1:Y:S01]  /*94b0*/  SYNCS.PHASECHK.TRANS64.TRYWAIT P2, [UR4+0x31c30], R0 ;  /* 0x031c3000ff0075a7 */ /* 0x0000620008040144 */
[----:B------:R-:W-:Y:S05]  /*94c0*/  @!P0 BRA `(.L_x_1888) ;  /* 0x0000000000048947 */ /* 0x000fea0003800000 */
[----:B------:R-:W-:Y:S01]  /*94d0*/  BPT.TRAP 0x1 ;  /* 0x000000040000795c */ /* 0x000fe20000300000 */
.L_x_1888:
[----:B-1----:R-:W-:Y:S05]  /*94e0*/  @P2 BRA `(.L_x_1886) ;  /* 0x0000000000082947 */ /* 0x002fea0003800000 */
[----:B------:R-:W1:Y:S02]  /*94f0*/  SYNCS.PHASECHK.TRANS64.TRYWAIT P2, [UR4+0x31c30], R0 ;  /* 0x031c3000ff0075a7 */ /* 0x000e640008040144 */
[----:B-1----:R-:W-:Y:S05]  /*9500*/  @!P2 BRA `(.L_x_1889) ;  /* 0x000000a40074a947 */ /* 0x002fea0003800000 */
.L_x_1886:
        /* <DEDUP_REMOVED lines=356> */
.L_x_1891:
[----:B------:R-:W-:Y:S01]  /*ab50*/  ULEA UR4, UR6, UR37, 0x3 ;  /* 0x0000002506047291 */ /* 0x000fe2000f8e183f */
[----:B------:R-:W-:-:S05]  /*ab60*/  IMAD.U32 R0, RZ, RZ, UR39 ;  /* 0x00000027ff007e24 */ /* 0x000fca000f8e00ff */
[----:B------:R-:W-:-:S04]  /*ab70*/  SHF.L.U32 R0, R0, 0x1f, RZ ;  /* 0x0000001f00007819 */ /* 0x000fc800000006ff */
[----:B------:R0:W1:Y:S01]  /*ab80*/  SYNCS.PHASECHK.TRANS64.TRYWAIT P2, [UR4+0x31c50], R0 ;  /* 0x031c5000ff0075a7 */ /* 0x0000620008040144 */
[----:B------:R-:W-:Y:S05]  /*ab90*/  @!P0 BRA `(.L_x_1892) ;  /* 0x0000000000048947 */ /* 0x000fea0003800000 */
[----:B------:R-:W-:Y:S01]  /*aba0*/  BPT.TRAP 0x1 ;  /* 0x000000040000795c */ /* 0x000fe20000300000 */
.L_x_1892:
[----:B-1----:R-:W-:Y:S05]  /*abb0*/  @P2 BRA `(.L_x_1890) ;  /* 0x0000000000082947 */ /* 0x002fea0003800000 */
[----:B------:R-:W1:Y:S02]  /*abc0*/  SYNCS.PHASECHK.TRANS64.TRYWAIT P2, [UR4+0x31c50], R0 ;  /* 0x031c5000ff0075a7 */ /* 0x000e640008040144 */
[----:B-1----:R-:W-:Y:S05]  /*abd0*/  @!P2 BRA `(.L_x_1893) ;  /* 0x0000008c00d8a947 */ /* 0x002fea0003800000 */
.L_x_1890:
        /* <DEDUP_REMOVED lines=11> */
[----:B------:R-:W-:Y:S01]  /*ac90*/  ULDC UR14, c[0x0][0x988] ;  /* 0x00026200000e7ab9 */ /* 0x000fe20000000800 */
[----:B------:R-:W-:Y:S01]  /*aca0*/  ULOP3.LUT UR4, UR4, 0x2400000, URZ, 0xfc, !UPT ;  /* 0x0240000004047892 */ /* 0x000fe2000f8efc3f */
[----:B------:R-:W-:Y:S01]  /*acb0*/  FMNMX.FTZ R0, R140, R5, !PT ;  /* 0x000000058c007209 */ /* 0x000fe20007810000 */
[----:B------:R-:W-:-:S02]  /*acc0*/  UMOV UR39, UR38 ;  /* 0x0000002600277c82 */ /* 0x000fc40008000000 */
[----:B------:R-:W-:Y:S01]  /*acd0*/  UIMAD UR11, UR6, 0x6c0, UR4 ;  /* 0x000006c0060b78a4 */ /* 0x000fe2000f8e0204 */
[----:B------:R-:W-:Y:S02]  /*ace0*/  FMNMX.FTZ R5, R141, R0, !PT ;  /* 0x000000008d057209 */ /* 0x000fe40007810000 */
[----:B------:R-:W-:Y:S02]  /*acf0*/  UMOV UR4, UR14 ;  /* 0x0000000e00047c82 */ /* 0x000fe40008000000 */
        /* <DEDUP_REMOVED lines=43> */
[----:B------:R-:W-:-:S04]  /*afb0*/  FMNMX.FTZ R0, R76, R5, !PT ;  /* 0x000000054c007209 */ /* 0x000fc80007810000 */
[----:B------:R-:W-:-:S05]  /*afc0*/  FMNMX.FTZ R5, R77, R0, !PT ;  /* 0x000000004d057209 */ /* 0x000fca0007810000 */
[----:B------:R-:W0:Y:S02]  /*afd0*/  SHFL.BFLY PT, R0, R5, 0x2, 0x1f ;  /* 0x0c401f0005007f89 */ /* 0x000e2400000e0000 */
[----:B0-----:R-:W-:Y:S02]  /*afe0*/  FMNMX.FTZ R11, R5, R0, !PT ;  /* 0x00000000050b7209 */ /* 0x001fe40007810000 */
[----:B------:R-:W-:-:S03]  /*aff0*/  FMNMX.FTZ R5, R139, R20, !PT ;  /* 0x000000148b057209 */ /* 0x000fc60007810000 */
[----:B------:R-:W0:Y:S02]  /*b000*/  SHFL.BFLY PT, R0, R11, 0x1, 0x1f ;  /* 0x0c201f000b007f89 */ /* 0x000e2400000e0000 */
[----:B0-----:R-:W-:-:S05]  /*b010*/  FMNMX.FTZ R0, R11, R0, !PT ;  /* 0x000000000b007209 */ /* 0x001fca0007810000 */
[C---:B------:R-:W-:Y:S01]  /*b020*/  FMUL.FTZ R8, R0.reuse, UR4 ;  /* 0x0000000400087c20 */ /* 0x040fe20008410000 */
[----:B------:R-:W-:-:S03]  /*b030*/  FADD.FTZ R6, -R0, R9 ;  /* 0x0000000900067221 */ /* 0x000fc60000010100 */
[--C-:B------:R-:W-:Y:S01]  /*b040*/  FFMA.FTZ R20, R120, UR4, -R8.reuse ;  /* 0x0000000478147c23 */ /* 0x100fe20008010808 */
[----:B------:R-:W-:Y:S01]  /*b050*/  FMNMX.FTZ R120, R142, R5, !PT ;  /* 0x000000058e787209 */ /* 0x000fe20007810000 */
[--C-:B------:R-:W-:Y:S01]  /*b060*/  FFMA.FTZ R11, R140, UR4, -R8.reuse ;  /* 0x000000048c0b7c23 */ /* 0x100fe20008010808 */
[--C-:B------:R-:W-:Y:S01]  /*b070*/  FFMA.FTZ R13, R128, UR4, -R8.reuse ;  /* 0x00000004800d7c23 */ /* 0x100fe20008010808 */
[----:B------:R-:W0:Y:S01]  /*b080*/  S2R R140, SR_TID.X ;  /* 0x00000000008c7919 */ /* 0x000e220000002100 */
        /* <DEDUP_REMOVED lines=13> */
[----:B------:R-:W-:Y:S01]  /*b160*/  FFMA.FTZ R112, R112, UR4, -R8 ;  /* 0x0000000470707c23 */ /* 0x000fe20008010808 */
[----:B------:R-:W-:-:S02]  /*b170*/  WARPGROUP.DEPBAR.LE gsb0, 0x0 ;  /* 0x00008000000079c5 */ /* 0x000fc40000010000 */
[----:B------:R-:W-:Y:S01]  /*b180*/  WARPGROUP.ARRIVE ;  /* 0x00000000000079c5 */ /* 0x000fe20000000000 */
[----:B------:R-:W-:Y:S01]  /*b190*/  FMNMX.FTZ R5, R135, R124, !PT ;  /* 0x0000007c87057209 */ /* 0x000fe20007810000 */
[--C-:B------:R-:W-:Y:S01]  /*b1a0*/  FFMA.FTZ R113, R113, UR4, -R8.reuse ;  /* 0x0000000471717c23 */ /* 0x100fe20008010808 */
[--C-:B------:R-:W-:Y:S01]  /*b1b0*/  FFMA.FTZ R116, R116, UR4, -R8.reuse ;  /* 0x0000000474747c23 */ /* 0x100fe20008010808 */
        /* <DEDUP_REMOVED lines=33> */
[----:B------:R-:W-:Y:S01]  /*b3d0*/  FFMA.FTZ R128, R77, UR4, -R8 ;  /* 0x000000044d807c23 */ /* 0x000fe20008010808 */
[----:B------:R-:W-:Y:S01]  /*b3e0*/  FMNMX.FTZ R124, R106, R5, !PT ;  /* 0x000000056a7c7209 */ /* 0x000fe20007810000 */
[----:B------:R-:W-:Y:S01]  /*b3f0*/  FMUL.FTZ R6, R6, UR4 ;  /* 0x0000000406067c20 */ /* 0x000fe20008410000 */
[----:B0-----:R-:W-:Y:S01]  /*b400*/  SHF.R.U32.HI R137, RZ, 0x7, R140 ;  /* 0x00000007ff897819 */ /* 0x001fe2000001168c */
[----:B------:R-:W-:Y:S01]  /*b410*/  MUFU.EX2 R9, R9 ;  /* 0x0000000900097308 */ /* 0x000fe20000000800 */
[----:B------:R-:W-:-:S02]  /*b420*/  FMNMX.FTZ R5, R107, R124, !PT ;  /* 0x0000007c6b057209 */ /* 0x000fc40007810000 */
[----:B------:R-:W-:Y:S02]  /*b430*/  ISETP.GE.U32.AND P2, PT, R140, 0x180, PT ;  /* 0x000001808c00780c */ /* 0x000fe40003f46070 */
[----:B------:R-:W-:-:S03]  /*b440*/  FMNMX.FTZ R124, R110, R5, !PT ;  /* 0x000000056e7c7209 */ /* 0x000fc60007810000 */
[----:B------:R-:W0:Y:S01]  /*b450*/  MUFU.EX2 R6, R6 ;  /* 0x0000000600067308 */ /* 0x000e220000000800 */
        /* <DEDUP_REMOVED lines=21> */
[----:B------:R-:W-:Y:S01]  /*b5b0*/  FMNMX.FTZ R5, R75, R124, !PT ;  /* 0x0000007c4b057209 */ /* 0x000fe20007810000 */
[----:B------:R-:W-:Y:S02]  /*b5c0*/  WARPGROUP.DEPBAR.LE gsb0, 0x0 ;  /* 0x00008000000079c5 */ /* 0x000fe40000010000 */
[----:B------:R-:W-:Y:S01]  /*b5d0*/  WARPGROUP.ARRIVE ;  /* 0x00000000000079c5 */ /* 0x000fe20000000000 */
[----:B------:R-:W-:-:S03]  /*b5e0*/  FMNMX.FTZ R124, R78, R5, !PT ;  /* 0x000000054e7c7209 */ /* 0x000fc60007810000 */
[----:B------:R-:W-:Y:S01]  /*b5f0*/  MUFU.EX2 R20, R20 ;  /* 0x0000001400147308 */ /* 0x000fe20000000800 */
[----:B------:R-:W-:Y:S01]  /*b600*/  FMNMX.FTZ R5, R79, R124, !PT ;  /* 0x0000007c4f057209 */ /* 0x000fe20007810000 */
[----:B------:R-:W-:Y:S01]  /*b610*/  HGMMA.64x96x16.F32.BF16 R24, gdesc[UR32].tnspB, R24, gsb0 ;  /* 0x41600000201879f0 */ /* 0x000fe20008001818 */
[----:B------:R-:W-:Y:S02]  /*b620*/  UIADD3 UR32, UR10, 0x600, URZ ;  /* 0x000006000a207890 */ /* 0x000fe4000fffe03f */
[----:B------:R-:W-:Y:S01]  /*b630*/  UIADD3 UR34, UR11, 0x100, URZ ;  /* 0x000001000b227890 */ /* 0x000fe2000fffe03f */
[----:B------:R-:W1:Y:S01]  /*b640*/  SHFL.BFLY PT, R124, R5, 0x2, 0x1f ;  /* 0x0c401f00057c7f89 */ /* 0x000e6200000e0000 */
[----:B------:R-:W-:Y:S01]  /*b650*/  UMOV UR33, 0xc0000010 ;  /* 0xc000001000217882 */ /* 0x000fe20000000000 */
[----:B------:R-:W-:Y:S01]  /*b660*/  UMOV UR35, 0x80000020 ;  /* 0x8000002000237882 */ /* 0x000fe20000000000 */
[----:B------:R-:W-:Y:S08]  /*b670*/  MUFU.EX2 R21, R21 ;  /* 0x0000001500157308 */ /* 0x000ff00000000800 */
[----:B------:R-:W-:Y:S08]  /*b680*/  MUFU.EX2 R120, R120 ;  /* 0x0000007800787308 */ /* 0x000ff00000000800 */
[----:B------:R-:W-:Y:S01]  /*b690*/  MUFU.EX2 R121, R121 ;  /* 0x0000007900797308 */ /* 0x000fe20000000800 */
[----:B-1----:R-:W-:-:S07]  /*b6a0*/  FMNMX.FTZ R124, R5, R124, !PT ;  /* 0x0000007c057c7209 */ /* 0x002fce0007810000 */
[----:B------:R-:W-:Y:S01]  /*b6b0*/  MUFU.EX2 R112, R112 ;  /* 0x0000007000707308 */ /* 0x000fe20000000800 */
[----:B------:R-:W1:Y:S07]  /*b6c0*/  SHFL.BFLY PT, R5, R124, 0x1, 0x1f ;  /* 0x0c201f007c057f89 */ /* 0x000e6e00000e0000 */
[----:B------:R-:W-:Y:S08]  /*b6d0*/  MUFU.EX2 R113, R113 ;  /* 0x0000007100717308 */ /* 0x000ff00000000800 */
[----:B------:R-:W-:Y:S08]  /*b6e0*/  MUFU.EX2 R116, R116 ;  /* 0x0000007400747308 */ /* 0x000ff00000000800 */
[----:B------:R-:W-:Y:S01]  /*b6f0*/  MUFU.EX2 R117, R117 ;  /* 0x0000007500757308 */ /* 0x000fe20000000800 */
[----:B-1----:R-:W-:-:S05]  /*b700*/  FMNMX.FTZ R5, R124, R5, !PT ;  /* 0x000000057c057209 */ /* 0x002fca0007810000 */
[C---:B------:R-:W-:Y:S01]  /*b710*/  FADD.FTZ R8, -R5.reuse, R7 ;  /* 0x0000000705087221 */ /* 0x040fe20000010100 */
[----:B------:R-:W-:Y:S01]  /*b720*/  FMUL.FTZ R124, R5, UR4 ;  /* 0x00000004057c7c20 */ /* 0x000fe20008410000 */
[----:B------:R-:W-:Y:S02]  /*b730*/  MUFU.EX2 R7, R128 ;  /* 0x0000008000077308 */ /* 0x000fe40000000800 */
[----:B------:R-:W-:Y:S01]  /*b740*/  FMUL.FTZ R8, R8, UR4 ;  /* 0x0000000408087c20 */ /* 0x000fe20008410000 */
        /* <DEDUP_REMOVED lines=8> */
[----:B------:R-:W-:Y:S01]  /*b7d0*/  FFMA.FTZ R118, R119, UR4, -R124 ;  /* 0x0000000477767c23 */ /* 0x000fe2000801087c */
[----:B------:R-:W-:-:S02]  /*b7e0*/  IMAD.U32 R119, RZ, RZ, UR36 ;  /* 0x00000024ff777e24 */ /* 0x000fc4000f8e00ff */
[--C-:B------:R-:W-:Y:S01]  /*b7f0*/  FFMA.FTZ R132, R139, UR4, -R124.reuse ;  /* 0x000000048b847c23 */ /* 0x100fe2000801087c */
[--C-:B------:R-:W-:Y:S01]  /*b800*/  FFMA.FTZ R129, R142, UR4, -R124.reuse ;  /* 0x000000048e817c23 */ /* 0x100fe2000801087c */
[--C-:B------:R-:W-:Y:S01]  /*b810*/  FFMA.FTZ R133, R143, UR4, -R124.reuse ;  /* 0x000000048f857c23 */ /* 0x100fe2000801087c */
[----:B------:R-:W2:Y:S01]  /*b820*/  MUFU.EX2 R125, R125 ;  /* 0x0000007d007d7308 */ /* 0x000ea20000000800 */
[----:B-1----:R-:W-:Y:S01]  /*b830*/  VIADD R8, R137, 0x9 ;  /* 0x0000000989087836 */ /* 0x002fe20000000000 */
[----:B------:R-:W-:Y:S01]  /*b840*/  @!P1 LEA R119, R119, UR37, 0x3 ;  /* 0x0000002577779c11 */ /* 0x000fe2000f8e18ff */
[--C-:B------:R-:W-:Y:S01]  /*b850*/  FFMA.FTZ R128, R130, UR4, -R124.reuse ;  /* 0x0000000482807c23 */ /* 0x100fe2000801087c */
[--C-:B------:R-:W-:Y:S01]  /*b860*/  FFMA.FTZ R130, R134, UR4, -R124.reuse ;  /* 0x0000000486827c23 */ /* 0x100fe2000801087c */
[--C-:B------:R-:W-:Y:S01]  /*b870*/  FFMA.FTZ R134, R135, UR4, -R124.reuse ;  /* 0x0000000487867c23 */ /* 0x100fe2000801087c */
[----:B------:R-:W-:Y:S01]  /*b880*/  SEL R8, R8, 0x9, !P2 ;  /* 0x0000000908087807 */ /* 0x000fe20005000000 */
[----:B------:R-:W-:Y:S01]  /*b890*/  @!P1 VIADD R119, R119, 0x31c40 ;  /* 0x00031c4077779836 */ /* 0x000fe20000000000 */
[----:B------:R-:W1:Y:S01]  /*b8a0*/  MUFU.EX2 R132, R132 ;  /* 0x0000008400847308 */ /* 0x000e620000000800 */
[--C-:B------:R-:W-:Y:S01]  /*b8b0*/  FFMA.FTZ R122, R122, UR4, -R124.reuse ;  /* 0x000000047a7a7c23 */ /* 0x100fe2000801087c */
[--C-:B------:R-:W-:Y:S01]  /*b8c0*/  FFMA.FTZ R114, R114, UR4, -R124.reuse ;  /* 0x0000000472727c23 */ /* 0x100fe2000801087c */
[--C-:B------:R-:W-:Y:S01]  /*b8d0*/  FFMA.FTZ R106, R106, UR4, -R124.reuse ;  /* 0x000000046a6a7c23 */ /* 0x100fe2000801087c */
[----:B------:R-:W-:Y:S01]  /*b8e0*/  @!P1 PRMT R135, RZ, 0x654, R119 ;  /* 0x00000654ff879816 */ /* 0x000fe20000000077 */
[--C-:B------:R-:W-:Y:S01]  /*b8f0*/  FFMA.FTZ R119, R107, UR4, -R124.reuse ;  /* 0x000000046b777c23 */ /* 0x100fe2000801087c */
[--C-:B------:R-:W-:Y:S01]  /*b900*/  FFMA.FTZ R107, R110, UR4, -R124.reuse ;  /* 0x000000046e6b7c23 */ /* 0x100fe2000801087c */
[--C-:B------:R-:W-:Y:S01]  /*b910*/  FFMA.FTZ R110, R111, UR4, -R124.reuse ;  /* 0x000000046f6e7c23 */ /* 0x100fe2000801087c */
[----:B------:R-:W3:Y:S01]  /*b920*/  MUFU.EX2 R129, R129 ;  /* 0x0000008100817308 */ /* 0x000ee20000000800 */
[----:B0-----:R-:W-:Y:S01]  /*b930*/  FFMA.FTZ R111, R6, R4, R9 ;  /* 0x00000004066f7223 */ /* 0x001fe20000010009 */
[----:B--2---:R-:W-:Y:S01]  /*b940*/  FFMA.FTZ R3, R77, R3, R125 ;  /* 0x000000034d037223 */ /* 0x004fe2000001007d */
[--C-:B------:R-:W-:Y:S01]  /*b950*/  FFMA.FTZ R4, R103, UR4, -R124.reuse ;  /* 0x0000000467047c23 */ /* 0x100fe2000801087c */
[----:B------:R-:W-:Y:S01]  /*b960*/  FFMA.FTZ R103, R90, UR4, -R124 ;  /* 0x000000045a677c23 */ /* 0x000fe2000801087c */
[----:B------:R-:W-:Y:S01]  /*b970*/  FADD.FTZ R90, R10, R111 ;  /* 0x0000006f0a5a7221 */ /* 0x000fe20000010000 */
[----:B------:R-:W-:-:S02]  /*b980*/  WARPGROUP.DEPBAR.LE gsb0, 0x0 ;  /* 0x00008000000079c5 */ /* 0x000fc40000010000 */
[----:B------:R-:W-:Y:S01]  /*b990*/  WARPGROUP.ARRIVE ;  /* 0x00000000000079c5 */ /* 0x000fe20000000000 */
[----:B------:R-:W0:Y:S01]  /*b9a0*/  MUFU.EX2 R133, R133 ;  /* 0x0000008500857308 */ /* 0x000e220000000800 */
[----:B-1----:R-:W-:Y:S01]  /*b9b0*/  FADD.FTZ R138, R132, R3 ;  /* 0x00000003848a7221 */ /* 0x002fe20000010000 */
[--C-:B------:R-:W-:Y:S01]  /*b9c0*/  FFMA.FTZ R98, R98, UR4, -R124.reuse ;  /* 0x0000000462627c23 */ /* 0x100fe2000801087c */
[--C-:B------:R-:W-:Y:S01]  /*b9d0*/  FFMA.FTZ R94, R94, UR4, -R124.reuse ;  /* 0x000000045e5e7c23 */ /* 0x100fe2000801087c */
[--C-:B------:R-:W-:Y:S01]  /*b9e0*/  FFMA.FTZ R95, R95, UR4, -R124.reuse ;  /* 0x000000045f5f7c23 */ /* 0x100fe2000801087c */
[----:B------:R-:W-:Y:S01]  /*b9f0*/  HGMMA.64x96x16.F32.BF16 R24, gdesc[UR32].tnspB, R24, gsb0 ;  /* 0x41600000201879f0 */ /* 0x000fe20008001818 */
[----:B------:R-:W-:Y:S01]  /*ba00*/  UIADD3 UR32, UR10, 0x780, URZ ;  /* 0x000007800a207890 */ /* 0x000fe2000fffe03f */
[----:B------:R-:W-:Y:S01]  /*ba10*/  FFMA.FTZ R83, R83, UR4, -R124 ;  /* 0x0000000453537c23 */ /* 0x000fe2000801087c */
[----:B------:R-:W-:Y:S01]  /*ba20*/  UIADD3 UR34, UR11, 0x140, URZ ;  /* 0x000001400b227890 */ /* 0x000fe2000fffe03f */
[----:B------:R-:W1:Y:S01]  /*ba30*/  MUFU.EX2 R128, R128 ;  /* 0x0000008000807308 */ /* 0x000e620000000800 */
[----:B------:R-:W-:Y:S01]  /*ba40*/  UMOV UR33, 0xc0000010 ;  /* 0xc000001000217882 */ /* 0x000fe20000000000 */
[----:B------:R-:W-:Y:S01]  /*ba50*/  UMOV UR35, 0x80000020 ;  /* 0x8000002000237882 */ /* 0x000fe20000000000 */
[----:B---3--:R-:W-:Y:S01]  /*ba60*/  FADD.FTZ R138, R129, R138 ;  /* 0x0000008a818a7221 */ /* 0x008fe20000010000 */
[--C-:B------:R-:W-:Y:S01]  /*ba70*/  FFMA.FTZ R86, R86, UR4, -R124.reuse ;  /* 0x0000000456567c23 */ /* 0x100fe2000801087c */
[--C-:B------:R-:W-:Y:S01]  /*ba80*/  FFMA.FTZ R87, R87, UR4, -R124.reuse ;  /* 0x0000000457577c23 */ /* 0x100fe2000801087c */
[--C-:B------:R-:W-:Y:S01]  /*ba90*/  FFMA.FTZ R75, R75, UR4, -R124.reuse ;  /* 0x000000044b4b7c23 */ /* 0x100fe2000801087c */
[--C-:B------:R-:W-:Y:S01]  /*baa0*/  FFMA.FTZ R79, R79, UR4, -R124.reuse ;  /* 0x000000044f4f7c23 */ /* 0x100fe2000801087c */
[----:B------:R-:W2:Y:S01]  /*bab0*/  MUFU.EX2 R136, R136 ;  /* 0x0000008800887308 */ /* 0x000ea20000000800 */
[----:B------:R-:W-:Y:S01]  /*bac0*/  FFMA.FTZ R78, R78, UR4, -R124 ;  /* 0x000000044e4e7c23 */ /* 0x000fe2000801087c */
[----:B------:R-:W-:-:S06]  /*bad0*/  ISETP.LT.AND P2, PT, RZ, UR7, PT ;  /* 0x00000007ff007c0c */ /* 0x000fcc000bf41270 */
[----:B------:R-:W3:Y:S08]  /*bae0*/  MUFU.EX2 R130, R130 ;  /* 0x0000008200827308 */ /* 0x000ef00000000800 */
[----:B------:R-:W4:Y:S08]  /*baf0*/  MUFU.EX2 R134, R134 ;  /* 0x0000008600867308 */ /* 0x000f300000000800 */
        /* <DEDUP_REMOVED lines=19> */
[----:B------:R-:W5:Y:S08]  /*bc30*/  MUFU.EX2 R108, R108 ;  /* 0x0000006c006c7308 */ /* 0x000f700000000800 */
[----:B------:R-:W5:Y:S08]  /*bc40*/  MUFU.EX2 R107, R107 ;  /* 0x0000006b006b7308 */ /* 0x000f700000000800 */
[----:B------:R-:W5:Y:S08]  /*bc50*/  MUFU.EX2 R109, R109 ;  /* 0x0000006d006d7308 */ /* 0x000f700000000800 */
[----:B------:R-:W5:Y:S08]  /*bc60*/  MUFU.EX2 R110, R110 ;  /* 0x0000006e006e7308 */ /* 0x000f700000000800 */
[----:B------:R-:W5:Y:S08]  /*bc70*/  MUFU.EX2 R96, R96 ;  /* 0x0000006000607308 */ /* 0x000f700000000800 */
[----:B------:R-:W-:Y:S08]  /*bc80*/  MUFU.EX2 R98, R98 ;  /* 0x0000006200627308 */ /* 0x000ff00000000800 */
[----:B------:R-:W5:Y:S08]  /*bc90*/  MUFU.EX2 R97, R97 ;  /* 0x0000006100617308 */ /* 0x000f700000000800 */
        /* <DEDUP_REMOVED lines=33> */
[----:B------:R-:W-:Y:S02]  /*beb0*/  WARPGROUP.DEPBAR.LE gsb0, 0x0 ;  /* 0x00008000000079c5 */ /* 0x000fe40000010000 */
[----:B------:R-:W-:-:S06]  /*bec0*/  WARPGROUP.ARRIVE ;  /* 0x00000000000079c5 */ /* 0x000fcc0000000000 */
[----:B------:R-:W-:Y:S03]  /*bed0*/  HGMMA.64x96x16.F32.BF16 R24, gdesc[UR32].tnspB, R24, gsb0 ;  /* 0x41600000201879f0 */ /* 0x000fe60008001818 */
[----:B------:R-:W-:Y:S02]  /*bee0*/  WARPGROUP.DEPBAR.LE gsb0, 0x0 ;  /* 0x00008000000079c5 */ /* 0x000fe40000010000 */
[----:B------:R0:W-:Y:S06]  /*bef0*/  BAR.ARV R8, 0x100 ;  /* 0x000400080000751d */ /* 0x0001ec0000002000 */
[----:B------:R-:W-:Y:S01]  /*bf00*/  @!P1 SYNCS.ARRIVE.TRANS64.RED.A1T0 RZ, [R135+URZ], RZ ;  /* 0x000000ff87ff99a7 */ /* 0x000fe2000810043f */
[-C--:B------:R-:W-:Y:S01]  /*bf10*/  FMUL.FTZ R24, R24, R6.reuse ;  /* 0x0000000618187220 */ /* 0x080fe20000410000 */
[----:B0-----:R-:W-:Y:S01]  /*bf20*/  IMAD.U32 R8, RZ, RZ, UR6 ;  /* 0x00000006ff087e24 */ /* 0x001fe2000f8e00ff */
[----:B------:R-:W-:Y:S01]  /*bf30*/  UIADD3 UR6, UR7, -0x1, URZ ;  /* 0xffffffff07067890 */ /* 0x000fe2000fffe03f */
[-C--:B------:R-:W-:Y:S01]  /*bf40*/  FMUL.FTZ R25, R25, R6.reuse ;  /* 0x0000000619197220 */ /* 0x080fe20000410000 */
[-C--:B------:R-:W-:Y:S01]  /*bf50*/  FMUL.FTZ R28, R28, R6.reuse ;  /* 0x000000061c1c7220 */ /* 0x080fe20000410000 */
[-C--:B------:R-:W-:Y:S01]  /*bf60*/  FMUL.FTZ R29, R29, R6.reuse ;  /* 0x000000061d1d7220 */ /* 0x080fe20000410000 */
[----:B------:R-:W-:Y:S01]  /*bf70*/  @!P1 LEA R8, R8, UR37, 0x3 ;  /* 0x0000002508089c11 */ /* 0x000fe2000f8e18ff */
[-C--:B------:R-:W-:Y:S01]  /*bf80*/  FMUL.FTZ R32, R32, R6.reuse ;  /* 0x0000000620207220 */ /* 0x080fe20000410000 */
[----:B------:R-:W-:Y:S01]  /*bf90*/  FMUL.FTZ R33, R33, R6 ;  /* 0x0000000621217220 */ /* 0x000fe20000410000 */
[----:B------:R-:W-:Y:S01]  /*bfa0*/  UMOV UR7, UR6 ;  /* 0x0000000600077c82 */ /* 0x000fe20008000000 */
[----:B------:R-:W-:Y:S01]  /*bfb0*/  UMOV UR6, UR36 ;  /* 0x0000002400067c82 */ /* 0x000fe20008000000 */
        /* <DEDUP_REMOVED lines=17> */
[--C-:B0-----:R-:W-:Y:S01]  /*c0d0*/  FFMA.FTZ R8, R99, UR4, -R124.reuse ;  /* 0x0000000463087c23 */ /* 0x101fe2000801087c */
[--C-:B------:R-:W-:Y:S01]  /*c0e0*/  FFMA.FTZ R99, R102, UR4, -R124.reuse ;  /* 0x0000000466637c23 */ /* 0x100fe2000801087c */
[----:B------:R-:W-:Y:S01]  /*c0f0*/  FFMA.FTZ R102, R91, UR4, -R124 ;  /* 0x000000045b667c23 */ /* 0x000fe2000801087c */
[----:B------:R-:W-:Y:S01]  /*c100*/  FADD.FTZ R91, R11, R90 ;  /* 0x0000005a0b5b7221 */ /* 0x000fe20000010000 */
[----:B------:R0:W5:Y:S01]  /*c110*/  MUFU.EX2 R3, R8 ;  /* 0x0000000800037308 */ /* 0x0001620000000800 */
[----:B------:R-:W-:Y:S01]  /*c120*/  FFMA.FTZ R90, R82, UR4, -R124 ;  /* 0x00000004525a7c23 */ /* 0x000fe2000801087c */
[-C--:B------:R-:W-:Y:S01]  /*c130*/  FMUL.FTZ R64, R64, R6.reuse ;  /* 0x0000000640407220 */ /* 0x080fe20000410000 */
[----:B------:R-:W-:Y:S01]  /*c140*/  FADD.FTZ R140, R12, R91 ;  /* 0x0000005b0c8c7221 */ /* 0x000fe20000010000 */
[----:B------:R-:W-:Y:S01]  /*c150*/  FADD.FTZ R91, R133, R138 ;  /* 0x0000008a855b7221 */ /* 0x000fe20000010000 */
[-C--:B------:R-:W-:Y:S01]  /*c160*/  FMUL.FTZ R65, R65, R6.reuse ;  /* 0x0000000641417220 */ /* 0x080fe20000410000 */
[-C--:B------:R-:W-:Y:S01]  /*c170*/  FMUL.FTZ R68, R68, R6.reuse ;  /* 0x0000000644447220 */ /* 0x080fe20000410000 */
[----:B------:R-:W-:Y:S01]  /*c180*/  FADD.FTZ R111, R13, R140 ;  /* 0x0000008c0d6f7221 */ /* 0x000fe20000010000 */
[----:B-1----:R-:W-:Y:S01]  /*c190*/  FADD.FTZ R91, R128, R91 ;  /* 0x0000005b805b7221 */ /* 0x002fe20000010000 */
[----:B------:R-:W1:Y:S01]  /*c1a0*/  MUFU.EX2 R99, R99 ;  /* 0x0000006300637308 */ /* 0x000e620000000800 */
[----:B------:R-:W-:Y:S01]  /*c1b0*/  FMUL.FTZ R69, R69, R6 ;  /* 0x0000000645457220 */ /* 0x000fe20000410000 */
[----:B0-----:R-:W-:Y:S01]  /*c1c0*/  FADD.FTZ R8, R14, R111 ;  /* 0x0000006f0e087221 */ /* 0x001fe20000010000 */
[----:B--2---:R-:W-:Y:S01]  /*c1d0*/  FADD.FTZ R91, R136, R91 ;  /* 0x0000005b885b7221 */ /* 0x004fe20000010000 */
[-C--:B------:R-:W-:Y:S01]  /*c1e0*/  FMUL.FTZ R26, R26, R77.reuse ;  /* 0x0000004d1a1a7220 */ /* 0x080fe20000410000 */
[----:B------:R-:W-:Y:S01]  /*c1f0*/  FMUL.FTZ R27, R27, R77 ;  /* 0x0000004d1b1b7220 */ /* 0x000fe20000410000 */
[----:B------:R-:W-:Y:S01]  /*c200*/  FADD.FTZ R82, R15, R8 ;  /* 0x000000080f527221 */ /* 0x000fe20000010000 */
[----:B---3--:R-:W-:Y:S01]  /*c210*/  FADD.FTZ R91, R130, R91 ;  /* 0x0000005b825b7221 */ /* 0x008fe20000010000 */
[----:B------:R-:W-:Y:S01]  /*c220*/  F2FP.BF16.F32.PACK_AB R8, R10, R9 ;  /* 0x000000090a08723e */ /* 0x000fe200000010ff */
[----:B------:R-:W-:Y:S01]  /*c230*/  FMUL.FTZ R30, R30, R77 ;  /* 0x0000004d1e1e7220 */ /* 0x000fe20000410000 */
[----:B------:R-:W-:Y:S01]  /*c240*/  F2FP.BF16.F32.PACK_AB R10, R12, R11 ;  /* 0x0000000b0c0a723e */ /* 0x000fe200000010ff */
[----:B------:R-:W-:Y:S01]  /*c250*/  FADD.FTZ R11, R17, R82 ;  /* 0x00000052110b7221 */ /* 0x000fe20000010000 */
[----:B----4-:R-:W-:Y:S01]  /*c260*/  FADD.FTZ R91, R134, R91 ;  /* 0x0000005b865b7221 */ /* 0x010fe20000010000 */
[----:B------:R-:W-:Y:S01]  /*c270*/  F2FP.BF16.F32.PACK_AB R9, R132, R125 ;  /* 0x0000007d8409723e */ /* 0x000fe200000010ff */
[----:B------:R0:W2:Y:S01]  /*c280*/  MUFU.EX2 R82, R103 ;  /* 0x0000006700527308 */ /* 0x0000a20000000800 */
[----:B------:R-:W-:Y:S01]  /*c290*/  FADD.FTZ R12, R20, R11 ;  /* 0x0000000b140c7221 */ /* 0x000fe20000010000 */
[----:B-----5:R-:W-:Y:S01]  /*c2a0*/  FADD.FTZ R132, R122, R91 ;  /* 0x0000005b7a847221 */ /* 0x020fe20000010000 */
[----:B------:R-:W-:Y:S01]  /*c2b0*/  F2FP.BF16.F32.PACK_AB R11, R133, R129 ;  /* 0x00000081850b723e */ /* 0x000fe200000010ff */
[----:B------:R-:W-:Y:S01]  /*c2c0*/  FFMA.FTZ R91, R74, UR4, -R124 ;  /* 0x000000044a5b7c23 */ /* 0x000fe2000801087c */
[----:B------:R-:W-:Y:S01]  /*c2d0*/  FADD.FTZ R111, R21, R12 ;  /* 0x0000000c156f7221 */ /* 0x000fe20000010000 */
[----:B------:R-:W-:Y:S01]  /*c2e0*/  FADD.FTZ R132, R131, R132 ;  /* 0x0000008483847221 */ /* 0x000fe20000010000 */
[-C--:B------:R-:W-:Y:S01]  /*c2f0*/  FMUL.FTZ R31, R31, R77.reuse ;  /* 0x0000004d1f1f7220 */ /* 0x080fe20000410000 */
[----:B------:R3:W-:Y:S01]  /*c300*/  STSM.16.M88.4 [R2+0x24300], R8 ;  /* 0x0243000802007844 */ /* 0x0007e20000000200 */
[----:B------:R-:W-:Y:S01]  /*c310*/  FADD.FTZ R12, R120, R111 ;  /* 0x0000006f780c7221 */ /* 0x000fe20000010000 */
[----:B0-----:R-:W-:Y:S01]  /*c320*/  FADD.FTZ R103, R123, R132 ;  /* 0x000000847b677221 */ /* 0x001fe20000010000 */
[----:B------:R0:W4:Y:S01]  /*c330*/  MUFU.EX2 R74, R102 ;  /* 0x00000066004a7308 */ /* 0x0001220000000800 */
[-C--:B------:R-:W-:Y:S01]  /*c340*/  FMUL.FTZ R34, R34, R77.reuse ;  /* 0x0000004d22227220 */ /* 0x080fe20000410000 */
[----:B------:R-:W-:Y:S01]  /*c350*/  FADD.FTZ R111, R121, R12 ;  /* 0x0000000c796f7221 */ /* 0x000fe20000010000 */
[----:B------:R-:W-:Y:S01]  /*c360*/  FADD.FTZ R103, R126, R103 ;  /* 0x000000677e677221 */ /* 0x000fe20000010000 */
[-C--:B------:R-:W-:Y:S01]  /*c370*/  FMUL.FTZ R35, R35, R77.reuse ;  /* 0x0000004d23237220 */ /* 0x080fe20000410000 */
[-C--:B------:R-:W-:Y:S01]  /*c380*/  FMUL.FTZ R38, R38, R77.reuse ;  /* 0x0000004d26267220 */ /* 0x080fe20000410000 */
[----:B------:R-:W-:Y:S01]  /*c390*/  FADD.FTZ R12, R112, R111 ;  /* 0x0000006f700c7221 */ /* 0x000fe20000010000 */
[----:B------:R-:W-:Y:S01]  /*c3a0*/  F2FP.BF16.F32.PACK_AB R112, R113, R112 ;  /* 0x000000707170723e */ /* 0x000fe200000010ff */
[-C--:B------:R-:W-:Y:S01]  /*c3b0*/  FMUL.FTZ R39, R39, R77.reuse ;  /* 0x0000004d27277220 */ /* 0x080fe20000410000 */
[-C--:B------:R-:W-:Y:S01]  /*c3c0*/  FMUL.FTZ R42, R42, R77.reuse ;  /* 0x0000004d2a2a7220 */ /* 0x080fe20000410000 */
[-C--:B------:R-:W-:Y:S01]  /*c3d0*/  FMUL.FTZ R43, R43, R77.reuse ;  /* 0x0000004d2b2b7220 */ /* 0x080fe20000410000 */
[-C--:B------:R-:W-:Y:S01]  /*c3e0*/  FMUL.FTZ R46, R46, R77.reuse ;  /* 0x0000004d2e2e7220 */ /* 0x080fe20000410000 */
[----:B------:R-:W-:Y:S01]  /*c3f0*/  FMUL.FTZ R47, R47, R77 ;  /* 0x0000004d2f2f7220 */ /* 0x000fe20000410000 */
[----:B---3--:R-:W-:Y:S01]  /*c400*/  F2FP.BF16.F32.PACK_AB R8, R14, R13 ;  /* 0x0000000d0e08723e */ /* 0x008fe200000010ff */
[----:B------:R-:W-:Y:S01]  /*c410*/  FADD.FTZ R14, R114, R103 ;  /* 0x00000067720e7221 */ /* 0x000fe20000010000 */
[----:B------:R-:W-:Y:S01]  /*c420*/  FADD.FTZ R13, R113, R12 ;  /* 0x0000000c710d7221 */ /* 0x000fe20000010000 */
[----:B------:R-:W-:Y:S01]  /*c430*/  F2FP.BF16.F32.PACK_AB R10, R17, R15 ;  /* 0x0000000f110a723e */ /* 0x000fe200000010ff */
[-C--:B------:R-:W-:Y:S01]  /*c440*/  FMUL.FTZ R50, R50, R77.reuse ;  /* 0x0000004d32327220 */ /* 0x080fe20000410000 */
[----:B------:R-:W-:Y:S01]  /*c450*/  FADD.FTZ R14, R127, R14 ;  /* 0x0000000e7f0e7221 */ /* 0x000fe20000010000 */
[----:B0-----:R-:W-:Y:S01]  /*c460*/  FADD.FTZ R102, R116, R13 ;  /* 0x0000000d74667221 */ /* 0x001fe20000010000 */
[----:B------:R-:W-:Y:S01]  /*c470*/  F2FP.BF16.F32.PACK_AB R12, R21, R20 ;  /* 0x00000014150c723e */ /* 0x000fe200000010ff */
[----:B------:R0:W3:Y:S01]  /*c480*/  MUFU.EX2 R17, R90 ;  /* 0x0000005a00117308 */ /* 0x0000e20000000800 */
        /* <DEDUP_REMOVED lines=11> */
[----:B------:R-:W5:Y:S01]  /*c540*/  MUFU.EX2 R20, R83 ;  /* 0x0000005300147308 */ /* 0x000f620000000800 */
[----:B------:R-:W-:Y:S01]  /*c550*/  FADD.FTZ R102, R119, R102 ;  /* 0x0000006677667221 */ /* 0x000fe20000010000 */
[----:B------:R-:W-:Y:S01]  /*c560*/  FADD.FTZ R120, R108, R21 ;  /* 0x000000156c787221 */ /* 0x000fe20000010000 */
[----:B------:R-:W-:Y:S01]  /*c570*/  F2FP.BF16.F32.PACK_AB R13, R131, R122 ;  /* 0x0000007a830d723e */ /* 0x000fe200000010ff */
[----:B------:R1:W-:Y:S01]  /*c580*/  STSM.16.M88.4 [R2+0x25b00], R8 ;  /* 0x025b000802007844 */ /* 0x0003e20000000200 */
[----:B------:R-:W-:Y:S01]  /*c590*/  FADD.FTZ R21, R107, R102 ;  /* 0x000000666b157221 */ /* 0x000fe20000010000 */
[----:B------:R-:W-:Y:S01]  /*c5a0*/  FADD.FTZ R103, R109, R120 ;  /* 0x000000786d677221 */ /* 0x000fe20000010000 */
[----:B------:R-:W-:Y:S01]  /*c5b0*/  F2FP.BF16.F32.PACK_AB R15, R126, R123 ;  /* 0x0000007b7e0f723e */ /* 0x000fe200000010ff */
[----:B------:R-:W5:Y:S01]  /*c5c0*/  MUFU.EX2 R83, R87 ;  /* 0x0000005700537308 */ /* 0x000f620000000800 */
[----:B------:R-:W-:Y:S01]  /*c5d0*/  FADD.FTZ R21, R110, R21 ;  /* 0x000000156e157221 */ /* 0x000fe20000010000 */
[----:B0-----:R-:W-:Y:S01]  /*c5e0*/  FADD.FTZ R90, R96, R103 ;  /* 0x00000067605a7221 */ /* 0x001fe20000010000 */
[C---:B------:R-:W-:Y:S01]  /*c5f0*/  F2FP.BF16.F32.PACK_AB R96, R97.reuse, R96 ;  /* 0x000000606160723e */ /* 0x040fe200000010ff */
        /* <DEDUP_REMOVED lines=8> */
[----:B-1----:R-:W1:Y:S01]  /*c680*/  MUFU.EX2 R11, R91 ;  /* 0x0000005b000b7308 */ /* 0x002e620000000800 */
[----:B------:R-:W-:Y:S01]  /*c690*/  FADD.FTZ R21, R99, R102 ;  /* 0x0000006663157221 */ /* 0x000fe20000010000 */
[----:B------:R-:W-:Y:S01]  /*c6a0*/  FADD.FTZ R9, R101, R90 ;  /* 0x0000005a65097221 */ /* 0x000fe20000010000 */
[----:B------:R-:W-:Y:S01]  /*c6b0*/  F2FP.BF16.F32.PACK_AB R99, R4, R99 ;  /* 0x000000630463723e */ /* 0x000fe200000010ff */
[-C--:B------:R-:W-:Y:S01]  /*c6c0*/  FMUL.FTZ R58, R58, R77.reuse ;  /* 0x0000004d3a3a7220 */ /* 0x080fe20000410000 */
[----:B------:R-:W-:Y:S01]  /*c6d0*/  FADD.FTZ R21, R4, R21 ;  /* 0x0000001504157221 */ /* 0x000fe20000010000 */
[----:B------:R-:W-:Y:S01]  /*c6e0*/  FADD.FTZ R8, R88, R9 ;  /* 0x0000000958087221 */ /* 0x000fe20000010000 */
[----:B------:R-:W-:Y:S01]  /*c6f0*/  F2FP.BF16.F32.PACK_AB R104, R105, R104 ;  /* 0x000000686968723e */ /* 0x000fe200000010ff */
[----:B0-----:R-:W0:Y:S01]  /*c700*/  MUFU.EX2 R13, R78 ;  /* 0x0000004e000d7308 */ /* 0x001e220000000800 */
[----:B--2---:R-:W-:Y:S01]  /*c710*/  FADD.FTZ R21, R82, R21 ;  /* 0x0000001552157221 */ /* 0x004fe20000010000 */
[----:B------:R-:W-:Y:S01]  /*c720*/  FADD.FTZ R9, R89, R8 ;  /* 0x0000000859097221 */ /* 0x000fe20000010000 */
[----:B------:R-:W-:Y:S01]  /*c730*/  F2FP.BF16.F32.PACK_AB R114, R117, R116 ;  /* 0x000000747572723e */ /* 0x000fe200000010ff */
[----:B------:R-:W-:Y:S01]  /*c740*/  FMUL.FTZ R59, R59, R77 ;  /* 0x0000004d3b3b7220 */ /* 0x000fe20000410000 */
[----:B----4-:R-:W-:Y:S01]  /*c750*/  FADD.FTZ R21, R74, R21 ;  /* 0x000000154a157221 */ /* 0x010fe20000010000 */
[----:B------:R-:W-:Y:S01]  /*c760*/  FADD.FTZ R8, R92, R9 ;  /* 0x000000095c087221 */ /* 0x000fe20000010000 */
[----:B------:R-:W-:Y:S01]  /*c770*/  F2FP.BF16.F32.PACK_AB R115, R118, R115 ;  /* 0x000000737673723e */ /* 0x000fe200000010ff */
[-C--:B------:R-:W-:Y:S01]  /*c780*/  FMUL.FTZ R62, R62, R77.reuse ;  /* 0x0000004d3e3e7220 */ /* 0x080fe20000410000 */
[----:B------:R-:W-:Y:S01]  /*c790*/  FADD.FTZ R10, R94, R21 ;  /* 0x000000155e0a7221 */ /* 0x000fe20000010000 */
[----:B------:R-:W-:Y:S01]  /*c7a0*/  FADD.FTZ R3, R93, R8 ;  /* 0x000000085d037221 */ /* 0x000fe20000010000 */
[----:B------:R-:W-:Y:S01]  /*c7b0*/  F2FP.BF16.F32.PACK_AB R105, R119, R106 ;  /* 0x0000006a7769723e */ /* 0x000fe200000010ff */
[----:B------:R2:W-:Y:S01]  /*c7c0*/  STSM.16.M88.4 [R2+0x28b00], R112 ;  /* 0x028b007002007844 */ /* 0x0005e20000000200 */
[----:B------:R-:W-:Y:S01]  /*c7d0*/  FADD.FTZ R10, R95, R10 ;  /* 0x0000000a5f0a7221 */ /* 0x000fe20000010000 */
[----:B------:R-:W-:Y:S01]  /*c7e0*/  FADD.FTZ R4, R80, R3 ;  /* 0x0000000350047221 */ /* 0x000fe20000010000 */
[----:B------:R-:W-:Y:S01]  /*c7f0*/  F2FP.BF16.F32.PACK_AB R106, R109, R108 ;  /* 0x0000006c6d6a723e */ /* 0x000fe200000010ff */
[----:B------:R-:W-:Y:S01]  /*c800*/  FMUL.FTZ R63, R63, R77 ;  /* 0x0000004d3f3f7220 */ /* 0x000fe20000410000 */
[----:B---3--:R-:W-:Y:S01]  /*c810*/  FADD.FTZ R3, R17, R10 ;  /* 0x0000000a11037221 */ /* 0x008fe20000010000 */
[----:B------:R-:W-:Y:S01]  /*c820*/  FADD.FTZ R9, R81, R4 ;  /* 0x0000000451097221 */ /* 0x000fe20000010000 */
[----:B------:R-:W-:Y:S01]  /*c830*/  F2FP.BF16.F32.PACK_AB R107, R110, R107 ;  /* 0x0000006b6e6b723e */ /* 0x000fe200000010ff */
[-C--:B------:R-:W-:Y:S01]  /*c840*/  FMUL.FTZ R66, R66, R77.reuse ;  /* 0x0000004d42427220 */ /* 0x080fe20000410000 */
[----:B-----5:R-:W-:Y:S01]  /*c850*/  FADD.FTZ R3, R20, R3 ;  /* 0x0000000314037221 */ /* 0x020fe20000010000 */
[----:B------:R-:W-:Y:S01]  /*c860*/  FADD.FTZ R4, R84, R9 ;  /* 0x0000000954047221 */ /* 0x000fe20000010000 */
[----:B------:R-:W-:Y:S01]  /*c870*/  F2FP.BF16.F32.PACK_AB R98, R101, R100 ;  /* 0x000000646562723e */ /* 0x000fe200000010ff */
[----:B------:R2:W-:Y:S01]  /*c880*/  STSM.16.M88.4 [R2+0x2a300], R104 ;  /* 0x02a3006802007844 */ /* 0x0005e20000000200 */
        /* <DEDUP_REMOVED lines=8> */
[----:B-1----:R-:W-:Y:S01]  /*c910*/  FADD.FTZ R8, R11, R8 ;  /* 0x000000080b087221 */ /* 0x002fe20000010000 */
[----:B------:R-:W-:Y:S01]  /*c920*/  F2FP.BF16.F32.PACK_AB R90, R93, R92 ;  /* 0x0000005c5d5a723e */ /* 0x000fe200000010ff */
[----:B------:R-:W-:Y:S01]  /*c930*/  FADD.FTZ R3, R73, R4 ;  /* 0x0000000449037221 */ /* 0x000fe20000010000 */
[----:B------:R-:W-:Y:S01]  /*c940*/  F2FP.BF16.F32.PACK_AB R91, R95, R94 ;  /* 0x0000005e5f5b723e */ /* 0x000fe200000010ff */
[----:B------:R-:W-:Y:S01]  /*c950*/  FADD.FTZ R8, R75, R8 ;  /* 0x000000084b087221 */ /* 0x000fe20000010000 */
[----:B------:R-:W-:Y:S01]  /*c960*/  F2FP.BF16.F32.PACK_AB R80, R81, R80 ;  /* 0x000000505150723e */ /* 0x000fe200000010ff */
[----:B------:R-:W-:Y:S01]  /*c970*/  FADD.FTZ R4, R76, R3 ;  /* 0x000000034c047221 */ /* 0x000fe20000010000 */
[----:B------:R-:W-:Y:S01]  /*c980*/  F2FP.BF16.F32.PACK_AB R72, R73, R72 ;  /* 0x000000484948723e */ /* 0x000fe200000010ff */
[----:B------:R2:W-:Y:S01]  /*c990*/  STSM.16.M88.4 [R2+0x2d300], R88 ;  /* 0x02d3005802007844 */ /* 0x0005e20000000200 */
[----:B------:R-:W-:Y:S01]  /*c9a0*/  F2FP.BF16.F32.PACK_AB R81, R20, R17 ;  /* 0x000000111451723e */ /* 0x000fe200000010ff */
[----:B0-----:R-:W-:Y:S01]  /*c9b0*/  FADD.FTZ R8, R13, R8 ;  /* 0x000000080d087221 */ /* 0x001fe20000010000 */
[----:B------:R-:W-:Y:S01]  /*c9c0*/  F2FP.BF16.F32.PACK_AB R82, R85, R84 ;  /* 0x000000545552723e */ /* 0x000fe200000010ff */
[----:B------:R-:W-:Y:S01]  /*c9d0*/  FADD.FTZ R4, R7, R4 ;  /* 0x0000000407047221 */ /* 0x000fe20000010000 */
[----:B------:R-:W-:Y:S01]  /*c9e0*/  F2FP.BF16.F32.PACK_AB R83, R83, R86 ;  /* 0x000000565353723e */ /* 0x000fe200000010ff */
[----:B------:R-:W-:Y:S01]  /*c9f0*/  FADD.FTZ R3, R79, R8 ;  /* 0x000000084f037221 */ /* 0x000fe20000010000 */
[----:B------:R-:W-:Y:S01]  /*ca00*/  F2FP.BF16.F32.PACK_AB R73, R75, R11 ;  /* 0x0000000b4b49723e */ /* 0x000fe200000010ff */
[----:B------:R-:W-:Y:S01]  /*ca10*/  FMUL.FTZ R70, R70, R77 ;  /* 0x0000004d46467220 */ /* 0x000fe20000410000 */
[----:B------:R-:W-:Y:S01]  /*ca20*/  F2FP.BF16.F32.PACK_AB R74, R7, R76 ;  /* 0x0000004c074a723e */ /* 0x000fe200000010ff */
[----:B------:R2:W-:Y:S01]  /*ca30*/  STSM.16.M88.4 [R2+0x2eb00], R80 ;  /* 0x02eb005002007844 */ /* 0x0005e20000000200 */
[----:B------:R-:W-:Y:S01]  /*ca40*/  F2FP.BF16.F32.PACK_AB R75, R79, R13 ;  /* 0x0000000d4f4b723e */ /* 0x000fe200000010ff */
[----:B------:R-:W-:Y:S01]  /*ca50*/  FMUL.FTZ R71, R71, R77 ;  /* 0x0000004d47477220 */ /* 0x000fe20000410000 */
[----:B------:R-:W-:-:S02]  /*ca60*/  IMAD.MOV.U32 R7, RZ, RZ, R5 ;  /* 0x000000ffff077224 */ /* 0x000fc400078e0005 */
[----:B------:R-:W-:Y:S01]  /*ca70*/  IMAD.MOV.U32 R9, RZ, RZ, R0 ;  /* 0x000000ffff097224 */ /* 0x000fe200078e0000 */
[----:B------:R2:W-:Y:S01]  /*ca80*/  STSM.16.M88.4 [R2+0x30300], R72 ;  /* 0x0303004802007844 */ /* 0x0005e20000000200 */
        /* <DEDUP_REMOVED lines=8> */
.L_x_1885:
[----:B------:R-:W-:Y:S06]  /*cb10*/  BAR.ARV 0x8, 0x200 ;  /* 0x0208000000007b1d */ /* 0x000fec0000002000 */
[----:B------:R-:W-:Y:S05]  /*cb20*/  @!P0 BRA `(.L_x_1895) ;  /* 0x0000000000048947 */ /* 0x000fea0003800000 */
[----:B------:R-:W-:Y:S01]  /*cb30*/  BPT.TRAP 0x1 ;  /* 0x000000040000795c */ /* 0x000fe20000300000 */
.L_x_1895:
[----:B------:R-:W-:Y:S01]  /*cb40*/  ULEA UR5, UR36, UR37, 0x3 ;  /* 0x0000002524057291 */ /* 0x000fe2000f8e183f */
[----:B------:R-:W-:-:S05]  /*cb50*/  IMAD.U32 R6, RZ, RZ, UR38 ;  /* 0x00000026ff067e24 */ /* 0x000fca000f8e00ff */
[----:B------:R-:W-:-:S04]  /*cb60*/  SHF.L.U32 R6, R6, 0x1f, RZ ;  /* 0x0000001f06067819 */ /* 0x000fc800000006ff */
[----:B------:R0:W1:Y:S01]  /*cb70*/  SYNCS.PHASECHK.TRANS64.TRYWAIT P2, [UR5+0x31c50], R6 ;  /* 0x031c5006ff0075a7 */ /* 0x0000620008040145 */
[----:B------:R-:W-:Y:S05]  /*cb80*/  @!P0 BRA `(.L_x_1896) ;  /* 0x0000000000048947 */ /* 0x000fea0003800000 */
[----:B------:R-:W-:Y:S01]  /*cb90*/  BPT.TRAP 0x1 ;  /* 0x000000040000795c */ /* 0x000fe20000300000 */
.L_x_1896:
[----:B-1----:R-:W-:Y:S05]  /*cba0*/  @P2 BRA `(.L_x_1897) ;  /* 0x0000000000082947 */ /* 0x002fea0003800000 */
[----:B------:R-:W1:Y:S02]  /*cbb0*/  SYNCS.PHASECHK.TRANS64.TRYWAIT P0, [UR5+0x31c50], R6 ;  /* 0x031c5006ff0075a7 */ /* 0x000e640008000145 */
[----:B-1----:R-:W-:Y:S05]  /*cbc0*/  @!P0 BRA `(.L_x_1898) ;  /* 0x0000006c00f48947 */ /* 0x002fea0003800000 */
.L_x_1897:
[----:B------:R-:W-:Y:S01]  /*cbd0*/  UIADD3 UR37, UR37, 0x200, URZ ;  /* 0x0000020025257890 */ /* 0x000fe2000fffe03f */
[----:B------:R-:W-:Y:S01]  /*cbe0*/  WARPGROUP.ARRIVE ;  /* 0x00000000000079c5 */ /* 0x000fe20000000000 */
[----:B------:R-:W-:Y:S01]  /*cbf0*/  ULOP3.LUT UR60, UR60, 0x10000, URZ, 0xfc, !UPT ;  /* 0x000100003c3c7892 */ /* 0x000fe2000f8efc3f */
[----:B-1----:R-:W1:Y:S01]  /*cc00*/  SHFL.BFLY PT, R7, R4, 0x2, 0x1f ;  /* 0x0c401f0004077f89 */ /* 0x002e6200000e0000 */
[----:B------:R-:W-:Y:S01]  /*cc10*/  USHF.R.U32.HI UR37, URZ, 0x4, UR37 ;  /* 0x000000043f257899 */ /* 0x000fe20008011625 */
[----:B------:R-:W-:Y:S01]  /*cc20*/  R2UR UR7, R149 ;  /* 0x00000000950772ca */ /* 0x000fe200000e0000 */
[----:B------:R-:W-:Y:S01]  /*cc30*/  UMOV UR9, 0xc0000010 ;  /* 0xc000001000097882 */ /* 0x000fe20000000000 */
[----:B------:R-:W-:Y:S01]  /*cc40*/  UMOV UR11, 0x80000020 ;  /* 0x80000020000b7882 */ /* 0x000fe20000000000 */
[----:B------:R-:W-:Y:S01]  /*cc50*/  ULOP3.LUT UR37, UR37, 0x3fff, URZ, 0xc0, !UPT ;  /* 0x00003fff25257892 */ /* 0x000fe2000f8ec03f */
[----:B0-----:R-:W0:Y:S01]  /*cc60*/  SHFL.BFLY PT, R6, R3, 0x2, 0x1f ;  /* 0x0c401f0003067f89 */ /* 0x001e2200000e0000 */
[----:B------:R-:W-:Y:S01]  /*cc70*/  UMOV UR8, UR60 ;  /* 0x0000003c00087c82 */ /* 0x000fe20008000000 */
[----:B------:R-:W-:Y:S01]  /*cc80*/  IMAD.U32 R13, RZ, RZ, UR4 ;  /* 0x00000004ff0d7e24 */ /* 0x000fe2000f8e00ff */
[----:B------:R-:W-:Y:S01]  /*cc90*/  ULOP3.LUT UR6, UR37, 0x2400000, URZ, 0xfc, !UPT ;  /* 0x0240000025067892 */ /* 0x000fe2000f8efc3f */
[----:B--2---:R-:W-:-:S03]  /*cca0*/  IMAD.MOV.U32 R72, RZ, RZ, -0x800000 ;  /* 0xff800000ff487424 */ /* 0x004fc600078e00ff */
[----:B------:R-:W-:Y:S02]  /*ccb0*/  UIMAD UR6, UR36, 0x6c0, UR6 ;  /* 0x000006c0240678a4 */ /* 0x000fe4000f8e0206 */
[----:B------:R-:W-:Y:S02]  /*ccc0*/  UIADD3 UR36, UR36, 0x1, URZ ;  /* 0x0000000124247890 */ /* 0x000fe4000fffe03f */
[----:B------:R-:W-:Y:S02]  /*ccd0*/  UIADD3 UR7, UR7, 0x1, URZ ;  /* 0x0000000107077890 */ /* 0x000fe4000fffe03f */
        /* <DEDUP_REMOVED lines=12> */
[----:B------:R-:W-:Y:S01]  /*cda0*/  IMAD.U32 R149, RZ, RZ, UR7 ;  /* 0x00000007ff957e24 */ /* 0x000fe2000f8e00ff */
[----:B------:R-:W-:-:S02]  /*cdb0*/  USEL UR36, UR36, URZ, UP0 ;  /* 0x0000003f24247287 */ /* 0x000fc40008000000 */
[----:B------:R-:W1:Y:S01]  /*cdc0*/  SHFL.BFLY PT, R9, R8, 0x1, 0x1f ;  /* 0x0c201f0008097f89 */ /* 0x000e6200000e0000 */
[----:B0-----:R-:W-:Y:S01]  /*cdd0*/  FADD.FTZ R11, R7, R6 ;  /* 0x00000006070b7221 */ /* 0x001fe20000010000 */
[----:B------:R-:W-:Y:S01]  /*cde0*/  IMAD.U32 R7, RZ, RZ, UR4 ;  /* 0x00000004ff077e24 */ /* 0x000fe2000f8e00ff */
[----:B------:R-:W-:Y:S01]  /*cdf0*/  USEL UR4, URZ, 0x1, UP0 ;  /* 0x000000013f047887 */ /* 0x000fe20008000000 */
[----:B-1----:R-:W-:Y:S02]  /*ce00*/  FADD.FTZ R12, R8, R9 ;  /* 0x00000009080c7221 */ /* 0x002fe40000010000 */
[----:B------:R-:W-:Y:S01]  /*ce10*/  FSETP.NE.FTZ.AND P0, PT, R11, RZ, PT ;  /* 0x000000ff0b00720b */ /* 0x000fe20003f15000 */
[----:B------:R-:W-:Y:S01]  /*ce20*/  IMAD.U32 R8, RZ, RZ, UR5 ;  /* 0x00000005ff087e24 */ /* 0x000fe2000f8e00ff */
[----:B------:R-:W-:Y:S01]  /*ce30*/  ULOP3.LUT UR38, UR38, UR4, URZ, 0x3c, !UPT ;  /* 0x0000000426267292 */ /* 0x000fe2000f8e3c3f */
        /* <DEDUP_REMOVED lines=68> */
[----:B------:R1:W-:Y:S01]  /*d280*/  @!P1 SYNCS.ARRIVE.TRANS64.RED.A1T0 RZ, [R8+URZ], RZ ;  /* 0x000000ff08ff99a7 */ /* 0x0003e2000810043f */
[-C--:B---3--:R-:W-:Y:S01]  /*d290*/  FMUL.FTZ R73, R36, R4.reuse ;  /* 0x0000000424497220 */ /* 0x088fe20000410000 */
        /* <DEDUP_REMOVED lines=47> */
.L_x_1868:
        /* <DEDUP_REMOVED lines=10> */
[----:B------:R-:W-:Y:S01]  /*d630*/  R2UR UR11, R144 ;  /* 0x00000000900b72ca */ /* 0x000fe200000e0000 */
[----:B------:R-:W-:Y:S01]  /*d640*/  IMAD R9, R148, 0x20, R22 ;  /* 0x0000002094097824 */ /* 0x000fe200078e0216 */
[----:B------:R-:W-:-:S05]  /*d650*/  R2UR UR13, R145 ;  /* 0x00000000910d72ca */ /* 0x000fca00000e0000 */
[----:B------:R-:W-:Y:S01]  /*d660*/  BAR.SYNC.DEFER_BLOCKING 0x1, 0x180 ;  /* 0x0046000000007b1d */ /* 0x000fe20000010000 */
[----:B------:R-:W-:Y:S01]  /*d670*/  VIADD R87, R19, UR61 ;  /* 0x0000003d13577c36 */ /* 0x000fe20008000000 */
[----:B------:R-:W-:Y:S02]  /*d680*/  F2FP.BF16.F32.PACK_AB R6, R77, R6 ;  /* 0x000000064d06723e */ /* 0x000fe400000010ff */
[----:B------:R-:W-:Y:S01]  /*d690*/  F2FP.BF16.F32.PACK_AB R27, R64, R27 ;  /* 0x0000001b401b723e */ /* 0x000fe200000010ff */
[----:B------:R-:W-:-:S03]  /*d6a0*/  IMAD.MOV.U32 R58, RZ, RZ, R87 ;  /* 0x000000ffff3a7224 */ /* 0x000fc600078e0057 */
[----:B------:R-:W1:Y:S01]  /*d6b0*/  LDC R0, c[0x0][0xbe8] ;  /* 0x0002fa00ff007b82 */ /* 0x000e620000000800 */
[----:B------:R-:W-:Y:S01]  /*d6c0*/  ULDC.64 UR8, c[0x0][0xb90] ;  /* 0x0002e40000087ab9 */ /* 0x000fe20000000a00 */
[----:B------:R-:W-:Y:S01]  /*d6d0*/  F2FP.BF16.F32.PACK_AB R37, R38, R37 ;  /* 0x000000252625723e */ /* 0x000fe200000010ff */
[----:B------:R-:W-:Y:S01]  /*d6e0*/  ULDC.64 UR14, c[0x0][0x208] ;  /* 0x00008200000e7ab9 */ /* 0x000fe20000000a00 */
[----:B------:R-:W-:Y:S01]  /*d6f0*/  USHF.R.S32.HI UR10, URZ, 0x1f, UR11 ;  /* 0x0000001f3f0a7899 */ /* 0x000fe2000801140b */
[----:B------:R-:W-:Y:S01]  /*d700*/  F2FP.BF16.F32.PACK_AB R36, R65, R36 ;  /* 0x000000244124723e */ /* 0x000fe200000010ff */
[----:B------:R-:W-:Y:S01]  /*d710*/  USHF.R.S32.HI UR12, URZ, 0x1f, UR13 ;  /* 0x0000001f3f0c7899 */ /* 0x000fe2000801140d */
[----:B------:R-:W-:Y:S02]  /*d720*/  F2FP.BF16.F32.PACK_AB R38, R69, R68 ;  /* 0x000000444526723e */ /* 0x000fe400000010ff */
[----:B------:R-:W-:Y:S01]  /*d730*/  F2FP.BF16.F32.PACK_AB R39, R66, R39 ;  /* 0x000000274227723e */ /* 0x000fe200000010ff */
[----:B------:R-:W-:Y:S01]  /*d740*/  UMOV UR6, UR37 ;  /* 0x0000002500067c82 */ /* 0x000fe20008000000 */
[----:B0-----:R-:W-:Y:S01]  /*d750*/  UMOV UR7, UR5 ;  /* 0x0000000500077c82 */ /* 0x001fe20008000000 */
[----:B------:R-:W-:Y:S01]  /*d760*/  UIMAD UR5, UR10, UR8, URZ ;  /* 0x000000080a0572a4 */ /* 0x000fe2000f8e023f */
[----:B------:R-:W-:-:S02]  /*d770*/  IMAD.U32 R34, RZ, RZ, UR6 ;  /* 0x00000006ff227e24 */ /* 0x000fc4000f8e00ff */
[----:B------:R-:W-:Y:S01]  /*d780*/  IMAD.U32 R35, RZ, RZ, UR7 ;  /* 0x00000007ff237e24 */ /* 0x000fe2000f8e00ff */
[----:B------:R-:W-:Y:S02]  /*d790*/  UIMAD.WIDE.U32 UR6, UR11, UR8, URZ ;  /* 0x000000080b0672a5 */ /* 0x000fe4000f8e003f */
[----:B------:R-:W-:Y:S01]  /*d7a0*/  UIMAD UR5, UR11, UR9, UR5 ;  /* 0x000000090b0572a4 */ /* 0x000fe2000f8e0205 */
[--C-:B------:R-:W-:Y:S02]  /*d7b0*/  IMAD.WIDE R4, R153, 0x2, R34.reuse ;  /* 0x0000000299047825 */ /* 0x100fe400078e0222 */
[----:B------:R-:W-:Y:S01]  /*d7c0*/  ULDC.64 UR8, c[0x0][0xb98] ;  /* 0x0002e60000087ab9 */ /* 0x000fe20000000a00 */
[----:B------:R-:W-:Y:S01]  /*d7d0*/  UIADD3 UR7, UR7, UR5, URZ ;  /* 0x0000000507077290 */ /* 0x000fe2000fffe03f */
[----:B------:R-:W-:Y:S01]  /*d7e0*/  IMAD.WIDE R34, R9, 0x2, R34 ;  /* 0x0000000209227825 */ /* 0x000fe200078e0222 */
[C---:B------:R-:W-:Y:S01]  /*d7f0*/  IADD3 R31, P1, R4.reuse, 0x6000, RZ ;  /* 0x00006000041f7810 */ /* 0x040fe20007f3e0ff */
[----:B------:R-:W-:Y:S01]  /*d800*/  UIMAD UR5, UR12, UR8, URZ ;  /* 0x000000080c0572a4 */ /* 0x000fe2000f8e023f */
[----:B------:R-:W-:Y:S01]  /*d810*/  IADD3 R15, P0, R4, 0x6020, RZ ;  /* 0x00006020040f7810 */ /* 0x000fe20007f1e0ff */
[----:B------:R-:W-:Y:S01]  /*d820*/  UIMAD.WIDE.U32 UR6, UR13, UR8, UR6 ;  /* 0x000000080d0672a5 */ /* 0x000fe2000f8e0006 */
[----:B------:R-:W-:Y:S01]  /*d830*/  LOP3.LUT R16, R31, 0x180, RZ, 0xc0, !PT ;  /* 0x000001801f107812 */ /* 0x000fe200078ec0ff */
[----:B------:R-:W-:Y:S01]  /*d840*/  IMAD.X R25, RZ, RZ, R5, P1 ;  /* 0x000000ffff197224 */ /* 0x000fe200008e0605 */
[----:B-1----:R-:W-:Y:S01]  /*d850*/  ISETP.NE.AND P1, PT, R0, 0x1, PT ;  /* 0x000000010000780c */ /* 0x002fe20003f25270 */
[----:B------:R-:W-:Y:S01]  /*d860*/  UIMAD UR5, UR13, UR9, UR5 ;  /* 0x000000090d0572a4 */ /* 0x000fe2000f8e0205 */
[----:B------:R-:W-:-:S02]  /*d870*/  LOP3.LUT R14, R15, 0x180, RZ, 0xc0, !PT ;  /* 0x000001800f0e7812 */ /* 0x000fc400078ec0ff */
[----:B------:R-:W-:Y:S01]  /*d880*/  SHF.R.U64 R16, R16, 0x3, RZ ;  /* 0x0000000310107819 */ /* 0x000fe200000012ff */
[----:B------:R-:W-:Y:S01]  /*d890*/  ULDC.64 UR8, c[0x0][0xae8] ;  /* 0x0002ba0000087ab9 */ /* 0x000fe20000000a00 */
[----:B------:R-:W-:Y:S02]  /*d8a0*/  IADD3 R63, P5, R34, 0x7800, RZ ;  /* 0x00007800223f7810 */ /* 0x000fe40007fbe0ff */
[----:B------:R-:W-:Y:S02]  /*d8b0*/  SHF.R.U64 R14, R14, 0x3, RZ ;  /* 0x000000030e0e7819 */ /* 0x000fe400000012ff */
[----:B------:R-:W-:Y:S02]  /*d8c0*/  LOP3.LUT R9, R4, 0x180, RZ, 0xc0, !PT ;  /* 0x0000018004097812 */ /* 0x000fe400078ec0ff */
[----:B------:R-:W-:Y:S01]  /*d8d0*/  LOP3.LUT R24, R16, R31, RZ, 0x3c, !PT ;  /* 0x0000001f10187212 */ /* 0x000fe200078e3cff */
[----:B------:R-:W0:Y:S01]  /*d8e0*/  @P1 LDC R62, c[0x0][0xbec] ;  /* 0x0002fb00ff3e1b82 */ /* 0x000e220000000800 */
[----:B------:R-:W-:-:S02]  /*d8f0*/  LOP3.LUT R16, R63, 0x180, RZ, 0xc0, !PT ;  /* 0x000001803f107812 */ /* 0x000fc400078ec0ff */
[----:B------:R-:W-:Y:S01]  /*d900*/  LOP3.LUT R14, R14, R15, RZ, 0x3c, !PT ;  /* 0x0000000f0e0e7212 */ /* 0x000fe200078e3cff */
[--C-:B------:R-:W-:Y:S01]  /*d910*/  IMAD.X R15, RZ, RZ, R5.reuse, P0 ;  /* 0x000000ffff0f7224 */ /* 0x100fe200000e0605 */
[----:B------:R-:W-:Y:S02]  /*d920*/  SHF.R.U64 R9, R9, 0x3, RZ ;  /* 0x0000000309097819 */ /* 0x000fe400000012ff */
[----:B------:R-:W-:Y:S01]  /*d930*/  IADD3 R33, P0, R34, 0x1800, RZ ;  /* 0x0000180022217810 */ /* 0x000fe20007f1e0ff */
[----:B------:R-:W1:Y:S01]  /*d940*/  @P1 LDC R67, c[0x0][0xbf0] ;  /* 0x0002fc00ff431b82 */ /* 0x000e620000000800 */
[C---:B------:R-:W-:Y:S02]  /*d950*/  IADD3 R29, P2, R4.reuse, 0x3020, RZ ;  /* 0x00003020041d7810 */ /* 0x040fe40007f5e0ff */
[C---:B------:R-:W-:Y:S02]  /*d960*/  IADD3 R21, P3, R4.reuse, 0x3000, RZ ;  /* 0x0000300004157810 */ /* 0x040fe40007f7e0ff */
[----:B------:R-:W-:Y:S01]  /*d970*/  IADD3 R17, P4, R4, 0x20, RZ ;  /* 0x0000002004117810 */ /* 0x000fe20007f9e0ff */
[--C-:B------:R-:W-:Y:S01]  /*d980*/  IMAD.X R11, RZ, RZ, R5.reuse, P2 ;  /* 0x000000ffff0b7224 */ /* 0x100fe200010e0605 */
[----:B------:R-:W-:Y:S01]  /*d990*/  SHF.R.U64 R16, R16, 0x3, RZ ;  /* 0x0000000310107819 */ /* 0x000fe200000012ff */
[--C-:B------:R-:W-:Y:S01]  /*d9a0*/  IMAD.X R13, RZ, RZ, R5.reuse, P3 ;  /* 0x000000ffff0d7224 */ /* 0x100fe200018e0605 */
[----:B------:R-:W-:Y:S01]  /*d9b0*/  LOP3.LUT R4, R9, R4, RZ, 0x3c, !PT ;  /* 0x0000000409047212 */ /* 0x000fe200078e3cff */
[----:B------:R-:W-:Y:S01]  /*d9c0*/  IMAD.X R9, RZ, RZ, R5, P4 ;  /* 0x000000ffff097224 */ /* 0x000fe200020e0605 */
[----:B------:R-:W-:-:S02]  /*d9d0*/  LOP3.LUT R32, R33, 0x180, RZ, 0xc0, !PT ;  /* 0x0000018021207812 */ /* 0x000fc400078ec0ff */
[----:B------:R-:W-:Y:S02]  /*d9e0*/  LOP3.LUT R16, R16, R63, RZ, 0x3c, !PT ;  /* 0x0000003f10107212 */ /* 0x000fe400078e3cff */
[----:B------:R-:W-:Y:S01]  /*d9f0*/  MOV R63, R4 ;  /* 0x00000004003f7202 */ /* 0x000fe20000000f00 */
[----:B0-----:R-:W-:Y:S01]  /*da00*/  @P1 IMAD.HI.U32 R62, R87, R62, RZ ;  /* 0x0000003e573e1227 */ /* 0x001fe200078e00ff */
[----:B------:R-:W-:Y:S02]  /*da10*/  LOP3.LUT R10, R29, 0x180, RZ, 0xc0, !PT ;  /* 0x000001801d0a7812 */ /* 0x000fe400078ec0ff */
[----:B------:R-:W-:Y:S02]  /*da20*/  F2FP.BF16.F32.PACK_AB R4, R78, R7 ;  /* 0x000000074e04723e */ /* 0x000fe400000010ff */
[----:B------:R-:W-:Y:S02]  /*da30*/  SHF.R.U64 R32, R32, 0x3, RZ ;  /* 0x0000000320207819 */ /* 0x000fe400000012ff */
[----:B------:R-:W-:-:S02]  /*da40*/  F2FP.BF16.F32.PACK_AB R5, R86, R83 ;  /* 0x000000535605723e */ /* 0x000fc400000010ff */
[----:B-1----:R-:W-:Y:S02]  /*da50*/  @P1 SHF.R.U32.HI R58, RZ, R67, R62 ;  /* 0x00000043ff3a1219 */ /* 0x002fe4000001163e */
[----:B------:R-:W-:Y:S02]  /*da60*/  F2FP.BF16.F32.PACK_AB R7, R85, R84 ;  /* 0x000000545507723e */ /* 0x000fe400000010ff */
[----:B------:R-:W-:Y:S01]  /*da70*/  MOV R67, R14 ;  /* 0x0000000e00437202 */ /* 0x000fe20000000f00 */
[--C-:B------:R-:W-:Y:S01]  /*da80*/  IMAD.MOV R71, RZ, RZ, -R58.reuse ;  /* 0x000000ffff477224 */ /* 0x100fe200078e0a3a */
[----:B------:R-:W-:Y:S01]  /*da90*/  SHF.R.U64 R10, R10, 0x3, RZ ;  /* 0x000000030a0a7819 */ /* 0x000fe200000012ff */
[----:B------:R0:W-:Y:S01]  /*daa0*/  STSM.16.M88.4 [R63], R4 ;  /* 0x000000043f007844 */ /* 0x0001e20000000200 */
[----:B------:R-:W-:Y:S01]  /*dab0*/  LOP3.LUT R32, R32, R33, RZ, 0x3c, !PT ;  /* 0x0000002120207212 */ /* 0x000fe200078e3cff */
[----:B------:R-:W-:Y:S01]  /*dac0*/  IMAD R15, R0, R71, R87 ;  /* 0x00000047000f7224 */ /* 0x000fe200078e0257 */
[----:B------:R-:W-:Y:S01]  /*dad0*/  MOV R77, R24 ;  /* 0x00000018004d7202 */ /* 0x000fe20000000f00 */
[----:B------:R-:W-:Y:S01]  /*dae0*/  IMAD.X R33, RZ, RZ, R35, P0 ;  /* 0x000000ffff217224 */ /* 0x000fe200000e0623 */
[----:B------:R-:W-:Y:S01]  /*daf0*/  SHF.R.S32.HI R14, RZ, 0x1f, R58 ;  /* 0x0000001fff0e7819 */ /* 0x000fe2000001143a */
[----:B------:R-:W-:Y:S01]  /*db00*/  IMAD.U32 R25, RZ, RZ, UR5 ;  /* 0x00000005ff197e24 */ /* 0x000fe2000f8e00ff */
[----:B------:R-:W-:Y:S01]  /*db10*/  LOP3.LUT R10, R10, R29, RZ, 0x3c, !PT ;  /* 0x0000001d0a0a7212 */ /* 0x000fe200078e3cff */
[----:B------:R-:W-:Y:S01]  /*db20*/  ULDC UR5, c[0x0][0xa88] ;  /* 0x0002a20000057ab9 */ /* 0x000fe20000000800 */
[----:B------:R-:W-:-:S02]  /*db30*/  IADD3 R29, P3, R34, 0x4800, RZ ;  /* 0x00004800221d7810 */ /* 0x000fc40007f7e0ff */
[----:B------:R-:W-:Y:S02]  /*db40*/  IADD3 R31, P2, R34, 0x3000, RZ ;  /* 0x00003000221f7810 */ /* 0x000fe40007f5e0ff */
[----:B------:R-:W-:Y:S02]  /*db50*/  LOP3.LUT R28, R29, 0x180, RZ, 0xc0, !PT ;  /* 0x000001801d1c7812 */ /* 0x000fe400078ec0ff */
[----:B------:R-:W-:Y:S02]  /*db60*/  LOP3.LUT R8, R17, 0x180, RZ, 0xc0, !PT ;  /* 0x0000018011087812 */ /* 0x000fe400078ec0ff */
[----:B0-----:R-:W-:Y:S01]  /*db70*/  IADD3 R4, P0, R58, UR6, RZ ;  /* 0x000000063a047c10 */ /* 0x001fe2000ff1e0ff */
[----:B------:R-:W-:Y:S01]  /*db80*/  IMAD R58, R0, UR5, RZ ;  /* 0x00000005003a7c24 */ /* 0x000fe2000f8e02ff */
[----:B------:R-:W-:Y:S02]  /*db90*/  SHF.R.S32.HI R6, RZ, 0x1f, R15 ;  /* 0x0000001fff067819 */ /* 0x000fe4000001140f */
[----:B------:R-:W-:Y:S01]  /*dba0*/  IADD3.X R5, R14, UR7, R25, P0, !PT ;  /* 0x000000070e057c10 */ /* 0x000fe200087fe419 */
[----:B------:R-:W-:Y:S01]  /*dbb0*/  ULDC.64 UR6, c[0x0][0xb88] ;  /* 0x0002e20000067ab9 */ /* 0x000fe20000000a00 */
[----:B------:R-:W-:Y:S01]  /*dbc0*/  LOP3.LUT R30, R31, 0x180, RZ, 0xc0, !PT ;  /* 0x000001801f1e7812 */ /* 0x000fe200078ec0ff */
[----:B------:R-:W-:Y:S01]  /*dbd0*/  IMAD R6, R6, UR6, RZ ;  /* 0x0000000606067c24 */ /* 0x000fe2000f8e02ff */
[----:B------:R-:W-:Y:S01]  /*dbe0*/  LOP3.LUT R12, R21, 0x180, RZ, 0xc0, !PT ;  /* 0x00000180150c7812 */ /* 0x000fe200078ec0ff */
[----:B------:R-:W-:Y:S01]  /*dbf0*/  IMAD.WIDE.U32 R4, R15, UR6, R4 ;  /* 0x000000060f047c25 */ /* 0x000fe2000f8e0004 */
[----:B------:R-:W-:-:S02]  /*dc00*/  SHF.R.U64 R28, R28, 0x3, RZ ;  /* 0x000000031c1c7819 */ /* 0x000fc400000012ff */
[----:B------:R-:W-:Y:S01]  /*dc10*/  MOV R78, R10 ;  /* 0x0000000a004e7202 */ /* 0x000fe20000000f00 */
[----:B------:R-:W-:Y:S01]  /*dc20*/  IMAD R15, R15, UR7, R6 ;  /* 0x000000070f0f7c24 */ /* 0x000fe2000f8e0206 */
[----:B------:R-:W-:Y:S01]  /*dc30*/  SHF.R.U64 R8, R8, 0x3, RZ ;  /* 0x0000000308087819 */ /* 0x000fe200000012ff */
[----:B------:R-:W-:Y:S01]  /*dc40*/  VIADD R11, R152, UR61 ;  /* 0x0000003d980b7c36 */ /* 0x000fe20008000000 */
[----:B------:R-:W-:Y:S01]  /*dc50*/  SHF.R.U64 R30, R30, 0x3, RZ ;  /* 0x000000031e1e7819 */ /* 0x000fe200000012ff */
[----:B------:R-:W-:Y:S01]  /*dc60*/  ULDC.64 UR6, c[0x0][0xb50] ;  /* 0x0002d40000067ab9 */ /* 0x000fe20000000a00 */
[----:B------:R-:W-:Y:S01]  /*dc70*/  SHF.R.U64 R12, R12, 0x3, RZ ;  /* 0x000000030c0c7819 */ /* 0x000fe200000012ff */
[----:B------:R-:W-:Y:S01]  /*dc80*/  VIADD R7, R11, 0x8 ;  /* 0x000000080b077836 */ /* 0x000fe20000000000 */
[----:B------:R-:W-:Y:S01]  /*dc90*/  LOP3.LUT R28, R28, R29, RZ, 0x3c, !PT ;  /* 0x0000001d1c1c7212 */ /* 0x000fe200078e3cff */
[----:B------:R-:W-:Y:S01]  /*dca0*/  IMAD.X R29, RZ, RZ, R35, P3 ;  /* 0x000000ffff1d7224 */ /* 0x000fe200018e0623 */
[----:B------:R-:W-:Y:S01]  /*dcb0*/  LOP3.LUT P0, RZ, R150, 0x3, RZ, 0xc0, !PT ;  /* 0x0000000396ff7812 */ /* 0x000fe2000780c0ff */
[----:B------:R-:W-:Y:S01]  /*dcc0*/  IMAD.IADD R5, R5, 0x1, R15 ;  /* 0x0000000105057824 */ /* 0x000fe200078e020f */
[----:B------:R-:W-:-:S02]  /*dcd0*/  LEA R85, P3, R4, UR6, 0x2 ;  /* 0x0000000604557c11 */ /* 0x000fc4000f8610ff */
[----:B------:R-:W-:Y:S02]  /*dce0*/  LOP3.LUT R8, R8, R17, RZ, 0x3c, !PT ;  /* 0x0000001108087212 */ /* 0x000fe400078e3cff */
[----:B------:R-:W-:Y:S01]  /*dcf0*/  LOP3.LUT R30, R30, R31, RZ, 0x3c, !PT ;  /* 0x0000001f1e1e7212 */ /* 0x000fe200078e3cff */
[----:B------:R-:W-:Y:S01]  /*dd00*/  IMAD.X R31, RZ, RZ, R35, P2 ;  /* 0x000000ffff1f7224 */ /* 0x000fe200010e0623 */
[----:B------:R-:W-:Y:S01]  /*dd10*/  LOP3.LUT R12, R12, R21, RZ, 0x3c, !PT ;  /* 0x000000150c0c7212 */ /* 0x000fe200078e3cff */
[----:B------:R-:W-:Y:S01]  /*dd20*/  SHFL.IDX PT, R62, R85, RZ, 0x1c1f ;  /* 0x001c1fff553e7589 */ /* 0x000fe200000e0000 */
[-C--:B------:R-:W-:Y:S02]  /*dd30*/  ISETP.GE.OR P2, PT, R11, R58.reuse, P0 ;  /* 0x0000003a0b00720c */ /* 0x080fe40000746670 */
[----:B------:R-:W-:Y:S01]  /*dd40*/  ISETP.GE.OR P0, PT, R7, R58, P0 ;  /* 0x0000003a0700720c */ /* 0x000fe20000706670 */
[----:B------:R-:W-:Y:S01]  /*dd50*/  SHFL.IDX PT, R70, R85, 0x1, 0x1c1f ;  /* 0x003c1f0055467f89 */ /* 0x000fe200000e0000 */
[----:B------:R-:W-:-:S02]  /*dd60*/  LEA.HI.X R86, R4, UR7, R5, 0x2, P3 ;  /* 0x0000000704567c11 */ /* 0x000fc400098f1405 */
[----:B------:R-:W-:Y:S02]  /*dd70*/  MOV R84, R8 ;  /* 0x0000000800547202 */ /* 0x000fe40000000f00 */
[----:B------:R-:W-:Y:S01]  /*dd80*/  F2FP.BF16.F32.PACK_AB R4, R75, R74 ;  /* 0x0000004a4b04723e */ /* 0x000fe200000010ff */
[----:B------:R-:W0:Y:S01]  /*dd90*/  SHFL.IDX PT, R63, R86, RZ, 0x1c1f ;  /* 0x001c1fff563f7589 */ /* 0x000e2200000e0000 */
[----:B------:R-:W-:Y:S02]  /*dda0*/  F2FP.BF16.F32.PACK_AB R5, R81, R80 ;  /* 0x000000505105723e */ /* 0x000fe400000010ff */
[----:B------:R-:W-:Y:S01]  /*ddb0*/  F2FP.BF16.F32.PACK_AB R6, R76, R73 ;  /* 0x000000494c06723e */ /* 0x000fe200000010ff */
[----:B------:R-:W1:Y:S01]  /*ddc0*/  SHFL.IDX PT, R71, R86, 0x1, 0x1c1f ;  /* 0x003c1f0056477f89 */ /* 0x000e6200000e0000 */
[----:B------:R-:W-:Y:S02]  /*ddd0*/  F2FP.BF16.F32.PACK_AB R7, R82, R79 ;  /* 0x0000004f5207723e */ /* 0x000fe400000010ff */
        /* <DEDUP_REMOVED lines=14> */
[----:B------:R-:W-:Y:S02]  /*dec0*/  F2FP.BF16.F32.PACK_AB R26, R61, R60 ;  /* 0x0000003c3d1a723e */ /* 0x000fe400000010ff */
[C---:B------:R-:W-:Y:S01]  /*ded0*/  IADD3 R21, P4, R34.reuse, 0x6000, RZ ;  /* 0x0000600022157810 */ /* 0x040fe20007f9e0ff */
[----:B------:R-:W-:Y:S01]  /*dee0*/  UIMAD UR5, UR10, UR8, URZ ;  /* 0x000000080a0572a4 */ /* 0x000fe2000f8e023f */
[----:B------:R-:W-:Y:S01]  /*def0*/  LOP3.LUT R17, R34, 0x180, RZ, 0xc0, !PT ;  /* 0x0000018022117812 */ /* 0x000fe200078ec0ff */
[----:B------:R-:W-:Y:S01]  /*df00*/  STSM.16.M88.4 [R77], R24 ;  /* 0x000000184d007844 */ /* 0x000fe20000000200 */
[----:B------:R-:W-:Y:S01]  /*df10*/  LOP3.LUT R20, R21, 0x180, RZ, 0xc0, !PT ;  /* 0x0000018015147812 */ /* 0x000fe200078ec0ff */
[----:B--2---:R-:W2:Y:S02]  /*df20*/  @P1 LDC R13, c[0x0][0xbec] ;  /* 0x0002fb00ff0d1b82 */ /* 0x004ea40000000800 */
[----:B------:R-:W-:Y:S01]  /*df30*/  STSM.16.M88.4 [R67], R36 ;  /* 0x0000002443007844 */ /* 0x000fe20000000200 */
[----:B------:R-:W-:-:S05]  /*df40*/  SHF.R.U64 R20, R20, 0x3, RZ ;  /* 0x0000000314147819 */ /* 0x000fca00000012ff */
[----:B------:R-:W3:Y:S08]  /*df50*/  @P1 LDC R15, c[0x0][0xbf0] ;  /* 0x0002fc00ff0f1b82 */ /* 0x000ef00000000800 */
[----:B------:R-:W-:Y:S01]  /*df60*/  BAR.SYNC.DEFER_BLOCKING 0x1, 0x180 ;  /* 0x0046000000007b1d */ /* 0x000fe20000010000 */
[----:B------:R-:W-:Y:S01]  /*df70*/  LOP3.LUT R20, R20, R21, RZ, 0x3c, !PT ;  /* 0x0000001514147212 */ /* 0x000fe200078e3cff */
[----:B------:R-:W-:Y:S01]  /*df80*/  IMAD.X R21, RZ, RZ, R35, P4 ;  /* 0x000000ffff157224 */ /* 0x000fe200020e0623 */
[----:B------:R-:W-:Y:S01]  /*df90*/  UIMAD.WIDE.U32 UR6, UR11, UR8, URZ ;  /* 0x000000080b0672a5 */ /* 0x000fe2000f8e003f */
[----:B------:R-:W-:Y:S01]  /*dfa0*/  SHF.R.U64 R17, R17, 0x3, RZ ;  /* 0x0000000311117819 */ /* 0x000fe200000012ff */
[----:B------:R-:W-:-:S03]  /*dfb0*/  UIMAD UR5, UR11, UR9, UR5 ;  /* 0x000000090b0572a4 */ /* 0x000fc6000f8e0205 */
[----:B------:R-:W-:Y:S01]  /*dfc0*/  ULDC.64 UR10, c[0x0][0xaf0] ;  /* 0x0002bc00000a7ab9 */ /* 0x000fe20000000a00 */
[----:B------:R-:W-:Y:S01]  /*dfd0*/  UIADD3 UR7, UR7, UR5, URZ ;  /* 0x0000000507077290 */ /* 0x000fe2000fffe03f */
[----:B------:R-:W-:Y:S01]  /*dfe0*/  LOP3.LUT R34, R17, R34, RZ, 0x3c, !PT ;  /* 0x0000002211227212 */ /* 0x000fe200078e3cff */
[----:B------:R-:W-:Y:S01]  /*dff0*/  UIMAD UR8, UR12, UR10, URZ ;  /* 0x0000000a0c0872a4 */ /* 0x000fe2000f8e023f */
[----:B------:R-:W-:Y:S01]  /*e000*/  IMAD.X R17, RZ, RZ, R35, P5 ;  /* 0x000000ffff117224 */ /* 0x000fe200028e0623 */
[----:B0-----:R0:W-:Y:S04]  /*e010*/  @!P2 ST.E desc[UR14][R62.64], R3 ;  /* 0x000000033e00a985 */ /* 0x0011e8000c10190e */
[----:B-1----:R1:W-:Y:S04]  /*e020*/  @!P0 ST.E desc[UR14][R70.64], R72 ;  /* 0x0000004846008985 */ /* 0x0023e8000c10190e */
[----:B------:R4:W5:Y:S01]  /*e030*/  LD.E.128 R52, desc[UR14][R20.64] ;  /* 0x0000000e14347980 */ /* 0x000962000c101d00 */
[----:B0-----:R-:W-:Y:S01]  /*e040*/  IMAD R3, R147, 0x60, R148 ;  /* 0x0000006093037824 */ /* 0x001fe200078e0294 */
[----:B------:R-:W-:-:S02]  /*e050*/  UIMAD UR5, UR13, UR11, UR8 ;  /* 0x0000000b0d0572a4 */ /* 0x000fc4000f8e0208 */
[----:B------:R-:W5:Y:S01]  /*e060*/  LD.E.128 R44, desc[UR14][R34.64] ;  /* 0x0000000e222c7980 */ /* 0x000f62000c101d00 */
[----:B------:R-:W-:Y:S01]  /*e070*/  UIMAD.WIDE.U32 UR6, UR13, UR10, UR6 ;  /* 0x0000000a0d0672a5 */ /* 0x000fe2000f8e0006 */
[----:B------:R-:W-:Y:S01]  /*e080*/  ULDC.64 UR8, c[0x0][0xae0] ;  /* 0x0002b80000087ab9 */ /* 0x000fe20000000a00 */
[----:B----4-:R-:W-:Y:S01]  /*e090*/  VIADD R20, R3, UR61 ;  /* 0x0000003d03147c36 */ /* 0x010fe20008000000 */
[----:B------:R-:W5:Y:S03]  /*e0a0*/  LD.E.128 R40, desc[UR14][R32.64] ;  /* 0x0000000e20287980 */ /* 0x000f66000c101d00 */
[----:B--2---:R-:W-:Y:S01]  /*e0b0*/  @P1 IMAD.HI.U32 R12, R20, R13, RZ ;  /* 0x0000000d140c1227 */ /* 0x004fe200078e00ff */
[----:B------:R-:W5:Y:S03]  /*e0c0*/  LD.E.128 R48, desc[UR14][R30.64] ;  /* 0x0000000e1e307980 */ /* 0x000f66000c101d00 */
[----:B------:R-:W-:Y:S01]  /*e0d0*/  IMAD.MOV.U32 R3, RZ, RZ, R20 ;  /* 0x000000ffff037224 */ /* 0x000fe200078e0014 */
[----:B---3--:R-:W-:Y:S01]  /*e0e0*/  @P1 SHF.R.U32.HI R3, RZ, R15, R12 ;  /* 0x0000000fff031219 */ /* 0x008fe2000001160c */
[----:B------:R-:W-:Y:S01]  /*e0f0*/  UIADD3 UR5, UR7, UR5, URZ ;  /* 0x0000000507057290 */ /* 0x000fe2000fffe03f */
[----:B------:R-:W5:Y:S02]  /*e100*/  LD.E.128 R4, desc[UR14][R28.64] ;  /* 0x0000000e1c047980 */ /* 0x000f64000c101d00 */
[--C-:B------:R-:W-:Y:S01]  /*e110*/  SHF.R.S32.HI R14, RZ, 0x1f, R3.reuse ;  /* 0x0000001fff0e7819 */ /* 0x100fe20000011403 */
[----:B------:R-:W-:Y:S01]  /*e120*/  IMAD.MOV R15, RZ, RZ, -R3 ;  /* 0x000000ffff0f7224 */ /* 0x000fe200078e0a03 */
[----:B------:R0:W5:Y:S01]  /*e130*/  LD.E.128 R8, desc[UR14][R16.64] ;  /* 0x0000000e10087980 */ /* 0x000162000c101d00 */
[----:B------:R-:W-:-:S02]  /*e140*/  IMAD.U32 R13, RZ, RZ, UR7 ;  /* 0x00000007ff0d7e24 */ /* 0x000fc4000f8e00ff */
[----:B------:R-:W-:Y:S01]  /*e150*/  IMAD R15, R0, R15, R20 ;  /* 0x0000000f000f7224 */ /* 0x000fe200078e0214 */
[----:B------:R-:W-:Y:S01]  /*e160*/  @!PT LDS RZ, [RZ] ;  /* 0x00000000fffff984 */ /* 0x000fe20000000800 */
[----:B------:R-:W-:Y:S01]  /*e170*/  @!PT LDS RZ, [RZ] ;  /* 0x00000000fffff984 */ /* 0x000fe20000000800 */
[----:B------:R-:W-:Y:S01]  /*e180*/  @!PT LDS RZ, [RZ] ;  /* 0x00000000fffff984 */ /* 0x000fe20000000800 */
[----:B------:R-:W-:Y:S01]  /*e190*/  @!PT LDS RZ, [RZ] ;  /* 0x00000000fffff984 */ /* 0x000fe20000000800 */
[----:B------:R2:W-:Y:S06]  /*e1a0*/  MEMBAR.ALL.CTA ;  /* 0x0000000000007992 */ /* 0x0005ec0000008000 */
[----:B--2---:R-:W2:Y:S01]  /*e1b0*/  FENCE.VIEW.ASYNC.S ;  /* 0x00000000000073c6 */ /* 0x004ea20000000000 */
        /* <DEDUP_REMOVED lines=19> */
[----:B--2---:R1:W0:Y:S01]  /*e2f0*/  SHFL.IDX PT, R14, R0, RZ, 0x1c1f ;  /* 0x001c1fff000e7589 */ /* 0x00422200000e0000 */
[----:B------:R-:W-:Y:S01]  /*e300*/  BSSY B1, `(.L_x_1901) ;  /* 0x0000011000017945 */ /* 0x000fe20003800000 */
[----:B------:R-:W-:Y:S02]  /*e310*/  SYNCS.ARRIVE.TRANS64.RED.A1T0 RZ, [UR5], RZ ;  /* 0x000000ffffff79a7 */ /* 0x000fe40008100405 */
[----:B------:R1:W2:Y:S01]  /*e320*/  SHFL.IDX PT, R15, R24, RZ, 0x1c1f ;  /* 0x001c1fff180f7589 */ /* 0x0002a200000e0000 */
[----:B------:R-:W-:Y:S05]  /*e330*/  @P0 BRA `(.L_x_1902) ;  /* 0x0000000000340947 */ /* 0x000fea0003800000 */
[----:B------:R-:W-:Y:S01]  /*e340*/  ULDC UR5, c[0x0][0xac8] ;  /* 0x0002b20000057ab9 */ /* 0x000fe20000000800 */
[----:B------:R-:W-:Y:S01]  /*e350*/  ULDC.64 UR6, c[0x0][0x208] ;  /* 0x0000820000067ab9 */ /* 0x000fe20000000a00 */
[----:B------:R-:W-:Y:S02]  /*e360*/  ISETP.GE.AND P1, PT, R23, UR5, PT ;  /* 0x0000000517007c0c */ /* 0x000fe4000bf26270 */
[----:B------:R-:W-:Y:S02]  /*e370*/  ISETP.GE.AND P2, PT, R146, UR5, PT ;  /* 0x0000000592007c0c */ /* 0x000fe4000bf46270 */
[----:B------:R-:W-:-:S09]  /*e380*/  ISETP.GE.AND P0, PT, R22, UR5, PT ;  /* 0x0000000516007c0c */ /* 0x000fd2000bf06270 */
[CC--:B0-----:R-:W-:Y:S02]  /*e390*/  @!P1 LEA R16, P3, R23.reuse, R14.reuse, 0x1 ;  /* 0x0000000e17109211 */ /* 0x0c1fe400078608ff */
[----:B------:R-:W-:Y:S02]  /*e3a0*/  @!P2 LEA R20, P4, R146, R14, 0x1 ;  /* 0x0000000e9214a211 */ /* 0x000fe400078808ff */
[----:B--2---:R-:W-:Y:S01]  /*e3b0*/  @!P0 IMAD.WIDE R12, R22, 0x2, R14 ;  /* 0x00000002160c8825 */ /* 0x004fe200078e020e */
[-C--:B------:R-:W-:Y:S02]  /*e3c0*/  @!P1 LEA.HI.X R17, R23, R15.reuse, R156, 0x1, P3 ;  /* 0x0000000f17119211 */ /* 0x080fe400018f0c9c */
[----:B------:R-:W-:Y:S02]  /*e3d0*/  @!P2 LEA.HI.X R21, R146, R15, R155, 0x1, P4 ;  /* 0x0000000f9215a211 */ /* 0x000fe400020f0c9b */
[----:B-----5:R3:W-:Y:S04]  /*e3e0*/  @!P0 ST.E.128 desc[UR6][R12.64], R44 ;  /* 0x0000002c0c008985 */ /* 0x0207e8000c101d06 */
[----:B------:R3:W-:Y:S04]  /*e3f0*/  @!P1 ST.E.128 desc[UR6][R16.64], R48 ;  /* 0x0000003010009985 */ /* 0x0007e8000c101d06 */
[----:B------:R3:W-:Y:S02]  /*e400*/  @!P2 ST.E.128 desc[UR6][R20.64], R52 ;  /* 0x000000341400a985 */ /* 0x0007e4000c101d06 */
.L_x_1902:
[----:B------:R-:W-:Y:S05]  /*e410*/  BSYNC B1 ;  /* 0x0000000000017941 */ /* 0x000fea0003800000 */
.L_x_1901:
[----:B------:R-:W-:Y:S01]  /*e420*/  VIADD R3, R25, 0x60 ;  /* 0x0000006019037836 */ /* 0x000fe20000000000 */
[----:B--2---:R2:W4:Y:S04]  /*e430*/  SHFL.IDX PT, R15, R24, 0x1, 0x1c1f ;  /* 0x003c1f00180f7f89 */ /* 0x00452800000e0000 */
[----:B------:R-:W-:Y:S01]  /*e440*/  ISETP.GE.AND P0, PT, R3, R58, PT ;  /* 0x0000003a0300720c */ /* 0x000fe20003f06270 */
[----:B0-----:R2:W0:-:S12]  /*e450*/  SHFL.IDX PT, R14, R0, 0x1, 0x1c1f ;  /* 0x003c1f00000e7f89 */ /* 0x00141800000e0000 */
[----:B--2---:R-:W-:Y:S05]  /*e460*/  @P0 BRA `(.L_x_1903) ;  /* 0x0000000800500947 */ /* 0x004fea0003800000 */
[----:B------:R-:W-:Y:S01]  /*e470*/  ULDC UR5, c[0x0][0xac8] ;  /* 0x0002b20000057ab9 */ /* 0x000fe20000000800 */
[----:B------:R-:W-:Y:S01]  /*e480*/  ULDC.64 UR6, c[0x0][0x208] ;  /* 0x0000820000067ab9 */ /* 0x000fe20000000a00 */
[----:B------:R-:W-:Y:S02]  /*e490*/  ISETP.GE.AND P2, PT, R23, UR5, PT ;  /* 0x0000000517007c0c */ /* 0x000fe4000bf46270 */
[----:B------:R-:W-:-:S11]  /*e4a0*/  ISETP.GE.AND P1, PT, R22, UR5, PT ;  /* 0x0000000516007c0c */ /* 0x000fd6000bf26270 */
[C---:B0--3--:R-:W-:Y:S02]  /*e4b0*/  @!P2 LEA R16, P0, R23.reuse, R14, 0x1 ;  /* 0x0000000e1710a211 */ /* 0x049fe400078008ff */
[----:B----4-:R-:W-:Y:S02]  /*e4c0*/  @!P1 IMAD.WIDE R12, R22, 0x2, R14 ;  /* 0x00000002160c9825 */ /* 0x010fe400078e020e */
[----:B------:R-:W-:Y:S02]  /*e4d0*/  @!P2 LEA.HI.X R17, R23, R15, R156, 0x1, P0 ;  /* 0x0000000f1711a211 */ /* 0x000fe400000f0c9c */
[----:B------:R-:W-:Y:S01]  /*e4e0*/  ISETP.GE.AND P0, PT, R146, UR5, PT ;  /* 0x0000000592007c0c */ /* 0x000fe2000bf06270 */
[----:B-----5:R2:W-:Y:S04]  /*e4f0*/  @!P1 ST.E.128 desc[UR6][R12.64], R40 ;  /* 0x000000280c009985 */ /* 0x0205e8000c101d06 */
[----:B------:R2:W-:Y:S08]  /*e500*/  @!P2 ST.E.128 desc[UR6][R16.64], R4 ;  /* 0x000000041000a985 */ /* 0x0005f0000c101d06 */
[----:B------:R-:W-:Y:S05]  /*e510*/  @P0 BRA `(.L_x_1903) ;  /* 0x0000000800240947 */ /* 0x000fea0003800000 */
[----:B--2---:R-:W-:Y:S01]  /*e520*/  LEA R4, P0, R146, R14, 0x1 ;  /* 0x0000000e92047211 */ /* 0x004fe200078008ff */
[----:B------:R-:W-:-:S03]  /*e530*/  ULDC.64 UR6, c[0x0][0x208] ;  /* 0x0000820000067ab9 */ /* 0x000fc60000000a00 */
[----:B------:R-:W-:-:S05]  /*e540*/  LEA.HI.X R5, R146, R15, R155, 0x1, P0 ;  /* 0x0000000f92057211 */ /* 0x000fca00000f0c9b */
[----:B------:R0:W-:Y:S01]  /*e550*/  ST.E.128 desc[UR6][R4.64], R8 ;  /* 0x0000000804007985 */ /* 0x0001e2000c101d06 */
[----:B------:R-:W-:Y:S05]  /*e560*/  BRA `(.L_x_1903) ;  /* 0x0000000800107947 */ /* 0x000fea0003800000 */
.L_x_1900:
[----:B------:R-:W0:Y:S01]  /*e570*/  LDC R10, c[0x0][0xbe8] ;  /* 0x0002fa00ff0a7b82 */ /* 0x000e220000000800 */
[----:B------:R-:W-:Y:S01]  /*e580*/  R2UR UR6, R144 ;  /* 0x00000000900672ca */ /* 0x000fe200000e0000 */
[----:B------:R-:W-:Y:S01]  /*e590*/  BSSY B1, `(.L_x_1904) ;  /* 0x0000035000017945 */ /* 0x000fe20003800000 */
[----:B------:R-:W-:Y:S01]  /*e5a0*/  R2UR UR5, R145 ;  /* 0x00000000910572ca */ /* 0x000fe200000e0000 */
[----:B------:R-:W-:Y:S01]  /*e5b0*/  IMAD R8, R147, 0x60, R148 ;  /* 0x0000006093087824 */ /* 0x000fe200078e0294 */
[----:B------:R-:W-:-:S09]  /*e5c0*/  ISETP.GE.AND P0, PT, R157, 0xc0, PT ;  /* 0x000000c09d00780c */ /* 0x000fd20003f06270 */
[----:B------:R-:W-:Y:S02]  /*e5d0*/  USHF.R.S32.HI UR8, URZ, 0x1f, UR6 ;  /* 0x0000001f3f087899 */ /* 0x000fe40008011406 */
[----:B------:R-:W-:Y:S01]  /*e5e0*/  USHF.R.S32.HI UR9, URZ, 0x1f, UR5 ;  /* 0x0000001f3f097899 */ /* 0x000fe20008011405 */
        /* <DEDUP_REMOVED lines=14> */
[----:B------:R-:W-:Y:S01]  /*e6d0*/  R2UR UR13, R144 ;  /* 0x00000000900d72ca */ /* 0x000fe200000e0000 */
[----:B------:R-:W-:Y:S01]  /*e6e0*/  UIMAD UR5, UR8, UR10, URZ ;  /* 0x0000000a080572a4 */ /* 0x000fe2000f8e023f */
[----:B------:R-:W-:Y:S01]  /*e6f0*/  R2UR UR12, R145 ;  /* 0x00000000910c72ca */ /* 0x000fe200000e0000 */
[----:B------:R-:W-:-:S08]  /*e700*/  IMAD.MOV.U32 R4, RZ, RZ, R6 ;  /* 0x000000ffff047224 */ /* 0x000fd000078e0006 */
[----:B------:R-:W2:Y:S02]  /*e710*/  @P0 LDC R3, c[0x0][0xbec] ;  /* 0x0002fb00ff030b82 */ /* 0x000ea40000000800 */
[----:B------:R-:W-:Y:S02]  /*e720*/  UIMAD.WIDE.U32 UR6, UR13, UR10, URZ ;  /* 0x0000000a0d0672a5 */ /* 0x000fe4000f8e003f */
[----:B------:R-:W-:-:S03]  /*e730*/  UIMAD UR5, UR13, UR11, UR5 ;  /* 0x0000000b0d0572a4 */ /* 0x000fc6000f8e0205 */
[----:B------:R-:W-:Y:S01]  /*e740*/  ULDC.64 UR10, c[0x0][0xb98] ;  /* 0x0002e600000a7ab9 */ /* 0x000fe20000000a00 */
[----:B------:R-:W3:Y:S01]  /*e750*/  @P0 LDC R7, c[0x0][0xbf0] ;  /* 0x0002fc00ff070b82 */ /* 0x000ee20000000800 */
[----:B------:R-:W-:Y:S02]  /*e760*/  UIADD3 UR7, UR7, UR5, URZ ;  /* 0x0000000507077290 */ /* 0x000fe4000fffe03f */
[----:B------:R-:W-:Y:S02]  /*e770*/  UIMAD UR5, UR9, UR10, URZ ;  /* 0x0000000a090572a4 */ /* 0x000fe4000f8e023f */
[----:B------:R-:W-:Y:S02]  /*e780*/  UIMAD.WIDE.U32 UR6, UR12, UR10, UR6 ;  /* 0x0000000a0c0672a5 */ /* 0x000fe4000f8e0006 */
[----:B------:R-:W-:-:S03]  /*e790*/  UIMAD UR5, UR12, UR11, UR5 ;  /* 0x0000000b0c0572a4 */ /* 0x000fc6000f8e0205 */
[----:B------:R-:W-:Y:S01]  /*e7a0*/  ULDC.64 UR10, c[0x0][0xb88] ;  /* 0x0002e200000a7ab9 */ /* 0x000fe20000000a00 */
        /* <DEDUP_REMOVED lines=19> */
.L_x_1905:
[----:B------:R-:W-:Y:S05]  /*e8e0*/  BSYNC B1 ;  /* 0x0000000000017941 */ /* 0x000fea0003800000 */
.L_x_1904:
[----:B------:R-:W-:Y:S01]  /*e8f0*/  R2UR UR13, R144 ;  /* 0x00000000900d72ca */ /* 0x000fe200000e0000 */
[----:B------:R-:W-:Y:S01]  /*e900*/  ULDC.64 UR10, c[0x0][0xae8] ;  /* 0x0002ba00000a7ab9 */ /* 0x000fe20000000a00 */
[----:B------:R-:W-:Y:S01]  /*e910*/  R2UR UR12, R145 ;  /* 0x00000000910c72ca */ /* 0x000fe200000e0000 */
[----:B------:R-:W-:Y:S01]  /*e920*/  UIMAD UR5, UR8, UR10, URZ ;  /* 0x0000000a080572a4 */ /* 0x000fe2000f8e023f */
[----:B------:R-:W-:Y:S01]  /*e930*/  VIADD R8, R8, UR61 ;  /* 0x0000003d08087c36 */ /* 0x000fe20008000000 */
[----:B------:R-:W-:Y:S03]  /*e940*/  BSSY B1, `(.L_x_1906) ;  /* 0x0000034000017945 */ /* 0x000fe60003800000 */
[----:B0-----:R-:W-:-:S04]  /*e950*/  @P1 IMAD.HI.U32 R0, R8, R9, RZ ;  /* 0x0000000908001227 */ /* 0x001fc800078e00ff */
[----:B--2---:R-:W-:Y:S01]  /*e960*/  IMAD.MOV.U32 R3, RZ, RZ, R8 ;  /* 0x000000ffff037224 */ /* 0x004fe200078e0008 */
[----:B------:R-:W-:Y:S01]  /*e970*/  UIMAD.WIDE.U32 UR6, UR13, UR10, URZ ;  /* 0x0000000a0d0672a5 */ /* 0x000fe2000f8e003f */
[----:B-1----:R-:W-:Y:S01]  /*e980*/  @P1 SHF.R.U32.HI R3, RZ, R11, R0 ;  /* 0x0000000bff031219 */ /* 0x002fe20000011600 */
[----:B------:R-:W-:-:S03]  /*e990*/  UIMAD UR5, UR13, UR11, UR5 ;  /* 0x0000000b0d0572a4 */ /* 0x000fc6000f8e0205 */
[----:B------:R-:W-:Y:S01]  /*e9a0*/  ULDC.64 UR10, c[0x0][0xaf0] ;  /* 0x0002bc00000a7ab9 */ /* 0x000fe20000000a00 */
[----:B------:R-:W-:Y:S01]  /*e9b0*/  UIADD3 UR7, UR7, UR5, URZ ;  /* 0x0000000507077290 */ /* 0x000fe2000fffe03f */
[--C-:B------:R-:W-:Y:S01]  /*e9c0*/  SHF.R.S32.HI R0, RZ, 0x1f, R3.reuse ;  /* 0x0000001fff007819 */ /* 0x100fe20000011403 */
[----:B------:R-:W-:Y:S01]  /*e9d0*/  UIMAD UR5, UR9, UR10, URZ ;  /* 0x0000000a090572a4 */ /* 0x000fe2000f8e023f */
[----:B------:R-:W-:Y:S01]  /*e9e0*/  IMAD.MOV R7, RZ, RZ, -R3 ;  /* 0x000000ffff077224 */ /* 0x000fe200078e0a03 */
[----:B------:R-:W-:Y:S02]  /*e9f0*/  UIMAD.WIDE.U32 UR6, UR12, UR10, UR6 ;  /* 0x0000000a0c0672a5 */ /* 0x000fe4000f8e0006 */
[----:B------:R-:W-:Y:S01]  /*ea00*/  UIMAD UR5, UR12, UR11, UR5 ;  /* 0x0000000b0c0572a4 */ /* 0x000fe2000f8e0205 */
[----:B------:R-:W-:Y:S01]  /*ea10*/  IMAD R7, R10, R7, R8 ;  /* 0x000000070a077224 */ /* 0x000fe200078e0208 */
[----:B------:R-:W-:Y:S02]  /*ea20*/  ULDC.64 UR8, c[0x0][0xae0] ;  /* 0x0002b80000087ab9 */ /* 0x000fe40000000a00 */
[----:B------:R-:W-:Y:S01]  /*ea30*/  UIADD3 UR5, UR7, UR5, URZ ;  /* 0x0000000507057290 */ /* 0x000fe2000fffe03f */
[----:B------:R-:W-:-:S02]  /*ea40*/  IMAD R0, R0, UR8, RZ ;  /* 0x0000000800007c24 */ /* 0x000fc4000f8e02ff */
[----:B------:R-:W-:Y:S02]  /*ea50*/  IMAD.U32 R5, RZ, RZ, UR7 ;  /* 0x00000007ff057e24 */ /* 0x000fe4000f8e00ff */
        /* <DEDUP_REMOVED lines=21> */
[----:B------:R-:W-:Y:S01]  /*ebb0*/  ULDC UR5, c[0x0][0xac8] ;  /* 0x0002b20000057ab9 */ /* 0x000fe20000000800 */
[----:B------:R-:W-:Y:S01]  /*ebc0*/  ULDC.64 UR6, c[0x0][0x208] ;  /* 0x0000820000067ab9 */ /* 0x000fe20000000a00 */
        /* <DEDUP_REMOVED lines=11> */
.L_x_1907:
[----:B------:R-:W-:Y:S05]  /*ec80*/  BSYNC B1 ;  /* 0x0000000000017941 */ /* 0x000fea0003800000 */
.L_x_1906:
[----:B------:R-:W-:Y:S01]  /*ec90*/  VIADD R0, R0, 0x60 ;  /* 0x0000006000007836 */ /* 0x000fe20000000000 */
[----:B--2---:R2:W4:Y:S04]  /*eca0*/  SHFL.IDX PT, R5, R3, 0x1, 0x1c1f ;  /* 0x003c1f0003057f89 */ /* 0x00452800000e0000 */
[----:B------:R-:W-:Y:S01]  /*ecb0*/  ISETP.GE.AND P0, PT, R0, R7, PT ;  /* 0x000000070000720c */ /* 0x000fe20003f06270 */
[----:B-1----:R2:W1:-:S12]  /*ecc0*/  SHFL.IDX PT, R4, R6, 0x1, 0x1c1f ;  /* 0x003c1f0006047f89 */ /* 0x00245800000e0000 */
[----:B--2---:R-:W-:Y:S05]  /*ecd0*/  @P0 BRA `(.L_x_1903) ;  /* 0x0000000000340947 */ /* 0x004fea0003800000 */
[----:B------:R-:W-:Y:S01]  /*ece0*/  ULDC UR5, c[0x0][0xac8] ;  /* 0x0002b20000057ab9 */ /* 0x000fe20000000800 */
[----:B------:R-:W-:Y:S01]  /*ecf0*/  ULDC.64 UR6, c[0x0][0x208] ;  /* 0x0000820000067ab9 */ /* 0x000fe20000000a00 */
        /* <DEDUP_REMOVED lines=11> */
.L_x_1903:
[----:B------:R-:W-:Y:S05]  /*edb0*/  BSYNC B0 ;  /* 0x0000000000007941 */ /* 0x000fea0003800000 */
.L_x_1899:
[----:B------:R-:W-:Y:S02]  /*edc0*/  ULDC UR5, c[0x0][0xc38] ;  /* 0x00030e0000057ab9 */ /* 0x000fe40000000800 */
[----:B------:R-:W-:-:S06]  /*edd0*/  UISETP.GE.AND UP0, UPT, UR4, UR5, UPT ;  /* 0x000000050400728c */ /* 0x000fcc000bf06270 */
[----:B------:R-:W-:-:S13]  /*ede0*/  PLOP3.LUT P0, PT, PT, PT, UP0, 0x80, 0x0 ;  /* 0x000000000000781c */ /* 0x000fda0003f0f008 */
[----:B------:R-:W-:Y:S05]  /*edf0*/  @!P0 BRA `(.L_x_1908) ;  /* 0xffffff2000488947 */ /* 0x000fea000383ffff */
[----:B------:R-:W-:Y:S05]  /*ee00*/  EXIT ;  /* 0x000000000000794d */ /* 0x000fea0003800000 */
.L_x_1864:
[----:B------:R-:W-:-:S08]  /*ee10*/  NOP ;  /* 0x0000000000007918 */ /* 0x000fd00000000000 */
[----:B0-----:R-:W0:-:S00]  /*ee20*/  USETMAXREG.DEALLOC.CTAPOOL 0x20 ;  /* 0x00000020000079c8 */ /* 0x001e0000080e0500 */
[----:B0-----:R-:W-:-:S06]  /*ee30*/  LOP3.LUT R0, R0, 0x3, RZ, 0xc0, !PT ;  /* 0x0000000300007812 */ /* 0x001fcc00078ec0ff */
[----:B------:R-:W0:Y:S01]  /*ee40*/  S2UR UR6, SR_CTAID.X ;  /* 0x00000000000679c3 */ /* 0x000e220000002500 */
[----:B------:R-:W-:Y:S02]  /*ee50*/  IMAD.MOV.U32 R23, RZ, RZ, 0x1 ;  /* 0x00000001ff177424 */ /* 0x000fe400078e00ff */
[----:B------:R-:W-:Y:S01]  /*ee60*/  IMAD.MOV.U32 R16, RZ, RZ, RZ ;  /* 0x000000ffff107224 */ /* 0x000fe200078e00ff */
[----:B------:R1:W2:Y:S04]  /*ee70*/  SHFL.IDX PT, R2, R0, RZ, 0x1f ;  /* 0x00001fff00027589 */ /* 0x0002a800000e0000 */
[----:B-1----:R-:W0:Y:S01]  /*ee80*/  LDC R0, c[0x0][0xc38] ;  /* 0x00030e00ff007b82 */ /* 0x002e220000000800 */
[----:B--2---:R-:W-:-:S04]  /*ee90*/  ISETP.NE.AND P0, PT, R2, RZ, PT ;  /* 0x000000ff0200720c */ /* 0x004fc80003f05270 */
[----:B------:R-:W-:-:S05]  /*eea0*/  P2R R2, PR, RZ, 0x1 ;  /* 0x00000001ff027803 */ /* 0x000fca0000000000 */
[----:B------:R1:W-:Y:S04]  /*eeb0*/  STL [R1+0x4], R2 ;  /* 0x0000040201007387 */ /* 0x0003e80000100800 */
[----:B------:R1:W-:Y:S01]  /*eec0*/  STL [R1], RZ ;  /* 0x000000ff01007387 */ /* 0x0003e20000100800 */
[----:B------:R-:W-:Y:S06]  /*eed0*/  @P0 BAR.ARV 0x4, 0x200 ;  /* 0x0108000000000b1d */ /* 0x000fec0000002000 */
[----:B0-----:R-:W-:-:S13]  /*eee0*/  ISETP.LE.AND P0, PT, R0, UR6, PT ;  /* 0x0000000600007c0c */ /* 0x001fda000bf03270 */
[----:B-1----:R-:W-:Y:S05]  /*eef0*/  @P0 BRA `(.L_x_1909) ;  /* 0x0000004400ac0947 */ /* 0x002fea0003800000 */
[----:B------:R-:W0:Y:S01]  /*ef00*/  S2R R6, SR_TID.X ;  /* 0x0000000000067919 */ /* 0x000e220000002100 */
[----:B------:R-:W1:Y:S01]  /*ef10*/  S2UR UR5, SR_CgaCtaId ;  /* 0x00000000000579c3 */ /* 0x000e620000008800 */
[----:B------:R-:W-:Y:S01]  /*ef20*/  UMOV UR4, 0x400 ;  /* 0x0000040000047882 */ /* 0x000fe20000000000 */
[----:B------:R-:W-:Y:S01]  /*ef30*/  IMAD.U32 R28, RZ, RZ, UR6 ;  /* 0x00000006ff1c7e24 */ /* 0x000fe2000f8e00ff */
[----:B------:R2:W-:Y:S01]  /*ef40*/  STL [R1], RZ ;  /* 0x000000ff01007387 */ /* 0x0005e20000100800 */
[----:B------:R-:W-:Y:S01]  /*ef50*/  IMAD.MOV.U32 R23, RZ, RZ, 0x1 ;  /* 0x00000001ff177424 */ /* 0x000fe200078e00ff */
[----:B------:R-:W-:Y:S01]  /*ef60*/  ULDC UR46, c[0x0][0xc] ;  /* 0x00000300002e7ab9 */ /* 0x000fe20000000800 */
[----:B------:R-:W-:Y:S01]  /*ef70*/  IMAD.MOV.U32 R16, RZ, RZ, RZ ;  /* 0x000000ffff107224 */ /* 0x000fe200078e00ff */
[----:B------:R-:W-:Y:S01]  /*ef80*/  ULDC.64 UR38, c[0x0][0x198] ;  /* 0x0000660000267ab9 */ /* 0x000fe20000000a00 */
        /* <DEDUP_REMOVED lines=17> */
[----:B--2---:R-:W-:-:S07]  /*f0a0*/  LOP3.LUT R0, R0, 0x40, RZ, 0xfc, !PT ;  /* 0x0000004000007812 */ /* 0x004fce00078efcff */
.L_x_2001:
        /* <DEDUP_REMOVED lines=22> */
.L_x_1910:
[----:B------:R-:W-:Y:S01]  /*f210*/  ULDC UR9, c[0x0][0xc54] ;  /* 0x0003150000097ab9 */ /* 0x000fe20000000800 */
[----:B------:R-:W-:Y:S01]  /*f220*/  UMOV UR5, UR8 ;  /* 0x0000000800057c82 */ /* 0x000fe20008000000 */
[----:B------:R-:W-:-:S11]  /*f230*/  UISETP.NE.AND UP0, UPT, UR9, 0x1, UPT ;  /* 0x000000010900788c */ /* 0x000fd6000bf05270 */
[----:B------:R-:W-:Y:S02]  /*f240*/  @UP0 ULDC.64 UR10, c[0x0][0xc58] ;  /* 0x00031600000a0ab9 */ /* 0x000fe40000000a00 */
[----:B------:R-:W-:-:S04]  /*f250*/  UIMAD.WIDE.U32 UR6, UR8, UR10, URZ ;  /* 0x0000000a080672a5 */ /* 0x000fc8000f8e003f */
[----:B------:R-:W-:-:S04]  /*f260*/  @UP0 USHF.R.U32.HI UR5, URZ, UR11, UR7 ;  /* 0x0000000b3f050299 */ /* 0x000fc80008011607 */
[----:B------:R-:W-:-:S12]  /*f270*/  UIMAD UR6, UR5, UR9, URZ ;  /* 0x00000009050672a4 */ /* 0x000fd8000f8e023f */
.L_x_1911:
[----:B------:R-:W-:Y:S01]  /*f280*/  ULOP3.LUT UR44, URZ, UR5, URZ, 0x33, !UPT ;  /* 0x000000053f2c7292 */ /* 0x000fe2000f8e333f */
[----:B------:R-:W-:Y:S01]  /*f290*/  BSSY B7, `(.L_x_1912) ;  /* 0x0000417000077945 */ /* 0x000fe20003800000 */
[----:B------:R-:W-:Y:S01]  /*f2a0*/  ULDC UR7, c[0x0][0x448] ;  /* 0x0001120000077ab9 */ /* 0x000fe20000000800 */
[----:B------:R-:W-:Y:S01]  /*f2b0*/  ULDC UR5, c[0x0][0xc3c] ;  /* 0x00030f0000057ab9 */ /* 0x000fe20000000800 */
[----:B------:R-:W-:Y:S02]  /*f2c0*/  UISETP.NE.AND UP1, UPT, UR7, 0x1, UPT ;  /* 0x000000010700788c */ /* 0x000fe4000bf25270 */
[----:B------:R-:W-:Y:S01]  /*f2d0*/  UIADD3 UR44, UR44, UR5, URZ ;  /* 0x000000052c2c7290 */ /* 0x000fe2000fffe03f */
[----:B------:R-:W-:Y:S01]  /*f2e0*/  ULDC.64 UR10, c[0x0][0x418] ;  /* 0x00010600000a7ab9 */ /* 0x000fe20000000a00 */
[----:B------:R-:W-:Y:S02]  /*f2f0*/  UIADD3 UR5, UR8, -UR6, URZ ;  /* 0x8000000608057290 */ /* 0x000fe4000fffe03f */
[----:B------:R-:W-:-:S02]  /*f300*/  UISETP.NE.U32.AND UP0, UPT, UR10, URZ, UPT ;  /* 0x0000003f0a00728c */ /* 0x000fc4000bf05070 */
[----:B------:R-:W-:Y:S02]  /*f310*/  UIMAD UR8, UR44, 0xc0, URZ ;  /* 0x000000c02c0878a4 */ /* 0x000fe4000f8e023f */
[----:B------:R-:W-:Y:S01]  /*f320*/  UISETP.NE.AND.EX UP0, UPT, UR11, URZ, UPT, UP0 ;  /* 0x0000003f0b00728c */ /* 0x000fe2000bf05300 */
[----:B------:R-:W-:Y:S01]  /*f330*/  ULDC UR7, c[0x0][0x288] ;  /* 0x0000a20000077ab9 */ /* 0x000fe20000000800 */
[----:B------:R-:W-:Y:S01]  /*f340*/  UIADD3 UR8, UR8, 0xbf, URZ ;  /* 0x000000bf08087890 */ /* 0x000fe2000fffe03f */
[----:B------:R-:W-:Y:S01]  /*f350*/  ULDC UR6, c[0x0][0x424] ;  /* 0x0001090000067ab9 */ /* 0x000fe20000000800 */
[----:B------:R-:W-:Y:S02]  /*f360*/  UIADD3 UR13, -UR7, 0x90, URZ ;  /* 0x00000090070d7890 */ /* 0x000fe4000fffe13f */
[----:B------:R-:W-:Y:S01]  /*f370*/  USEL UR9, UR6, 0x1, UP0 ;  /* 0x0000000106097887 */ /* 0x000fe20008000000 */
[----:B------:R-:W-:Y:S01]  /*f380*/  @UP1 ULDC UR7, c[0x0][0x44c] ;  /* 0x0001130000071ab9 */ /* 0x000fe20000000800 */
[----:B------:R-:W-:Y:S01]  /*f390*/  ULDC UR12, c[0x0][0x2f0] ;  /* 0x0000bc00000c7ab9 */ /* 0x000fe20000000800 */
[----:B------:R-:W-:Y:S01]  /*f3a0*/  UIMAD.WIDE.U32 UR6, UR8, UR7, URZ ;  /* 0x00000007080672a5 */ /* 0x000fe2000f8e003f */
[----:B------:R-:W-:Y:S01]  /*f3b0*/  @UP1 ULDC UR14, c[0x0][0x450] ;  /* 0x00011400000e1ab9 */ /* 0x000fe20000000800 */
[----:B------:R-:W-:-:S02]  /*f3c0*/  UIMAD UR13, UR9, UR12, UR13 ;  /* 0x0000000c090d72a4 */ /* 0x000fc4000f8e020d */
[----:B------:R-:W-:Y:S02]  /*f3d0*/  @UP1 USHF.R.U32.HI UR8, URZ, UR14, UR7 ;  /* 0x0000000e3f081299 */ /* 0x000fe40008011607 */
[----:B------:R-:W-:Y:S02]  /*f3e0*/  UIMAD UR6, UR9, UR12, 0x8f ;  /* 0x0000008f090674a4 */ /* 0x000fe4000f8e020c */
[----:B------:R-:W-:Y:S02]  /*f3f0*/  UIADD3 UR8, UR13, UR8, URZ ;  /* 0x000000080d087290 */ /* 0x000fe4000fffe03f */
[----:B------:R-:W-:Y:S02]  /*f400*/  UIMAD.WIDE UR6, UR6, 0x38e38e39, URZ ;  /* 0x38e38e39060678a5 */ /* 0x000fe4000f8e023f */
[----:B------:R-:W-:Y:S02]  /*f410*/  UIMAD.WIDE UR8, UR8, 0x38e38e39, URZ ;  /* 0x38e38e39080878a5 */ /* 0x000fe4000f8e023f */
[----:B------:R-:W-:-:S02]  /*f420*/  USHF.R.U32.HI UR12, URZ, 0x1f, UR7 ;  /* 0x0000001f3f0c7899 */ /* 0x000fc40008011607 */
[----:B------:R-:W-:Y:S01]  /*f430*/  USHF.R.U32.HI UR6, URZ, 0x1f, UR9 ;  /* 0x0000001f3f067899 */ /* 0x000fe20008011609 */
[----:B------:R-:W-:Y:S01]  /*f440*/  ULDC UR11, c[0x0][0xc48] ;  /* 0x00031200000b7ab9 */ /* 0x000fe20000000800 */
[----:B------:R-:W-:Y:S02]  /*f450*/  ULEA.HI.SX32 UR12, UR7, UR12, 0x1b ;  /* 0x0000000c070c7291 */ /* 0x000fe4000f8fda3f */
[----:B------:R-:W-:Y:S02]  /*f460*/  ULEA.HI.SX32 UR6, UR9, UR6, 0x1b ;  /* 0x0000000609067291 */ /* 0x000fe4000f8fda3f */
[----:B------:R-:W-:Y:S02]  /*f470*/  UISETP.NE.AND UP0, UPT, UR11, 0x1, UPT ;  /* 0x000000010b00788c */ /* 0x000fe4000bf05270 */
[----:B------:R-:W-:Y:S01]  /*f480*/  UISETP.LT.AND UP1, UPT, UR12, UR6, UPT ;  /* 0x000000060c00728c */ /* 0x000fe2000bf21270 */
[----:B------:R-:W-:-:S03]  /*f490*/  ULDC UR10, c[0x0][0xc54] ;  /* 0x00031500000a7ab9 */ /* 0x000fc60000000800 */
[----:B------:R-:W-:Y:S02]  /*f4a0*/  USEL UR43, UR12, UR6, UP1 ;  /* 0x000000060c2b7287 */ /* 0x000fe40008800000 */
[----:B------:R-:W-:-:S03]  /*f4b0*/  UIMAD UR10, UR4, UR10, UR5 ;  /* 0x0000000a040a72a4 */ /* 0x000fc6000f8e0205 */
[----:B------:R-:W-:Y:S01]  /*f4c0*/  @UP0 ULDC UR4, c[0x0][0xc4c] ;  /* 0x0003130000040ab9 */ /* 0x000fe20000000800 */
[----:B------:R-:W-:Y:S01]  /*f4d0*/  ISETP.LT.AND P0, PT, RZ, UR43, PT ;  /* 0x0000002bff007c0c */ /* 0x000fe2000bf01270 */
[----:B------:R-:W-:Y:S01]  /*f4e0*/  UIMAD.WIDE.U32 UR4, UR10, UR4, URZ ;  /* 0x000000040a0472a5 */ /* 0x000fe2000f8e003f */
[----:B------:R-:W-:Y:S01]  /*f4f0*/  @UP0 ULDC UR7, c[0x0][0xc50] ;  /* 0x0003140000070ab9 */ /* 0x000fe20000000800 */
[----:B------:R-:W-:Y:S02]  /*f500*/  UMOV UR42, UR10 ;  /* 0x0000000a002a7c82 */ /* 0x000fe40008000000 */
[----:B------:R-:W-:-:S04]  /*f510*/  @UP0 USHF.R.U32.HI UR42, URZ, UR7, UR5 ;  /* 0x000000073f2a0299 */ /* 0x000fc80008011605 */
[----:B------:R-:W-:-:S04]  /*f520*/  UIADD3 UR36, -UR42, URZ, URZ ;  /* 0x0000003f2a247290 */ /* 0x000fc8000fffe13f */
[----:B------:R-:W-:Y:S01]  /*f530*/  UIMAD UR36, UR11, UR36, UR10 ;  /* 0x000000240b2472a4 */ /* 0x000fe2000f8e020a */
[----:B------:R-:W-:Y:S11]  /*f540*/  @P0 BRA `(.L_x_1913) ;  /* 0x0000000000480947 */ /* 0x000ff60003800000 */
[----:B------:R-:W0:Y:S02]  /*f550*/  S2R R0, SR_TID.X ;  /* 0x0000000000007919 */ /* 0x000e240000002100 */
[----:B0-----:R-:W-:-:S04]  /*f560*/  LOP3.LUT R0, R0, 0x7f, RZ, 0xc0, !PT ;  /* 0x0000007f00007812 */ /* 0x001fc800078ec0ff */
[----:B------:R-:W-:-:S13]  /*f570*/  ISETP.NE.AND P1, PT, R0, RZ, PT ;  /* 0x000000ff0000720c */ /* 0x000fda0003f25270 */
[----:B------:R-:W-:Y:S05]  /*f580*/  @P1 BRA `(.L_x_1914) ;  /* 0x0000003c009c1947 */ /* 0x000fea0003800000 */
[----:B------:R-:W0:Y:S01]  /*f590*/  S2R R5, SR_LANEID ;  /* 0x0000000000057919 */ /* 0x000e220000000000 */
[----:B------:R-:W-:Y:S01]  /*f5a0*/  VOTEU.ANY UR4, UPT, PT ;  /* 0x0000000000047886 */ /* 0x000fe200038e0100 */
[----:B------:R-:W1:Y:S01]  /*f5b0*/  LDC.64 R2, c[0x0][0xc80] ;  /* 0x00032000ff027b82 */ /* 0x000e620000000a00 */
[----:B------:R-:W0:Y:S01]  /*f5c0*/  FLO.U32 R0, UR4 ;  /* 0x0000000400007d00 */ /* 0x000e2200080e0000 */
[----:B------:R-:W-:Y:S01]  /*f5d0*/  ULDC.64 UR6, c[0x0][0x208] ;  /* 0x0000820000067ab9 */ /* 0x000fe20000000a00 */
        /* <DEDUP_REMOVED lines=9> */
.L_x_1913:
        /* <DEDUP_REMOVED lines=20> */
.L_x_1916:
[----:B------:R-:W-:Y:S05]  /*f7b0*/  BSYNC B6 ;  /* 0x0000000000067941 */ /* 0x000fea0003800000 */
.L_x_1915:
        /* <DEDUP_REMOVED lines=20> */
.L_x_1919:
        /* <DEDUP_REMOVED lines=15> */
.L_x_1918:
[----:B------:R-:W-:Y:S05]  /*f9f0*/  BSYNC B6 ;  /* 0x0000000000067941 */ /* 0x000fea0003800000 */
.L_x_1917:
[----:B------:R-:W-:Y:S01]  /*fa00*/  ULDC.64 UR4, c[0x0][0x9f8] ;  /* 0x00027e0000047ab9 */ /* 0x000fe20000000a00 */
[----:B------:R-:W-:Y:S01]  /*fa10*/  IMAD.U32 R22, RZ, RZ, UR42 ;  /* 0x0000002aff167e24 */ /* 0x000fe2000f8e00ff */
[----:B------:R-:W-:Y:S01]  /*fa20*/  UISETP.NE.U32.AND UP0, UPT, UR4, URZ, UPT ;  /* 0x0000003f0400728c */ /* 0x000fe2000bf05070 */
[----:B------:R-:W-:-:S03]  /*fa30*/  ULDC.64 UR6, c[0x0][0x208] ;  /* 0x0000820000067ab9 */ /* 0x000fc60000000a00 */
        /* <DEDUP_REMOVED lines=9> */
[----:B------:R-:W1:Y:S03]  /*fad0*/  S2R R18, SR_TID.X ;  /* 0x0000000000127919 */ /* 0x000e660000002100 */
[----:B------:R-:W-:Y:S01]  /*fae0*/  VIADD R19, R19, 0xffffffff ;  /* 0xffffffff13137836 */ /* 0x000fe20000000000 */
[----:B0-----:R-:W0:Y:S02]  /*faf0*/  LDC.64 R2, c[0x0][0x418] ;  /* 0x00010600ff027b82 */ /* 0x001e240000000a00 */
[----:B0-----:R-:W-:Y:S02]  /*fb00*/  ISETP.NE.U32.AND P0, PT, R2, RZ, PT ;  /* 0x000000ff0200720c */ /* 0x001fe40003f05070 */
[----:B-1----:R-:W-:-:S02]  /*fb10*/  SHF.R.U32.HI R20, RZ, 0x5, R18 ;  /* 0x00000005ff147819 */ /* 0x002fc40000011612 */
[----:B------:R-:W-:Y:S02]  /*fb20*/  ISETP.NE.AND.EX P1, PT, R3, RZ, PT, P0 ;  /* 0x000000ff0300720c */ /* 0x000fe40003f25300 */
[----:B------:R-:W-:Y:S02]  /*fb30*/  LOP3.LUT R20, R20, 0x3, RZ, 0xc0, !PT ;  /* 0x0000000314147812 */ /* 0x000fe400078ec0ff */
[----:B------:R-:W-:Y:S02]  /*fb40*/  P2R R26, PR, RZ, 0x2 ;  /* 0x00000002ff1a7803 */ /* 0x000fe40000000000 */
[----:B--2---:R-:W-:Y:S02]  /*fb50*/  SHF.R.S32.HI R24, RZ, 0x1f, R22 ;  /* 0x0000001fff187819 */ /* 0x004fe40000011416 */
[----:B------:R-:W-:Y:S01]  /*fb60*/  SEL R18, R22, RZ, !P1 ;  /* 0x000000ff16127207 */ /* 0x000fe20004800000 */
[----:B------:R-:W-:Y:S06]  /*fb70*/  BRA.DIV UR4, `(.L_x_1920) ;  /* 0x0000004204207947 */ /* 0x000fec000b800000 */
[----:B------:R0:W1:Y:S02]  /*fb80*/  SHFL.IDX PT, R14, R20, RZ, 0x1f ;  /* 0x00001fff140e7589 */ /* 0x00006400000e0000 */
.L_x_2016:
[----:B-1----:R-:W-:Y:S02]  /*fb90*/  ISETP.NE.AND P0, PT, R14, RZ, PT ;  /* 0x000000ff0e00720c */ /* 0x002fe40003f05270 */
[----:B------:R-:W-:-:S04]  /*fba0*/  PLOP3.LUT P2, PT, PT, PT, PT, 0x8, 0x0 ;  /* 0x000000000000781c */ /* 0x000fc80003f4e170 */
[----:B------:R-:W-:-:S07]  /*fbb0*/  P2R R25, PR, RZ, 0x4 ;  /* 0x00000004ff197803 */ /* 0x000fce0000000000 */
[----:B------:R-:W-:Y:S05]  /*fbc0*/  @P0 BRA `(.L_x_1921) ;  /* 0x0000000400140947 */ /* 0x000fea0003800000 */
[----:B------:R-:W-:-:S03]  /*fbd0*/  UMOV UR4, 0xffffffff ;  /* 0xffffffff00047882 */ /* 0x000fc60000000000 */
[----:B------:R-:W-:Y:S05]  /*fbe0*/  BRA.DIV UR4, `(.L_x_1922) ;  /* 0x0000004204247947 */ /* 0x000fea000b800000 */
[----:B------:R-:W-:-:S13]  /*fbf0*/  ELECT P6, URZ, PT ;  /* 0x00000000003f782f */ /* 0x000fda00038c0000 */
.L_x_2019:
[----:B------:R-:W-:Y:S05]  /*fc00*/  @!P6 BRA `(.L_x_1921) ;  /* 0x000000040004e947 */ /* 0x000fea0003800000 */
[----:B------:R-:W-:Y:S01]  /*fc10*/  IMAD.MOV.U32 R18, RZ, RZ, R22 ;  /* 0x000000ffff127224 */ /* 0x000fe200078e0016 */
[----:B------:R-:W-:Y:S06]  /*fc20*/  @!P1 BRA `(.L_x_1923) ;  /* 0x00000000004c9947 */ /* 0x000fec0003800000 */
[----:B------:R-:W1:Y:S01]  /*fc30*/  LDC R6, c[0x0][0x43c] ;  /* 0x00010f00ff067b82 */ /* 0x000e620000000800 */
[----:B------:R-:W-:Y:S01]  /*fc40*/  IMAD.MOV.U32 R0, RZ, RZ, R19 ;  /* 0x000000ffff007224 */ /* 0x000fe200078e0013 */
[----:B------:R-:W-:Y:S01]  /*fc50*/  ULDC.64 UR4, c[0x0][0x428] ;  /* 0x00010a0000047ab9 */ /* 0x000fe20000000a00 */
[----:B------:R-:W-:Y:S01]  /*fc60*/  ULDC.64 UR6, c[0x0][0x208] ;  /* 0x0000820000067ab9 */ /* 0x000fe20000000a00 */
        /* <DEDUP_REMOVED lines=15> */
.L_x_1923:
[----:B------:R-:W2:Y:S01]  /*fd60*/  S2R R0, SR_TID.X ;  /* 0x0000000000007919 */ /* 0x000ea20000002100 */
[----:B-1----:R-:W-:Y:S01]  /*fd70*/  IMAD R3, R16, 0x8, R17 ;  /* 0x0000000810037824 */ /* 0x002fe200078e0211 */
[----:B--2---:R-:W-:Y:S02]  /*fd80*/  LOP3.LUT R2, R0, 0x7f, RZ, 0xc0, !PT ;  /* 0x0000007f00027812 */ /* 0x004fe400078ec0ff */
[----:B------:R-:W-:Y:S02]  /*fd90*/  SHF.L.U32 R0, R23, 0x1f, RZ ;  /* 0x0000001f17007819 */ /* 0x000fe400000006ff */
[----:B------:R-:W-:Y:S02]  /*fda0*/  ISETP.NE.AND P1, PT, R2, RZ, PT ;  /* 0x000000ff0200720c */ /* 0x000fe40003f25270 */
[----:B------:R-:W1:Y:S02]  /*fdb0*/  SYNCS.PHASECHK.TRANS64.TRYWAIT P0, [R3+URZ+0x31c40], R0 ;  /* 0x031c4000030075a7 */ /* 0x000e64000800017f */
[----:B-1----:R-:W-:Y:S09]  /*fdc0*/  @!P0 BRA `(.L_x_1924) ;  /* 0x0000003c00cc8947 */ /* 0x002ff20003800000 */
.L_x_2020:
[----:B------:R-:W-:Y:S05]  /*fdd0*/  @P1 BRA `(.L_x_1925) ;  /* 0x0000000000141947 */ /* 0x000fea0003800000 */
[----:B------:R-:W-:Y:S01]  /*fde0*/  ISETP.NE.AND P0, PT, R29, RZ, PT ;  /* 0x000000ff1d00720c */ /* 0x000fe20003f05270 */
[----:B-1----:R-:W-:-:S04]  /*fdf0*/  IMAD.MOV.U32 R0, RZ, RZ, 0x6c00 ;  /* 0x00006c00ff007424 */ /* 0x002fc800078e00ff */
[----:B------:R2:W-:Y:S08]  /*fe00*/  SYNCS.ARRIVE.TRANS64 RZ, [R3+URZ+0x31c30], R0 ;  /* 0x031c300003ff79a7 */ /* 0x0005f0000800003f */
[----:B------:R-:W-:Y:S05]  /*fe10*/  @!P0 BRA `(.L_x_1925) ;  /* 0x0000000000048947 */ /* 0x000fea0003800000 */
[----:B------:R-:W-:Y:S01]  /*fe20*/  BPT.TRAP 0x1 ;  /* 0x000000040000795c */ /* 0x000fe20000300000 */
.L_x_1925:
        /* <DEDUP_REMOVED lines=16> */
[----:B------:R-:W-:-:S02]  /*ff30*/  UIMAD UR35, UR35, 0x90, URZ ;  /* 0x00000090232378a4 */ /* 0x000fc4000f8e023f */
[----:B------:R-:W-:Y:S01]  /*ff40*/  UIADD3 UR32, UR8, 0x16a00, URZ ;  /* 0x00016a0008207890 */ /* 0x000fe2000fffe03f */
[----:B------:R-:W-:Y:S01]  /*ff50*/  P2R R25, PR, RZ, 0x1 ;  /* 0x00000001ff197803 */ /* 0x000fe20000000000 */
        /* <DEDUP_REMOVED lines=9> */
[----:B------:R1:W-:Y:S01]  /*fff0*/  UTMALDG.4D [UR16], [UR4], desc[UR6] ;  /* 0x00000610040075b4 */ /* 0x0003e20008019000 */
[----:B------:R1:W-:Y:S02]  /*10000*/  UTMALDG.4D [UR8], [UR4], desc[UR6] ;  /* 0x00000608040075b4 */ /* 0x0003e40008019000 */
[----:B-1----:R-:W-:Y:S01]  /*10010*/  NOP ;  /* 0x0000000000007918 */ /* 0x002fe20000000000 */
.L_x_1921:
        /* <DEDUP_REMOVED lines=29> */
.L_x_1927:
[----:B------:R-:W-:Y:S05]  /*101f0*/  BSYNC B6 ;  /* 0x0000000000067941 */ /* 0x000fea0003800000 */
.L_x_1926:
[----:B------:R-:W1:Y:S01]  /*10200*/  LDC R9, c[0x0][0x448] ;  /* 0x00011200ff097b82 */ /* 0x000e620000000800 */
[----:B0-----:R-:W0:Y:S01]  /*10210*/  S2R R20, SR_TID.X ;  /* 0x0000000000147919 */ /* 0x001e220000002100 */
[----:B------:R-:W-:Y:S01]  /*10220*/  IMAD.U32 R6, RZ, RZ, UR44 ;  /* 0x0000002cff067e24 */ /* 0x000fe2000f8e00ff */
[----:B------:R-:W-:Y:S01]  /*10230*/  ULDC.64 UR8, c[0x0][0x2e0] ;  /* 0x0000b80000087ab9 */ /* 0x000fe20000000a00 */
[----:B------:R-:W-:Y:S01]  /*10240*/  UMOV UR4, UR40 ;  /* 0x0000002800047c82 */ /* 0x000fe20008000000 */
[----:B------:R-:W-:Y:S01]  /*10250*/  UIMAD UR6, UR45, UR8, URZ ;  /* 0x000000082d0672a4 */ /* 0x000fe2000f8e023f */
[----:B------:R-:W2:Y:S01]  /*10260*/  S2R R10, SR_TID.X ;  /* 0x00000000000a7919 */ /* 0x000ea20000002100 */
[----:B------:R-:W-:Y:S02]  /*10270*/  UMOV UR5, UR37 ;  /* 0x0000002500057c82 */ /* 0x000fe40008000000 */
        /* <DEDUP_REMOVED lines=16> */
[----:B------:R-:W-:-:S03]  /*10380*/  IMAD R6, R6, 0xc0, R20 ;  /* 0x000000c006067824 */ /* 0x000fc600078e0214 */
        /* <DEDUP_REMOVED lines=9> */
[--C-:B------:R-:W-:Y:S01]  /*10420*/  SHF.R.S32.HI R8, RZ, 0x1f, R7.reuse ;  /* 0x0000001fff087819 */ /* 0x100fe20000011407 */
[----:B------:R-:W-:Y:S02]  /*10430*/  IMAD.MOV R0, RZ, RZ, -R7 ;  /* 0x000000ffff007224 */ /* 0x000fe400078e0a07 */
[----:B------:R-:W-:-:S04]  /*10440*/  IMAD.WIDE.U32 R4, R7, UR8, R2 ;  /* 0x0000000807047c25 */ /* 0x000fc8000f8e0002 */
[----:B------:R-:W-:Y:S02]  /*10450*/  IMAD R8, R8, UR8, RZ ;  /* 0x0000000808087c24 */ /* 0x000fe4000f8e02ff */
[----:B------:R-:W-:Y:S02]  /*10460*/  IMAD R0, R9, R0, R6 ;  /* 0x0000000009007224 */ /* 0x000fe400078e0206 */
[----:B------:R-:W-:Y:S02]  /*10470*/  IMAD R8, R7, UR9, R8 ;  /* 0x0000000907087c24 */ /* 0x000fe4000f8e0208 */
[----:B-1----:R-:W-:Y:S01]  /*10480*/  IMAD.SHL.U32 R20, R21, 0x8, RZ ;  /* 0x0000000815147824 */ /* 0x002fe200078e00ff */
[----:B------:R-:W-:Y:S01]  /*10490*/  SHF.R.S32.HI R7, RZ, 0x1f, R0 ;  /* 0x0000001fff077819 */ /* 0x000fe20000011400 */
[----:B------:R-:W-:Y:S01]  /*104a0*/  IMAD.IADD R5, R5, 0x1, R8 ;  /* 0x0000000105057824 */ /* 0x000fe200078e0208 */
[----:B------:R-:W-:Y:S01]  /*104b0*/  LOP3.LUT R21, R21, 0x7f, RZ, 0xc0, !PT ;  /* 0x0000007f15157812 */ /* 0x000fe200078ec0ff */
[----:B------:R-:W0:Y:S01]  /*104c0*/  @P1 LDC R8, c[0x0][0x44c] ;  /* 0x00011300ff081b82 */ /* 0x000e220000000800 */
[----:B------:R-:W-:Y:S01]  /*104d0*/  LOP3.LUT R20, R20, 0x18, RZ, 0xc0, !PT ;  /* 0x0000001814147812 */ /* 0x000fe200078ec0ff */
[----:B------:R-:W-:Y:S01]  /*104e0*/  IMAD R7, R7, UR4, RZ ;  /* 0x0000000407077c24 */ /* 0x000fe2000f8e02ff */
[----:B------:R-:W-:Y:S01]  /*104f0*/  SHF.R.U32.HI R21, RZ, 0x2, R21 ;  /* 0x00000002ff157819 */ /* 0x000fe20000011615 */
[----:B------:R-:W-:-:S04]  /*10500*/  IMAD.WIDE.U32 R4, R0, UR4, R4 ;  /* 0x0000000400047c25 */ /* 0x000fc8000f8e0004 */
[----:B------:R-:W-:Y:S01]  /*10510*/  IMAD R7, R0, UR5, R7 ;  /* 0x0000000500077c24 */ /* 0x000fe2000f8e0207 */
[----:B------:R-:W-:-:S03]  /*10520*/  LEA R0, P0, R4, UR6, 0x1 ;  /* 0x0000000604007c11 */ /* 0x000fc6000f8008ff */
[----:B------:R-:W-:Y:S02]  /*10530*/  IMAD.IADD R7, R5, 0x1, R7 ;  /* 0x0000000105077824 */ /* 0x000fe400078e0207 */
[----:B------:R-:W1:Y:S03]  /*10540*/  @P1 LDC R5, c[0x0][0x450] ;  /* 0x00011400ff051b82 */ /* 0x000e660000000800 */
[----:B------:R-:W-:Y:S01]  /*10550*/  LEA.HI.X R4, R4, UR7, R7, 0x1, P0 ;  /* 0x0000000704047c11 */ /* 0x000fe200080f0c07 */
[----:B------:R-:W-:-:S04]  /*10560*/  VIADD R7, R6, 0x80 ;  /* 0x0000008006077836 */ /* 0x000fc80000000000 */
[----:B------:R-:W-:Y:S02]  /*10570*/  IMAD.MOV.U32 R6, RZ, RZ, R7 ;  /* 0x000000ffff067224 */ /* 0x000fe400078e0007 */
[----:B0-----:R-:W-:-:S05]  /*10580*/  @P1 IMAD.HI.U32 R8, R7, R8, RZ ;  /* 0x0000000807081227 */ /* 0x001fca00078e00ff */
        /* <DEDUP_REMOVED lines=10> */
[----:B------:R-:W-:Y:S01]  /*10630*/  IMAD.WIDE.U32 R2, R5, UR4, R2 ;  /* 0x0000000405027c25 */ /* 0x000fe2000f8e0002 */
        /* <DEDUP_REMOVED lines=11> */
[----:B------:R-:W-:Y:S01]  /*106f0*/  IMAD.U32 R6, RZ, RZ, UR44 ;  /* 0x0000002cff067e24 */ /* 0x000fe2000f8e00ff */
[----:B------:R-:W-:Y:S01]  /*10700*/  ULDC UR4, c[0x0][0x288] ;  /* 0x0000a20000047ab9 */ /* 0x000fe20000000800 */
[----:B------:R-:W-:Y:S01]  /*10710*/  ULDC.64 UR6, c[0x0][0x208] ;  /* 0x0000820000067ab9 */ /* 0x000fe20000000a00 */
[----:B------:R-:W1:Y:S01]  /*10720*/  SHFL.IDX PT, R2, R4, RZ, 0x1c1f ;  /* 0x001c1fff04027589 */ /* 0x000e6200000e0000 */
[----:B------:R-:W-:Y:S02]  /*10730*/  IMAD R5, R9, UR4, RZ ;  /* 0x0000000409057c24 */ /* 0x000fe4000f8e02ff */
[----:B------:R-:W-:Y:S01]  /*10740*/  IMAD R6, R6, 0xc0, R21 ;  /* 0x000000c006067824 */ /* 0x000fe200078e0215 */
[----:B------:R-:W-:Y:S03]  /*10750*/  SHFL.IDX PT, R14, R0, 0x3, 0x1c1f ;  /* 0x007c1f00000e7f89 */ /* 0x000fe600000e0000 */
[C---:B------:R-:W-:Y:S01]  /*10760*/  VIADD R10, R6.reuse, 0x20 ;  /* 0x00000020060a7836 */ /* 0x040fe20000000000 */
        /* <DEDUP_REMOVED lines=8> */
[----:B------:R0:W-:Y:S01]  /*107f0*/  @!P4 LDGSTS.E.BYPASS.LTC128B.128 [R27+0x13a00], desc[UR6][R2.64+0x80], !P2 ;  /* 0x13a00080021bcfae */ /* 0x0001e2000d101d46 */
[----:B------:R-:W-:Y:S01]  /*10800*/  ISETP.GE.AND P4, PT, R10, R5, PT ;  /* 0x000000050a00720c */ /* 0x000fe20003f86270 */
[----:B------:R-:W-:-:S02]  /*10810*/  VIADD R10, R6, 0x40 ;  /* 0x00000040060a7836 */ /* 0x000fc40000000000 */
[----:B0-----:R-:W0:Y:S04]  /*10820*/  SHFL.IDX PT, R3, R0, 0x1, 0x1c1f ;  /* 0x003c1f0000037f89 */ /* 0x001e2800000e0000 */
[----:B------:R-:W1:Y:S06]  /*10830*/  SHFL.IDX PT, R2, R4, 0x1, 0x1c1f ;  /* 0x003c1f0004027f89 */ /* 0x000e6c00000e0000 */
        /* <DEDUP_REMOVED lines=11> */
[----:B------:R-:W1:Y:S04]  /*108f0*/  SHFL.IDX PT, R2, R4, 0x2, 0x1c1f ;  /* 0x005c1f0004027f89 */ /* 0x000e6800000e0000 */
[----:B------:R-:W2:Y:S04]  /*10900*/  SHFL.IDX PT, R4, R4, 0x3, 0x1c1f ;  /* 0x007c1f0004047f89 */ /* 0x000ea800000e0000 */
[----:B------:R-:W-:Y:S04]  /*10910*/  SHFL.IDX PT, R0, R7, RZ, 0x1c1f ;  /* 0x001c1fff07007589 */ /* 0x000fe800000e0000 */
[----:B------:R-:W-:Y:S01]  /*10920*/  SHFL.IDX PT, R7, R7, 0x1, 0x1c1f ;  /* 0x003c1f0007077f89 */ /* 0x000fe200000e0000 */
        /* <DEDUP_REMOVED lines=9> */
[----:B------:R-:W-:-:S12]  /*109c0*/  VIADD R10, R6, 0x80 ;  /* 0x00000080060a7836 */ /* 0x000fd80000000000 */
[----:B------:R-:W-:-:S05]  /*109d0*/  @!P4 LEA R14, P3, R20, R14, 0x1 ;  /* 0x0000000e140ec211 */ /* 0x000fca00078608ff */
[----:B--2---:R-:W-:Y:S02]  /*109e0*/  @!P4 IMAD.X R9, RZ, RZ, R4, P3 ;  /* 0x000000ffff09c224 */ /* 0x004fe400018e0604 */
[----:B0-----:R-:W-:Y:S02]  /*109f0*/  @!P4 IMAD.MOV.U32 R2, RZ, RZ, R14 ;  /* 0x000000ffff02c224 */ /* 0x001fe400078e000e */
        /* <DEDUP_REMOVED lines=14> */
.L_x_2033:
[----:B------:R-:W-:Y:S01]  /*10ae0*/  VIADD R6, R6, 0xa0 ;  /* 0x000000a006067836 */ /* 0x000fe20000000000 */
[----:B------:R-:W-:Y:S01]  /*10af0*/  ULDC.64 UR4, c[0x0][0x208] ;  /* 0x0000820000047ab9 */ /* 0x000fe20000000a00 */
        /* <DEDUP_REMOVED lines=12> */
.L_x_1929:
[----:B------:R-:W-:Y:S02]  /*10bc0*/  PLOP3.LUT P1, PT, P1, P0, PT, 0xa2, 0x0 ;  /* 0x000000000000781c */ /* 0x000fe40000f21472 */
[----:B------:R-:W-:-:S08]  /*10bd0*/  @P0 R2UR P1, UR4, R17 ;  /* 0x00000000110402ca */ /* 0x000fd00000020000 */
[----:B------:R-:W-:-:S05]  /*10be0*/  @P0 PLOP3.LUT P0, PT, P1, PT, PT, 0x80, 0x0 ;  /* 0x000000000000081c */ /* 0x000fca0000f0f070 */
[----:B------:R-:W-:Y:S01]  /*10bf0*/  @!P1 SYNCS.ARRIVE.TRANS64.RED.A0T1 RZ, [UR4+0x31c00], RZ ;  /* 0x031c00ffffff99a7 */ /* 0x000fe20008200404 */
[----:B------:R-:W-:Y:S07]  /*10c00*/  @!P1 ARRIVES.LDGSTSBAR.64.TRANSCNT [UR4+0x31c00] ;  /* 0x031c0000ff0099b0 */ /* 0x000fee0008000a84 */
[----:B------:R-:W-:Y:S05]  /*10c10*/  @P0 BRA.U.ANY `(.L_x_1929) ;  /* 0xfffffffd00e80947 */ /* 0x000fea000393ffff */
[----:B0-----:R-:W2:Y:S02]  /*10c20*/  LDL.LU R3, [R1] ;  /* 0x0000000001037983 */ /* 0x001ea40000300800 */
[----:B--2---:R-:W-:-:S05]  /*10c30*/  VIADD R3, R3, 0x1 ;  /* 0x0000000103037836 */ /* 0x004fca0000000000 */
[----:B------:R0:W-:Y:S01]  /*10c40*/  STL [R1], R3 ;  /* 0x0000000301007387 */ /* 0x0001e20000100800 */
        /* <DEDUP_REMOVED lines=9> */
.L_x_2034:
[----:B------:R-:W-:Y:S05]  /*10ce0*/  BSYNC B0 ;  /* 0x0000000000007941 */ /* 0x000fea0003800000 */
.L_x_1930:
[----:B------:R-:W-:-:S06]  /*10cf0*/  UISETP.GE.AND UP0, UPT, UR43, 0x2, UPT ;  /* 0x000000022b00788c */ /* 0x000fcc000bf06270 */
[----:B------:R-:W-:-:S13]  /*10d00*/  PLOP3.LUT P0, PT, PT, PT, UP0, 0x80, 0x0 ;  /* 0x000000000000781c */ /* 0x000fda0003f0f008 */
[----:B------:R-:W-:Y:S05]  /*10d10*/  @!P0 BRA `(.L_x_1932) ;  /* 0x0000002000448947 */ /* 0x000fea0003800000 */
[----:B------:R-:W-:Y:S02]  /*10d20*/  ULOP3.LUT UR4, UR43, 0x1, URZ, 0xc0, !UPT ;  /* 0x000000012b047892 */ /* 0x000fe4000f8ec03f */
[----:B------:R-:W-:Y:S02]  /*10d30*/  IMAD.U32 R7, RZ, RZ, UR43 ;  /* 0x0000002bff077e24 */ /* 0x000fe4000f8e00ff */
[----:B------:R-:W-:Y:S02]  /*10d40*/  UISETP.NE.U32.AND UP0, UPT, UR4, 0x1, UPT ;  /* 0x000000010400788c */ /* 0x000fe4000bf05070 */
[----:B------:R-:W-:-:S04]  /*10d50*/  VIADD R7, R7, 0xfffffffe ;  /* 0xfffffffe07077836 */ /* 0x000fc80000000000 */
[----:B------:R-:W-:Y:S01]  /*10d60*/  IMAD.MOV.U32 R6, RZ, RZ, R7 ;  /* 0x000000ffff067224 */ /* 0x000fe200078e0007 */
[----:B------:R-:W-:-:S13]  /*10d70*/  PLOP3.LUT P0, PT, PT, PT, UP0, 0x80, 0x0 ;  /* 0x000000000000781c */ /* 0x000fda0003f0f008 */
[----:B------:R-:W-:Y:S05]  /*10d80*/  @!P0 BRA `(.L_x_1933) ;  /* 0x0000000800b88947 */ /* 0x000fea0003800000 */
[----:B------:R-:W-:Y:S01]  /*10d90*/  ISETP.NE.AND P1, PT, R25, RZ, PT ;  /* 0x000000ff1900720c */ /* 0x000fe20003f25270 */
[----:B------:R-:W-:Y:S01]  /*10da0*/  VIADD R6, R16, 0x1 ;  /* 0x0000000110067836 */ /* 0x000fe20000000000 */
[----:B------:R-:W-:Y:S04]  /*10db0*/  BSSY B0, `(.L_x_1934) ;  /* 0x00000a7000007945 */ /* 0x000fe80003800000 */
[----:B------:R-:W-:-:S04]  /*10dc0*/  ISETP.NE.AND P0, PT, R6, 0x2, PT ;  /* 0x000000020600780c */ /* 0x000fc80003f05270 */
[----:B------:R-:W-:Y:S02]  /*10dd0*/  SEL R8, RZ, 0x1, P0 ;  /* 0x00000001ff087807 */ /* 0x000fe40000000000 */
[----:B------:R-:W-:Y:S02]  /*10de0*/  SEL R6, R6, RZ, P0 ;  /* 0x000000ff06067207 */ /* 0x000fe40000000000 */
[----:B------:R-:W-:Y:S01]  /*10df0*/  LOP3.LUT R8, R23, R8, RZ, 0x3c, !PT ;  /* 0x0000000817087212 */ /* 0x000fe200078e3cff */
[----:B------:R-:W-:Y:S06]  /*10e00*/  @!P1 BRA `(.L_x_1935) ;  /* 0x0000000800849947 */ /* 0x000fec0003800000 */
[----:B------:R-:W-:Y:S01]  /*10e10*/  ISETP.NE.AND P1, PT, R26, RZ, PT ;  /* 0x000000ff1a00720c */ /* 0x000fe20003f25270 */
[----:B------:R-:W-:Y:S02]  /*10e20*/  IMAD.MOV.U32 R4, RZ, RZ, R18 ;  /* 0x000000ffff047224 */ /* 0x000fe400078e0012 */
[----:B------:R-:W-:-:S10]  /*10e30*/  IMAD.MOV.U32 R9, RZ, RZ, R7 ;  /* 0x000000ffff097224 */ /* 0x000fd400078e0007 */
[----:B------:R-:W-:Y:S05]  /*10e40*/  @!P1 BRA `(.L_x_1936) ;  /* 0x00000000004c9947 */ /* 0x000fea0003800000 */
[----:B------:R-:W1:Y:S01]  /*10e50*/  LDC R9, c[0x0][0x43c] ;  /* 0x00010f00ff097b82 */ /* 0x000e620000000800 */
[----:B------:R-:W-:Y:S01]  /*10e60*/  ULDC.64 UR4, c[0x0][0x428] ;  /* 0x00010a0000047ab9 */ /* 0x000fe20000000a00 */
[----:B------:R-:W-:Y:S01]  /*10e70*/  ULDC.64 UR6, c[0x0][0x208] ;  /* 0x0000820000067ab9 */ /* 0x000fe20000000a00 */
[----:B------:R-:W-:-:S04]  /*10e80*/  IMAD R10, R24, UR4, RZ ;  /* 0x00000004180a7c24 */ /* 0x000fc8000f8e02ff */
[----:B------:R-:W-:Y:S01]  /*10e90*/  IMAD R10, R22, UR5, R10 ;  /* 0x00000005160a7c24 */ /* 0x000fe2000f8e020a */
[----:B-1----:R-:W-:-:S13]  /*10ea0*/  ISETP.NE.AND P0, PT, R9, 0x1, PT ;  /* 0x000000010900780c */ /* 0x002fda0003f05270 */
[----:B0-----:R-:W0:Y:S02]  /*10eb0*/  @P0 LDC.64 R2, c[0x0][0x440] ;  /* 0x00011000ff020b82 */ /* 0x001e240000000a00 */
[----:B0-----:R-:W-:-:S04]  /*10ec0*/  @P0 IMAD.HI.U32 R4, R7, R2, RZ ;  /* 0x0000000207040227 */ /* 0x001fc800078e00ff */
[----:B------:R-:W-:Y:S01]  /*10ed0*/  IMAD.MOV.U32 R2, RZ, RZ, R7 ;  /* 0x000000ffff027224 */ /* 0x000fe200078e0007 */
[----:B------:R-:W-:-:S04]  /*10ee0*/  @P0 SHF.R.U32.HI R2, RZ, R3, R4 ;  /* 0x00000003ff020219 */ /* 0x000fc80000011604 */
[--C-:B------:R-:W-:Y:S01]  /*10ef0*/  SHF.R.S32.HI R3, RZ, 0x1f, R2.reuse ;  /* 0x0000001fff037819 */ /* 0x100fe20000011402 */
[----:B------:R-:W-:-:S04]  /*10f00*/  IMAD.MOV R4, RZ, RZ, -R2 ;  /* 0x000000ffff047224 */ /* 0x000fc800078e0a02 */
[----:B------:R-:W-:Y:S02]  /*10f10*/  IMAD R9, R9, R4, R7 ;  /* 0x0000000409097224 */ /* 0x000fe400078e0207 */
[----:B------:R-:W0:Y:S01]  /*10f20*/  LDC.64 R4, c[0x0][0x418] ;  /* 0x00010600ff047b82 */ /* 0x000e220000000a00 */
[----:B------:R-:W-:-:S04]  /*10f30*/  IMAD.WIDE.U32 R2, R22, UR4, R2 ;  /* 0x0000000416027c25 */ /* 0x000fc8000f8e0002 */
[----:B------:R-:W-:Y:S01]  /*10f40*/  IMAD.IADD R10, R10, 0x1, R3 ;  /* 0x000000010a0a7824 */ /* 0x000fe200078e0203 */
[----:B0-----:R-:W-:-:S04]  /*10f50*/  LEA R4, P0, R2, R4, 0x2 ;  /* 0x0000000402047211 */ /* 0x001fc800078010ff */
[----:B------:R-:W-:-:S05]  /*10f60*/  LEA.HI.X R5, R2, R5, R10, 0x2, P0 ;  /* 0x0000000502057211 */ /* 0x000fca00000f140a */
[----:B------:R1:W5:Y:S04]  /*10f70*/  LDG.E R4, desc[UR6][R4.64] ;  /* 0x0000000604047981 */ /* 0x000368000c1e1900 */
.L_x_1936:
[----:B0-----:R-:W1:Y:S01]  /*10f80*/  S2R R2, SR_TID.X ;  /* 0x0000000000027919 */ /* 0x001e620000002100 */
[----:B------:R-:W-:Y:S01]  /*10f90*/  SHF.L.U32 R3, R8, 0x1f, RZ ;  /* 0x0000001f08037819 */ /* 0x000fe200000006ff */
[----:B------:R-:W-:Y:S01]  /*10fa0*/  BSSY B1, `(.L_x_1937) ;  /* 0x0000006000017945 */ /* 0x000fe20003800000 */
[----:B-1----:R-:W-:Y:S01]  /*10fb0*/  LOP3.LUT R5, R2, 0x7f, RZ, 0xc0, !PT ;  /* 0x0000007f02057812 */ /* 0x002fe200078ec0ff */
[----:B------:R-:W-:-:S03]  /*10fc0*/  IMAD R2, R6, 0x8, R17 ;  /* 0x0000000806027824 */ /* 0x000fc600078e0211 */
[----:B------:R-:W-:Y:S01]  /*10fd0*/  ISETP.NE.AND P1, PT, R5, RZ, PT ;  /* 0x000000ff0500720c */ /* 0x000fe20003f25270 */
[----:B------:R-:W0:Y:S02]  /*10fe0*/  SYNCS.PHASECHK.TRANS64.TRYWAIT P0, [R2+URZ+0x31c40], R3 ;  /* 0x031c4003020075a7 */ /* 0x000e24000800017f */
[----:B0-----:R-:W-:Y:S10]  /*10ff0*/  @!P0 BRA `(.L_x_1938) ;  /* 0x00000034008c8947 */ /* 0x001ff40003800000 */
.L_x_2035:
[----:B------:R-:W-:Y:S05]  /*11000*/  BSYNC B1 ;  /* 0x0000000000017941 */ /* 0x000fea0003800000 */
.L_x_1937:
[----:B------:R-:W-:Y:S04]  /*11010*/  BSSY B1, `(.L_x_1939) ;  /* 0x0000007000017945 */ /* 0x000fe80003800000 */
[----:B------:R-:W-:Y:S05]  /*11020*/  @P1 BRA `(.L_x_1940) ;  /* 0x0000000000141947 */ /* 0x000fea0003800000 */
[----:B------:R-:W-:Y:S01]  /*11030*/  ISETP.NE.AND P0, PT, R29, RZ, PT ;  /* 0x000000ff1d00720c */ /* 0x000fe20003f05270 */
[----:B0-----:R-:W-:-:S04]  /*11040*/  IMAD.MOV.U32 R3, RZ, RZ, 0x6c00 ;  /* 0x00006c00ff037424 */ /* 0x001fc800078e00ff */
[----:B------:R1:W-:Y:S08]  /*11050*/  SYNCS.ARRIVE.TRANS64 RZ, [R2+URZ+0x31c30], R3 ;  /* 0x031c300302ff79a7 */ /* 0x0003f0000800003f */
[----:B------:R-:W-:Y:S05]  /*11060*/  @!P0 BRA `(.L_x_1940) ;  /* 0x0000000000048947 */ /* 0x000fea0003800000 */
[----:B------:R-:W-:Y:S01]  /*11070*/  BPT.TRAP 0x1 ;  /* 0x000000040000795c */ /* 0x000fe20000300000 */
.L_x_1940:
[----:B------:R-:W-:Y:S05]  /*11080*/  BSYNC B1 ;  /* 0x0000000000017941 */ /* 0x000fea0003800000 */
.L_x_1939:
[----:B------:R-:W-:Y:S01]  /*11090*/  IMAD.MOV.U32 R10, RZ, RZ, RZ ;  /* 0x000000ffff0a7224 */ /* 0x000fe200078e00ff */
[----:B------:R-:W-:Y:S01]  /*110a0*/  R2UR UR11, R9 ;  /* 0x00000000090b72ca */ /* 0x000fe200000e0000 */
[----:B01----:R-:W-:Y:S01]  /*110b0*/  IMAD R3, R6, 0x6c00, R17 ;  /* 0x00006c0006037824 */ /* 0x003fe200078e0211 */
[----:B------:R-:W-:Y:S01]  /*110c0*/  UIADD3 UR4, UP0, UR38, 0x370, URZ ;  /* 0x0000037026047890 */ /* 0x000fe2000ff1e03f */
[----:B------:R-:W-:Y:S01]  /*110d0*/  PLOP3.LUT P0, PT, PT, PT, PT, 0x80, 0x0 ;  /* 0x000000000000781c */ /* 0x000fe20003f0f070 */
[----:B------:R-:W-:Y:S01]  /*110e0*/  VIADD R2, R2, 0x31c30 ;  /* 0x00031c3002027836 */ /* 0x000fe20000000000 */
[----:B------:R-:W-:Y:S01]  /*110f0*/  R2UR UR10, R10 ;  /* 0x000000000a0a72ca */ /* 0x000fe200000e0000 */
[----:B------:R-:W-:Y:S01]  /*11100*/  VIADD R5, R3, 0x16a00 ;  /* 0x00016a0003057836 */ /* 0x000fe20000000000 */
[----:B------:R-:W-:Y:S01]  /*11110*/  UIADD3.X UR5, URZ, UR39, URZ, UP0, !UPT ;  /* 0x000000273f057290 */ /* 0x000fe200087fe43f */
[----:B------:R-:W-:Y:S01]  /*11120*/  UMOV UR6, 0x0 ;  /* 0x0000000000067882 */ /* 0x000fe20000000000 */
[----:B------:R-:W-:-:S04]  /*11130*/  UMOV UR7, 0x14f00000 ;  /* 0x14f0000000077882 */ /* 0x000fc80000000000 */
[----:B------:R-:W-:-:S12]  /*11140*/  UIMAD UR11, UR11, 0x90, URZ ;  /* 0x000000900b0b78a4 */ /* 0x000fd8000f8e023f */
.L_x_1941:
[----:B------:R-:W-:-:S13]  /*11150*/  @P0 ELECT P2, URZ, PT ;  /* 0x00000000003f082f */ /* 0x000fda0003840000 */
[----:B-----5:R-:W-:Y:S01]  /*11160*/  @P2 R2UR UR13, R4 ;  /* 0x00000000040d22ca */ /* 0x020fe200000e0000 */
[----:B------:R-:W-:Y:S01]  /*11170*/  UMOV UR12, UR36 ;  /* 0x00000024000c7c82 */ /* 0x000fe20008000000 */
        /* <DEDUP_REMOVED lines=12> */
.L_x_1942:
[----:B------:R-:W-:-:S13]  /*11240*/  @P0 ELECT P2, URZ, PT ;  /* 0x00000000003f082f */ /* 0x000fda0003840000 */
[----:B------:R-:W-:Y:S01]  /*11250*/  @P2 R2UR UR13, R4 ;  /* 0x00000000040d22ca */ /* 0x000fe200000e0000 */
        /* <DEDUP_REMOVED lines=13> */
.L_x_1943:
        /* <DEDUP_REMOVED lines=14> */
.L_x_2036:
[----:B------:R-:W-:Y:S05]  /*11410*/  BSYNC B1 ;  /* 0x0000000000017941 */ /* 0x000fea0003800000 */
.L_x_1944:
        /* <DEDUP_REMOVED lines=10> */
.L_x_1947:
[----:B------:R-:W-:Y:S05]  /*114c0*/  BSYNC B1 ;  /* 0x0000000000017941 */ /* 0x000fea0003800000 */
.L_x_1946:
[----:B------:R-:W-:Y:S01]  /*114d0*/  R2UR UR6, R2 ;  /* 0x00000000020672ca */ /* 0x000fe200000e0000 */
[--C-:B0-----:R-:W-:Y:S01]  /*114e0*/  IMAD R5, R16, 0x8, R17.reuse ;  /* 0x0000000810057824 */ /* 0x101fe200078e0211 */
[----:B------:R-:W-:Y:S01]  /*114f0*/  R2UR UR7, R3 ;  /* 0x00000000030772ca */ /* 0x000fe200000e0000 */
[----:B------:R-:W-:Y:S01]  /*11500*/  UIADD3 UR4, UP0, UR38, 0x470, URZ ;  /* 0x0000047026047890 */ /* 0x000fe2000ff1e03f */
[----:B------:R-:W-:Y:S01]  /*11510*/  R2UR UR10, R10 ;  /* 0x000000000a0a72ca */ /* 0x000fe200000e0000 */
[----:B------:R-:W-:Y:S01]  /*11520*/  IMAD R10, R16, 0x6c00, R17 ;  /* 0x00006c00100a7824 */ /* 0x000fe200078e0211 */
[----:B------:R-:W-:Y:S01]  /*11530*/  PLOP3.LUT P0, PT, PT, PT, PT, 0x80, 0x0 ;  /* 0x000000000000781c */ /* 0x000fe20003f0f070 */
[----:B------:R-:W-:Y:S01]  /*11540*/  IMAD R11, R19, 0x90, RZ ;  /* 0x00000090130b7824 */ /* 0x000fe200078e02ff */
[----:B------:R-:W-:Y:S01]  /*11550*/  UIADD3.X UR5, URZ, UR39, URZ, UP0, !UPT ;  /* 0x000000273f057290 */ /* 0x000fe200087fe43f */
[----:B------:R-:W-:Y:S02]  /*11560*/  VIADD R5, R5, 0x31c50 ;  /* 0x00031c5005057836 */ /* 0x000fe40000000000 */
[----:B------:R-:W-:-:S09]  /*11570*/  VIADD R12, R10, 0x200 ;  /* 0x000002000a0c7836 */ /* 0x000fd20000000000 */
.L_x_1948:
        /* <DEDUP_REMOVED lines=15> */
.L_x_1949:
        /* <DEDUP_REMOVED lines=15> */
.L_x_1950:
        /* <DEDUP_REMOVED lines=12> */
.L_x_1935:
[----:B------:R-:W-:Y:S05]  /*11820*/  BSYNC B0 ;  /* 0x0000000000007941 */ /* 0x000fea0003800000 */
.L_x_1934:
[----:B------:R-:W-:Y:S01]  /*11830*/  UIADD3 UR4, UR43, -0x3, URZ ;  /* 0xfffffffd2b047890 */ /* 0x000fe2000fffe03f */
[----:B------:R-:W-:Y:S02]  /*11840*/  IMAD.MOV.U32 R16, RZ, RZ, R6 ;  /* 0x000000ffff107224 */ /* 0x000fe400078e0006 */
[----:B------:R-:W-:-:S03]  /*11850*/  IMAD.MOV.U32 R23, RZ, RZ, R8 ;  /* 0x000000ffff177224 */ /* 0x000fc600078e0008 */
[----:B------:R-:W-:-:S07]  /*11860*/  IMAD.U32 R6, RZ, RZ, UR4 ;  /* 0x00000004ff067e24 */ /* 0x000fce000f8e00ff */
.L_x_1933:
[----:B------:R-:W-:Y:S01]  /*11870*/  ISETP.NE.AND P0, PT, R7, RZ, PT ;  /* 0x000000ff0700720c */ /* 0x000fe20003f05270 */
[----:B------:R-:W-:-:S12]  /*11880*/  BSSY B0, `(.L_x_1932) ;  /* 0x000015a000007945 */ /* 0x000fd80003800000 */
[----:B------:R-:W-:Y:S05]  /*11890*/  @!P0 BRA `(.L_x_1951) ;  /* 0x0000001400608947 */ /* 0x000fea0003800000 */
[----:B------:R-:W-:-:S07]  /*118a0*/  IMAD.MOV.U32 R4, RZ, RZ, R18 ;  /* 0x000000ffff047224 */ /* 0x000fce00078e0012 */
.L_x_1986:
[----:B------:R-:W-:Y:S01]  /*118b0*/  ISETP.NE.AND P1, PT, R25, RZ, PT ;  /* 0x000000ff1900720c */ /* 0x000fe20003f25270 */
        /* <DEDUP_REMOVED lines=8> */
[----:B------:R-:W-:Y:S01]  /*11940*/  ISETP.NE.AND P1, PT, R26, RZ, PT ;  /* 0x000000ff1a00720c */ /* 0x000fe20003f25270 */
[----:B------:R-:W-:-:S12]  /*11950*/  IMAD.MOV.U32 R9, RZ, RZ, R6 ;  /* 0x000000ffff097224 */ /* 0x000fd800078e0006 */
[----:B------:R-:W-:Y:S05]  /*11960*/  @!P1 BRA `(.L_x_1954) ;  /* 0x00000000004c9947 */ /* 0x000fea0003800000 */
[----:B------:R-:W1:Y:S01]  /*11970*/  LDC R9, c[0x0][0x43c] ;  /* 0x00010f00ff097b82 */ /* 0x000e620000000800 */
[----:B------:R-:W-:Y:S01]  /*11980*/  ULDC.64 UR4, c[0x0][0x428] ;  /* 0x00010a0000047ab9 */ /* 0x000fe20000000a00 */
[----:B------:R-:W-:Y:S01]  /*11990*/  ULDC.64 UR6, c[0x0][0x208] ;  /* 0x0000820000067ab9 */ /* 0x000fe20000000a00 */
[----:B-1----:R-:W-:-:S13]  /*119a0*/  ISETP.NE.AND P0, PT, R9, 0x1, PT ;  /* 0x000000010900780c */ /* 0x002fda0003f05270 */
[----:B0-----:R-:W0:Y:S02]  /*119b0*/  @P0 LDC.64 R2, c[0x0][0x440] ;  /* 0x00011000ff020b82 */ /* 0x001e240000000a00 */
        /* <DEDUP_REMOVED lines=14> */
.L_x_1954:
[----:B0-----:R-:W1:Y:S01]  /*11aa0*/  S2R R2, SR_TID.X ;  /* 0x0000000000027919 */ /* 0x001e620000002100 */
[----:B------:R-:W-:Y:S01]  /*11ab0*/  IMAD R3, R7, 0x8, R17 ;  /* 0x0000000807037824 */ /* 0x000fe200078e0211 */
[----:B------:R-:W-:Y:S01]  /*11ac0*/  BSSY B2, `(.L_x_1955) ;  /* 0x0000006000027945 */ /* 0x000fe20003800000 */
[----:B-1----:R-:W-:Y:S02]  /*11ad0*/  LOP3.LUT R5, R2, 0x7f, RZ, 0xc0, !PT ;  /* 0x0000007f02057812 */ /* 0x002fe400078ec0ff */
[----:B------:R-:W-:Y:S02]  /*11ae0*/  SHF.L.U32 R2, R8, 0x1f, RZ ;  /* 0x0000001f08027819 */ /* 0x000fe400000006ff */
[----:B------:R-:W-:Y:S02]  /*11af0*/  ISETP.NE.AND P1, PT, R5, RZ, PT ;  /* 0x000000ff0500720c */ /* 0x000fe40003f25270 */
[----:B------:R-:W0:Y:S02]  /*11b00*/  SYNCS.PHASECHK.TRANS64.TRYWAIT P0, [R3+URZ+0x31c40], R2 ;  /* 0x031c4002030075a7 */ /* 0x000e24000800017f */
[----:B0-----:R-:W-:Y:S09]  /*11b10*/  @!P0 BRA `(.L_x_1956) ;  /* 0x0000002800ec8947 */ /* 0x001ff20003800000 */
.L_x_2037:
[----:B------:R-:W-:Y:S05]  /*11b20*/  BSYNC B2 ;  /* 0x0000000000027941 */ /* 0x000fea0003800000 */
.L_x_1955:
[----:B------:R-:W-:Y:S04]  /*11b30*/  BSSY B2, `(.L_x_1957) ;  /* 0x0000007000027945 */ /* 0x000fe80003800000 */
[----:B------:R-:W-:Y:S05]  /*11b40*/  @P1 BRA `(.L_x_1958) ;  /* 0x0000000000141947 */ /* 0x000fea0003800000 */
[----:B------:R-:W-:Y:S01]  /*11b50*/  ISETP.NE.AND P0, PT, R29, RZ, PT ;  /* 0x000000ff1d00720c */ /* 0x000fe20003f05270 */
[----:B0-----:R-:W-:-:S04]  /*11b60*/  IMAD.MOV.U32 R2, RZ, RZ, 0x6c00 ;  /* 0x00006c00ff027424 */ /* 0x001fc800078e00ff */
[----:B------:R1:W-:Y:S08]  /*11b70*/  SYNCS.ARRIVE.TRANS64 RZ, [R3+URZ+0x31c30], R2 ;  /* 0x031c300203ff79a7 */ /* 0x0003f0000800003f */
[----:B------:R-:W-:Y:S05]  /*11b80*/  @!P0 BRA `(.L_x_1958) ;  /* 0x0000000000048947 */ /* 0x000fea0003800000 */
[----:B------:R-:W-:Y:S01]  /*11b90*/  BPT.TRAP 0x1 ;  /* 0x000000040000795c */ /* 0x000fe20000300000 */
.L_x_1958:
[----:B------:R-:W-:Y:S05]  /*11ba0*/  BSYNC B2 ;  /* 0x0000000000027941 */ /* 0x000fea0003800000 */
.L_x_1957:
[----:B------:R-:W-:Y:S01]  /*11bb0*/  IMAD.MOV.U32 R5, RZ, RZ, RZ ;  /* 0x000000ffff057224 */ /* 0x000fe200078e00ff */
[----:B------:R-:W-:Y:S01]  /*11bc0*/  UIADD3 UR4, UP0, UR38, 0x370, URZ ;  /* 0x0000037026047890 */ /* 0x000fe2000ff1e03f */
[----:B------:R-:W-:Y:S01]  /*11bd0*/  IMAD R12, R7, 0x6c00, R17 ;  /* 0x00006c00070c7824 */ /* 0x000fe200078e0211 */
[----:B------:R-:W-:Y:S01]  /*11be0*/  PLOP3.LUT P0, PT, PT, PT, PT, 0x80, 0x0 ;  /* 0x000000000000781c */ /* 0x000fe20003f0f070 */
[----:B01----:R-:W-:Y:S01]  /*11bf0*/  VIADD R3, R3, 0x31c30 ;  /* 0x00031c3003037836 */ /* 0x003fe20000000000 */
[----:B------:R-:W-:Y:S01]  /*11c00*/  R2UR UR10, R5 ;  /* 0x00000000050a72ca */ /* 0x000fe200000e0000 */
[----:B------:R-:W-:Y:S01]  /*11c10*/  IMAD R2, R9, 0x90, RZ ;  /* 0x0000009009027824 */ /* 0x000fe200078e02ff */
[----:B------:R-:W-:Y:S01]  /*11c20*/  UIADD3.X UR5, URZ, UR39, URZ, UP0, !UPT ;  /* 0x000000273f057290 */ /* 0x000fe200087fe43f */
[----:B------:R-:W-:Y:S01]  /*11c30*/  VIADD R10, R12, 0x16a00 ;  /* 0x00016a000c0a7836 */ /* 0x000fe20000000000 */
[----:B------:R-:W-:Y:S01]  /*11c40*/  UMOV UR6, 0x0 ;  /* 0x0000000000067882 */ /* 0x000fe20000000000 */
[----:B------:R-:W-:-:S10]  /*11c50*/  UMOV UR7, 0x14f00000 ;  /* 0x14f0000000077882 */ /* 0x000fd40000000000 */
.L_x_1959:
        /* <DEDUP_REMOVED lines=16> */
.L_x_1960:
        /* <DEDUP_REMOVED lines=16> */
.L_x_1961:
        /* <DEDUP_REMOVED lines=15> */
.L_x_2038:
[----:B------:R-:W-:Y:S05]  /*11f50*/  BSYNC B2 ;  /* 0x0000000000027941 */ /* 0x000fea0003800000 */
.L_x_1962:
[----:B------:R-:W-:Y:S01]  /*11f60*/  BSSY B2, `(.L_x_1964) ;  /* 0x0000009000027945 */ /* 0x000fe20003800000 */
[----:B------:R-:W-:Y:S02]  /*11f70*/  IMAD.MOV.U32 R2, RZ, RZ, 0x0 ;  /* 0x00000000ff027424 */ /* 0x000fe400078e00ff */
[----:B------:R-:W-:Y:S01]  /*11f80*/  IMAD.MOV.U32 R3, RZ, RZ, 0x14f00000 ;  /* 0x14f00000ff037424 */ /* 0x000fe200078e00ff */
[----:B------:R-:W-:Y:S06]  /*11f90*/  @P1 BRA `(.L_x_1965) ;  /* 0x0000000000141947 */ /* 0x000fec0003800000 */
[----:B------:R-:W-:Y:S01]  /*11fa0*/  ISETP.NE.AND P0, PT, R29, RZ, PT ;  /* 0x000000ff1d00720c */ /* 0x000fe20003f05270 */
[----:B------:R-:W-:-:S04]  /*11fb0*/  IMAD.MOV.U32 R13, RZ, RZ, 0x6c00 ;  /* 0x00006c00ff0d7424 */ /* 0x000fc800078e00ff */
[----:B------:R1:W-:Y:S08]  /*11fc0*/  SYNCS.ARRIVE.TRANS64 RZ, [R12+URZ+0x50], R13 ;  /* 0x0000500d0cff79a7 */ /* 0x0003f0000800003f */
[----:B------:R-:W-:Y:S05]  /*11fd0*/  @!P0 BRA `(.L_x_1965) ;  /* 0x0000000000048947 */ /* 0x000fea0003800000 */
[----:B------:R-:W-:Y:S01]  /*11fe0*/  BPT.TRAP 0x1 ;  /* 0x000000040000795c */ /* 0x000fe20000300000 */
.L_x_1965:
[----:B------:R-:W-:Y:S05]  /*11ff0*/  BSYNC B2 ;  /* 0x0000000000027941 */ /* 0x000fea0003800000 */
.L_x_1964:
[----:B------:R-:W-:Y:S01]  /*12000*/  R2UR UR6, R2 ;  /* 0x00000000020672ca */ /* 0x000fe200000e0000 */
[----:B------:R-:W-:Y:S01]  /*12010*/  IMAD R16, R16, 0x6c00, R17 ;  /* 0x00006c0010107824 */ /* 0x000fe200078e0211 */
[----:B------:R-:W-:Y:S01]  /*12020*/  R2UR UR7, R3 ;  /* 0x00000000030772ca */ /* 0x000fe200000e0000 */
[----:B------:R-:W-:Y:S01]  /*12030*/  UIADD3 UR4, UP0, UR38, 0x470, URZ ;  /* 0x0000047026047890 */ /* 0x000fe2000ff1e03f */
[----:B------:R-:W-:Y:S01]  /*12040*/  R2UR UR10, R5 ;  /* 0x00000000050a72ca */ /* 0x000fe200000e0000 */
[----:B------:R-:W-:Y:S01]  /*12050*/  IMAD R5, R19, 0x90, RZ ;  /* 0x0000009013057824 */ /* 0x000fe200078e02ff */
[----:B------:R-:W-:Y:S01]  /*12060*/  PLOP3.LUT P0, PT, PT, PT, PT, 0x80, 0x0 ;  /* 0x000000000000781c */ /* 0x000fe20003f0f070 */
[----:B01----:R-:W-:Y:S01]  /*12070*/  VIADD R12, R12, 0x50 ;  /* 0x000000500c0c7836 */ /* 0x003fe20000000000 */
[----:B------:R-:W-:Y:S01]  /*12080*/  UIADD3.X UR5, URZ, UR39, URZ, UP0, !UPT ;  /* 0x000000273f057290 */ /* 0x000fe200087fe43f */
[----:B------:R-:W-:-:S11]  /*12090*/  VIADD R13, R16, 0x200 ;  /* 0x00000200100d7836 */ /* 0x000fd60000000000 */
.L_x_1966:
        /* <DEDUP_REMOVED lines=15> */
.L_x_1967:
        /* <DEDUP_REMOVED lines=15> */
.L_x_1968:
        /* <DEDUP_REMOVED lines=12> */
.L_x_1953:
[----:B------:R-:W-:Y:S05]  /*12340*/  BSYNC B1 ;  /* 0x0000000000017941 */ /* 0x000fea0003800000 */
.L_x_1952:
        /* <DEDUP_REMOVED lines=9> */
[----:B------:R-:W-:-:S12]  /*123e0*/  VIADD R9, R6, 0xffffffff ;  /* 0xffffffff06097836 */ /* 0x000fd80000000000 */
        /* <DEDUP_REMOVED lines=20> */
.L_x_1971:
        /* <DEDUP_REMOVED lines=8> */
.L_x_2039:
[----:B------:R-:W-:Y:S05]  /*125b0*/  BSYNC B2 ;  /* 0x0000000000027941 */ /* 0x000fea0003800000 */
.L_x_1972:
[----:B------:R-:W-:Y:S04]  /*125c0*/  BSSY B2, `(.L_x_1974) ;  /* 0x0000007000027945 */ /* 0x000fe80003800000 */
[----:B------:R-:W-:Y:S05]  /*125d0*/  @P1 BRA `(.L_x_1975) ;  /* 0x0000000000141947 */ /* 0x000fea0003800000 */
[----:B------:R-:W-:Y:S01]  /*125e0*/  ISETP.NE.AND P0, PT, R29, RZ, PT ;  /* 0x000000ff1d00720c */ /* 0x000fe20003f05270 */
[----:B0-----:R-:W-:-:S04]  /*125f0*/  IMAD.MOV.U32 R3, RZ, RZ, 0x6c00 ;  /* 0x00006c00ff037424 */ /* 0x001fc800078e00ff */
[----:B------:R1:W-:Y:S08]  /*12600*/  SYNCS.ARRIVE.TRANS64 RZ, [R2+URZ+0x31c30], R3 ;  /* 0x031c300302ff79a7 */ /* 0x0003f0000800003f */
[----:B------:R-:W-:Y:S05]  /*12610*/  @!P0 BRA `(.L_x_1975) ;  /* 0x0000000000048947 */ /* 0x000fea0003800000 */
[----:B------:R-:W-:Y:S01]  /*12620*/  BPT.TRAP 0x1 ;  /* 0x000000040000795c */ /* 0x000fe20000300000 */
.L_x_1975:
[----:B------:R-:W-:Y:S05]  /*12630*/  BSYNC B2 ;  /* 0x0000000000027941 */ /* 0x000fea0003800000 */
.L_x_1974:
        /* <DEDUP_REMOVED lines=12> */
.L_x_1976:
        /* <DEDUP_REMOVED lines=16> */
.L_x_1977:
        /* <DEDUP_REMOVED lines=16> */
.L_x_1978:
        /* <DEDUP_REMOVED lines=15> */
.L_x_2040:
[----:B------:R-:W-:Y:S05]  /*129f0*/  BSYNC B2 ;  /* 0x0000000000027941 */ /* 0x000fea0003800000 */
.L_x_1979:
        /* <DEDUP_REMOVED lines=9> */
.L_x_1982:
[----:B------:R-:W-:Y:S05]  /*12a90*/  BSYNC B2 ;  /* 0x0000000000027941 */ /* 0x000fea0003800000 */
.L_x_1981:
        /* <DEDUP_REMOVED lines=10> */
.L_x_1983:
        /* <DEDUP_REMOVED lines=15> */
.L_x_1984:
        /* <DEDUP_REMOVED lines=15> */
.L_x_1985:
        /* <DEDUP_REMOVED lines=12> */
.L_x_1970:
[----:B------:R-:W-:Y:S05]  /*12de0*/  BSYNC B1 ;  /* 0x0000000000017941 */ /* 0x000fea0003800000 */
.L_x_1969:
[C---:B------:R-:W-:Y:S01]  /*12df0*/  ISETP.GT.AND P0, PT, R6.reuse, 0x1, PT ;  /* 0x000000010600780c */ /* 0x040fe20003f04270 */
[----:B------:R-:W-:-:S12]  /*12e00*/  VIADD R6, R6, 0xfffffffe ;  /* 0xfffffffe06067836 */ /* 0x000fd80000000000 */
[----:B------:R-:W-:Y:S05]  /*12e10*/  @P0 BRA `(.L_x_1986) ;  /* 0xffffffe800a40947 */ /* 0x000fea000383ffff */
.L_x_1951:
[----:B------:R-:W-:Y:S05]  /*12e20*/  BSYNC B0 ;  /* 0x0000000000007941 */ /* 0x000fea0003800000 */
.L_x_1932:
        /* <DEDUP_REMOVED lines=8> */
[----:B------:R-:W1:Y:S01]  /*12eb0*/  FLO.U32 R0, UR4 ;  /* 0x0000000400007d00 */ /* 0x000e6200080e0000 */
[----:B------:R-:W-:Y:S01]  /*12ec0*/  ULDC.64 UR6, c[0x0][0x208] ;  /* 0x0000820000067ab9 */ /* 0x000fe20000000a00 */
        /* <DEDUP_REMOVED lines=8> */
.L_x_1988:
[----:B------:R-:W-:Y:S05]  /*12f50*/  BSYNC B0 ;  /* 0x0000000000007941 */ /* 0x000fea0003800000 */
.L_x_1987:
[----:B------:R-:W-:Y:S01]  /*12f60*/  ISETP.NE.AND P0, PT, R25, RZ, PT ;  /* 0x000000ff1900720c */ /* 0x000fe20003f05270 */
        /* <DEDUP_REMOVED lines=8> */
.L_x_2041:
[----:B------:R-:W-:Y:S05]  /*12ff0*/  BSYNC B1 ;  /* 0x0000000000017941 */ /* 0x000fea0003800000 */
.L_x_1991:
[----:B------:R-:W-:Y:S04]  /*13000*/  BSSY B1, `(.L_x_1993) ;  /* 0x0000007000017945 */ /* 0x000fe80003800000 */
[----:B------:R-:W-:Y:S05]  /*13010*/  @P2 BRA `(.L_x_1994) ;  /* 0x0000000000142947 */ /* 0x000fea0003800000 */
[----:B------:R-:W-:Y:S01]  /*13020*/  ISETP.NE.AND P0, PT, R29, RZ, PT ;  /* 0x000000ff1d00720c */ /* 0x000fe20003f05270 */
[----:B-1----:R-:W-:-:S04]  /*13030*/  IMAD.MOV.U32 R0, RZ, RZ, 0x6c00 ;  /* 0x00006c00ff007424 */ /* 0x002fc800078e00ff */
[----:B------:R2:W-:Y:S08]  /*13040*/  SYNCS.ARRIVE.TRANS64 RZ, [R3+URZ+0x31c50], R0 ;  /* 0x031c500003ff79a7 */ /* 0x0005f0000800003f */
[----:B------:R-:W-:Y:S05]  /*13050*/  @!P0 BRA `(.L_x_1994) ;  /* 0x0000000000048947 */ /* 0x000fea0003800000 */
[----:B------:R-:W-:Y:S01]  /*13060*/  BPT.TRAP 0x1 ;  /* 0x000000040000795c */ /* 0x000fe20000300000 */
.L_x_1994:
[----:B------:R-:W-:Y:S05]  /*13070*/  BSYNC B1 ;  /* 0x0000000000017941 */ /* 0x000fea0003800000 */
.L_x_1993:
[----:B-12---:R-:W-:Y:S01]  /*13080*/  IMAD R0, R16, 0x6c00, R17 ;  /* 0x00006c0010007824 */ /* 0x006fe200078e0211 */
        /* <DEDUP_REMOVED lines=9> */
.L_x_1995:
        /* <DEDUP_REMOVED lines=15> */
.L_x_1996:
        /* <DEDUP_REMOVED lines=15> */
.L_x_1997:
        /* <DEDUP_REMOVED lines=10> */
.L_x_1990:
[----:B------:R-:W-:Y:S05]  /*133a0*/  BSYNC B0 ;  /* 0x0000000000007941 */ /* 0x000fea0003800000 */
.L_x_1989:
[----:B------:R-:W-:-:S05]  /*133b0*/  VIADD R16, R16, 0x1 ;  /* 0x0000000110107836 */ /* 0x000fca0000000000 */
[----:B------:R-:W-:-:S04]  /*133c0*/  ISETP.NE.AND P0, PT, R16, 0x2, PT ;  /* 0x000000021000780c */ /* 0x000fc80003f05270 */
[----:B------:R-:W-:Y:S02]  /*133d0*/  SEL R0, RZ, 0x1, P0 ;  /* 0x00000001ff007807 */ /* 0x000fe40000000000 */
[----:B------:R-:W-:Y:S02]  /*133e0*/  SEL R16, R16, RZ, P0 ;  /* 0x000000ff10107207 */ /* 0x000fe40000000000 */
[----:B------:R-:W-:-:S07]  /*133f0*/  LOP3.LUT R23, R23, R0, RZ, 0x3c, !PT ;  /* 0x0000000017177212 */ /* 0x000fce00078e3cff */
.L_x_1914:
[----:B------:R-:W-:Y:S05]  /*13400*/  BSYNC B7 ;  /* 0x0000000000077941 */ /* 0x000fea0003800000 */
.L_x_1912:
[----:B------:R-:W2:Y:S02]  /*13410*/  LDL R0, [R1+0x4] ;  /* 0x0000040001007983 */ /* 0x000ea40000100800 */
[----:B--2---:R-:W-:-:S13]  /*13420*/  ISETP.NE.AND P0, PT, R0, RZ, PT ;  /* 0x000000ff0000720c */ /* 0x004fda0003f05270 */
        /* <DEDUP_REMOVED lines=10> */
.L_x_1998:
[----:B------:R-:W-:-:S03]  /*134d0*/  UMOV UR4, 0xffffffff ;  /* 0xffffffff00047882 */ /* 0x000fc60000000000 */
[----:B------:R-:W-:Y:S05]  /*134e0*/  BRA.DIV UR4, `(.L_x_2000) ;  /* 0x0000001204dc7947 */ /* 0x000fea000b800000 */
[----:B------:R1:W2:Y:S02]  /*134f0*/  SHFL.IDX PT, R14, R28, RZ, 0x1f ;  /* 0x00001fff1c0e7589 */ /* 0x0002a400000e0000 */
.L_x_2044:
        /* <DEDUP_REMOVED lines=8> */
.L_x_1999:
[----:B------:R-:W-:Y:S02]  /*13580*/  ULDC UR4, c[0x0][0xc38] ;  /* 0x00030e0000047ab9 */ /* 0x000fe40000000800 */
[----:B-1----:R-:W-:-:S13]  /*13590*/  ISETP.GE.AND P0, PT, R28, UR4, PT ;  /* 0x000000041c007c0c */ /* 0x002fda000bf06270 */
[----:B------:R-:W-:Y:S05]  /*135a0*/  @!P0 BRA `(.L_x_2001) ;  /* 0xffffffb800c08947 */ /* 0x000fea000383ffff */
.L_x_1909:
[----:B------:R-:W2:Y:S01]  /*135b0*/  LDL.LU R0, [R1] ;  /* 0x0000000001007983 */ /* 0x000ea20000300800 */
[----:B------:R-:W-:Y:S01]  /*135c0*/  BSSY B0, `(.L_x_2002) ;  /* 0x000000b000007945 */ /* 0x000fe20003800000 */
[----:B------:R-:W1:Y:S01]  /*135d0*/  S2R R5, SR_CgaCtaId ;  /* 0x0000000000057919 */ /* 0x000e620000008800 */
[----:B--2---:R-:W-:-:S05]  /*135e0*/  VIADD R0, R0, 0x1 ;  /* 0x0000000100007836 */ /* 0x004fca0000000000 */
        /* <DEDUP_REMOVED lines=8> */
.L_x_2045:
[----:B------:R-:W-:Y:S05]  /*13670*/  BSYNC B0 ;  /* 0x0000000000007941 */ /* 0x000fea0003800000 */
.L_x_2002:
[----:B------:R-:W-:-:S03]  /*13680*/  UMOV UR4, 0xffffffff ;  /* 0xffffffff00047882 */ /* 0x000fc60000000000 */
[----:B------:R-:W-:Y:S05]  /*13690*/  BRA.DIV UR4, `(.L_x_2004) ;  /* 0x0000001204ac7947 */ /* 0x000fea000b800000 */
[----:B-1----:R-:W1:Y:S02]  /*136a0*/  S2R R0, SR_TID.X ;  /* 0x0000000000007919 */ /* 0x002e640000002100 */
[----:B-1----:R-:W-:-:S04]  /*136b0*/  SHF.R.U32.HI R0, RZ, 0x5, R0 ;  /* 0x00000005ff007819 */ /* 0x002fc80000011600 */
[----:B------:R-:W-:-:S05]  /*136c0*/  LOP3.LUT R0, R0, 0x3, RZ, 0xc0, !PT ;  /* 0x0000000300007812 */ /* 0x000fca00078ec0ff */
[----:B------:R1:W2:Y:S02]  /*136d0*/  SHFL.IDX PT, R14, R0, RZ, 0x1f ;  /* 0x00001fff000e7589 */ /* 0x0002a400000e0000 */
.L_x_2048:
[----:B--2---:R-:W-:Y:S01]  /*136e0*/  ISETP.NE.AND P0, PT, R14, RZ, PT ;  /* 0x000000ff0e00720c */ /* 0x004fe20003f05270 */
[----:B------:R-:W-:-:S12]  /*136f0*/  BSSY B0, `(.L_x_2005) ;  /* 0x0000026000007945 */ /* 0x000fd80003800000 */
[----:B------:R-:W-:Y:S05]  /*13700*/  @P0 BRA `(.L_x_2006) ;  /* 0x0000000000900947 */ /* 0x000fea0003800000 */
[----:B------:R-:W-:-:S03]  /*13710*/  UMOV UR4, 0xffffffff ;  /* 0xffffffff00047882 */ /* 0x000fc60000000000 */
[----:B------:R-:W-:Y:S05]  /*13720*/  BRA.DIV UR4, `(.L_x_2007) ;  /* 0x0000001204bc7947 */ /* 0x000fea000b800000 */
[----:B------:R-:W-:-:S13]  /*13730*/  ELECT P6, URZ, PT ;  /* 0x00000000003f782f */ /* 0x000fda00038c0000 */
.L_x_2051:
[----:B------:R-:W-:Y:S05]  /*13740*/  @!P6 BRA `(.L_x_2006) ;  /* 0x000000000080e947 */ /* 0x000fea0003800000 */
[----:B-1----:R-:W2:Y:S02]  /*13750*/  LDL R0, [R1+0x8] ;  /* 0x0000080001007983 */ /* 0x002ea40000100800 */
[----:B--2---:R-:W-:-:S13]  /*13760*/  R2UR UR4, R0 ;  /* 0x00000000000472ca */ /* 0x004fda00000e0000 */
[----:B------:R-:W-:-:S06]  /*13770*/  ULOP3.LUT UR4, UR4, 0x2, URZ, 0xfc, !UPT ;  /* 0x0000000204047892 */ /* 0x000fcc000f8efc3f */
[----:B------:R-:W-:-:S05]  /*13780*/  IMAD.U32 R0, RZ, RZ, UR4 ;  /* 0x00000004ff007e24 */ /* 0x000fca000f8e00ff */
[----:B------:R-:W-:-:S13]  /*13790*/  ISETP.NE.AND P2, PT, R0, 0x3, PT ;  /* 0x000000030000780c */ /* 0x000fda0003f45270 */
[----:B------:R-:W-:Y:S05]  /*137a0*/  @!P2 BRA `(.L_x_2008) ;  /* 0x000000000004a947 */ /* 0x000fea0003800000 */
[----:B------:R-:W-:Y:S01]  /*137b0*/  BPT.TRAP 0x1 ;  /* 0x000000040000795c */ /* 0x000fe20000300000 */
.L_x_2008:
        /* <DEDUP_REMOVED lines=12> */
.L_x_2052:
[----:B------:R-:W2:Y:S02]  /*13880*/  SYNCS.PHASECHK.TRANS64.TRYWAIT P0, [R3+URZ], R0 ;  /* 0x00000000030075a7 */ /* 0x000ea4000800017f */
[----:B--2---:R-:W-:Y:S05]  /*13890*/  @!P0 BRA `(.L_x_2010) ;  /* 0x0000001000948947 */ /* 0x004fea0003800000 */
.L_x_2053:
[----:B------:R-:W-:Y:S05]  /*138a0*/  @!P2 BRA `(.L_x_2011) ;  /* 0x000000000004a947 */ /* 0x000fea0003800000 */
[----:B------:R-:W-:Y:S01]  /*138b0*/  BPT.TRAP 0x1 ;  /* 0x000000040000795c */ /* 0x000fe20000300000 */
.L_x_2011:
[----:B--2---:R-:W-:-:S04]  /*138c0*/  VIADD R3, R7, 0x31c60 ;  /* 0x00031c6007037836 */ /* 0x004fc80000000000 */
[----:B-1----:R-:W-:-:S04]  /*138d0*/  IMAD R5, R16, 0x8, R3 ;  /* 0x0000000810057824 */ /* 0x002fc800078e0203 */
[----:B------:R-:W1:Y:S02]  /*138e0*/  SYNCS.PHASECHK.TRANS64.TRYWAIT P0, [R5+URZ], R4 ;  /* 0x00000004050075a7 */ /* 0x000e64000800017f */
[----:B-1----:R-:W-:Y:S05]  /*138f0*/  @!P0 BRA `(.L_x_2012) ;  /* 0x0000001000908947 */ /* 0x002fea0003800000 */
.L_x_2054:
[----:B------:R-:W-:-:S07]  /*13900*/  IMAD R3, R6, 0x8, R3 ;  /* 0x0000000806037824 */ /* 0x000fce00078e0203 */
.L_x_2013:
[----:B--2---:R2:W3:Y:S02]  /*13910*/  SYNCS.PHASECHK.TRANS64.TRYWAIT P0, [R3+URZ], R0 ;  /* 0x00000000030075a7 */ /* 0x0044e4000800017f */
[----:B---3--:R-:W-:Y:S05]  /*13920*/  @!P0 NANOSLEEP.SYNCS 0x989680 ;  /* 0x009896800000895d */ /* 0x008fea0003900000 */
[----:B------:R-:W3:Y:S02]  /*13930*/  @!P0 SYNCS.PHASECHK.TRANS64 P0, [R3+URZ], R0 ;  /* 0x00000000030085a7 */ /* 0x000ee4000800007f */
[----:B---3--:R-:W-:Y:S05]  /*13940*/  @!P0 BRA `(.L_x_2013) ;  /* 0xfffffffc00f08947 */ /* 0x008fea000383ffff */
.L_x_2006:
[----:B------:R-:W-:Y:S05]  /*13950*/  BSYNC B0 ;  /* 0x0000000000007941 */ /* 0x000fea0003800000 */
.L_x_2005:
[----:B------:R-:W-:Y:S05]  /*13960*/  EXIT ;  /* 0x000000000000794d */ /* 0x000fea0003800000 */
.L_x_1870:
[----:B0-----:R-:W-:-:S04]  /*13970*/  IMAD.U32 R3, RZ, RZ, UR37 ;  /* 0x00000025ff037e24 */ /* 0x001fc8000f8e00ff */
[----:B------:R0:W1:Y:S03]  /*13980*/  SYNCS.PHASECHK.TRANS64.TRYWAIT P1, [R3+URZ+0x31c00], R0 ;  /* 0x031c0000030075a7 */ /* 0x000066000802017f */
[----:B-1----:R-:W-:Y:S05]  /*13990*/  @!P1 NANOSLEEP.SYNCS 0x989680 ;  /* 0x009896800000995d */ /* 0x002fea0003900000 */
[----:B------:R-:W1:Y:S02]  /*139a0*/  @!P1 SYNCS.PHASECHK.TRANS64 P1, [R3+URZ+0x31c00], R0 ;  /* 0x031c0000030095a7 */ /* 0x000e64000802007f */
[----:B-1----:R-:W-:Y:S05]  /*139b0*/  @!P1 BRA `(.L_x_1870) ;  /* 0xfffffffc00ec9947 */ /* 0x002fea000383ffff */
[----:B------:R-:W-:Y:S05]  /*139c0*/  BRA `(.L_x_2014) ;  /* 0xfffffedc00a47947 */ /* 0x000fea000383ffff */
.L_x_1874:
[----:B-1----:R1:W2:Y:S02]  /*139d0*/  SYNCS.PHASECHK.TRANS64.TRYWAIT P2, [R3+URZ+0x31c30], R0 ;  /* 0x031c3000030075a7 */ /* 0x0022a4000804017f */
[----:B--2---:R-:W-:Y:S05]  /*139e0*/  @!P2 NANOSLEEP.SYNCS 0x989680 ;  /* 0x009896800000a95d */ /* 0x004fea0003900000 */
[----:B------:R-:W2:Y:S02]  /*139f0*/  @!P2 SYNCS.PHASECHK.TRANS64 P2, [R3+URZ+0x31c30], R0 ;  /* 0x031c30000300a5a7 */ /* 0x000ea4000804007f */
[----:B--2---:R-:W-:Y:S05]  /*13a00*/  @!P2 BRA `(.L_x_1874) ;  /* 0xfffffffc00f0a947 */ /* 0x004fea000383ffff */
[----:B------:R-:W-:Y:S05]  /*13a10*/  BRA `(.L_x_1873) ;  /* 0xfffffedc00c87947 */ /* 0x000fea000383ffff */
.L_x_1879:
[----:B-1----:R-:W-:-:S04]  /*13a20*/  IMAD.U32 R5, RZ, RZ, UR4 ;  /* 0x00000004ff057e24 */ /* 0x002fc8000f8e00ff */
[----:B------:R1:W2:Y:S03]  /*13a30*/  SYNCS.PHASECHK.TRANS64.TRYWAIT P3, [R5+URZ+0x31c30], R0 ;  /* 0x031c3000050075a7 */ /* 0x0002a6000806017f */
[----:B--2---:R-:W-:Y:S05]  /*13a40*/  @!P3 NANOSLEEP.SYNCS 0x989680 ;  /* 0x009896800000b95d */ /* 0x004fea0003900000 */
[----:B------:R-:W2:Y:S02]  /*13a50*/  @!P3 SYNCS.PHASECHK.TRANS64 P3, [R5+URZ+0x31c30], R0 ;  /* 0x031c30000500b5a7 */ /* 0x000ea4000806007f */
[----:B--2---:R-:W-:Y:S05]  /*13a60*/  @!P3 BRA `(.L_x_1879) ;  /* 0xfffffffc00ecb947 */ /* 0x004fea000383ffff */
[----:B------:R-:W-:Y:S05]  /*13a70*/  BRA `(.L_x_1876) ;  /* 0xffffff18001c7947 */ /* 0x000fea000383ffff */
.L_x_1883:
[----:B-1----:R-:W-:-:S04]  /*13a80*/  IMAD.U32 R5, RZ, RZ, UR4 ;  /* 0x00000004ff057e24 */ /* 0x002fc8000f8e00ff */
[----:B------:R1:W2:Y:S03]  /*13a90*/  SYNCS.PHASECHK.TRANS64.TRYWAIT P3, [R5+URZ+0x31c50], R0 ;  /* 0x031c5000050075a7 */ /* 0x0002a6000806017f */
[----:B--2---:R-:W-:Y:S05]  /*13aa0*/  @!P3 NANOSLEEP.SYNCS 0x989680 ;  /* 0x009896800000b95d */ /* 0x004fea0003900000 */
[----:B------:R-:W2:Y:S02]  /*13ab0*/  @!P3 SYNCS.PHASECHK.TRANS64 P3, [R5+URZ+0x31c50], R0 ;  /* 0x031c50000500b5a7 */ /* 0x000ea4000806007f */
[----:B--2---:R-:W-:Y:S05]  /*13ac0*/  @!P3 BRA `(.L_x_1883) ;  /* 0xfffffffc00ecb947 */ /* 0x004fea000383ffff */
[----:B------:R-:W-:Y:S05]  /*13ad0*/  BRA `(.L_x_1880) ;  /* 0xffffff2c00b87947 */ /* 0x000fea000383ffff */
.L_x_1889:
[----:B-1----:R-:W-:-:S04]  /*13ae0*/  IMAD.U32 R5, RZ, RZ, UR4 ;  /* 0x00000004ff057e24 */ /* 0x002fc8000f8e00ff */
[----:B------:R1:W2:Y:S03]  /*13af0*/  SYNCS.PHASECHK.TRANS64.TRYWAIT P2, [R5+URZ+0x31c30], R0 ;  /* 0x031c3000050075a7 */ /* 0x0002a6000804017f */
[----:B--2---:R-:W-:Y:S05]  /*13b00*/  @!P2 NANOSLEEP.SYNCS 0x989680 ;  /* 0x009896800000a95d */ /* 0x004fea0003900000 */
[----:B------:R-:W2:Y:S02]  /*13b10*/  @!P2 SYNCS.PHASECHK.TRANS64 P2, [R5+URZ+0x31c30], R0 ;  /* 0x031c30000500a5a7 */ /* 0x000ea4000804007f */
[----:B--2---:R-:W-:Y:S05]  /*13b20*/  @!P2 BRA `(.L_x_1889) ;  /* 0xfffffffc00eca947 */ /* 0x004fea000383ffff */
[----:B------:R-:W-:Y:S05]  /*13b30*/  BRA `(.L_x_1886) ;  /* 0xffffff5800747947 */ /* 0x000fea000383ffff */
.L_x_1893:
[----:B-1----:R-:W-:-:S04]  /*13b40*/  IMAD.U32 R5, RZ, RZ, UR4 ;  /* 0x00000004ff057e24 */ /* 0x002fc8000f8e00ff */
[----:B------:R1:W2:Y:S03]  /*13b50*/  SYNCS.PHASECHK.TRANS64.TRYWAIT P2, [R5+URZ+0x31c50], R0 ;  /* 0x031c5000050075a7 */ /* 0x0002a6000804017f */
[----:B--2---:R-:W-:Y:S05]  /*13b60*/  @!P2 NANOSLEEP.SYNCS 0x989680 ;  /* 0x009896800000a95d */ /* 0x004fea0003900000 */
[----:B------:R-:W2:Y:S02]  /*13b70*/  @!P2 SYNCS.PHASECHK.TRANS64 P2, [R5+URZ+0x31c50], R0 ;  /* 0x031c50000500a5a7 */ /* 0x000ea4000804007f */
[----:B--2---:R-:W-:Y:S05]  /*13b80*/  @!P2 BRA `(.L_x_1893) ;  /* 0xfffffffc00eca947 */ /* 0x004fea000383ffff */
[----:B------:R-:W-:Y:S05]  /*13b90*/  BRA `(.L_x_1890) ;  /* 0xffffff7000107947 */ /* 0x000fea000383ffff */
.L_x_1898:
[----:B-1----:R-:W-:-:S04]  /*13ba0*/  IMAD.U32 R7, RZ, RZ, UR5 ;  /* 0x00000005ff077e24 */ /* 0x002fc8000f8e00ff */
[----:B------:R1:W3:Y:S03]  /*13bb0*/  SYNCS.PHASECHK.TRANS64.TRYWAIT P0, [R7+URZ+0x31c50], R6 ;  /* 0x031c5006070075a7 */ /* 0x0002e6000800017f */
[----:B---3--:R-:W-:Y:S05]  /*13bc0*/  @!P0 NANOSLEEP.SYNCS 0x989680 ;  /* 0x009896800000895d */ /* 0x008fea0003900000 */
[----:B------:R-:W3:Y:S02]  /*13bd0*/  @!P0 SYNCS.PHASECHK.TRANS64 P0, [R7+URZ+0x31c50], R6 ;  /* 0x031c5006070085a7 */ /* 0x000ee4000800007f */
[----:B---3--:R-:W-:Y:S05]  /*13be0*/  @!P0 BRA `(.L_x_1898) ;  /* 0xfffffffc00ec8947 */ /* 0x008fea000383ffff */
[----:B------:R-:W-:Y:S05]  /*13bf0*/  BRA `(.L_x_1897) ;  /* 0xffffff8c00f47947 */ /* 0x000fea000383ffff */
.L_x_1920:
[----:B------:R-:W-:Y:S02]  /*13c00*/  IMAD.MOV.U32 R13, RZ, RZ, R20 ;  /* 0x000000ffff0d7224 */ /* 0x000fe400078e0014 */
[----:B------:R-:W-:Y:S02]  /*13c10*/  IMAD.MOV.U32 R12, RZ, RZ, RZ ;  /* 0x000000ffff0c7224 */ /* 0x000fe400078e00ff */
[----:B------:R-:W-:Y:S02]  /*13c20*/  IMAD.MOV.U32 R11, RZ, RZ, 0x1f ;  /* 0x0000001fff0b7424 */ /* 0x000fe400078e00ff */
[----:B------:R-:W-:-:S07]  /*13c30*/  IMAD.MOV.U32 R15, RZ, RZ, -0x1 ;  /* 0xffffffffff0f7424 */ /* 0x000fce00078e00ff */
[----:B------:R-:W-:Y:S05]  /*13c40*/  WARPSYNC.COLLECTIVE R15, `(.L_x_2015) ;  /* 0x000000000f087348 */ /* 0x000fea0003c00000 */
[----:B------:R0:W1:Y:S02]  /*13c50*/  SHFL.IDX P6, R14, R13, R12, R11 ;  /* 0x0000000c0d0e7389 */ /* 0x00006400000c000b */
[----:B01----:R-:W-:Y:S01]  /*13c60*/  ENDCOLLECTIVE ;  /* 0x000000000000791b */ /* 0x003fe20003800000 */
.L_x_2015:
[----:B------:R-:W-:Y:S05]  /*13c70*/  BRA `(.L_x_2016) ;  /* 0xffffffbc00c47947 */ /* 0x000fea000383ffff */
.L_x_1922:
[----:B------:R-:W-:Y:S01]  /*13c80*/  BSSY B0, `(.L_x_2017) ;  /* 0x0000006000007945 */ /* 0x000fe20003800000 */
[----:B------:R-:W-:-:S07]  /*13c90*/  IMAD.MOV.U32 R15, RZ, RZ, -0x1 ;  /* 0xffffffffff0f7424 */ /* 0x000fce00078e00ff */
[----:B0-----:R-:W-:Y:S05]  /*13ca0*/  WARPSYNC.COLLECTIVE R15, `(.L_x_2018) ;  /* 0x000000000f0c7348 */ /* 0x001fea0003c00000 */
[----:B------:R-:W-:Y:S02]  /*13cb0*/  ELECT P6, UR62, PT ;  /* 0x00000000003e782f */ /* 0x000fe400038c0000 */
[----:B------:R-:W-:Y:S01]  /*13cc0*/  MOV R14, UR62 ;  /* 0x0000003e000e7c02 */ /* 0x000fe20008000f00 */
[----:B0-----:R-:W-:Y:S10]  /*13cd0*/  ENDCOLLECTIVE ;  /* 0x000000000000791b */ /* 0x001ff40003800000 */
.L_x_2018:
[----:B------:R-:W-:Y:S05]  /*13ce0*/  BSYNC B0 ;  /* 0x0000000000007941 */ /* 0x000fea0003800000 */
.L_x_2017:
[----:B------:R-:W-:Y:S05]  /*13cf0*/  BRA `(.L_x_2019) ;  /* 0xffffffbc00c07947 */ /* 0x000fea000383ffff */
.L_x_1924:
[----:B-1----:R1:W2:Y:S02]  /*13d00*/  SYNCS.PHASECHK.TRANS64.TRYWAIT P0, [R3+URZ+0x31c40], R0 ;  /* 0x031c4000030075a7 */ /* 0x0022a4000800017f */
[----:B--2---:R-:W-:Y:S05]  /*13d10*/  @!P0 NANOSLEEP.SYNCS 0x989680 ;  /* 0x009896800000895d */ /* 0x004fea0003900000 */
[----:B------:R-:W2:Y:S02]  /*13d20*/  @!P0 SYNCS.PHASECHK.TRANS64 P0, [R3+URZ+0x31c40], R0 ;  /* 0x031c4000030085a7 */ /* 0x000ea4000800007f */
[----:B--2---:R-:W-:Y:S05]  /*13d30*/  @!P0 BRA `(.L_x_1924) ;  /* 0xfffffffc00f08947 */ /* 0x004fea000383ffff */
[----:B------:R-:W-:Y:S05]  /*13d40*/  BRA `(.L_x_2020) ;  /* 0xffffffc000207947 */ /* 0x000fea000383ffff */
.L_x_1928:
[----:B------:R-:W-:Y:S02]  /*13d50*/  IMAD.MOV.U32 R13, RZ, RZ, R4 ;  /* 0x000000ffff0d7224 */ /* 0x000fe400078e0004 */
[----:B------:R-:W-:Y:S02]  /*13d60*/  IMAD.MOV.U32 R12, RZ, RZ, RZ ;  /* 0x000000ffff0c7224 */ /* 0x000fe400078e00ff */
[----:B------:R-:W-:Y:S02]  /*13d70*/  IMAD.MOV.U32 R11, RZ, RZ, 0x1c1f ;  /* 0x00001c1fff0b7424 */ /* 0x000fe400078e00ff */
[----:B------:R-:W-:Y:S02]  /*13d80*/  IMAD.MOV.U32 R15, RZ, RZ, -0x1 ;  /* 0xffffffffff0f7424 */ /* 0x000fe400078e00ff */
[----:B------:R-:W-:-:S07]  /*13d90*/  IMAD.U32 R6, RZ, RZ, UR44 ;  /* 0x0000002cff067e24 */ /* 0x000fce000f8e00ff */
[----:B------:R-:W-:Y:S05]  /*13da0*/  WARPSYNC.COLLECTIVE R15, `(.L_x_2021) ;  /* 0x000000000f087348 */ /* 0x000fea0003c00000 */
[----:B------:R0:W1:Y:S02]  /*13db0*/  SHFL.IDX P6, R14, R13, R12, R11 ;  /* 0x0000000c0d0e7389 */ /* 0x00006400000c000b */
[----:B01----:R-:W-:Y:S01]  /*13dc0*/  ENDCOLLECTIVE ;  /* 0x000000000000791b */ /* 0x003fe20003800000 */
.L_x_2021:
[----:B------:R-:W-:-:S04]  /*13dd0*/  IMAD R6, R6, 0xc0, R21 ;  /* 0x000000c006067824 */ /* 0x000fc800078e0215 */
[----:B------:R-:W-:Y:S02]  /*13de0*/  VIADD R10, R6, 0x20 ;  /* 0x00000020060a7836 */ /* 0x000fe40000000000 */
[----:B------:R-:W-:Y:S02]  /*13df0*/  IMAD.MOV.U32 R13, RZ, RZ, R0 ;  /* 0x000000ffff0d7224 */ /* 0x000fe400078e0000 */
[----:B------:R-:W-:-:S07]  /*13e00*/  IMAD.MOV.U32 R2, RZ, RZ, R14 ;  /* 0x000000ffff027224 */ /* 0x000fce00078e000e */
[----:B------:R-:W-:Y:S05]  /*13e10*/  WARPSYNC.COLLECTIVE R15, `(.L_x_2022) ;  /* 0x000000000f087348 */ /* 0x000fea0003c00000 */
[----:B------:R0:W1:Y:S02]  /*13e20*/  SHFL.IDX P6, R14, R13, R12, R11 ;  /* 0x0000000c0d0e7389 */ /* 0x00006400000c000b */
[----:B01----:R-:W-:Y:S01]  /*13e30*/  ENDCOLLECTIVE ;  /* 0x000000000000791b */ /* 0x003fe20003800000 */
.L_x_2022:
[----:B------:R-:W-:Y:S01]  /*13e40*/  ULDC UR4, c[0x0][0x288] ;  /* 0x0000a20000047ab9 */ /* 0x000fe20000000800 */
[----:B------:R-:W-:Y:S01]  /*13e50*/  ULDC.64 UR6, c[0x0][0x208] ;  /* 0x0000820000067ab9 */ /* 0x000fe20000000a00 */
[----:B------:R-:W-:-:S05]  /*13e60*/  IMAD R5, R9, UR4, RZ ;  /* 0x0000000409057c24 */ /* 0x000fca000f8e02ff */
[----:B------:R-:W-:Y:S01]  /*13e70*/  ISETP.GE.AND P4, PT, R6, R5, PT ;  /* 0x000000050600720c */ /* 0x000fe20003f86270 */
[----:B------:R-:W-:Y:S02]  /*13e80*/  IMAD.MOV.U32 R13, RZ, RZ, R4 ;  /* 0x000000ffff0d7224 */ /* 0x000fe400078e0004 */
[----:B------:R-:W-:Y:S02]  /*13e90*/  IMAD.MOV.U32 R12, RZ, RZ, 0x1 ;  /* 0x00000001ff0c7424 */ /* 0x000fe400078e00ff */
[----:B------:R-:W-:-:S08]  /*13ea0*/  IMAD.MOV.U32 R3, RZ, RZ, R14 ;  /* 0x000000ffff037224 */ /* 0x000fd000078e000e */
[----:B------:R-:W-:-:S05]  /*13eb0*/  @!P4 LEA R3, P3, R20, R3, 0x1 ;  /* 0x000000031403c211 */ /* 0x000fca00078608ff */
[----:B------:R-:W-:-:S05]  /*13ec0*/  @!P4 IMAD.X R2, RZ, RZ, R2, P3 ;  /* 0x000000ffff02c224 */ /* 0x000fca00018e0602 */
[----:B------:R-:W-:-:S04]  /*13ed0*/  @!P4 LOP3.LUT R3, R3, R2, RZ, 0x3c, !PT ;  /* 0x000000020303c212 */ /* 0x000fc800078e3cff */
[----:B------:R-:W-:-:S04]  /*13ee0*/  @!P4 LOP3.LUT R2, R3, R2, RZ, 0x3c, !PT ;  /* 0x000000020302c212 */ /* 0x000fc800078e3cff */
[----:B------:R-:W-:-:S05]  /*13ef0*/  @!P4 LOP3.LUT R3, R3, R2, RZ, 0x3c, !PT ;  /* 0x000000020303c212 */ /* 0x000fca00078e3cff */
[----:B------:R-:W-:Y:S01]  /*13f00*/  @!PT LDS RZ, [RZ] ;  /* 0x00000000fffff984 */ /* 0x000fe20000000800 */
[----:B------:R-:W-:Y:S01]  /*13f10*/  @!PT LDS RZ, [RZ] ;  /* 0x00000000fffff984 */ /* 0x000fe20000000800 */
[----:B------:R-:W-:Y:S01]  /*13f20*/  @!PT LDS RZ, [RZ] ;  /* 0x00000000fffff984 */ /* 0x000fe20000000800 */
[----:B------:R0:W-:Y:S04]  /*13f30*/  @!P4 LDGSTS.E.BYPASS.LTC128B.128 [R27+0xda00], desc[UR6][R2.64], !P0 ;  /* 0x0da00000021bcfae */ /* 0x0001e8000c101d46 */
[----:B------:R0:W-:Y:S04]  /*13f40*/  @!P4 LDGSTS.E.BYPASS.LTC128B.128 [R27+0x10a00], desc[UR6][R2.64+0x40], !P1 ;  /* 0x10a00040021bcfae */ /* 0x0001e8000c901d46 */
[----:B------:R0:W-:Y:S01]  /*13f50*/  @!P4 LDGSTS.E.BYPASS.LTC128B.128 [R27+0x13a00], desc[UR6][R2.64+0x80], !P2 ;  /* 0x13a00080021bcfae */ /* 0x0001e2000d101d46 */
[----:B------:R-:W-:Y:S01]  /*13f60*/  ISETP.GE.AND P4, PT, R10, R5, PT ;  /* 0x000000050a00720c */ /* 0x000fe20003f86270 */
[----:B------:R-:W-:-:S12]  /*13f70*/  VIADD R10, R6, 0x40 ;  /* 0x00000040060a7836 */ /* 0x000fd80000000000 */
[----:B0-----:R-:W-:Y:S05]  /*13f80*/  WARPSYNC.COLLECTIVE R15, `(.L_x_2023) ;  /* 0x000000000f087348 */ /* 0x001fea0003c00000 */
[----:B------:R1:W2:Y:S02]  /*13f90*/  SHFL.IDX P6, R14, R13, R12, R11 ;  /* 0x0000000c0d0e7389 */ /* 0x0002a400000c000b */
[----:B012---:R-:W-:Y:S01]  /*13fa0*/  ENDCOLLECTIVE ;  /* 0x000000000000791b */ /* 0x007fe20003800000 */
.L_x_2023:
[----:B------:R-:W-:Y:S02]  /*13fb0*/  IMAD.MOV.U32 R13, RZ, RZ, R0 ;  /* 0x000000ffff0d7224 */ /* 0x000fe400078e0000 */
[----:B------:R-:W-:-:S07]  /*13fc0*/  IMAD.MOV.U32 R2, RZ, RZ, R14 ;  /* 0x000000ffff027224 */ /* 0x000fce00078e000e */
[----:B------:R-:W-:Y:S05]  /*13fd0*/  WARPSYNC.COLLECTIVE R15, `(.L_x_2024) ;  /* 0x000000000f087348 */ /* 0x000fea0003c00000 */
[----:B------:R0:W1:Y:S02]  /*13fe0*/  SHFL.IDX P6, R14, R13, R12, R11 ;  /* 0x0000000c0d0e7389 */ /* 0x00006400000c000b */
[----:B01----:R-:W-:Y:S01]  /*13ff0*/  ENDCOLLECTIVE ;  /* 0x000000000000791b */ /* 0x003fe20003800000 */
.L_x_2024:
[----:B------:R-:W-:Y:S01]  /*14000*/  ULDC.64 UR4, c[0x0][0x208] ;  /* 0x0000820000047ab9 */ /* 0x000fe20000000a00 */
[----:B------:R-:W-:Y:S02]  /*14010*/  IMAD.MOV.U32 R13, RZ, RZ, R4 ;  /* 0x000000ffff0d7224 */ /* 0x000fe400078e0004 */
[----:B------:R-:W-:Y:S02]  /*14020*/  IMAD.MOV.U32 R12, RZ, RZ, 0x2 ;  /* 0x00000002ff0c7424 */ /* 0x000fe400078e00ff */
[----:B------:R-:W-:-:S05]  /*14030*/  IMAD.MOV.U32 R3, RZ, RZ, R14 ;  /* 0x000000ffff037224 */ /* 0x000fca00078e000e */
        /* <DEDUP_REMOVED lines=11> */
[----:B------:R-:W-:-:S13]  /*140f0*/  ISETP.GE.AND P4, PT, R10, R5, PT ;  /* 0x000000050a00720c */ /* 0x000fda0003f86270 */
[----:B0-----:R-:W-:Y:S05]  /*14100*/  WARPSYNC.COLLECTIVE R15, `(.L_x_2025) ;  /* 0x000000000f087348 */ /* 0x001fea0003c00000 */
[----:B------:R1:W2:Y:S02]  /*14110*/  SHFL.IDX P6, R14, R13, R12, R11 ;  /* 0x0000000c0d0e7389 */ /* 0x0002a400000c000b */
[----:B012---:R-:W-:Y:S01]  /*14120*/  ENDCOLLECTIVE ;  /* 0x000000000000791b */ /* 0x007fe20003800000 */
.L_x_2025:
[----:B------:R-:W-:Y:S02]  /*14130*/  IMAD.MOV.U32 R13, RZ, RZ, R0 ;  /* 0x000000ffff0d7224 */ /* 0x000fe400078e0000 */
[----:B------:R-:W-:-:S07]  /*14140*/  IMAD.MOV.U32 R2, RZ, RZ, R14 ;  /* 0x000000ffff027224 */ /* 0x000fce00078e000e */
[----:B------:R-:W-:Y:S05]  /*14150*/  WARPSYNC.COLLECTIVE R15, `(.L_x_2026) ;  /* 0x000000000f087348 */ /* 0x000fea0003c00000 */
[----:B------:R0:W1:Y:S02]  /*14160*/  SHFL.IDX P6, R14, R13, R12, R11 ;  /* 0x0000000c0d0e7389 */ /* 0x00006400000c000b */
[----:B01----:R-:W-:Y:S01]  /*14170*/  ENDCOLLECTIVE ;  /* 0x000000000000791b */ /* 0x003fe20003800000 */
.L_x_2026:
        /* <DEDUP_REMOVED lines=14> */
[----:B------:R0:W-:Y:S02]  /*14260*/  @!P4 LDGSTS.E.BYPASS.LTC128B.128 [R27+0x14a00], desc[UR4][R2.64+0x80], !P2 ;  /* 0x14a00080021bcfae */ /* 0x0001e4000d101d44 */
[----:B0-----:R-:W-:Y:S05]  /*14270*/  WARPSYNC.COLLECTIVE R15, `(.L_x_2027) ;  /* 0x000000000f087348 */ /* 0x001fea0003c00000 */
[----:B------:R1:W2:Y:S02]  /*14280*/  SHFL.IDX P6, R14, R13, R12, R11 ;  /* 0x0000000c0d0e7389 */ /* 0x0002a400000c000b */
[----:B012---:R-:W-:Y:S01]  /*14290*/  ENDCOLLECTIVE ;  /* 0x000000000000791b */ /* 0x007fe20003800000 */
.L_x_2027:
[----:B------:R-:W-:Y:S02]  /*142a0*/  IMAD.MOV.U32 R13, RZ, RZ, R0 ;  /* 0x000000ffff0d7224 */ /* 0x000fe400078e0000 */
[----:B------:R-:W-:-:S05]  /*142b0*/  VIADD R0, R6, 0x60 ;  /* 0x0000006006007836 */ /* 0x000fca0000000000 */
[----:B------:R-:W-:Y:S01]  /*142c0*/  ISETP.GE.AND P4, PT, R0, R5, PT ;  /* 0x000000050000720c */ /* 0x000fe20003f86270 */
[----:B------:R-:W-:Y:S02]  /*142d0*/  VIADD R0, R6, 0x80 ;  /* 0x0000008006007836 */ /* 0x000fe40000000000 */
[----:B------:R-:W-:-:S10]  /*142e0*/  IMAD.MOV.U32 R4, RZ, RZ, R14 ;  /* 0x000000ffff047224 */ /* 0x000fd400078e000e */
[----:B------:R-:W-:Y:S05]  /*142f0*/  WARPSYNC.COLLECTIVE R15, `(.L_x_2028) ;  /* 0x000000000f087348 */ /* 0x000fea0003c00000 */
[----:B------:R0:W1:Y:S02]  /*14300*/  SHFL.IDX P6, R14, R13, R12, R11 ;  /* 0x0000000c0d0e7389 */ /* 0x00006400000c000b */
[----:B01----:R-:W-:Y:S01]  /*14310*/  ENDCOLLECTIVE ;  /* 0x000000000000791b */ /* 0x003fe20003800000 */
.L_x_2028:
[----:B------:R-:W-:Y:S01]  /*14320*/  ULDC.64 UR4, c[0x0][0x208] ;  /* 0x0000820000047ab9 */ /* 0x000fe20000000a00 */
[----:B------:R-:W-:Y:S02]  /*14330*/  IMAD.MOV.U32 R13, RZ, RZ, R7 ;  /* 0x000000ffff0d7224 */ /* 0x000fe400078e0007 */
[----:B------:R-:W-:Y:S01]  /*14340*/  IMAD.MOV.U32 R12, RZ, RZ, RZ ;  /* 0x000000ffff0c7224 */ /* 0x000fe200078e00ff */
[----:B------:R-:W-:-:S05]  /*14350*/  @!P4 LEA R14, P3, R20, R14, 0x1 ;  /* 0x0000000e140ec211 */ /* 0x000fca00078608ff */
[----:B------:R-:W-:Y:S02]  /*14360*/  @!P4 IMAD.X R9, RZ, RZ, R4, P3 ;  /* 0x000000ffff09c224 */ /* 0x000fe400018e0604 */
[----:B------:R-:W-:Y:S02]  /*14370*/  @!P4 IMAD.MOV.U32 R2, RZ, RZ, R14 ;  /* 0x000000ffff02c224 */ /* 0x000fe400078e000e */
[----:B------:R-:W-:-:S05]  /*14380*/  @!P4 IMAD.MOV.U32 R3, RZ, RZ, R9 ;  /* 0x000000ffff03c224 */ /* 0x000fca00078e0009 */
        /* <DEDUP_REMOVED lines=10> */
.L_x_2029:
[----:B------:R-:W-:Y:S02]  /*14430*/  IMAD.MOV.U32 R13, RZ, RZ, R8 ;  /* 0x000000ffff0d7224 */ /* 0x000fe400078e0008 */
[----:B------:R-:W-:-:S07]  /*14440*/  IMAD.MOV.U32 R0, RZ, RZ, R14 ;  /* 0x000000ffff007224 */ /* 0x000fce00078e000e */
[----:B------:R-:W-:Y:S05]  /*14450*/  WARPSYNC.COLLECTIVE R15, `(.L_x_2030) ;  /* 0x000000000f087348 */ /* 0x000fea0003c00000 */
[----:B------:R0:W1:Y:S02]  /*14460*/  SHFL.IDX P6, R14, R13, R12, R11 ;  /* 0x0000000c0d0e7389 */ /* 0x00006400000c000b */
[----:B01----:R-:W-:Y:S01]  /*14470*/  ENDCOLLECTIVE ;  /* 0x000000000000791b */ /* 0x003fe20003800000 */
.L_x_2030:
[----:B------:R-:W-:Y:S01]  /*14480*/  ULDC.64 UR4, c[0x0][0x208] ;  /* 0x0000820000047ab9 */ /* 0x000fe20000000a00 */
[----:B------:R-:W-:Y:S02]  /*14490*/  IMAD.MOV.U32 R13, RZ, RZ, R7 ;  /* 0x000000ffff0d7224 */ /* 0x000fe400078e0007 */
[----:B------:R-:W-:Y:S01]  /*144a0*/  IMAD.MOV.U32 R12, RZ, RZ, 0x1 ;  /* 0x00000001ff0c7424 */ /* 0x000fe200078e00ff */
        /* <DEDUP_REMOVED lines=13> */
.L_x_2031:
[----:B------:R-:W-:Y:S02]  /*14580*/  IMAD.MOV.U32 R13, RZ, RZ, R8 ;  /* 0x000000ffff0d7224 */ /* 0x000fe400078e0008 */
[----:B------:R-:W-:-:S07]  /*14590*/  IMAD.MOV.U32 R7, RZ, RZ, R14 ;  /* 0x000000ffff077224 */ /* 0x000fce00078e000e */
[----:B------:R-:W-:Y:S05]  /*145a0*/  WARPSYNC.COLLECTIVE R15, `(.L_x_2032) ;  /* 0x000000000f087348 */ /* 0x000fea0003c00000 */
[----:B------:R0:W1:Y:S02]  /*145b0*/  SHFL.IDX P6, R14, R13, R12, R11 ;  /* 0x0000000c0d0e7389 */ /* 0x00006400000c000b */
[----:B01----:R-:W-:Y:S01]  /*145c0*/  ENDCOLLECTIVE ;  /* 0x000000000000791b */ /* 0x003fe20003800000 */
.L_x_2032:
[----:B------:R-:W-:Y:S05]  /*145d0*/  BRA `(.L_x_2033) ;  /* 0xffffffc400407947 */ /* 0x000fea000383ffff */
.L_x_1931:
[----:B0-----:R0:W1:Y:S02]  /*145e0*/  SYNCS.PHASECHK.TRANS64.TRYWAIT P0, [R17+URZ+0x31c20], R2 ;  /* 0x031c2002110075a7 */ /* 0x001064000800017f */
[----:B-1----:R-:W-:Y:S05]  /*145f0*/  @!P0 NANOSLEEP.SYNCS 0x989680 ;  /* 0x009896800000895d */ /* 0x002fea0003900000 */
[----:B------:R-:W1:Y:S02]  /*14600*/  @!P0 SYNCS.PHASECHK.TRANS64 P0, [R17+URZ+0x31c20], R2 ;  /* 0x031c2002110085a7 */ /* 0x000e64000800007f */
[----:B-1----:R-:W-:Y:S05]  /*14610*/  @!P0 BRA `(.L_x_1931) ;  /* 0xfffffffc00f08947 */ /* 0x002fea000383ffff */
[----:B------:R-:W-:Y:S05]  /*14620*/  BRA `(.L_x_2034) ;  /* 0xffffffc400ac7947 */ /* 0x000fea000383ffff */
.L_x_1938:
[----:B0-----:R0:W1:Y:S02]  /*14630*/  SYNCS.PHASECHK.TRANS64.TRYWAIT P0, [R2+URZ+0x31c40], R3 ;  /* 0x031c4003020075a7 */ /* 0x001064000800017f */
[----:B-1----:R-:W-:Y:S05]  /*14640*/  @!P0 NANOSLEEP.SYNCS 0x989680 ;  /* 0x009896800000895d */ /* 0x002fea0003900000 */
[----:B------:R-:W1:Y:S02]  /*14650*/  @!P0 SYNCS.PHASECHK.TRANS64 P0, [R2+URZ+0x31c40], R3 ;  /* 0x031c4003020085a7 */ /* 0x000e64000800007f */
[----:B-1----:R-:W-:Y:S05]  /*14660*/  @!P0 BRA `(.L_x_1938) ;  /* 0xfffffffc00f08947 */ /* 0x002fea000383ffff */
[----:B------:R-:W-:Y:S05]  /*14670*/  BRA `(.L_x_2035) ;  /* 0xffffffc800607947 */ /* 0x000fea000383ffff */
.L_x_1945:
[----:B0-----:R0:W1:Y:S02]  /*14680*/  SYNCS.PHASECHK.TRANS64.TRYWAIT P0, [R3+URZ+0x60], R2 ;  /* 0x00006002030075a7 */ /* 0x001064000800017f */
[----:B-1----:R-:W-:Y:S05]  /*14690*/  @!P0 NANOSLEEP.SYNCS 0x989680 ;  /* 0x009896800000895d */ /* 0x002fea0003900000 */
[----:B------:R-:W1:Y:S02]  /*146a0*/  @!P0 SYNCS.PHASECHK.TRANS64 P0, [R3+URZ+0x60], R2 ;  /* 0x00006002030085a7 */ /* 0x000e64000800007f */
[----:B-1----:R-:W-:Y:S05]  /*146b0*/  @!P0 BRA `(.L_x_1945) ;  /* 0xfffffffc00f08947 */ /* 0x002fea000383ffff */
[----:B------:R-:W-:Y:S05]  /*146c0*/  BRA `(.L_x_2036) ;  /* 0xffffffcc00507947 */ /* 0x000fea000383ffff */
.L_x_1956:
[----:B0-----:R0:W1:Y:S02]  /*146d0*/  SYNCS.PHASECHK.TRANS64.TRYWAIT P0, [R3+URZ+0x31c40], R2 ;  /* 0x031c4002030075a7 */ /* 0x001064000800017f */
[----:B-1----:R-:W-:Y:S05]  /*146e0*/  @!P0 NANOSLEEP.SYNCS 0x989680 ;  /* 0x009896800000895d */ /* 0x002fea0003900000 */
[----:B------:R-:W1:Y:S02]  /*146f0*/  @!P0 SYNCS.PHASECHK.TRANS64 P0, [R3+URZ+0x31c40], R2 ;  /* 0x031c4002030085a7 */ /* 0x000e64000800007f */
[----:B-1----:R-:W-:Y:S05]  /*14700*/  @!P0 BRA `(.L_x_1956) ;  /* 0xfffffffc00f08947 */ /* 0x002fea000383ffff */
[----:B------:R-:W-:Y:S05]  /*14710*/  BRA `(.L_x_2037) ;  /* 0xffffffd400007947 */ /* 0x000fea000383ffff */
.L_x_1963:
[----:B0-----:R0:W1:Y:S02]  /*14720*/  SYNCS.PHASECHK.TRANS64.TRYWAIT P0, [R12+URZ+0x60], R23 ;  /* 0x000060170c0075a7 */ /* 0x001064000800017f */
[----:B-1----:R-:W-:Y:S05]  /*14730*/  @!P0 NANOSLEEP.SYNCS 0x989680 ;  /* 0x009896800000895d */ /* 0x002fea0003900000 */
[----:B------:R-:W1:Y:S02]  /*14740*/  @!P0 SYNCS.PHASECHK.TRANS64 P0, [R12+URZ+0x60], R23 ;  /* 0x000060170c0085a7 */ /* 0x000e64000800007f */
[----:B-1----:R-:W-:Y:S05]  /*14750*/  @!P0 BRA `(.L_x_1963) ;  /* 0xfffffffc00f08947 */ /* 0x002fea000383ffff */
[----:B------:R-:W-:Y:S05]  /*14760*/  BRA `(.L_x_2038) ;  /* 0xffffffd400f87947 */ /* 0x000fea000383ffff */
.L_x_1973:
[----:B0-----:R0:W1:Y:S02]  /*14770*/  SYNCS.PHASECHK.TRANS64.TRYWAIT P0, [R2+URZ+0x31c40], R3 ;  /* 0x031c4003020075a7 */ /* 0x001064000800017f */
[----:B-1----:R-:W-:Y:S05]  /*14780*/  @!P0 NANOSLEEP.SYNCS 0x989680 ;  /* 0x009896800000895d */ /* 0x002fea0003900000 */
[----:B------:R-:W1:Y:S02]  /*14790*/  @!P0 SYNCS.PHASECHK.TRANS64 P0, [R2+URZ+0x31c40], R3 ;  /* 0x031c4003020085a7 */ /* 0x000e64000800007f */
[----:B-1----:R-:W-:Y:S05]  /*147a0*/  @!P0 BRA `(.L_x_1973) ;  /* 0xfffffffc00f08947 */ /* 0x002fea000383ffff */
[----:B------:R-:W-:Y:S05]  /*147b0*/  BRA `(.L_x_2039) ;  /* 0xffffffdc007c7947 */ /* 0x000fea000383ffff */
.L_x_1980:
[----:B0-----:R0:W1:Y:S02]  /*147c0*/  SYNCS.PHASECHK.TRANS64.TRYWAIT P0, [R8+URZ+0x60], R2 ;  /* 0x00006002080075a7 */ /* 0x001064000800017f */
[----:B-1----:R-:W-:Y:S05]  /*147d0*/  @!P0 NANOSLEEP.SYNCS 0x989680 ;  /* 0x009896800000895d */ /* 0x002fea0003900000 */
[----:B------:R-:W1:Y:S02]  /*147e0*/  @!P0 SYNCS.PHASECHK.TRANS64 P0, [R8+URZ+0x60], R2 ;  /* 0x00006002080085a7 */ /* 0x000e64000800007f */
[----:B-1----:R-:W-:Y:S05]  /*147f0*/  @!P0 BRA `(.L_x_1980) ;  /* 0xfffffffc00f08947 */ /* 0x002fea000383ffff */
[----:B------:R-:W-:Y:S05]  /*14800*/  BRA `(.L_x_2040) ;  /* 0xffffffe000787947 */ /* 0x000fea000383ffff */
.L_x_1992:
[----:B-1----:R1:W2:Y:S02]  /*14810*/  SYNCS.PHASECHK.TRANS64.TRYWAIT P0, [R3+URZ+0x31c60], R0 ;  /* 0x031c6000030075a7 */ /* 0x0022a4000800017f */
[----:B--2---:R-:W-:Y:S05]  /*14820*/  @!P0 NANOSLEEP.SYNCS 0x989680 ;  /* 0x009896800000895d */ /* 0x004fea0003900000 */
[----:B------:R-:W2:Y:S02]  /*14830*/  @!P0 SYNCS.PHASECHK.TRANS64 P0, [R3+URZ+0x31c60], R0 ;  /* 0x031c6000030085a7 */ /* 0x000ea4000800007f */
[----:B--2---:R-:W-:Y:S05]  /*14840*/  @!P0 BRA `(.L_x_1992) ;  /* 0xfffffffc00f08947 */ /* 0x004fea000383ffff */
[----:B------:R-:W-:Y:S05]  /*14850*/  BRA `(.L_x_2041) ;  /* 0xffffffe400e47947 */ /* 0x000fea000383ffff */
.L_x_2000:
        /* <DEDUP_REMOVED lines=8> */
.L_x_2043:
[----:B------:R-:W-:Y:S05]  /*148e0*/  BSYNC B0 ;  /* 0x0000000000007941 */ /* 0x000fea0003800000 */
.L_x_2042:
[----:B------:R-:W-:Y:S05]  /*148f0*/  BRA `(.L_x_2044) ;  /* 0xffffffec00007947 */ /* 0x000fea000383ffff */
.L_x_2003:
[----:B-1----:R1:W2:Y:S02]  /*14900*/  SYNCS.PHASECHK.TRANS64.TRYWAIT P0, [R7+URZ+0x31c20], R0 ;  /* 0x031c2000070075a7 */ /* 0x0022a4000800017f */
[----:B--2---:R-:W-:Y:S05]  /*14910*/  @!P0 NANOSLEEP.SYNCS 0x989680 ;  /* 0x009896800000895d */ /* 0x004fea0003900000 */
[----:B------:R-:W2:Y:S02]  /*14920*/  @!P0 SYNCS.PHASECHK.TRANS64 P0, [R7+URZ+0x31c20], R0 ;  /* 0x031c2000070085a7 */ /* 0x000ea4000800007f */
[----:B--2---:R-:W-:Y:S05]  /*14930*/  @!P0 BRA `(.L_x_2003) ;  /* 0xfffffffc00f08947 */ /* 0x004fea000383ffff */
[----:B------:R-:W-:Y:S05]  /*14940*/  BRA `(.L_x_2045) ;  /* 0xffffffec00487947 */ /* 0x000fea000383ffff */
.L_x_2004:
        /* <DEDUP_REMOVED lines=11> */
.L_x_2047:
[----:B------:R-:W-:Y:S05]  /*14a00*/  BSYNC B0 ;  /* 0x0000000000007941 */ /* 0x000fea0003800000 */
.L_x_2046:
[----:B------:R-:W-:Y:S05]  /*14a10*/  BRA `(.L_x_2048) ;  /* 0xffffffec00307947 */ /* 0x000fea000383ffff */
.L_x_2007:
[----:B------:R-:W-:Y:S01]  /*14a20*/  BSSY B1, `(.L_x_2049) ;  /* 0x0000006000017945 */ /* 0x000fe20003800000 */
[----:B------:R-:W-:-:S07]  /*14a30*/  IMAD.MOV.U32 R15, RZ, RZ, -0x1 ;  /* 0xffffffffff0f7424 */ /* 0x000fce00078e00ff */
[----:B01----:R-:W-:Y:S05]  /*14a40*/  WARPSYNC.COLLECTIVE R15, `(.L_x_2050) ;  /* 0x000000000f0c7348 */ /* 0x003fea0003c00000 */
[----:B------:R-:W-:Y:S02]  /*14a50*/  ELECT P6, UR62, PT ;  /* 0x00000000003e782f */ /* 0x000fe400038c0000 */
[----:B------:R-:W-:Y:S01]  /*14a60*/  MOV R14, UR62 ;  /* 0x0000003e000e7c02 */ /* 0x000fe20008000f00 */
[----:B01----:R-:W-:Y:S10]  /*14a70*/  ENDCOLLECTIVE ;  /* 0x000000000000791b */ /* 0x003ff40003800000 */
.L_x_2050:
[----:B------:R-:W-:Y:S05]  /*14a80*/  BSYNC B1 ;  /* 0x0000000000017941 */ /* 0x000fea0003800000 */
.L_x_2049:
[----:B------:R-:W-:Y:S05]  /*14a90*/  BRA `(.L_x_2051) ;  /* 0xffffffec00287947 */ /* 0x000fea000383ffff */
.L_x_2009:
[----:B-1----:R1:W2:Y:S02]  /*14aa0*/  SYNCS.PHASECHK.TRANS64.TRYWAIT P0, [R5+URZ], R4 ;  /* 0x00000004050075a7 */ /* 0x0022a4000800017f */
[----:B--2---:R-:W-:Y:S05]  /*14ab0*/  @!P0 NANOSLEEP.SYNCS 0x989680 ;  /* 0x009896800000895d */ /* 0x004fea0003900000 */
[----:B------:R-:W2:Y:S02]  /*14ac0*/  @!P0 SYNCS.PHASECHK.TRANS64 P0, [R5+URZ], R4 ;  /* 0x00000004050085a7 */ /* 0x000ea4000800007f */
[----:B--2---:R-:W-:Y:S05]  /*14ad0*/  @!P0 BRA `(.L_x_2009) ;  /* 0xfffffffc00f08947 */ /* 0x004fea000383ffff */
[----:B------:R-:W-:Y:S05]  /*14ae0*/  BRA `(.L_x_2052) ;  /* 0xffffffec00647947 */ /* 0x000fea000383ffff */
.L_x_2010:
[----:B--2---:R2:W3:Y:S02]  /*14af0*/  SYNCS.PHASECHK.TRANS64.TRYWAIT P0, [R3+URZ], R0 ;  /* 0x00000000030075a7 */ /* 0x0044e4000800017f */
[----:B---3--:R-:W-:Y:S05]  /*14b00*/  @!P0 NANOSLEEP.SYNCS 0x989680 ;  /* 0x009896800000895d */ /* 0x008fea0003900000 */
[----:B------:R-:W3:Y:S02]  /*14b10*/  @!P0 SYNCS.PHASECHK.TRANS64 P0, [R3+URZ], R0 ;  /* 0x00000000030085a7 */ /* 0x000ee4000800007f */
[----:B---3--:R-:W-:Y:S05]  /*14b20*/  @!P0 BRA `(.L_x_2010) ;  /* 0xfffffffc00f08947 */ /* 0x008fea000383ffff */
[----:B------:R-:W-:Y:S05]  /*14b30*/  BRA `(.L_x_2053) ;  /* 0xffffffec00587947 */ /* 0x000fea000383ffff */
.L_x_2012:
[----:B-1----:R1:W2:Y:S02]  /*14b40*/  SYNCS.PHASECHK.TRANS64.TRYWAIT P0, [R5+URZ], R4 ;  /* 0x00000004050075a7 */ /* 0x0022a4000800017f */
[----:B--2---:R-:W-:Y:S05]  /*14b50*/  @!P0 NANOSLEEP.SYNCS 0x989680 ;  /* 0x009896800000895d */ /* 0x004fea0003900000 */
[----:B------:R-:W2:Y:S02]  /*14b60*/  @!P0 SYNCS.PHASECHK.TRANS64 P0, [R5+URZ], R4 ;  /* 0x00000004050085a7 */ /* 0x000ea4000800007f */
[----:B--2---:R-:W-:Y:S05]  /*14b70*/  @!P0 BRA `(.L_x_2012) ;  /* 0xfffffffc00f08947 */ /* 0x004fea000383ffff */
[----:B------:R-:W-:Y:S05]  /*14b80*/  BRA `(.L_x_2054) ;  /* 0xffffffec005c7947 */ /* 0x000fea000383ffff */
.L_x_2055:
        /* <DEDUP_REMOVED lines=15> */
.L_x_2730:


//--------------------- .text._ZN7cutlass13device_kernelIN5flash11enable_sm90INS1_16FlashAttnFwdSm90INS1_25CollectiveMainloopFwdSm90ILi2EN4cute5tupleIJNS5_1CILi1EEES8_S8_EEENS6_IJNS7_ILi192EEENS7_ILi144EEENS7_ILi96EEEEEELi96ENS_10bfloat16_tEfNS_4arch4Sm90ELb1ELb0ELb0ELb1ELb0ELb0ELb0ELb0ELb1ELb1ELb0ELb0EEENS1_21CollectiveEpilogueFwdINS6_IJSA_SC_SB_EEES9_SE_SG_Li384ELb1ELb1ELb0ELb0EEENS1_36VarlenDynamicPersistentTileSchedulerILi192ELi144ELi384ELi128ELb0ELb1ELb1ELb1ELb1ELb1EEEEEEEEEvNT_6ParamsE --------------------------
	.section	.text._ZN7cutlass13device_kernelIN5flash11enable_sm90INS1_16FlashAttnFwdSm90INS1_25CollectiveMainloopFwdSm90ILi2EN4cute5tupleIJNS5_1CILi1EEES8_S8_EEENS6_IJNS7_ILi192EEENS7_ILi144EEENS7_ILi96EEEEEELi96ENS_10bfloat16_tEfNS_4arch4Sm90ELb1ELb0ELb0ELb1ELb0ELb0ELb0ELb0ELb1ELb1ELb0ELb0EEENS1_21CollectiveEpilogueFwdINS6_IJSA_SC_SB_EEES9_SE_SG_Li384ELb1ELb1ELb0ELb0EEENS1_36VarlenDynamicPersistentTileSchedulerILi192ELi144ELi384ELi128ELb0ELb1ELb1ELb1ELb1ELb1EEEEEEEEEvNT_6ParamsE,"ax",@progbits
	.align	128
.text._ZN7cutlass13device_kernelIN5flash11enable_sm90INS1_16FlashAttnFwdSm90INS1_25CollectiveMainloopFwdSm90ILi2EN4cute5tupleIJNS5_1CILi1EEES8_S8_EEENS6_IJNS7_ILi192EEENS7_ILi144EEENS7_ILi96EEEEEELi96ENS_10bfloat16_tEfNS_4arch4Sm90ELb1ELb0ELb0ELb1ELb0ELb0ELb0ELb0ELb1ELb1ELb0ELb0EEENS1_21CollectiveEpilogueFwdINS6_IJSA_SC_SB_EEES9_SE_SG_Li384ELb1ELb1ELb0ELb0EEENS1_36VarlenDynamicPersistentTileSchedulerILi192ELi144ELi384ELi128ELb0ELb1ELb1ELb1ELb1ELb1EEEEEEEEEvNT_6ParamsE:
        .type           _ZN7cutlass13device_kernelIN5flash11enable_sm90INS1_16FlashAttnFwdSm90INS1_25CollectiveMainloopFwdSm90ILi2EN4cute5tupleIJNS5_1CILi1EEES8_S8_EEENS6_IJNS7_ILi192EEENS7_ILi144EEENS7_ILi96EEEEEELi96ENS_10bfloat16_tEfNS_4arch4Sm90ELb1ELb0ELb0ELb1ELb0ELb0ELb0ELb0ELb1ELb1ELb0ELb0EEENS1_21CollectiveEpilogueFwdINS6_IJSA_SC_SB_EEES9_SE_SG_Li384ELb1ELb1ELb0ELb0EEENS1_36VarlenDynamicPersistentTileSchedulerILi192ELi144ELi384ELi128ELb0ELb1ELb1ELb1ELb1ELb1EEEEEEEEEvNT_6ParamsE,@function
        .size           _ZN7cutlass13device_kernelIN5flash11enable_sm90INS1_16FlashAttnFwdSm90INS1_25CollectiveMainloopFwdSm90ILi2EN4cute5tupleIJNS5_1CILi1EEES8_S8_EEENS6_IJNS7_ILi192EEENS7_ILi144EEENS7_ILi96EEEEEELi96ENS_10bfloat16_tEfNS_4arch4Sm90ELb1ELb0ELb0ELb1ELb0ELb0ELb0ELb0ELb1ELb1ELb0ELb0EEENS1_21CollectiveEpilogueFwdINS6_IJSA_SC_SB_EEES9_SE_SG_Li384ELb1ELb1ELb0ELb0EEENS1_36VarlenDynamicPersistentTileSchedulerILi192ELi144ELi384ELi128ELb0ELb1ELb1ELb1ELb1ELb1EEEEEEEEEvNT_6ParamsE,(.L_x_2731 - _ZN7cutlass13device_kernelIN5flash11enable_sm90INS1_16FlashAttnFwdSm90INS1_25CollectiveMainloopFwdSm90ILi2EN4cute5tupleIJNS5_1CILi1EEES8_S8_EEENS6_IJNS7_ILi192EEENS7_ILi144EEENS7_ILi96EEEEEELi96ENS_10bfloat16_tEfNS_4arch4Sm90ELb1ELb0ELb0ELb1ELb0ELb0ELb0ELb0ELb1ELb1ELb0ELb0EEENS1_21CollectiveEpilogueFwdINS6_IJSA_SC_SB_EEES9_SE_SG_Li384ELb1ELb1ELb0ELb0EEENS1_36VarlenDynamicPersistentTileSchedulerILi192ELi144ELi384ELi128ELb0ELb1ELb1ELb1ELb1ELb1EEEEEEEEEvNT_6ParamsE)
        .other          _ZN7cutlass13device_kernelIN5flash11enable_sm90INS1_16FlashAttnFwdSm90INS1_25CollectiveMainloopFwdSm90ILi2EN4cute5tupleIJNS5_1CILi1EEES8_S8_EEENS6_IJNS7_ILi192EEENS7_ILi144EEENS7_ILi96EEEEEELi96ENS_10bfloat16_tEfNS_4arch4Sm90ELb1ELb0ELb0ELb1ELb0ELb0ELb0ELb0ELb1ELb1ELb0ELb0EEENS1_21CollectiveEpilogueFwdINS6_IJSA_SC_SB_EEES9_SE_SG_Li384ELb1ELb1ELb0ELb0EEENS1_36VarlenDynamicPersistentTileSchedulerILi192ELi144ELi384ELi128ELb0ELb1ELb1ELb1ELb1ELb1EEEEEEEEEvNT_6ParamsE,@"STO_CUDA_ENTRY STV_DEFAULT"
_ZN7cutlass13device_kernelIN5flash11enable_sm90INS1_16FlashAttnFwdSm90INS1_25CollectiveMainloopFwdSm90ILi2EN4cute5tupleIJNS5_1CILi1EEES8_S8_EEENS6_IJNS7_ILi192EEENS7_ILi144EEENS7_ILi96EEEEEELi96ENS_10bfloat16_tEfNS_4arch4Sm90ELb1ELb0ELb0ELb1ELb0ELb0ELb0ELb0ELb1ELb1ELb0ELb0EEENS1_21CollectiveEpilogueFwdINS6_IJSA_SC_SB_EEES9_SE_SG_Li384ELb1ELb1ELb0ELb0EEENS1_36VarlenDynamicPersistentTileSchedulerILi192ELi144ELi384ELi128ELb0ELb1ELb1ELb1ELb1ELb1EEEEEEEEEvNT_6ParamsE:
        /* <DEDUP_REMOVED lines=18> */
.L_x_2057:
[----:B------:R-:W-:Y:S05]  /*0120*/  BSYNC B0 ;  /* 0x0000000000007941 */ /* 0x000fea0003800000 */
.L_x_2056:
        /* <DEDUP_REMOVED lines=41> */
.L_x_2058:
        /* <DEDUP_REMOVED lines=22> */
.L_x_2059:
        /* <DEDUP_REMOVED lines=18> */
.L_x_2060:
        /* <DEDUP_REMOVED lines=22> */
.L_x_2061:
        /* <DEDUP_REMOVED lines=22> */
.L_x_2062:
        /* <DEDUP_REMOVED lines=8> */
.L_x_2064:
[----:B------:R-:W-:-:S08]  /*0980*/  NOP ;  /* 0x0000000000007918 */ /* 0x000fd00000000000 */
[----:B------:R-:W1:Y:S02]  /*0990*/  USETMAXREG.TRY_ALLOC.CTAPOOL UP0, 0xa0 ;  /* 0x000000a0000079c8 */ /* 0x000e640008000600 */
[----:B-1----:R-:W-:-:S13]  /*09a0*/  PLOP3.LUT P0, PT, PT, PT, UP0, 0x80, 0x0 ;  /* 0x000000000000781c */ /* 0x002fda0003f0f008 */
[----:B------:R-:W-:Y:S05]  /*09b0*/  @!P0 BRA `(.L_x_2064) ;  /* 0xfffffffc00f08947 */ /* 0x000fea000383ffff */
[----:B------:R-:W1:Y:S01]  /*09c0*/  S2R R0, SR_TID.X ;  /* 0x0000000000007919 */ /* 0x000e620000002100 */
[----:B------:R-:W2:Y:S01]  /*09d0*/  S2UR UR4, SR_CgaCtaId ;  /* 0x00000000000479c3 */ /* 0x000ea20000008800 */
[----:B------:R-:W-:-:S07]  /*09e0*/  UMOV UR37, 0x400 ;  /* 0x0000040000257882 */ /* 0x000fce0000000000 */
[----:B------:R-:W-:Y:S06]  /*09f0*/  BAR.ARV 0x8, 0x200 ;  /* 0x0208000000007b1d */ /* 0x000fec0000002000 */
[----:B--2---:R-:W-:-:S03]  /*0a00*/  ULEA UR37, UR4, UR37, 0x18 ;  /* 0x0000002504257291 */ /* 0x004fc6000f8ec03f */
[----:B------:R-:W-:Y:S01]  /*0a10*/  ULDC UR4, c[0x0][0xc3c] ;  /* 0x00030f0000047ab9 */ /* 0x000fe20000000800 */
[----:B-1----:R-:W-:-:S04]  /*0a20*/  SHF.R.U32.HI R0, RZ, 0x7, R0 ;  /* 0x00000007ff007819 */ /* 0x002fc80000011600 */
[----:B------:R-:W-:-:S13]  /*0a30*/  ISETP.NE.AND P0, PT, R0, 0x1, PT ;  /* 0x000000010000780c */ /* 0x000fda0003f05270 */
[----:B------:R-:W-:Y:S08]  /*0a40*/  @!P0 BAR.ARV 0x9, 0x100 ;  /* 0x0244000000008b1d */ /* 0x000ff00000002000 */
[----:B------:R-:W-:Y:S06]  /*0a50*/  BAR.SYNC.DEFER_BLOCKING 0x5, 0x200 ;  /* 0x0148000000007b1d */ /* 0x000fec0000010000 */
[----:B------:R-:W1:Y:S02]  /*0a60*/  LDS.128 R32, [UR37+0x31cd0] ;  /* 0x031cd025ff207984 */ /* 0x000e640008000c00 */
[----:B------:R-:W-:Y:S06]  /*0a70*/  BAR.ARV 0x4, 0x200 ;  /* 0x0108000000007b1d */ /* 0x000fec0000002000 */
[----:B-1----:R-:W-:-:S13]  /*0a80*/  ISETP.GE.AND P0, PT, R35, UR4, PT ;  /* 0x0000000423007c0c */ /* 0x002fda000bf06270 */
[----:B------:R-:W-:Y:S05]  /*0a90*/  @P0 EXIT ;  /* 0x000000000000094d */ /* 0x000fea0003800000 */
[----:B0-----:R-:W2:Y:S01]  /*0aa0*/  LDL R2, [R1+0x34] ;  /* 0x0000340001027983 */ /* 0x001ea20000100800 */
[----:B------:R-:W-:Y:S01]  /*0ab0*/  R2UR UR5, R33 ;  /* 0x00000000210572ca */ /* 0x000fe200000e0000 */
[----:B------:R-:W-:Y:S01]  /*0ac0*/  UMOV UR38, URZ ;  /* 0x0000003f00267c82 */ /* 0x000fe20008000000 */
[----:B------:R-:W-:Y:S01]  /*0ad0*/  R2UR UR6, R34 ;  /* 0x00000000220672ca */ /* 0x000fe200000e0000 */
[----:B------:R-:W0:Y:S01]  /*0ae0*/  S2R R0, SR_TID.X ;  /* 0x0000000000007919 */ /* 0x000e220000002100 */
[----:B------:R-:W-:Y:S01]  /*0af0*/  UMOV UR36, URZ ;  /* 0x0000003f00247c82 */ /* 0x000fe20008000000 */
[----:B0-----:R-:W-:-:S05]  /*0b00*/  VIADD R10, R0, 0xffffff80 ;  /* 0xffffff80000a7836 */ /* 0x001fca0000000000 */
[----:B------:R-:W-:-:S04]  /*0b10*/  SHF.R.S32.HI R0, RZ, 0x1f, R10 ;  /* 0x0000001fff007819 */ /* 0x000fc8000001140a */
[CC--:B------:R-:W-:Y:S02]  /*0b20*/  LEA.HI R5, R0.reuse, R10.reuse, RZ, 0x5 ;  /* 0x0000000a00057211 */ /* 0x0c0fe400078f28ff */
[CC--:B------:R-:W-:Y:S02]  /*0b30*/  LEA.HI R153, R0.reuse, R10.reuse, RZ, 0x7 ;  /* 0x0000000a00997211 */ /* 0x0c0fe400078f38ff */
[----:B------:R-:W-:Y:S02]  /*0b40*/  SHF.R.S32.HI R8, RZ, 0x5, R5 ;  /* 0x00000005ff087819 */ /* 0x000fe40000011405 */
[----:B------:R-:W-:Y:S02]  /*0b50*/  LOP3.LUT R152, R153, 0xffffff80, RZ, 0xc0, !PT ;  /* 0xffffff8099987812 */ /* 0x000fe400078ec0ff */
[----:B------:R-:W-:Y:S02]  /*0b60*/  SHF.R.S32.HI R153, RZ, 0x7, R153 ;  /* 0x00000007ff997819 */ /* 0x000fe40000011499 */
[----:B------:R-:W-:Y:S01]  /*0b70*/  LEA.HI R150, R0, R10, RZ, 0x2 ;  /* 0x0000000a00967211 */ /* 0x000fe200078f10ff */
[----:B------:R-:W-:-:S03]  /*0b80*/  IMAD.IADD R152, R10, 0x1, -R152 ;  /* 0x000000010a987824 */ /* 0x000fc600078e0a98 */
[----:B------:R-:W-:Y:S02]  /*0b90*/  LOP3.LUT R148, R150, 0xfffffffc, RZ, 0xc0, !PT ;  /* 0xfffffffc96947812 */ /* 0x000fe400078ec0ff */
[----:B------:R-:W-:Y:S02]  /*0ba0*/  SHF.R.S32.HI R9, RZ, 0x1f, R152 ;  /* 0x0000001fff097819 */ /* 0x000fe40000011498 */
[----:B------:R-:W-:Y:S01]  /*0bb0*/  SHF.R.S32.HI R150, RZ, 0x2, R150 ;  /* 0x00000002ff967819 */ /* 0x000fe20000011496 */
[----:B------:R-:W-:-:S04]  /*0bc0*/  IMAD.IADD R148, R10, 0x1, -R148 ;  /* 0x000000010a947824 */ /* 0x000fc800078e0a94 */
[----:B------:R-:W-:-:S04]  /*0bd0*/  IMAD.SHL.U32 R23, R148, 0x8, RZ ;  /* 0x0000000894177824 */ /* 0x000fc800078e00ff */
[C---:B------:R-:W-:Y:S02]  /*0be0*/  VIADD R145, R23.reuse, 0x20 ;  /* 0x0000002017917836 */ /* 0x040fe40000000000 */
[----:B------:R-:W-:-:S05]  /*0bf0*/  VIADD R147, R23, 0x40 ;  /* 0x0000004017937836 */ /* 0x000fca0000000000 */
[----:B------:R-:W-:Y:S02]  /*0c00*/  SHF.R.S32.HI R157, RZ, 0x1f, R147 ;  /* 0x0000001fff9d7819 */ /* 0x000fe40000011493 */
[----:B--2---:R-:W-:Y:S02]  /*0c10*/  R2UR UR4, R2 ;  /* 0x00000000020472ca */ /* 0x004fe400000e0000 */
[----:B------:R-:W-:-:S04]  /*0c20*/  LEA.HI R2, R0, R10, RZ, 0x4 ;  /* 0x0000000a00027211 */ /* 0x000fc800078f20ff */
[----:B------:R-:W-:Y:S02]  /*0c30*/  LOP3.LUT R3, R2, 0xfffffff0, RZ, 0xc0, !PT ;  /* 0xfffffff002037812 */ /* 0x000fe400078ec0ff */
[----:B------:R-:W-:-:S03]  /*0c40*/  SHF.R.S32.HI R5, RZ, 0x4, R2 ;  /* 0x00000004ff057819 */ /* 0x000fc60000011402 */
[----:B------:R-:W-:Y:S01]  /*0c50*/  IMAD.IADD R3, R10, 0x1, -R3 ;  /* 0x000000010a037824 */ /* 0x000fe200078e0a03 */
[----:B------:R-:W-:Y:S01]  /*0c60*/  LEA.HI R2, R2, R5, RZ, 0x1 ;  /* 0x0000000502027211 */ /* 0x000fe200078f08ff */
[----:B------:R-:W-:-:S03]  /*0c70*/  ULOP3.LUT UR4, UR4, 0x1, URZ, 0xfc, !UPT ;  /* 0x0000000104047892 */ /* 0x000fc6000f8efc3f */
[----:B------:R-:W-:Y:S02]  /*0c80*/  SHF.R.S32.HI R4, RZ, 0x1f, R3 ;  /* 0x0000001fff047819 */ /* 0x000fe40000011403 */
[----:B------:R-:W-:Y:S01]  /*0c90*/  LOP3.LUT R2, R2, 0x1ffffffe, RZ, 0xc0, !PT ;  /* 0x1ffffffe02027812 */ /* 0x000fe200078ec0ff */
[----:B------:R-:W-:Y:S01]  /*0ca0*/  IMAD.U32 R156, RZ, RZ, UR4 ;  /* 0x00000004ff9c7e24 */ /* 0x000fe2000f8e00ff */
[CC--:B------:R-:W-:Y:S01]  /*0cb0*/  LEA.HI R6, R4.reuse, R3.reuse, RZ, 0x3 ;  /* 0x0000000304067211 */ /* 0x0c0fe200078f18ff */
[----:B------:R-:W-:Y:S01]  /*0cc0*/  UMOV UR4, URZ ;  /* 0x0000003f00047c82 */ /* 0x000fe20008000000 */
[----:B------:R-:W-:Y:S01]  /*0cd0*/  LEA.HI R4, R4, R3, RZ, 0x2 ;  /* 0x0000000304047211 */ /* 0x000fe200078f10ff */
[----:B------:R-:W-:Y:S01]  /*0ce0*/  IMAD.IADD R2, R5, 0x1, -R2 ;  /* 0x0000000105027824 */ /* 0x000fe200078e0a02 */
[----:B------:R-:W-:Y:S01]  /*0cf0*/  LEA.HI R5, R9, R152, RZ, 0x2 ;  /* 0x0000009809057211 */ /* 0x000fe200078f10ff */
[----:B------:R-:W-:Y:S01]  /*0d00*/  IMAD.SHL.U32 R7, R6, 0x10, RZ ;  /* 0x0000001006077824 */ /* 0x000fe200078e00ff */
[----:B------:R-:W-:Y:S01]  /*0d10*/  LOP3.LUT R6, R4, 0x7fffffc, RZ, 0xc0, !PT ;  /* 0x07fffffc04067812 */ /* 0x000fe200078ec0ff */
[----:B------:R-:W-:Y:S01]  /*0d20*/  IMAD.SHL.U32 R155, R2, 0x8, RZ ;  /* 0x00000008029b7824 */ /* 0x000fe200078e00ff */
[----:B------:R-:W-:Y:S01]  /*0d30*/  SHF.R.S32.HI R4, RZ, 0x2, R4 ;  /* 0x00000002ff047819 */ /* 0x000fe20000011404 */
[----:B------:R-:W-:Y:S01]  /*0d40*/  IMAD.HI R2, R153, 0x55555556, RZ ;  /* 0x5555555699027827 */ /* 0x000fe200078e02ff */
[----:B------:R-:W-:-:S02]  /*0d50*/  LOP3.LUT R7, R7, 0x7fffff80, RZ, 0xc0, !PT ;  /* 0x7fffff8007077812 */ /* 0x000fc400078ec0ff */
[----:B------:R-:W-:Y:S01]  /*0d60*/  LEA.HI R9, R9, R152, RZ, 0x5 ;  /* 0x0000009809097211 */ /* 0x000fe200078f28ff */
[----:B------:R-:W-:Y:S01]  /*0d70*/  IMAD.IADD R6, R3, 0x1, -R6 ;  /* 0x0000000103067824 */ /* 0x000fe200078e0a06 */
[----:B------:R-:W-:Y:S01]  /*0d80*/  LEA.HI R2, R2, R2, RZ, 0x1 ;  /* 0x0000000202027211 */ /* 0x000fe200078f08ff */
[C---:B------:R-:W-:Y:S01]  /*0d90*/  IMAD R7, R8.reuse, 0x100, R7 ;  /* 0x0000010008077824 */ /* 0x040fe200078e0207 */
[----:B------:R-:W-:Y:S01]  /*0da0*/  SHF.R.S32.HI R9, RZ, 0x5, R9 ;  /* 0x00000005ff097819 */ /* 0x000fe20000011409 */
[----:B------:R-:W-:Y:S01]  /*0db0*/  IMAD R8, R8, 0x10, R3 ;  /* 0x0000001008087824 */ /* 0x000fe200078e0203 */
[----:B------:R-:W-:Y:S01]  /*0dc0*/  SHF.R.S32.HI R3, RZ, 0x1f, R5 ;  /* 0x0000001fff037819 */ /* 0x000fe20000011405 */
[----:B------:R-:W-:Y:S01]  /*0dd0*/  IMAD R7, R6, 0x10, R7 ;  /* 0x0000001006077824 */ /* 0x000fe200078e0207 */
[----:B------:R-:W-:Y:S01]  /*0de0*/  SHF.R.S32.HI R6, RZ, 0x2, R5 ;  /* 0x00000002ff067819 */ /* 0x000fe20000011405 */
[----:B------:R-:W-:Y:S01]  /*0df0*/  IMAD.SHL.U32 R4, R4, 0x40, RZ ;  /* 0x0000004004047824 */ /* 0x000fe200078e00ff */
[----:B------:R-:W-:Y:S01]  /*0e00*/  LOP3.LUT R19, R5, 0x7ffffffc, RZ, 0xc0, !PT ;  /* 0x7ffffffc05137812 */ /* 0x000fe200078ec0ff */
[----:B------:R-:W-:Y:S01]  /*0e10*/  IMAD R2, R2, -0x3, R153 ;  /* 0xfffffffd02027824 */ /* 0x000fe200078e0299 */
[----:B------:R-:W-:Y:S01]  /*0e20*/  LEA.HI R3, R3, R6, RZ, 0x3 ;  /* 0x0000000603037211 */ /* 0x000fe200078f18ff */
[----:B------:R-:W-:Y:S01]  /*0e30*/  IMAD.U32 R151, RZ, RZ, UR4 ;  /* 0x00000004ff977e24 */ /* 0x000fe2000f8e00ff */
[----:B------:R-:W-:Y:S01]  /*0e40*/  LOP3.LUT R4, R4, 0x40, RZ, 0xc0, !PT ;  /* 0x0000004004047812 */ /* 0x000fe200078ec0ff */
[----:B------:R-:W-:Y:S01]  /*0e50*/  IMAD.IADD R19, R152, 0x1, -R19 ;  /* 0x0000000198137824 */ /* 0x000fe200078e0a13 */
[----:B------:R-:W-:-:S02]  /*0e60*/  LOP3.LUT R11, R3, 0xfffffff8, RZ, 0xc0, !PT ;  /* 0xfffffff8030b7812 */ /* 0x000fc400078ec0ff */
[--C-:B------:R-:W-:Y:S01]  /*0e70*/  LOP3.LUT R0, R4, 0x8, R155.reuse, 0xf8, !PT ;  /* 0x0000000804007812 */ /* 0x100fe200078ef89b */
[----:B------:R-:W-:Y:S01]  /*0e80*/  IMAD.U32 R155, R8, 0x20, R155 ;  /* 0x00000020089b7824 */ /* 0x000fe200078e009b */
[----:B------:R-:W-:Y:S01]  /*0e90*/  SHF.R.U32.HI R3, RZ, 0x3, R4 ;  /* 0x00000003ff037819 */ /* 0x000fe20000011604 */
[----:B------:R-:W-:-:S03]  /*0ea0*/  IMAD.IADD R6, R6, 0x1, -R11 ;  /* 0x0000000106067824 */ /* 0x000fc600078e0a0b */
[----:B------:R-:W-:Y:S01]  /*0eb0*/  LOP3.LUT R0, R0, R3, RZ, 0x3c, !PT ;  /* 0x0000000300007212 */ /* 0x000fe200078e3cff */
[----:B------:R-:W-:-:S04]  /*0ec0*/  IMAD R9, R9, 0x10, R6 ;  /* 0x0000001009097824 */ /* 0x000fc800078e0206 */
[----:B------:R-:W-:Y:S01]  /*0ed0*/  IMAD R154, R2, 0x40, R9 ;  /* 0x00000040029a7824 */ /* 0x000fe200078e0209 */
[----:B------:R-:W-:Y:S01]  /*0ee0*/  LEA.HI R2, R148, R148, RZ, 0x1 ;  /* 0x0000009494027211 */ /* 0x000fe200078f08ff */
[----:B------:R-:W-:-:S03]  /*0ef0*/  IMAD.IADD R0, R0, 0x1, R7 ;  /* 0x0000000100007824 */ /* 0x000fc600078e0207 */
[----:B------:R-:W-:Y:S02]  /*0f00*/  LOP3.LUT R3, R2, 0x1ffffffe, RZ, 0xc0, !PT ;  /* 0x1ffffffe02037812 */ /* 0x000fe400078ec0ff */
[----:B------:R-:W-:Y:S02]  /*0f10*/  SHF.R.S32.HI R2, RZ, 0x1f, R145 ;  /* 0x0000001fff027819 */ /* 0x000fe40000011491 */
[----:B------:R-:W-:Y:S01]  /*0f20*/  LEA R2, R0, UR37, 0x1 ;  /* 0x0000002500027c11 */ /* 0x000fe2000f8e08ff */
[----:B------:R-:W-:-:S04]  /*0f30*/  IMAD.IADD R3, R148, 0x1, -R3 ;  /* 0x0000000194037824 */ /* 0x000fc800078e0a03 */
[----:B------:R-:W-:-:S07]  /*0f40*/  IMAD R22, R3, 0x8, R154 ;  /* 0x0000000803167824 */ /* 0x000fce00078e029a */
.L_x_2110:
[----:B01--4-:R-:W0:Y:S01]  /*0f50*/  LDC.64 R4, c[0x0][0xc88] ;  /* 0x00032200ff047b82 */ /* 0x013e220000000a00 */
[----:B------:R-:W-:Y:S01]  /*0f60*/  ULDC.64 UR12, c[0x0][0x208] ;  /* 0x00008200000c7ab9 */ /* 0x000fe20000000a00 */
[----:B------:R-:W-:Y:S01]  /*0f70*/  ULDC.64 UR8, c[0x0][0xa28] ;  /* 0x00028a0000087ab9 */ /* 0x000fe20000000a00 */
[----:B------:R-:W-:Y:S01]  /*0f80*/  ULDC.64 UR10, c[0x0][0xa18] ;  /* 0x00028600000a7ab9 */ /* 0x000fe20000000a00 */
[----:B0-----:R-:W-:-:S06]  /*0f90*/  IMAD.WIDE R4, R35, 0x4, R4 ;  /* 0x0000000423047825 */ /* 0x001fcc00078e0204 */
[----:B--2---:R-:W2:Y:S01]  /*0fa0*/  LDG.E R4, desc[UR12][R4.64] ;  /* 0x0000000c04047981 */ /* 0x004ea2000c1e1900 */
[----:B------:R-:W-:Y:S02]  /*0fb0*/  UISETP.NE.U32.AND UP0, UPT, UR8, URZ, UPT ;  /* 0x0000003f0800728c */ /* 0x000fe4000bf05070 */
[----:B------:R-:W-:Y:S02]  /*0fc0*/  UISETP.NE.U32.AND UP1, UPT, UR10, URZ, UPT ;  /* 0x0000003f0a00728c */ /* 0x000fe4000bf25070 */
[----:B------:R-:W-:Y:S02]  /*0fd0*/  UISETP.NE.AND.EX UP0, UPT, UR9, URZ, UPT, UP0 ;  /* 0x0000003f0900728c */ /* 0x000fe4000bf05300 */
[----:B------:R-:W-:-:S04]  /*0fe0*/  UISETP.NE.AND.EX UP1, UPT, UR11, URZ, UPT, UP1 ;  /* 0x0000003f0b00728c */ /* 0x000fc8000bf25310 */
[----:B------:R-:W-:Y:S02]  /*0ff0*/  PLOP3.LUT P0, PT, PT, PT, UP0, 0x80, 0x0 ;  /* 0x000000000000781c */ /* 0x000fe40003f0f008 */
[----:B------:R-:W-:Y:S02]  /*1000*/  PLOP3.LUT P2, PT, PT, PT, UP1, 0x80, 0x0 ;  /* 0x000000000000781c */ /* 0x000fe40003f4f018 */
[----:B--2---:R-:W-:-:S13]  /*1010*/  R2UR UR4, R4 ;  /* 0x00000000040472ca */ /* 0x004fda00000e0000 */
[----:B------:R-:W-:Y:S02]  /*1020*/  USHF.R.S32.HI UR7, URZ, 0x1f, UR4 ;  /* 0x0000001f3f077899 */ /* 0x000fe40008011404 */
[----:B------:R-:W-:Y:S01]  /*1030*/  IMAD.U32 R144, RZ, RZ, UR4 ;  /* 0x00000004ff907e24 */ /* 0x000fe2000f8e00ff */
[----:B------:R-:W-:-:S04]  /*1040*/  @UP0 ULEA UR8, UP2, UR4, UR8, 0x2 ;  /* 0x0000000804080291 */ /* 0x000fc8000f84103f */
[----:B------:R-:W-:Y:S02]  /*1050*/  @UP0 ULEA.HI.X UR9, UR4, UR9, UR7, 0x2, UP2 ;  /* 0x0000000904090291 */ /* 0x000fe400090f1407 */
[----:B------:R-:W-:Y:S01]  /*1060*/  IMAD.U32 R149, RZ, RZ, UR7 ;  /* 0x00000007ff957e24 */ /* 0x000fe2000f8e00ff */
[----:B------:R-:W-:Y:S01]  /*1070*/  @UP1 ULEA UR10, UP0, UR4, UR10, 0x2 ;  /* 0x0000000a040a1291 */ /* 0x000fe2000f80103f */
[----:B------:R-:W-:-:S03]  /*1080*/  IMAD.U32 R4, RZ, RZ, UR8 ;  /* 0x00000008ff047e24 */ /* 0x000fc6000f8e00ff */
[----:B------:R-:W-:Y:S01]  /*1090*/  @UP1 ULEA.HI.X UR11, UR4, UR11, UR7, 0x2, UP0 ;  /* 0x0000000b040b1291 */ /* 0x000fe200080f1407 */
[----:B------:R-:W-:Y:S01]  /*10a0*/  IMAD.U32 R5, RZ, RZ, UR9 ;  /* 0x00000009ff057e24 */ /* 0x000fe2000f8e00ff */
[----:B------:R-:W-:Y:S01]  /*10b0*/  ULDC.64 UR8, c[0x0][0x418] ;  /* 0x0001060000087ab9 */ /* 0x000fe20000000a00 */
[----:B------:R-:W-:Y:S01]  /*10c0*/  IMAD.U32 R6, RZ, RZ, UR10 ;  /* 0x0000000aff067e24 */ /* 0x000fe2000f8e00ff */
[----:B------:R-:W-:Y:S02]  /*10d0*/  ULDC UR7, c[0x0][0x424] ;  /* 0x0001090000077ab9 */ /* 0x000fe40000000800 */
[----:B------:R-:W-:Y:S01]  /*10e0*/  IMAD.U32 R7, RZ, RZ, UR11 ;  /* 0x0000000bff077e24 */ /* 0x000fe2000f8e00ff */
[----:B------:R-:W2:Y:S01]  /*10f0*/  @P0 LDG.E R4, desc[UR12][R4.64] ;  /* 0x0000000c04040981 */ /* 0x000ea2000c1e1900 */
[----:B------:R-:W-:Y:S01]  /*1100*/  UISETP.NE.U32.AND UP0, UPT, UR8, URZ, UPT ;  /* 0x0000003f0800728c */ /* 0x000fe2000bf05070 */
[----:B------:R-:W-:Y:S02]  /*1110*/  ULDC.64 UR10, c[0x0][0xa20] ;  /* 0x00028800000a7ab9 */ /* 0x000fe40000000a00 */
[----:B---3--:R-:W3:Y:S01]  /*1120*/  @P2 LDG.E R6, desc[UR12][R6.64] ;  /* 0x0000000c06062981 */ /* 0x008ee2000c1e1900 */
[----:B------:R-:W-:Y:S01]  /*1130*/  UISETP.NE.AND.EX UP0, UPT, UR9, URZ, UPT, UP0 ;  /* 0x0000003f0900728c */ /* 0x000fe2000bf05300 */
[----:B------:R-:W-:Y:S01]  /*1140*/  ISETP.NE.U32.AND P1, PT, RZ, UR10, PT ;  /* 0x0000000aff007c0c */ /* 0x000fe2000bf25070 */
[----:B------:R-:W-:Y:S01]  /*1150*/  ULDC UR8, c[0x0][0x2f0] ;  /* 0x0000bc0000087ab9 */ /* 0x000fe20000000800 */
[----:B------:R-:W-:Y:S01]  /*1160*/  UMOV UR4, URZ ;  /* 0x0000003f00047c82 */ /* 0x000fe20008000000 */
[----:B------:R-:W-:Y:S01]  /*1170*/  USEL UR7, UR7, 0x1, UP0 ;  /* 0x0000000107077887 */ /* 0x000fe20008000000 */
[----:B------:R-:W-:Y:S01]  /*1180*/  ISETP.NE.AND.EX P1, PT, RZ, UR11, PT, P1 ;  /* 0x0000000bff007c0c */ /* 0x000fe2000bf25310 */
[----:B------:R-:W-:Y:S01]  /*1190*/  ULDC UR61, c[0x0][0x288] ;  /* 0x0000a200003d7ab9 */ /* 0x000fe20000000800 */
[----:B------:R-:W-:Y:S01]  /*11a0*/  IMAD.U32 R146, RZ, RZ, UR6 ;  /* 0x00000006ff927e24 */ /* 0x000fe2000f8e00ff */
[----:B------:R-:W-:Y:S01]  /*11b0*/  UIMAD UR8, UR7, UR8, URZ ;  /* 0x00000008070872a4 */ /* 0x000fe2000f8e023f */
[----:B--2---:R-:W-:-:S02]  /*11c0*/  @P0 R2UR UR4, R4 ;  /* 0x00000000040402ca */ /* 0x004fc400000e0000 */
[----:B---3--:R-:W-:Y:S01]  /*11d0*/  @P2 R2UR UR61, R6 ;  /* 0x00000000063d22ca */ /* 0x008fe200000e0000 */
[----:B------:R-:W-:-:S14]  /*11e0*/  @P2 BRA `(.L_x_2065) ;  /* 0x00000000003c2947 */ /* 0x000fdc0003800000 */
[----:B------:R-:W-:Y:S02]  /*11f0*/  ULDC.64 UR6, c[0x0][0xa00] ;  /* 0x0002800000067ab9 */ /* 0x000fe40000000a00 */
[----:B------:R-:W-:-:S04]  /*1200*/  ISETP.NE.U32.AND P0, PT, RZ, UR6, PT ;  /* 0x00000006ff007c0c */ /* 0x000fc8000bf05070 */
[----:B------:R-:W-:-:S13]  /*1210*/  ISETP.NE.AND.EX P0, PT, RZ, UR7, PT, P0 ;  /* 0x00000007ff007c0c */ /* 0x000fda000bf05300 */
[----:B------:R-:W-:Y:S05]  /*1220*/  @!P0 BRA `(.L_x_2065) ;  /* 0x00000000002c8947 */ /* 0x000fea0003800000 */
[----:B------:R-:W-:Y:S01]  /*1230*/  R2UR UR9, R144 ;  /* 0x00000000900972ca */ /* 0x000fe200000e0000 */
[----:B------:R-:W-:Y:S01]  /*1240*/  ULDC.64 UR6, c[0x0][0xa00] ;  /* 0x0002800000067ab9 */ /* 0x000fe20000000a00 */
[----:B------:R-:W-:-:S11]  /*1250*/  ULDC.64 UR12, c[0x0][0x208] ;  /* 0x00008200000c7ab9 */ /* 0x000fd60000000a00 */
        /* <DEDUP_REMOVED lines=8> */
.L_x_2065:
[----:B------:R-:W-:Y:S05]  /*12e0*/  @!P1 BRA `(.L_x_2066) ;  /* 0x0000000000289947 */ /* 0x000fea0003800000 */
[----:B------:R-:W-:Y:S01]  /*12f0*/  R2UR UR7, R144 ;  /* 0x00000000900772ca */ /* 0x000fe200000e0000 */
[----:B------:R-:W-:Y:S01]  /*1300*/  ULDC.64 UR8, c[0x0][0x208] ;  /* 0x0000820000087ab9 */ /* 0x000fe20000000a00 */
[----:B------:R-:W-:-:S11]  /*1310*/  R2UR UR12, R149 ;  /* 0x00000000950c72ca */ /* 0x000fd600000e0000 */
[----:B------:R-:W-:-:S04]  /*1320*/  ULEA UR6, UP0, UR7, UR10, 0x2 ;  /* 0x0000000a07067291 */ /* 0x000fc8000f80103f */
[----:B------:R-:W-:Y:S02]  /*1330*/  ULEA.HI.X UR7, UR7, UR11, UR12, 0x2, UP0 ;  /* 0x0000000b07077291 */ /* 0x000fe400080f140c */
[----:B------:R-:W-:-:S04]  /*1340*/  IMAD.U32 R4, RZ, RZ, UR6 ;  /* 0x00000006ff047e24 */ /* 0x000fc8000f8e00ff */
[----:B------:R-:W-:-:S05]  /*1350*/  IMAD.U32 R5, RZ, RZ, UR7 ;  /* 0x00000007ff057e24 */ /* 0x000fca000f8e00ff */
[----:B------:R-:W2:Y:S02]  /*1360*/  LDG.E R4, desc[UR8][R4.64] ;  /* 0x0000000804047981 */ /* 0x000ea4000c1e1900 */
[----:B--2---:R-:W-:Y:S01]  /*1370*/  R2UR UR8, R4 ;  /* 0x00000000040872ca */ /* 0x004fe200000e0000 */
[----:B------:R-:W-:-:S14]  /*1380*/  BRA `(.L_x_2067) ;  /* 0x00000000003c7947 */ /* 0x000fdc0003800000 */
.L_x_2066:
        /* <DEDUP_REMOVED lines=15> */
.L_x_2067:
[----:B------:R-:W-:Y:S01]  /*1480*/  UIADD3 UR9, -UR4, UR8, URZ ;  /* 0x0000000804097290 */ /* 0x000fe2000fffe13f */
[----:B------:R-:W-:Y:S01]  /*1490*/  PLOP3.LUT P0, PT, PT, PT, PT, 0x80, 0x0 ;  /* 0x000000000000781c */ /* 0x000fe20003f0f070 */
[----:B------:R-:W-:Y:S01]  /*14a0*/  UIMAD UR5, UR5, 0xc0, URZ ;  /* 0x000000c0050578a4 */ /* 0x000fe2000f8e023f */
[----:B------:R-:W-:Y:S01]  /*14b0*/  IMAD.MOV.U32 R3, RZ, RZ, RZ ;  /* 0x000000ffff037224 */ /* 0x000fe200078e00ff */
[----:B------:R-:W-:Y:S01]  /*14c0*/  ULDC UR4, c[0x0][0x448] ;  /* 0x0001120000047ab9 */ /* 0x000fe20000000800 */
[----:B------:R-:W-:Y:S02]  /*14d0*/  UIADD3 UR7, UR9, 0x90, -UR61 ;  /* 0x0000009009077890 */ /* 0x000fe4000fffe83d */
[----:B------:R-:W-:Y:S01]  /*14e0*/  IMAD.U32 R17, RZ, RZ, UR9 ;  /* 0x00000009ff117e24 */ /* 0x000fe2000f8e00ff */
[----:B------:R-:W-:Y:S01]  /*14f0*/  UISETP.NE.AND UP0, UPT, UR4, 0x1, UPT ;  /* 0x000000010400788c */ /* 0x000fe2000bf05270 */
[----:B------:R-:W-:Y:S01]  /*1500*/  IMAD.U32 R18, RZ, RZ, UR5 ;  /* 0x00000005ff127e24 */ /* 0x000fe2000f8e00ff */
[----:B------:R-:W-:Y:S01]  /*1510*/  UIADD3 UR6, UR5, 0xbf, URZ ;  /* 0x000000bf05067890 */ /* 0x000fe2000fffe03f */
[----:B------:R-:W-:Y:S01]  /*1520*/  IMAD.MOV.U32 R16, RZ, RZ, RZ ;  /* 0x000000ffff107224 */ /* 0x000fe200078e00ff */
[----:B------:R-:W-:-:S02]  /*1530*/  CS2R R70, SRZ ;  /* 0x0000000000467805 */ /* 0x000fc4000001ff00 */
[----:B------:R-:W-:Y:S02]  /*1540*/  CS2R R68, SRZ ;  /* 0x0000000000447805 */ /* 0x000fe4000001ff00 */
[----:B------:R-:W-:Y:S02]  /*1550*/  CS2R R66, SRZ ;  /* 0x0000000000427805 */ /* 0x000fe4000001ff00 */
[----:B------:R-:W-:Y:S02]  /*1560*/  CS2R R64, SRZ ;  /* 0x0000000000407805 */ /* 0x000fe4000001ff00 */
[----:B------:R-:W-:Y:S01]  /*1570*/  CS2R R26, SRZ ;  /* 0x00000000001a7805 */ /* 0x000fe2000001ff00 */
[----:B------:R-:W-:Y:S01]  /*1580*/  IMAD.MOV.U32 R62, RZ, RZ, RZ ;  /* 0x000000ffff3e7224 */ /* 0x000fe200078e00ff */
[----:B------:R-:W-:Y:S01]  /*1590*/  CS2R R60, SRZ ;  /* 0x00000000003c7805 */ /* 0x000fe2000001ff00 */
[----:B------:R-:W-:Y:S01]  /*15a0*/  @UP0 ULDC UR4, c[0x0][0x44c] ;  /* 0x0001130000040ab9 */ /* 0x000fe20000000800 */
[----:B------:R-:W-:Y:S01]  /*15b0*/  @UP0 ULDC UR8, c[0x0][0x450] ;  /* 0x0001140000080ab9 */ /* 0x000fe20000000800 */
[----:B------:R-:W-:Y:S01]  /*15c0*/  UIMAD.WIDE.U32 UR4, UR6, UR4, URZ ;  /* 0x00000004060472a5 */ /* 0x000fe2000f8e003f */
[----:B------:R-:W-:Y:S01]  /*15d0*/  CS2R R58, SRZ ;  /* 0x00000000003a7805 */ /* 0x000fe2000001ff00 */
[----:B------:R-:W-:Y:S01]  /*15e0*/  UIADD3 UR4, UR9, 0x8f, URZ ;  /* 0x0000008f09047890 */ /* 0x000fe2000fffe03f */
[----:B------:R-:W-:Y:S01]  /*15f0*/  CS2R R56, SRZ ;  /* 0x0000000000387805 */ /* 0x000fe2000001ff00 */
[----:B------:R-:W-:Y:S01]  /*1600*/  @UP0 USHF.R.U32.HI UR6, URZ, UR8, UR5 ;  /* 0x000000083f060299 */ /* 0x000fe20008011605 */
[----:B------:R-:W-:Y:S01]  /*1610*/  CS2R R54, SRZ ;  /* 0x0000000000367805 */ /* 0x000fe2000001ff00 */
[----:B------:R-:W-:Y:S01]  /*1620*/  UIMAD.WIDE UR4, UR4, 0x38e38e39, URZ ;  /* 0x38e38e39040478a5 */ /* 0x000fe2000f8e023f */
[----:B------:R-:W-:Y:S01]  /*1630*/  CS2R R52, SRZ ;  /* 0x0000000000347805 */ /* 0x000fe2000001ff00 */
[----:B------:R-:W-:Y:S01]  /*1640*/  UIADD3 UR6, UR7, UR6, URZ ;  /* 0x0000000607067290 */ /* 0x000fe2000fffe03f */
[----:B------:R-:W-:Y:S01]  /*1650*/  CS2R R50, SRZ ;  /* 0x0000000000327805 */ /* 0x000fe2000001ff00 */
[----:B------:R-:W-:Y:S01]  /*1660*/  USHF.R.U32.HI UR4, URZ, 0x1f, UR5 ;  /* 0x0000001f3f047899 */ /* 0x000fe20008011605 */
[----:B------:R-:W-:Y:S01]  /*1670*/  CS2R R48, SRZ ;  /* 0x0000000000307805 */ /* 0x000fe2000001ff00 */
[----:B------:R-:W-:Y:S01]  /*1680*/  UIMAD.WIDE UR6, UR6, 0x38e38e39, URZ ;  /* 0x38e38e39060678a5 */ /* 0x000fe2000f8e023f */
[----:B------:R-:W-:Y:S01]  /*1690*/  CS2R R46, SRZ ;  /* 0x00000000002e7805 */ /* 0x000fe2000001ff00 */
[----:B------:R-:W-:Y:S01]  /*16a0*/  ULEA.HI.SX32 UR4, UR5, UR4, 0x1b ;  /* 0x0000000405047291 */ /* 0x000fe2000f8fda3f */
[----:B------:R-:W-:Y:S01]  /*16b0*/  CS2R R44, SRZ ;  /* 0x00000000002c7805 */ /* 0x000fe2000001ff00 */
[----:B------:R-:W-:Y:S01]  /*16c0*/  USHF.R.U32.HI UR6, URZ, 0x1f, UR7 ;  /* 0x0000001f3f067899 */ /* 0x000fe20008011607 */
[----:B------:R-:W-:-:S02]  /*16d0*/  CS2R R42, SRZ ;  /* 0x00000000002a7805 */ /* 0x000fc4000001ff00 */
[----:B------:R-:W-:Y:S02]  /*16e0*/  CS2R R40, SRZ ;  /* 0x0000000000287805 */ /* 0x000fe4000001ff00 */
[----:B------:R-:W-:Y:S01]  /*16f0*/  CS2R R38, SRZ ;  /* 0x0000000000267805 */ /* 0x000fe2000001ff00 */
[----:B------:R-:W-:Y:S01]  /*1700*/  ULEA.HI.SX32 UR6, UR7, UR6, 0x1b ;  /* 0x0000000607067291 */ /* 0x000fe2000f8fda3f */
[----:B------:R-:W-:Y:S01]  /*1710*/  CS2R R36, SRZ ;  /* 0x0000000000247805 */ /* 0x000fe2000001ff00 */
[----:B------:R-:W-:Y:S01]  /*1720*/  IMAD.MOV.U32 R31, RZ, RZ, RZ ;  /* 0x000000ffff1f7224 */ /* 0x000fe200078e00ff */
[----:B------:R-:W-:Y:S01]  /*1730*/  CS2R R6, SRZ ;  /* 0x0000000000067805 */ /* 0x000fe2000001ff00 */
[----:B------:R-:W-:Y:S01]  /*1740*/  UISETP.LT.AND UP0, UPT, UR4, UR6, UPT ;  /* 0x000000060400728c */ /* 0x000fe2000bf01270 */
[----:B------:R-:W-:Y:S02]  /*1750*/  IMAD.MOV.U32 R29, RZ, RZ, RZ ;  /* 0x000000ffff1d7224 */ /* 0x000fe400078e00ff */
[----:B------:R-:W-:Y:S01]  /*1760*/  IMAD.MOV.U32 R0, RZ, RZ, RZ ;  /* 0x000000ffff007224 */ /* 0x000fe200078e00ff */
[----:B------:R-:W-:Y:S01]  /*1770*/  USEL UR39, UR4, UR6, UP0 ;  /* 0x0000000604277287 */ /* 0x000fe20008000000 */
[----:B------:R-:W-:-:S02]  /*1780*/  IMAD.MOV.U32 R12, RZ, RZ, RZ ;  /* 0x000000ffff0c7224 */ /* 0x000fc400078e00ff */
[----:B------:R-:W-:Y:S01]  /*1790*/  IMAD.MOV.U32 R73, RZ, RZ, RZ ;  /* 0x000000ffff497224 */ /* 0x000fe200078e00ff */
[----:B------:R-:W-:Y:S01]  /*17a0*/  UISETP.GE.AND UP0, UPT, UR39, 0x1, UPT ;  /* 0x000000012700788c */ /* 0x000fe2000bf06270 */
[----:B------:R-:W-:Y:S02]  /*17b0*/  IMAD.MOV.U32 R14, RZ, RZ, RZ ;  /* 0x000000ffff0e7224 */ /* 0x000fe400078e00ff */
[----:B------:R-:W-:Y:S02]  /*17c0*/  IMAD.MOV.U32 R75, RZ, RZ, RZ ;  /* 0x000000ffff4b7224 */ /* 0x000fe400078e00ff */
[----:B------:R-:W-:Y:S01]  /*17d0*/  IMAD.MOV.U32 R24, RZ, RZ, RZ ;  /* 0x000000ffff187224 */ /* 0x000fe200078e00ff */
[----:B------:R-:W-:Y:S01]  /*17e0*/  PLOP3.LUT P1, PT, PT, PT, UP0, 0x80, 0x0 ;  /* 0x000000000000781c */ /* 0x000fe20003f2f008 */
[----:B------:R-:W-:-:S12]  /*17f0*/  IMAD.MOV.U32 R77, RZ, RZ, RZ ;  /* 0x000000ffff4d7224 */ /* 0x000fd800078e00ff */
        /* <DEDUP_REMOVED lines=34> */
.L_x_2069:
        /* <DEDUP_REMOVED lines=11> */
.L_x_2237:
[----:B------:R-:W-:Y:S05]  /*1ad0*/  @!P0 BRA `(.L_x_2071) ;  /* 0x0000000000048947 */ /* 0x000fea0003800000 */
[----:B------:R-:W-:Y:S01]  /*1ae0*/  BPT.TRAP 0x1 ;  /* 0x000000040000795c */ /* 0x000fe20000300000 */
.L_x_2071:
[----:B0-----:R-:W-:Y:S02]  /*1af0*/  IMAD.U32 R3, RZ, RZ, UR36 ;  /* 0x00000024ff037e24 */ /* 0x001fe4000f8e00ff */
[----:B------:R-:W-:-:S03]  /*1b00*/  IMAD.U32 R0, RZ, RZ, UR38 ;  /* 0x00000026ff007e24 */ /* 0x000fc6000f8e00ff */
[----:B------:R-:W-:Y:S02]  /*1b10*/  LEA R3, R3, UR37, 0x3 ;  /* 0x0000002503037c11 */ /* 0x000fe4000f8e18ff */
[----:B------:R-:W-:-:S04]  /*1b20*/  SHF.L.U32 R0, R0, 0x1f, RZ ;  /* 0x0000001f00007819 */ /* 0x000fc800000006ff */
[----:B------:R0:W1:Y:S01]  /*1b30*/  SYNCS.PHASECHK.TRANS64.TRYWAIT P2, [R3+URZ+0x31c30], R0 ;  /* 0x031c3000030075a7 */ /* 0x000062000804017f */
[----:B------:R-:W-:Y:S05]  /*1b40*/  @!P0 BRA `(.L_x_2072) ;  /* 0x0000000000048947 */ /* 0x000fea0003800000 */
[----:B------:R-:W-:Y:S01]  /*1b50*/  BPT.TRAP 0x1 ;  /* 0x000000040000795c */ /* 0x000fe20000300000 */
.L_x_2072:
[----:B------:R-:W2:Y:S02]  /*1b60*/  S2R R4, SR_TID.X ;  /* 0x0000000000047919 */ /* 0x000ea40000002100 */
[----:B--2---:R-:W-:Y:S01]  /*1b70*/  LOP3.LUT P1, RZ, R4, 0x7f, RZ, 0xc0, !PT ;  /* 0x0000007f04ff7812 */ /* 0x004fe2000782c0ff */
[----:B-1----:R-:W-:-:S12]  /*1b80*/  @P2 BRA `(.L_x_2073) ;  /* 0x0000000000082947 */ /* 0x002fd80003800000 */
[----:B------:R-:W1:Y:S02]  /*1b90*/  SYNCS.PHASECHK.TRANS64.TRYWAIT P2, [R3+URZ+0x31c30], R0 ;  /* 0x031c3000030075a7 */ /* 0x000e64000804017f */
[----:B-1----:R-:W-:Y:S05]  /*1ba0*/  @!P2 BRA `(.L_x_2074) ;  /* 0x0000013c00fca947 */ /* 0x002fea0003800000 */
.L_x_2073:
[----:B------:R-:W-:Y:S05]  /*1bb0*/  WARPSYNC.ALL ;  /* 0x0000000000007948 */ /* 0x000fea0003800000 */
[----:B------:R-:W-:Y:S01]  /*1bc0*/  UIADD3 UR4, UR37, 0x16a00, URZ ;  /* 0x00016a0025047890 */ /* 0x000fe2000fffe03f */
[----:B------:R-:W-:Y:S01]  /*1bd0*/  WARPGROUP.ARRIVE ;  /* 0x00000000000079c5 */ /* 0x000fe20000000000 */
[----:B------:R-:W-:Y:S01]  /*1be0*/  ULOP3.LUT UR6, UR40, 0x10000, URZ, 0xfc, !UPT ;  /* 0x0001000028067892 */ /* 0x000fe2000f8efc3f */
[----:B------:R-:W-:Y:S01]  /*1bf0*/  R2UR UR53, R18 ;  /* 0x00000000123572ca */ /* 0x000fe200000e0000 */
        /* <DEDUP_REMOVED lines=11> */
[----:B------:R-:W-:Y:S01]  /*1cb0*/  UIMAD UR4, UR36, 0x6c0, UR5 ;  /* 0x000006c0240478a4 */ /* 0x000fe2000f8e0205 */
[----:B------:R-:W-:Y:S01]  /*1cc0*/  VIADD R12, R22, UR53 ;  /* 0x00000035160c7c36 */ /* 0x000fe20008000000 */
[----:B------:R-:W-:Y:S01]  /*1cd0*/  UMOV UR12, UR28 ;  /* 0x0000001c000c7c82 */ /* 0x000fe20008000000 */
[----:B------:R-:W-:Y:S01]  /*1ce0*/  UMOV UR13, UR29 ;  /* 0x0000001d000d7c82 */ /* 0x000fe20008000000 */
[----:B------:R-:W-:Y:S02]  /*1cf0*/  UIADD3 UR10, UR4, 0x40, URZ ;  /* 0x00000040040a7890 */ /* 0x000fe4000fffe03f */
[----:B------:R-:W-:Y:S02]  /*1d00*/  UIADD3 UR14, UR4, 0xc0, URZ ;  /* 0x000000c0040e7890 */ /* 0x000fe4000fffe03f */
[----:B------:R-:W-:Y:S01]  /*1d10*/  UMOV UR30, UR4 ;  /* 0x00000004001e7c82 */ /* 0x000fe20008000000 */
[----:B------:R-:W-:Y:S01]  /*1d20*/  UMOV UR15, 0x80000020 ;  /* 0x80000020000f7882 */ /* 0x000fe20000000000 */
[----:B------:R-:W-:Y:S01]  /*1d30*/  HGMMA.64x16x16.F32.BF16 R88, gdesc[UR28], RZ, !UPT, gsb0 ;  /* 0x002000001c5879f0 */ /* 0x000fe2000c0018ff */
        /* <DEDUP_REMOVED lines=13> */
[----:B------:R-:W-:Y:S01]  /*1e10*/  UMOV UR31, 0x80000020 ;  /* 0x80000020001f7882 */ /* 0x000fe20000000000 */
[----:B------:R-:W-:-:S02]  /*1e20*/  UIADD3 UR7, UR6, 0x2, URZ ;  /* 0x0000000206077890 */ /* 0x000fc4000fffe03f */
        /* <DEDUP_REMOVED lines=25> */
[----:B------:R-:W-:Y:S02]  /*1fc0*/  UIADD3 UR12, UR4, 0x2, URZ ;  /* 0x00000002040c7890 */ /* 0x000fe4000fffe03f */
[----:B------:R-:W-:Y:S01]  /*1fd0*/  UIADD3 UR14, UR4, 0xc2, URZ ;  /* 0x000000c2040e7890 */ /* 0x000fe2000fffe03f */
[----:B------:R-:W-:Y:S01]  /*1fe0*/  UMOV UR15, 0x80000020 ;  /* 0x80000020000f7882 */ /* 0x000fe20000000000 */
[----:B------:R-:W-:Y:S02]  /*1ff0*/  WARPGROUP.DEPBAR.LE gsb0, 0x0 ;  /* 0x00008000000079c5 */ /* 0x000fe40000010000 */
        /* <DEDUP_REMOVED lines=16> */
[----:B------:R-:W-:Y:S03]  /*2100*/  HGMMA.64x16x16.F32.BF16 R32, gdesc[UR28], RZ, !UPT, gsb0 ;  /* 0x002000001c2079f0 */ /* 0x000fe6000c0018ff */
[----:B------:R-:W-:Y:S02]  /*2110*/  WARPGROUP.DEPBAR.LE gsb0, 0x0 ;  /* 0x00008000000079c5 */ /* 0x000fe40000010000 */
[----:B------:R-:W-:-:S06]  /*2120*/  WARPGROUP.ARRIVE ;  /* 0x00000000000079c5 */ /* 0x000fcc0000000000 */
[----:B------:R-:W-:Y:S01]  /*2130*/  HGMMA.64x16x16.F32.BF16 R24, gdesc[UR8], RZ, !UPT, gsb0 ;  /* 0x00200000081879f0 */ /* 0x000fe2000c0018ff */
[----:B------:R-:W-:Y:S01]  /*2140*/  UMOV UR8, UR7 ;  /* 0x0000000700087c82 */ /* 0x000fe20008000000 */
[----:B------:R-:W-:Y:S01]  /*2150*/  UMOV UR9, 0x80000020 ;  /* 0x8000002000097882 */ /* 0x000fe20000000000 */
[----:B------:R-:W-:Y:S01]  /*2160*/  UMOV UR10, UR12 ;  /* 0x0000000c000a7c82 */ /* 0x000fe20008000000 */
[----:B------:R-:W-:Y:S01]  /*2170*/  UMOV UR11, 0x80000020 ;  /* 0x80000020000b7882 */ /* 0x000fe20000000000 */
[----:B------:R-:W-:Y:S01]  /*2180*/  UMOV UR12, UR8 ;  /* 0x00000008000c7c82 */ /* 0x000fe20008000000 */
        /* <DEDUP_REMOVED lines=9> */
[----:B------:R-:W-:Y:S01]  /*2220*/  UIADD3 UR7, UR6, 0x300, URZ ;  /* 0x0000030006077890 */ /* 0x000fe2000fffe03f */
[----:B------:R-:W-:-:S02]  /*2230*/  WARPGROUP.DEPBAR.LE gsb0, 0x0 ;  /* 0x00008000000079c5 */ /* 0x000fc40000010000 */
        /* <DEDUP_REMOVED lines=19> */
[----:B------:R-:W-:Y:S01]  /*2370*/  UMOV UR13, 0x80000020 ;  /* 0x80000020000d7882 */ /* 0x000fe20000000000 */
[----:B------:R-:W-:Y:S01]  /*2380*/  UMOV UR15, 0x80000020 ;  /* 0x80000020000f7882 */ /* 0x000fe20000000000 */
[----:B------:R-:W-:Y:S01]  /*2390*/  UMOV UR40, UR12 ;  /* 0x0000000c00287c82 */ /* 0x000fe20008000000 */
[----:B------:R-:W-:Y:S01]  /*23a0*/  UMOV UR41, UR13 ;  /* 0x0000000d00297c82 */ /* 0x000fe20008000000 */
[----:B------:R-:W-:Y:S01]  /*23b0*/  UIADD3 UR7, UR6, 0x302, URZ ;  /* 0x0000030206077890 */ /* 0x000fe2000fffe03f */
        /* <DEDUP_REMOVED lines=55> */
[----:B------:R-:W-:Y:S02]  /*2730*/  UIADD3 UR7, UR6, 0x600, URZ ;  /* 0x0000060006077890 */ /* 0x000fe4000fffe03f */
[----:B------:R-:W-:Y:S01]  /*2740*/  UIADD3 UR6, UR6, 0x602, URZ ;  /* 0x0000060206067890 */ /* 0x000fe2000fffe03f */
[----:B------:R-:W-:-:S02]  /*2750*/  WARPGROUP.DEPBAR.LE gsb0, 0x0 ;  /* 0x00008000000079c5 */ /* 0x000fc40000010000 */
        /* <DEDUP_REMOVED lines=54> */
[----:B------:R-:W-:Y:S02]  /*2ac0*/  ULDC UR7, c[0x0][0x448] ;  /* 0x0001120000077ab9 */ /* 0x000fe40000000800 */
[----:B------:R-:W-:-:S03]  /*2ad0*/  UISETP.NE.AND UP0, UPT, UR7, 0x1, UPT ;  /* 0x000000010700788c */ /* 0x000fc6000bf05270 */
[----:B------:R-:W-:Y:S02]  /*2ae0*/  UMOV UR7, 0xffffff70 ;  /* 0xffffff7000077882 */ /* 0x000fe40000000000 */
[----:B------:R-:W-:Y:S01]  /*2af0*/  UIMAD UR7, UR39, UR7, 0x91 ;  /* 0x00000091270774a4 */ /* 0x000fe2000f8e0207 */
[----:B------:R-:W-:-:S05]  /*2b00*/  PLOP3.LUT P2, PT, PT, PT, UP0, 0x80, 0x0 ;  /* 0x000000000000781c */ /* 0x000fca0003f4f008 */
[----:B------:R-:W-:Y:S01]  /*2b10*/  IMAD.U32 R4, RZ, RZ, UR7 ;  /* 0x00000007ff047e24 */ /* 0x000fe2000f8e00ff */
[----:B------:R-:W-:Y:S01]  /*2b20*/  @UP0 ULDC UR10, c[0x0][0x44c] ;  /* 0x00011300000a0ab9 */ /* 0x000fe20000000800 */
[----:B------:R-:W-:Y:S01]  /*2b30*/  @UP0 ULDC UR14, c[0x0][0x450] ;  /* 0x00011400000e0ab9 */ /* 0x000fe20000000800 */
[----:B------:R-:W-:Y:S01]  /*2b40*/  UIMAD.WIDE.U32 UR10, UR53, UR10, URZ ;  /* 0x0000000a350a72a5 */ /* 0x000fe2000f8e003f */
[----:B------:R-:W-:Y:S01]  /*2b50*/  IMAD R7, R19, -0x2, R4 ;  /* 0xfffffffe13077824 */ /* 0x000fe200078e0204 */
[----:B------:R-:W-:Y:S01]  /*2b60*/  UIADD3 UR7, UR39, -0x2, URZ ;  /* 0xfffffffe27077890 */ /* 0x000fe2000fffe03f */
[----:B------:R-:W-:-:S05]  /*2b70*/  IMAD.U32 R4, RZ, RZ, UR61 ;  /* 0x0000003dff047e24 */ /* 0x000fca000f8e00ff */
[----:B------:R-:W-:Y:S01]  /*2b80*/  IADD3 R7, -R4, UR52, R7 ;  /* 0x0000003404077c10 */ /* 0x000fe2000fffe107 */
        /* <DEDUP_REMOVED lines=53> */
[----:B------:R-:W-:Y:S02]  /*2ee0*/  @UP0 ULDC UR6, c[0x0][0x44c] ;  /* 0x0001130000060ab9 */ /* 0x000fe40000000800 */
[----:B------:R-:W-:Y:S01]  /*2ef0*/  @P2 IMAD.HI.U32 R0, R12, UR6, RZ ;  /* 0x000000060c002c27 */ /* 0x000fe2000f8e00ff */
[----:B------:R-:W-:-:S04]  /*2f00*/  @UP0 ULDC UR6, c[0x0][0x450] ;  /* 0x0001140000060ab9 */ /* 0x000fc80000000800 */
[----:B------:R-:W-:Y:S01]  /*2f10*/  @P2 SHF.R.U32.HI R12, RZ, UR6, R0 ;  /* 0x00000006ff0c2c19 */ /* 0x000fe20008011600 */
[----:B------:R-:W-:-:S04]  /*2f20*/  UIMAD UR6, UR39, -0x90, UR52 ;  /* 0xffffff70270678a4 */ /* 0x000fc8000f8e0234 */
[----:B------:R-:W0:Y:S01]  /*2f30*/  SHFL.IDX PT, R0, R12, RZ, 0x1c1f ;  /* 0x001c1fff0c007589 */ /* 0x000e2200000e0000 */
[----:B------:R-:W-:-:S06]  /*2f40*/  UIADD3 UR6, UR6, 0x90, URZ ;  /* 0x0000009006067890 */ /* 0x000fcc000fffe03f */
[----:B------:R-:W-:Y:S01]  /*2f50*/  IMAD.U32 R6, RZ, RZ, UR6 ;  /* 0x00000006ff067e24 */ /* 0x000fe2000f8e00ff */
[----:B------:R-:W-:Y:S01]  /*2f60*/  UMOV UR6, UR53 ;  /* 0x0000003500067c82 */ /* 0x000fe20008000000 */
[----:B------:R-:W-:Y:S02]  /*2f70*/  @UP0 USHF.R.U32.HI UR6, URZ, UR14, UR11 ;  /* 0x0000000e3f060299 */ /* 0x000fe4000801160b */
[----:B------:R-:W-:Y:S02]  /*2f80*/  IMAD R6, R19, -0x2, R6 ;  /* 0xfffffffe13067824 */ /* 0x000fe400078e0206 */
[----:B------:R-:W-:-:S04]  /*2f90*/  UIADD3 UR10, UR6, UR52, -UR61 ;  /* 0x00000034060a7290 */ /* 0x000fc8000fffe83d */
[----:B------:R-:W-:-:S04]  /*2fa0*/  UIMAD.WIDE UR10, UR10, 0x38e38e39, URZ ;  /* 0x38e38e390a0a78a5 */ /* 0x000fc8000f8e023f */
[----:B------:R-:W-:Y:S01]  /*2fb0*/  USHF.R.U32.HI UR6, URZ, 0x1f, UR11 ;  /* 0x0000001f3f067899 */ /* 0x000fe2000801160b */
[----:B0-----:R-:W-:-:S03]  /*2fc0*/  VIADDMNMX R0, R0, R7, R6, PT ;  /* 0x0000000700007246 */ /* 0x001fc60003800106 */
[----:B------:R-:W-:Y:S01]  /*2fd0*/  ULEA.HI.SX32 UR6, UR11, UR6, 0x1b ;  /* 0x000000060b067291 */ /* 0x000fe2000f8fda3f */
[----:B------:R-:W-:-:S03]  /*2fe0*/  ISETP.GT.AND P3, PT, R0, RZ, PT ;  /* 0x000000ff0000720c */ /* 0x000fc60003f64270 */
[----:B------:R-:W-:Y:S01]  /*2ff0*/  UISETP.LT.AND UP1, UPT, URZ, UR6, UPT ;  /* 0x000000063f00728c */ /* 0x000fe2000bf21270 */
[C---:B------:R-:W-:Y:S02]  /*3000*/  ISETP.GT.AND P4, PT, R0.reuse, 0x1, PT ;  /* 0x000000010000780c */ /* 0x040fe40003f84270 */
[----:B------:R-:W-:Y:S01]  /*3010*/  ISETP.GT.AND P5, PT, R0, 0x8, PT ;  /* 0x000000080000780c */ /* 0x000fe20003fa4270 */
[----:B------:R-:W-:Y:S01]  /*3020*/  USEL UR14, URZ, UR6, !UP1 ;  /* 0x000000063f0e7287 */ /* 0x000fe2000c800000 */
[----:B------:R-:W-:Y:S02]  /*3030*/  WARPGROUP.DEPBAR.LE gsb0, 0x0 ;  /* 0x00008000000079c5 */ /* 0x000fe40000010000 */
[----:B------:R-:W-:Y:S01]  /*3040*/  WARPGROUP.ARRIVE ;  /* 0x00000000000079c5 */ /* 0x000fe20000000000 */
[----:B------:R-:W-:-:S05]  /*3050*/  UISETP.GE.AND UP1, UPT, UR7, UR14, UPT ;  /* 0x0000000e0700728c */ /* 0x000fca000bf26270 */
        /* <DEDUP_REMOVED lines=112> */
[----:B------:R-:W-:Y:S01]  /*3760*/  FMNMX.FTZ R4, R49, R4, !PT ;  /* 0x0000000431047209 */ /* 0x000fe20007810000 */
[----:B------:R-:W0:Y:S01]  /*3770*/  SHFL.IDX PT, R52, R12, 0x1, 0x1c1f ;  /* 0x003c1f000c347f89 */ /* 0x000e2200000e0000 */
[----:B------:R-:W-:-:S02]  /*3780*/  ISETP.GT.AND P4, PT, R0, 0x60, PT ;  /* 0x000000600000780c */ /* 0x000fc40003f84270 */
[----:B------:R-:W-:Y:S02]  /*3790*/  FSEL R53, R53, -INF , P3 ;  /* 0xff80000035357808 */ /* 0x000fe40001800000 */
[----:B------:R-:W-:Y:S02]  /*37a0*/  FMNMX.FTZ R4, R13, R4, !PT ;  /* 0x000000040d047209 */ /* 0x000fe40007810000 */
[----:B------:R-:W-:Y:S02]  /*37b0*/  ISETP.GT.AND P3, PT, R0, 0x61, PT ;  /* 0x000000610000780c */ /* 0x000fe40003f64270 */
[----:B------:R-:W-:Y:S02]  /*37c0*/  FMNMX.FTZ R4, R53, R4, !PT ;  /* 0x0000000435047209 */ /* 0x000fe40007810000 */
[----:B0-----:R-:W-:-:S04]  /*37d0*/  VIADDMNMX R52, R52, R7, R6, PT ;  /* 0x0000000734347246 */ /* 0x001fc80003800106 */
[----:B------:R-:W-:-:S04]  /*37e0*/  ISETP.GT.AND P5, PT, R52, 0x8, PT ;  /* 0x000000083400780c */ /* 0x000fc80003fa4270 */
[----:B------:R-:W-:Y:S01]  /*37f0*/  FSEL R94, R94, -INF , P5 ;  /* 0xff8000005e5e7808 */ /* 0x000fe20002800000 */
[----:B------:R-:W-:Y:S02]  /*3800*/  WARPGROUP.DEPBAR.LE gsb0, 0x0 ;  /* 0x00008000000079c5 */ /* 0x000fe40000010000 */
[----:B------:R-:W-:Y:S01]  /*3810*/  WARPGROUP.ARRIVE ;  /* 0x00000000000079c5 */ /* 0x000fe20000000000 */
[----:B------:R-:W-:Y:S02]  /*3820*/  FSEL R15, R40, -INF , P4 ;  /* 0xff800000280f7808 */ /* 0x000fe40002000000 */
[C---:B------:R-:W-:Y:S02]  /*3830*/  ISETP.GT.AND P4, PT, R0.reuse, 0x68, PT ;  /* 0x000000680000780c */ /* 0x040fe40003f84270 */
        /* <DEDUP_REMOVED lines=9> */
[C---:B------:R-:W-:Y:S02]  /*38d0*/  ISETP.GT.AND P4, PT, R0.reuse, 0x70, PT ;  /* 0x000000700000780c */ /* 0x040fe40003f84270 */
[----:B------:R-:W-:Y:S02]  /*38e0*/  FSEL R45, R45, -INF , P3 ;  /* 0xff8000002d2d7808 */ /* 0x000fe40001800000 */
[----:B------:R-:W-:Y:S02]  /*38f0*/  FMNMX.FTZ R4, R21, R4, !PT ;  /* 0x0000000415047209 */ /* 0x000fe40007810000 */
[----:B------:R-:W-:Y:S02]  /*3900*/  ISETP.GT.AND P3, PT, R0, 0x71, PT ;  /* 0x000000710000780c */ /* 0x000fe40003f64270 */
[----:B------:R-:W-:Y:S01]  /*3910*/  FMNMX.FTZ R4, R45, R4, !PT ;  /* 0x000000042d047209 */ /* 0x000fe20007810000 */
[----:B------:R-:W-:-:S02]  /*3920*/  WARPGROUP.DEPBAR.LE gsb0, 0x0 ;  /* 0x00008000000079c5 */ /* 0x000fc40000010000 */
[----:B------:R-:W-:Y:S01]  /*3930*/  WARPGROUP.ARRIVE ;  /* 0x00000000000079c5 */ /* 0x000fe20000000000 */
[----:B------:R-:W-:Y:S02]  /*3940*/  FSEL R65, R32, -INF , P4 ;  /* 0xff80000020417808 */ /* 0x000fe40002000000 */
[C---:B------:R-:W-:Y:S02]  /*3950*/  ISETP.GT.AND P4, PT, R0.reuse, 0x78, PT ;  /* 0x000000780000780c */ /* 0x040fe40003f84270 */
[----:B------:R-:W-:Y:S01]  /*3960*/  FSEL R33, R33, -INF , P3 ;  /* 0xff80000021217808 */ /* 0x000fe20001800000 */
[----:B------:R-:W-:Y:S01]  /*3970*/  HGMMA.64x16x16.F32.BF16 R24, gdesc[UR24], R24, gsb0 ;  /* 0x00200000181879f0 */ /* 0x000fe20008001818 */
[----:B------:R-:W-:Y:S02]  /*3980*/  FMNMX.FTZ R4, R65, R4, !PT ;  /* 0x0000000441047209 */ /* 0x000fe40007810000 */
[----:B------:R-:W-:Y:S02]  /*3990*/  ISETP.GT.AND P3, PT, R0, 0x79, PT ;  /* 0x000000790000780c */ /* 0x000fe40003f64270 */
        /* <DEDUP_REMOVED lines=8> */
[----:B------:R-:W-:Y:S02]  /*3a20*/  FSEL R73, R24, -INF , P4 ;  /* 0xff80000018497808 */ /* 0x000fe40002000000 */
[C---:B------:R-:W-:Y:S02]  /*3a30*/  ISETP.GT.AND P4, PT, R0.reuse, 0x88, PT ;  /* 0x000000880000780c */ /* 0x040fe40003f84270 */
        /* <DEDUP_REMOVED lines=20> */
[----:B0-----:R-:W-:Y:S02]  /*3b80*/  FMNMX.FTZ R77, R10, R77, !PT ;  /* 0x0000004d0a4d7209 */ /* 0x001fe40007810000 */
[----:B------:R-:W-:Y:S02]  /*3b90*/  FSEL R44, R67, -INF , P4 ;  /* 0xff800000432c7808 */ /* 0x000fe40002000000 */
[----:B------:R-:W-:Y:S01]  /*3ba0*/  ISETP.GT.AND P4, PT, R52, 0x39, PT ;  /* 0x000000393400780c */ /* 0x000fe20003f84270 */
[----:B------:R-:W0:Y:S03]  /*3bb0*/  SHFL.BFLY PT, R0, R77, 0x1, 0x1f ;  /* 0x0c201f004d007f89 */ /* 0x000e2600000e0000 */
[----:B------:R-:W-:-:S02]  /*3bc0*/  FSEL R71, R71, -INF , P4 ;  /* 0xff80000047477808 */ /* 0x000fc40002000000 */
        /* <DEDUP_REMOVED lines=9> */
[C---:B------:R-:W-:Y:S01]  /*3c60*/  FSETP.NEU.FTZ.AND P3, PT, R0.reuse, -INF , PT ;  /* 0xff8000000000780b */ /* 0x040fe20003f7d000 */
[----:B------:R-:W-:Y:S01]  /*3c70*/  FMUL.FTZ R4, R0, UR4 ;  /* 0x0000000400047c20 */ /* 0x000fe20008410000 */
[----:B------:R-:W-:-:S04]  /*3c80*/  ISETP.GT.AND P4, PT, R52, 0x61, PT ;  /* 0x000000613400780c */ /* 0x000fc80003f84270 */
[----:B------:R-:W-:Y:S02]  /*3c90*/  FSEL R4, R4, RZ, P3 ;  /* 0x000000ff04047208 */ /* 0x000fe40001800000 */
[----:B------:R-:W-:Y:S02]  /*3ca0*/  ISETP.GT.AND P3, PT, R52, RZ, PT ;  /* 0x000000ff3400720c */ /* 0x000fe40003f64270 */
[----:B------:R-:W-:Y:S01]  /*3cb0*/  FSEL R76, R43, -INF , P4 ;  /* 0xff8000002b4c7808 */ /* 0x000fe20002000000 */
        /* <DEDUP_REMOVED lines=18> */
[----:B------:R-:W-:Y:S01]  /*3de0*/  MUFU.EX2 R8, R8 ;  /* 0x0000000800087308 */ /* 0x000fe20000000800 */
[----:B------:R-:W-:Y:S01]  /*3df0*/  FMNMX.FTZ R109, R82, R109, !PT ;  /* 0x0000006d526d7209 */ /* 0x000fe20007810000 */
[--C-:B------:R-:W-:Y:S01]  /*3e00*/  FFMA.FTZ R117, R117, UR4, -R4.reuse ;  /* 0x0000000475757c23 */ /* 0x100fe20008010804 */
[----:B------:R-:W-:Y:S01]  /*3e10*/  FSEL R86, R86, -INF , P3 ;  /* 0xff80000056567808 */ /* 0x000fe20001800000 */
[--C-:B------:R-:W-:Y:S01]  /*3e20*/  FFMA.FTZ R12, R115, UR4, -R4.reuse ;  /* 0x00000004730c7c23 */ /* 0x100fe20008010804 */
[----:B------:R-:W-:Y:S01]  /*3e30*/  FMNMX.FTZ R109, R20, R109, !PT ;  /* 0x0000006d146d7209 */ /* 0x000fe20007810000 */
[--C-:B------:R-:W-:Y:S01]  /*3e40*/  FFMA.FTZ R57, R57, UR4, -R4.reuse ;  /* 0x0000000439397c23 */ /* 0x100fe20008010804 */
[----:B------:R-:W-:Y:S01]  /*3e50*/  ISETP.GT.AND P3, PT, R52, 0x20, PT ;  /* 0x000000203400780c */ /* 0x000fe20003f64270 */
[----:B------:R-:W0:Y:S01]  /*3e60*/  MUFU.EX2 R9, R9 ;  /* 0x0000000900097308 */ /* 0x000e220000000800 */
[----:B------:R-:W-:Y:S01]  /*3e70*/  FMNMX.FTZ R6, R86, R109, !PT ;  /* 0x0000006d56067209 */ /* 0x000fe20007810000 */
[--C-:B------:R-:W-:Y:S01]  /*3e80*/  FFMA.FTZ R25, R25, UR4, -R4.reuse ;  /* 0x0000000419197c23 */ /* 0x100fe20008010804 */
[----:B------:R-:W-:Y:S01]  /*3e90*/  FSEL R74, R74, -INF , P3 ;  /* 0xff8000004a4a7808 */ /* 0x000fe20001800000 */
[--C-:B------:R-:W-:Y:S01]  /*3ea0*/  FFMA.FTZ R56, R33, UR4, -R4.reuse ;  /* 0x0000000421387c23 */ /* 0x100fe20008010804 */
[----:B------:R-:W-:Y:S01]  /*3eb0*/  FMNMX.FTZ R105, R87, R6, !PT ;  /* 0x0000000657697209 */ /* 0x000fe20007810000 */
[--C-:B------:R-:W-:Y:S01]  /*3ec0*/  FFMA.FTZ R83, R107, UR4, -R4.reuse ;  /* 0x000000046b537c23 */ /* 0x100fe20008010804 */
[----:B------:R-:W-:Y:S01]  /*3ed0*/  ISETP.GT.AND P3, PT, R52, 0x28, PT ;  /* 0x000000283400780c */ /* 0x000fe20003f64270 */
[----:B------:R1:W-:Y:S01]  /*3ee0*/  MUFU.EX2 R6, R32 ;  /* 0x0000002000067308 */ /* 0x0003e20000000800 */
[----:B------:R-:W-:Y:S01]  /*3ef0*/  FMNMX.FTZ R105, R74, R105, !PT ;  /* 0x000000694a697209 */ /* 0x000fe20007810000 */
[--C-:B------:R-:W-:Y:S01]  /*3f00*/  FFMA.FTZ R33, R69, UR4, -R4.reuse ;  /* 0x0000000445217c23 */ /* 0x100fe20008010804 */
[----:B------:R-:W-:Y:S01]  /*3f10*/  FSEL R78, R78, -INF , P3 ;  /* 0xff8000004e4e7808 */ /* 0x000fe20001800000 */
[--C-:B------:R-:W-:Y:S01]  /*3f20*/  FFMA.FTZ R75, R103, UR4, -R4.reuse ;  /* 0x00000004674b7c23 */ /* 0x100fe20008010804 */
[----:B------:R-:W-:Y:S01]  /*3f30*/  FMNMX.FTZ R105, R36, R105, !PT ;  /* 0x0000006924697209 */ /* 0x000fe20007810000 */
[--C-:B------:R-:W-:Y:S01]  /*3f40*/  FFMA.FTZ R67, R99, UR4, -R4.reuse ;  /* 0x0000000463437c23 */ /* 0x100fe20008010804 */
[----:B------:R-:W-:Y:S01]  /*3f50*/  ISETP.GT.AND P3, PT, R52, 0x30, PT ;  /* 0x000000303400780c */ /* 0x000fe20003f64270 */
[----:B------:R-:W2:Y:S01]  /*3f60*/  MUFU.EX2 R10, R10 ;  /* 0x0000000a000a7308 */ /* 0x000ea20000000800 */
[----:B------:R-:W-:Y:S01]  /*3f70*/  FMNMX.FTZ R24, R78, R105, !PT ;  /* 0x000000694e187209 */ /* 0x000fe20007810000 */
[--C-:B------:R-:W-:Y:S01]  /*3f80*/  FFMA.FTZ R59, R93, UR4, -R4.reuse ;  /* 0x000000045d3b7c23 */ /* 0x100fe20008010804 */
[----:B------:R-:W-:Y:S01]  /*3f90*/  FSEL R66, R66, -INF , P3 ;  /* 0xff80000042427808 */ /* 0x000fe20001800000 */
[----:B------:R-:W-:Y:S01]  /*3fa0*/  FFMA.FTZ R64, R53, UR4, -R4 ;  /* 0x0000000435407c23 */ /* 0x000fe20008010804 */
[----:B------:R-:W-:-:S02]  /*3fb0*/  FMNMX.FTZ R101, R79, R24, !PT ;  /* 0x000000184f657209 */ /* 0x000fc40007810000 */
[----:B------:R-:W-:Y:S01]  /*3fc0*/  ISETP.GT.AND P3, PT, R52, 0x38, PT ;  /* 0x000000383400780c */ /* 0x000fe20003f64270 */
[----:B------:R3:W-:Y:S01]  /*3fd0*/  MUFU.EX2 R24, R40 ;  /* 0x0000002800187308 */ /* 0x0007e20000000800 */
[----:B------:R-:W-:Y:S02]  /*3fe0*/  FMNMX.FTZ R101, R66, R101, !PT ;  /* 0x0000006542657209 */ /* 0x000fe40007810000 */
[----:B------:R-:W-:Y:S02]  /*3ff0*/  FSEL R70, R70, -INF , P3 ;  /* 0xff80000046467808 */ /* 0x000fe40001800000 */
[----:B------:R-:W-:Y:S02]  /*4000*/  FMNMX.FTZ R101, R44, R101, !PT ;  /* 0x000000652c657209 */ /* 0x000fe40007810000 */
[----:B------:R-:W-:Y:S01]  /*4010*/  ISETP.GT.AND P3, PT, R52, 0x40, PT ;  /* 0x000000403400780c */ /* 0x000fe20003f64270 */
[----:B------:R-:W4:Y:S01]  /*4020*/  MUFU.EX2 R7, R117 ;  /* 0x0000007500077308 */ /* 0x000f220000000800 */
[----:B-1----:R-:W-:Y:S01]  /*4030*/  FMNMX.FTZ R32, R70, R101, !PT ;  /* 0x0000006546207209 */ /* 0x002fe20007810000 */
[----:B---3--:R-:W-:Y:S01]  /*4040*/  FFMA.FTZ R40, R97, UR4, -R4 ;  /* 0x0000000461287c23 */ /* 0x008fe20008010804 */
[----:B------:R-:W-:-:S02]  /*4050*/  FSEL R58, R58, -INF , P3 ;  /* 0xff8000003a3a7808 */ /* 0x000fc40001800000 */
[----:B------:R-:W-:Y:S02]  /*4060*/  FMNMX.FTZ R97, R71, R32, !PT ;  /* 0x0000002047617209 */ /* 0x000fe40007810000 */
[----:B------:R-:W-:Y:S01]  /*4070*/  ISETP.GT.AND P3, PT, R52, 0x48, PT ;  /* 0x000000483400780c */ /* 0x000fe20003f64270 */
[----:B------:R1:W-:Y:S01]  /*4080*/  MUFU.EX2 R32, R40 ;  /* 0x0000002800207308 */ /* 0x0003e20000000800 */
[----:B------:R-:W-:Y:S02]  /*4090*/  FMNMX.FTZ R97, R58, R97, !PT ;  /* 0x000000613a617209 */ /* 0x000fe40007810000 */
[----:B------:R-:W-:Y:S02]  /*40a0*/  FSEL R62, R62, -INF , P3 ;  /* 0xff8000003e3e7808 */ /* 0x000fe40001800000 */
[----:B------:R-:W-:Y:S02]  /*40b0*/  FMNMX.FTZ R97, R48, R97, !PT ;  /* 0x0000006130617209 */ /* 0x000fe40007810000 */
[----:B------:R-:W-:Y:S01]  /*40c0*/  ISETP.GT.AND P3, PT, R52, 0x50, PT ;  /* 0x000000503400780c */ /* 0x000fe20003f64270 */
[----:B------:R-:W-:Y:S01]  /*40d0*/  MUFU.EX2 R12, R12 ;  /* 0x0000000c000c7308 */ /* 0x000fe20000000800 */
[----:B------:R-:W-:Y:S01]  /*40e0*/  FMNMX.FTZ R97, R62, R97, !PT ;  /* 0x000000613e617209 */ /* 0x000fe20007810000 */
[----:B-1----:R-:W-:Y:S01]  /*40f0*/  FFMA.FTZ R40, R89, UR4, -R4 ;  /* 0x0000000459287c23 */ /* 0x002fe20008010804 */
[----:B------:R-:W-:-:S02]  /*4100*/  FSEL R68, R50, -INF , P3 ;  /* 0xff80000032447808 */ /* 0x000fc40001800000 */
[----:B------:R-:W-:Y:S02]  /*4110*/  FMNMX.FTZ R97, R80, R97, !PT ;  /* 0x0000006150617209 */ /* 0x000fe40007810000 */
[----:B------:R-:W-:Y:S01]  /*4120*/  ISETP.GT.AND P3, PT, R52, 0x58, PT ;  /* 0x000000583400780c */ /* 0x000fe20003f64270 */
[----:B------:R-:W-:Y:S01]  /*4130*/  MUFU.EX2 R77, R77 ;  /* 0x0000004d004d7308 */ /* 0x000fe20000000800 */
[----:B------:R-:W-:Y:S02]  /*4140*/  FMNMX.FTZ R97, R68, R97, !PT ;  /* 0x0000006144617209 */ /* 0x000fe40007810000 */
[----:B------:R-:W-:Y:S02]  /*4150*/  FSEL R54, R54, -INF , P3 ;  /* 0xff80000036367808 */ /* 0x000fe40001800000 */
[----:B------:R-:W-:Y:S02]  /*4160*/  FMNMX.FTZ R97, R72, R97, !PT ;  /* 0x0000006148617209 */ /* 0x000fe40007810000 */
[----:B------:R-:W-:Y:S01]  /*4170*/  ISETP.GT.AND P3, PT, R52, 0x60, PT ;  /* 0x000000603400780c */ /* 0x000fe20003f64270 */
[----:B------:R-:W-:Y:S01]  /*4180*/  MUFU.EX2 R14, R14 ;  /* 0x0000000e000e7308 */ /* 0x000fe20000000800 */
[----:B------:R-:W-:-:S02]  /*4190*/  FMNMX.FTZ R50, R54, R97, !PT ;  /* 0x0000006136327209 */ /* 0x000fc40007810000 */
[----:B------:R-:W-:Y:S01]  /*41a0*/  FSEL R63, R42, -INF , P3 ;  /* 0xff8000002a3f7808 */ /* 0x000fe20001800000 */
[----:B------:R-:W-:Y:S01]  /*41b0*/  FFMA.FTZ R42, R81, UR4, -R4 ;  /* 0x00000004512a7c23 */ /* 0x000fe20008010804 */
[----:B------:R-:W-:Y:S02]  /*41c0*/  FMNMX.FTZ R50, R55, R50, !PT ;  /* 0x0000003237327209 */ /* 0x000fe40007810000 */
[C---:B------:R-:W-:Y:S01]  /*41d0*/  ISETP.GT.AND P3, PT, R52.reuse, 0x68, PT ;  /* 0x000000683400780c */ /* 0x040fe20003f64270 */
[----:B------:R-:W-:Y:S01]  /*41e0*/  MUFU.EX2 R83, R83 ;  /* 0x0000005300537308 */ /* 0x000fe20000000800 */
[----:B------:R-:W-:Y:S02]  /*41f0*/  FMNMX.FTZ R43, R63, R50, !PT ;  /* 0x000000323f2b7209 */ /* 0x000fe40007810000 */
[----:B------:R-:W-:Y:S02]  /*4200*/  ISETP.GT.AND P4, PT, R52, 0x69, PT ;  /* 0x000000693400780c */ /* 0x000fe40003f84270 */
[----:B------:R-:W-:-:S02]  /*4210*/  FSEL R81, R46, -INF , P3 ;  /* 0xff8000002e517808 */ /* 0x000fc40001800000 */
[----:B------:R-:W-:Y:S01]  /*4220*/  FMNMX.FTZ R46, R76, R43, !PT ;  /* 0x0000002b4c2e7209 */ /* 0x000fe20007810000 */
[----:B------:R-:W-:Y:S01]  /*4230*/  MUFU.EX2 R75, R75 ;  /* 0x0000004b004b7308 */ /* 0x000fe20000000800 */
[----:B------:R-:W-:Y:S02]  /*4240*/  FSEL R84, R47, -INF , P4 ;  /* 0xff8000002f547808 */ /* 0x000fe40002000000 */
[C---:B------:R-:W-:Y:S02]  /*4250*/  ISETP.GT.AND P3, PT, R52.reuse, 0x70, PT ;  /* 0x000000703400780c */ /* 0x040fe40003f64270 */
[----:B------:R-:W-:Y:S02]  /*4260*/  FMNMX.FTZ R47, R81, R46, !PT ;  /* 0x0000002e512f7209 */ /* 0x000fe40007810000 */
[----:B------:R-:W-:Y:S01]  /*4270*/  ISETP.GT.AND P4, PT, R52, 0x71, PT ;  /* 0x000000713400780c */ /* 0x000fe20003f84270 */
[----:B------:R1:W-:Y:S01]  /*4280*/  MUFU.EX2 R43, R57 ;  /* 0x00000039002b7308 */ /* 0x0003e20000000800 */
[----:B------:R-:W-:Y:S01]  /*4290*/  FSEL R85, R34, -INF , P3 ;  /* 0xff80000022557808 */ /* 0x000fe20001800000 */
[--C-:B------:R-:W-:Y:S01]  /*42a0*/  FFMA.FTZ R34, R5, UR4, -R4.reuse ;  /* 0x0000000405227c23 */ /* 0x100fe20008010804 */
[----:B------:R-:W-:Y:S01]  /*42b0*/  FMNMX.FTZ R46, R84, R47, !PT ;  /* 0x0000002f542e7209 */ /* 0x000fe20007810000 */
[----:B------:R-:W-:Y:S01]  /*42c0*/  FFMA.FTZ R47, R13, UR4, -R4 ;  /* 0x000000040d2f7c23 */ /* 0x000fe20008010804 */
[----:B------:R-:W-:-:S02]  /*42d0*/  ISETP.GT.AND P3, PT, R52, 0x78, PT ;  /* 0x000000783400780c */ /* 0x000fc40003f64270 */
[----:B------:R-:W-:Y:S01]  /*42e0*/  FSEL R88, R35, -INF , P4 ;  /* 0xff80000023587808 */ /* 0x000fe20002000000 */
[--C-:B------:R-:W-:Y:S01]  /*42f0*/  FFMA.FTZ R35, R61, UR4, -R4.reuse ;  /* 0x000000043d237c23 */ /* 0x100fe20008010804 */
[----:B------:R-:W-:Y:S01]  /*4300*/  FMNMX.FTZ R5, R85, R46, !PT ;  /* 0x0000002e55057209 */ /* 0x000fe20007810000 */
[--C-:B-1----:R-:W-:Y:S01]  /*4310*/  FFMA.FTZ R57, R49, UR4, -R4.reuse ;  /* 0x0000000431397c23 */ /* 0x102fe20008010804 */
[----:B------:R-:W-:Y:S01]  /*4320*/  FSEL R89, R38, -INF , P3 ;  /* 0xff80000026597808 */ /* 0x000fe20001800000 */
[--C-:B------:R-:W-:Y:S01]  /*4330*/  FFMA.FTZ R49, R41, UR4, -R4.reuse ;  /* 0x0000000429317c23 */ /* 0x100fe20008010804 */
[----:B------:R-:W-:Y:S01]  /*4340*/  ISETP.GT.AND P4, PT, R52, 0x79, PT ;  /* 0x000000793400780c */ /* 0x000fe20003f84270 */
[--C-:B------:R-:W-:Y:S01]  /*4350*/  FFMA.FTZ R41, R21, UR4, -R4.reuse ;  /* 0x0000000415297c23 */ /* 0x100fe20008010804 */
[----:B------:R-:W-:Y:S01]  /*4360*/  FMNMX.FTZ R38, R88, R5, !PT ;  /* 0x0000000558267209 */ /* 0x000fe20007810000 */
[--C-:B------:R-:W-:Y:S01]  /*4370*/  FFMA.FTZ R21, R73, UR4, -R4.reuse ;  /* 0x0000000449157c23 */ /* 0x100fe20008010804 */
[----:B------:R-:W-:Y:S01]  /*4380*/  FSEL R61, R39, -INF , P4 ;  /* 0xff800000273d7808 */ /* 0x000fe20002000000 */
[----:B0-----:R-:W-:Y:S01]  /*4390*/  FADD.FTZ R73, R8, R9 ;  /* 0x0000000908497221 */ /* 0x001fe20000010000 */
[C---:B------:R-:W-:Y:S01]  /*43a0*/  ISETP.GT.AND P3, PT, R52.reuse, 0x80, PT ;  /* 0x000000803400780c */ /* 0x040fe20003f64270 */
        /* <DEDUP_REMOVED lines=10> */
[----:B------:R-:W-:Y:S01]  /*4450*/  ISETP.GT.AND P4, PT, R52, 0x89, PT ;  /* 0x000000893400780c */ /* 0x000fe20003f84270 */
[----:B------:R-:W-:Y:S01]  /*4460*/  FFMA.FTZ R52, R45, UR4, -R4 ;  /* 0x000000042d347c23 */ /* 0x000fe20008010804 */
[----:B------:R-:W-:Y:S01]  /*4470*/  FSEL R30, R30, -INF , P3 ;  /* 0xff8000001e1e7808 */ /* 0x000fe20001800000 */
[----:B------:R-:W-:Y:S01]  /*4480*/  MUFU.EX2 R59, R59 ;  /* 0x0000003b003b7308 */ /* 0x000fe20000000800 */
[----:B------:R-:W-:-:S02]  /*4490*/  FMNMX.FTZ R5, R27, R46, !PT ;  /* 0x0000002e1b057209 */ /* 0x000fc40007810000 */
[----:B------:R-:W-:Y:S02]  /*44a0*/  FSEL R31, R31, -INF , P4 ;  /* 0xff8000001f1f7808 */ /* 0x000fe40002000000 */
[----:B------:R-:W-:Y:S02]  /*44b0*/  FMNMX.FTZ R46, R30, R5, !PT ;  /* 0x000000051e2e7209 */ /* 0x000fe40007810000 */
[----:B------:R-:W-:Y:S01]  /*44c0*/  F2FP.BF16.F32.PACK_AB R8, R9, R8 ;  /* 0x000000080908723e */ /* 0x000fe200000010ff */
[----:B------:R-:W-:Y:S01]  /*44d0*/  MUFU.EX2 R40, R40 ;  /* 0x0000002800287308 */ /* 0x000fe20000000800 */
[----:B------:R-:W-:Y:S01]  /*44e0*/  FMNMX.FTZ R5, R31, R46, !PT ;  /* 0x0000002e1f057209 */ /* 0x000fe20007810000 */
[----:B------:R-:W-:-:S04]  /*44f0*/  FFMA.FTZ R46, R15, UR4, -R4 ;  /* 0x000000040f2e7c23 */ /* 0x000fc80008010804 */
[----:B------:R-:W0:Y:S02]  /*4500*/  SHFL.BFLY PT, R50, R5, 0x2, 0x1f ;  /* 0x0c401f0005327f89 */ /* 0x000e2400000e0000 */
[----:B------:R-:W-:Y:S08]  /*4510*/  MUFU.EX2 R51, R51 ;  /* 0x0000003300337308 */ /* 0x000ff00000000800 */
[----:B------:R-:W-:Y:S08]  /*4520*/  MUFU.EX2 R42, R42 ;  /* 0x0000002a002a7308 */ /* 0x000ff00000000800 */
[----:B------:R-:W-:Y:S01]  /*4530*/  MUFU.EX2 R34, R34 ;  /* 0x0000002200227308 */ /* 0x000fe20000000800 */
[----:B0-----:R-:W-:Y:S01]  /*4540*/  FMNMX.FTZ R11, R5, R50, !PT ;  /* 0x00000032050b7209 */ /* 0x001fe20007810000 */
[--C-:B------:R-:W-:Y:S01]  /*4550*/  FFMA.FTZ R50, R37, UR4, -R4.reuse ;  /* 0x0000000425327c23 */ /* 0x100fe20008010804 */
[--C-:B------:R-:W-:Y:S01]  /*4560*/  FFMA.FTZ R37, R28, UR4, -R4.reuse ;  /* 0x000000041c257c23 */ /* 0x100fe20008010804 */
[----:B------:R-:W-:-:S04]  /*4570*/  FFMA.FTZ R4, R29, UR4, -R4 ;  /* 0x000000041d047c23 */ /* 0x000fc80008010804 */
[----:B------:R-:W-:Y:S01]  /*4580*/  MUFU.EX2 R35, R35 ;  /* 0x0000002300237308 */ /* 0x000fe20000000800 */
[----:B------:R-:W0:Y:S07]  /*4590*/  SHFL.BFLY PT, R60, R11, 0x1, 0x1f ;  /* 0x0c201f000b3c7f89 */ /* 0x000e2e00000e0000 */
[----:B------:R-:W-:Y:S08]  /*45a0*/  MUFU.EX2 R57, R57 ;  /* 0x0000003900397308 */ /* 0x000ff00000000800 */
[----:B------:R-:W-:Y:S08]  /*45b0*/  MUFU.EX2 R47, R47 ;  /* 0x0000002f002f7308 */ /* 0x000ff00000000800 */
[----:B------:R-:W-:Y:S01]  /*45c0*/  MUFU.EX2 R64, R64 ;  /* 0x0000004000407308 */ /* 0x000fe20000000800 */
[----:B0-----:R-:W-:-:S02]  /*45d0*/  FMNMX.FTZ R5, R11, R60, !PT ;  /* 0x0000003c0b057209 */ /* 0x001fc40007810000 */
[----:B------:R-:W-:Y:S02]  /*45e0*/  @!P1 PRMT R11, RZ, 0x654, R3 ;  /* 0x00000654ff0b9816 */ /* 0x000fe40000000003 */
[C---:B------:R-:W-:Y:S01]  /*45f0*/  FSETP.NEU.FTZ.AND P3, PT, R5.reuse, -INF , PT ;  /* 0xff8000000500780b */ /* 0x040fe20003f7d000 */
[----:B------:R-:W-:Y:S01]  /*4600*/  FMUL.FTZ R13, R5, UR4 ;  /* 0x00000004050d7c20 */ /* 0x000fe20008410000 */
[----:B------:R0:W-:Y:S01]  /*4610*/  @!P1 SYNCS.ARRIVE.TRANS64.RED.A1T0 RZ, [R11+URZ], RZ ;  /* 0x000000ff0bff99a7 */ /* 0x0001e2000810043f */
[----:B------:R1:W-:Y:S03]  /*4620*/  MUFU.EX2 R60, R25 ;  /* 0x00000019003c7308 */ /* 0x0003e60000000800 */
[----:B------:R-:W-:Y:S02]  /*4630*/  FSEL R13, R13, RZ, P3 ;  /* 0x000000ff0d0d7208 */ /* 0x000fe40001800000 */
[----:B------:R-:W-:-:S03]  /*4640*/  PLOP3.LUT P3, PT, PT, PT, UP1, 0x80, 0x0 ;  /* 0x000000000000781c */ /* 0x000fc60003f6f018 */
        /* <DEDUP_REMOVED lines=10> */
[--C-:B-1----:R-:W-:Y:S01]  /*46f0*/  FFMA.FTZ R25, R87, UR4, -R13.reuse ;  /* 0x0000000457197c23 */ /* 0x102fe2000801080d */
        /* <DEDUP_REMOVED lines=8> */
[C---:B----4-:R-:W-:Y:S01]  /*4780*/  FADD.FTZ R73, R7.reuse, R62 ;  /* 0x0000003e07497221 */ /* 0x050fe20000010000 */
[----:B------:R-:W-:Y:S01]  /*4790*/  F2FP.BF16.F32.PACK_AB R10, R7, R10 ;  /* 0x0000000a070a723e */ /* 0x000fe200000010ff */
        /* <DEDUP_REMOVED lines=9> */
[----:B------:R-:W2:Y:S01]  /*4830*/  MUFU.EX2 R95, R95 ;  /* 0x0000005f005f7308 */ /* 0x000ea20000000800 */
[----:B0-----:R-:W-:Y:S01]  /*4840*/  FADD.FTZ R11, R90, R91 ;  /* 0x0000005b5a0b7221 */ /* 0x001fe20000010000 */
        /* <DEDUP_REMOVED lines=8> */
[----:B------:R-:W-:Y:S01]  /*48d0*/  FFMA.FTZ R89, R89, UR4, -R13 ;  /* 0x0000000459597c23 */ /* 0x000fe2000801080d */
[----:B------:R-:W-:-:S05]  /*48e0*/  F2FP.BF16.F32.PACK_AB R9, R91, R90 ;  /* 0x0000005a5b09723e */ /* 0x000fca00000010ff */
[----:B------:R-:W1:Y:S01]  /*48f0*/  MUFU.EX2 R28, R28 ;  /* 0x0000001c001c7308 */ /* 0x000e620000000800 */
[C---:B--2---:R-:W-:Y:S01]  /*4900*/  FADD.FTZ R72, R95.reuse, R72 ;  /* 0x000000485f487221 */ /* 0x044fe20000010000 */
[----:B------:R-:W-:-:S05]  /*4910*/  F2FP.BF16.F32.PACK_AB R11, R95, R94 ;  /* 0x0000005e5f0b723e */ /* 0x000fca00000010ff */
[----:B------:R2:W-:Y:S01]  /*4920*/  STSM.16.M88.4 [R2+0x24300], R8 ;  /* 0x0243000802007844 */ /* 0x0005e20000000200 */
[----:B------:R-:W3:Y:S01]  /*4930*/  MUFU.EX2 R20, R20 ;  /* 0x0000001400147308 */ /* 0x000ee20000000800 */
[----:B0-----:R-:W-:Y:S01]  /*4940*/  FADD.FTZ R63, R15, R72 ;  /* 0x000000480f3f7221 */ /* 0x001fe20000010000 */
[----:B------:R-:W-:-:S06]  /*4950*/  FFMA.FTZ R72, R81, UR4, -R13 ;  /* 0x0000000451487c23 */ /* 0x000fcc000801080d */
[----:B------:R-:W0:Y:S01]  /*4960*/  MUFU.EX2 R25, R25 ;  /* 0x0000001900197308 */ /* 0x000e220000000800 */
[----:B-1----:R-:W-:Y:S01]  /*4970*/  FADD.FTZ R63, R28, R63 ;  /* 0x0000003f1c3f7221 */ /* 0x002fe20000010000 */
[----:B--2---:R-:W-:-:S06]  /*4980*/  F2FP.BF16.F32.PACK_AB R8, R75, R6 ;  /* 0x000000064b08723e */ /* 0x004fcc00000010ff */
[----:B------:R1:W-:Y:S01]  /*4990*/  MUFU.EX2 R3, R68 ;  /* 0x0000004400037308 */ /* 0x0003e20000000800 */
[----:B---3--:R-:W-:-:S07]  /*49a0*/  FADD.FTZ R76, R20, R63 ;  /* 0x0000003f144c7221 */ /* 0x008fce0000010000 */
[----:B------:R-:W2:Y:S01]  /*49b0*/  MUFU.EX2 R29, R29 ;  /* 0x0000001d001d7308 */ /* 0x000ea20000000800 */
[----:B-1----:R-:W-:Y:S01]  /*49c0*/  FADD.FTZ R68, R12, R73 ;  /* 0x000000490c447221 */ /* 0x002fe20000010000 */
[----:B------:R-:W-:-:S03]  /*49d0*/  F2FP.BF16.F32.PACK_AB R12, R77, R12 ;  /* 0x0000000c4d0c723e */ /* 0x000fc600000010ff */
[----:B------:R-:W-:-:S03]  /*49e0*/  FADD.FTZ R73, R77, R68 ;  /* 0x000000444d497221 */ /* 0x000fc60000010000 */
[----:B------:R-:W1:Y:S01]  /*49f0*/  MUFU.EX2 R74, R74 ;  /* 0x0000004a004a7308 */ /* 0x000e620000000800 */
[----:B------:R-:W-:Y:S01]  /*4a00*/  FADD.FTZ R68, R14, R73 ;  /* 0x000000490e447221 */ /* 0x000fe20000010000 */
[----:B------:R-:W-:-:S03]  /*4a10*/  F2FP.BF16.F32.PACK_AB R14, R83, R14 ;  /* 0x0000000e530e723e */ /* 0x000fc600000010ff */
[----:B------:R-:W-:Y:S01]  /*4a20*/  FADD.FTZ R63, R83, R68 ;  /* 0x00000044533f7221 */ /* 0x000fe20000010000 */
[----:B0-----:R-:W-:Y:S01]  /*4a30*/  FADD.FTZ R68, R25, R76 ;  /* 0x0000004c19447221 */ /* 0x001fe20000010000 */
[----:B------:R-:W-:Y:S01]  /*4a40*/  FFMA.FTZ R76, R61, UR4, -R13 ;  /* 0x000000043d4c7c23 */ /* 0x000fe2000801080d */
[----:B------:R-:W0:Y:S01]  /*4a50*/  MUFU.EX2 R36, R36 ;  /* 0x0000002400247308 */ /* 0x000e220000000800 */
[----:B------:R-:W-:Y:S01]  /*4a60*/  FADD.FTZ R80, R6, R63 ;  /* 0x0000003f06507221 */ /* 0x000fe20000010000 */
[----:B--2---:R-:W-:Y:S01]  /*4a70*/  FADD.FTZ R63, R29, R68 ;  /* 0x000000441d3f7221 */ /* 0x004fe20000010000 */
[--C-:B------:R-:W-:Y:S01]  /*4a80*/  FFMA.FTZ R68, R30, UR4, -R13.reuse ;  /* 0x000000041e447c23 */ /* 0x100fe2000801080d */
[----:B------:R-:W-:Y:S01]  /*4a90*/  FFMA.FTZ R61, R27, UR4, -R13 ;  /* 0x000000041b3d7c23 */ /* 0x000fe2000801080d */
[----:B------:R-:W-:-:S03]  /*4aa0*/  FADD.FTZ R73, R75, R80 ;  /* 0x000000504b497221 */ /* 0x000fc60000010000 */
[----:B------:R-:W2:Y:S01]  /*4ab0*/  MUFU.EX2 R53, R53 ;  /* 0x0000003500357308 */ /* 0x000ea20000000800 */
[----:B-1----:R-:W-:Y:S01]  /*4ac0*/  FADD.FTZ R63, R74, R63 ;  /* 0x0000003f4a3f7221 */ /* 0x002fe20000010000 */
[----:B------:R-:W-:Y:S01]  /*4ad0*/  FADD.FTZ R26, R24, R73 ;  /* 0x00000049181a7221 */ /* 0x000fe20000010000 */
[----:B------:R-:W-:-:S05]  /*4ae0*/  F2FP.BF16.F32.PACK_AB R9, R74, R29 ;  /* 0x0000001d4a09723e */ /* 0x000fca00000010ff */
[----:B------:R-:W1:Y:S01]  /*4af0*/  MUFU.EX2 R45, R45 ;  /* 0x0000002d002d7308 */ /* 0x000e620000000800 */
[----:B0-----:R-:W-:Y:S01]  /*4b00*/  FADD.FTZ R30, R36, R63 ;  /* 0x0000003f241e7221 */ /* 0x001fe20000010000 */
[----:B------:R-:W-:Y:S01]  /*4b10*/  FFMA.FTZ R63, R31, UR4, -R13 ;  /* 0x000000041f3f7c23 */ /* 0x000fe2000801080d */
[----:B------:R-:W-:-:S04]  /*4b20*/  FADD.FTZ R13, R67, R26 ;  /* 0x0000001a430d7221 */ /* 0x000fc80000010000 */
[----:B------:R-:W-:Y:S01]  /*4b30*/  FADD.FTZ R26, R32, R13 ;  /* 0x0000000d201a7221 */ /* 0x000fe20000010000 */
[----:B------:R-:W0:Y:S01]  /*4b40*/  MUFU.EX2 R66, R66 ;  /* 0x0000004200427308 */ /* 0x000e220000000800 */
[----:B--2---:R-:W-:Y:S01]  /*4b50*/  FADD.FTZ R30, R53, R30 ;  /* 0x0000001e351e7221 */ /* 0x004fe20000010000 */
[----:B------:R-:W-:Y:S01]  /*4b60*/  F2FP.BF16.F32.PACK_AB R13, R28, R15 ;  /* 0x0000000f1c0d723e */ /* 0x000fe200000010ff */
[----:B------:R-:W-:Y:S01]  /*4b70*/  FADD.FTZ R15, R59, R26 ;  /* 0x0000001a3b0f7221 */ /* 0x000fe20000010000 */
[----:B------:R-:W-:-:S03]  /*4b80*/  F2FP.BF16.F32.PACK_AB R28, R43, R42 ;  /* 0x0000002a2b1c723e */ /* 0x000fc600000010ff */
[----:B------:R-:W-:Y:S01]  /*4b90*/  FADD.FTZ R10, R40, R15 ;  /* 0x0000000f280a7221 */ /* 0x000fe20000010000 */
[----:B------:R-:W2:Y:S01]  /*4ba0*/  MUFU.EX2 R65, R65 ;  /* 0x0000004100417308 */ /* 0x000ea20000000800 */
[----:B-1----:R-:W-:Y:S01]  /*4bb0*/  FADD.FTZ R27, R45, R30 ;  /* 0x0000001e2d1b7221 */ /* 0x002fe20000010000 */
[----:B------:R-:W-:Y:S01]  /*4bc0*/  F2FP.BF16.F32.PACK_AB R15, R25, R20 ;  /* 0x00000014190f723e */ /* 0x000fe200000010ff */
[----:B------:R-:W-:Y:S01]  /*4bd0*/  FADD.FTZ R25, R51, R10 ;  /* 0x0000000a33197221 */ /* 0x000fe20000010000 */
[----:B------:R-:W-:Y:S02]  /*4be0*/  F2FP.BF16.F32.PACK_AB R10, R67, R24 ;  /* 0x00000018430a723e */ /* 0x000fe400000010ff */
[----:B------:R-:W-:Y:S01]  /*4bf0*/  F2FP.BF16.F32.PACK_AB R24, R59, R32 ;  /* 0x000000203b18723e */ /* 0x000fe200000010ff */
[----:B------:R-:W-:Y:S01]  /*4c00*/  FADD.FTZ R6, R42, R25 ;  /* 0x000000192a067221 */ /* 0x000fe20000010000 */
[----:B------:R-:W1:Y:S01]  /*4c10*/  MUFU.EX2 R70, R70 ;  /* 0x0000004600467308 */ /* 0x000e620000000800 */
[----:B0-----:R-:W-:Y:S01]  /*4c20*/  FADD.FTZ R26, R66, R27 ;  /* 0x0000001b421a7221 */ /* 0x001fe20000010000 */
[----:B------:R-:W-:Y:S01]  /*4c30*/  STSM.16.M88.4 [R2+0x25b00], R12 ;  /* 0x025b000c02007844 */ /* 0x000fe20000000200 */
[----:B------:R-:W-:Y:S01]  /*4c40*/  FADD.FTZ R25, R43, R6 ;  /* 0x000000062b197221 */ /* 0x000fe20000010000 */
[----:B------:R-:W-:-:S03]  /*4c50*/  F2FP.BF16.F32.PACK_AB R30, R35, R34 ;  /* 0x00000022231e723e */ /* 0x000fc600000010ff */
[----:B------:R-:W-:Y:S01]  /*4c60*/  FADD.FTZ R6, R34, R25 ;  /* 0x0000001922067221 */ /* 0x000fe20000010000 */
[----:B------:R-:W0:Y:S01]  /*4c70*/  MUFU.EX2 R44, R44 ;  /* 0x0000002c002c7308 */ /* 0x000e220000000800 */
[----:B--2---:R-:W-:Y:S01]  /*4c80*/  FADD.FTZ R11, R65, R26 ;  /* 0x0000001a410b7221 */ /* 0x004fe20000010000 */
[----:B------:R-:W-:Y:S01]  /*4c90*/  F2FP.BF16.F32.PACK_AB R26, R51, R40 ;  /* 0x00000028331a723e */ /* 0x000fe200000010ff */
[----:B------:R-:W-:Y:S01]  /*4ca0*/  FADD.FTZ R29, R35, R6 ;  /* 0x00000006231d7221 */ /* 0x000fe20000010000 */
[----:B------:R-:W-:Y:S02]  /*4cb0*/  F2FP.BF16.F32.PACK_AB R25, R66, R45 ;  /* 0x0000002d4219723e */ /* 0x000fe400000010ff */
[----:B------:R-:W-:Y:S02]  /*4cc0*/  CS2R R66, SRZ ;  /* 0x0000000000427805 */ /* 0x000fe4000001ff00 */
[----:B------:R-:W-:Y:S01]  /*4cd0*/  CS2R R34, SRZ ;  /* 0x0000000000227805 */ /* 0x000fe2000001ff00 */
[----:B------:R-:W-:Y:S01]  /*4ce0*/  FADD.FTZ R6, R38, R29 ;  /* 0x0000001d26067221 */ /* 0x000fe20000010000 */
[----:B------:R-:W2:Y:S01]  /*4cf0*/  MUFU.EX2 R69, R69 ;  /* 0x0000004500457308 */ /* 0x000ea20000000800 */
[----:B-1----:R-:W-:-:S02]  /*4d00*/  FADD.FTZ R11, R70, R11 ;  /* 0x0000000b460b7221 */ /* 0x002fc40000010000 */
[----:B------:R-:W-:-:S04]  /*4d10*/  FADD.FTZ R6, R57, R6 ;  /* 0x0000000639067221 */ /* 0x000fc80000010000 */
[----:B------:R-:W-:Y:S01]  /*4d20*/  FADD.FTZ R31, R47, R6 ;  /* 0x000000062f1f7221 */ /* 0x000fe20000010000 */
[----:B------:R-:W1:Y:S01]  /*4d30*/  MUFU.EX2 R48, R48 ;  /* 0x0000003000307308 */ /* 0x000e620000000800 */
[----:B0-----:R-:W-:Y:S01]  /*4d40*/  FADD.FTZ R20, R44, R11 ;  /* 0x0000000b2c147221 */ /* 0x001fe20000010000 */
[----:B------:R-:W-:Y:S01]  /*4d50*/  F2FP.BF16.F32.PACK_AB R11, R53, R36 ;  /* 0x00000024350b723e */ /* 0x000fe200000010ff */
[----:B------:R-:W-:-:S04]  /*4d60*/  FADD.FTZ R31, R64, R31 ;  /* 0x0000001f401f7221 */ /* 0x000fc80000010000 */
[----:B------:R0:W-:Y:S01]  /*4d70*/  STSM.16.M88.4 [R2+0x27300], R8 ;  /* 0x0273000802007844 */ /* 0x0001e20000000200 */
[----:B------:R-:W3:Y:S01]  /*4d80*/  MUFU.EX2 R71, R71 ;  /* 0x0000004700477308 */ /* 0x000ee20000000800 */
[----:B--2---:R-:W-:-:S07]  /*4d90*/  FADD.FTZ R27, R69, R20 ;  /* 0x00000014451b7221 */ /* 0x004fce0000010000 */
[----:B------:R-:W2:Y:S01]  /*4da0*/  MUFU.EX2 R58, R58 ;  /* 0x0000003a003a7308 */ /* 0x000ea20000000800 */
[----:B-1----:R-:W-:Y:S01]  /*4db0*/  FADD.FTZ R20, R48, R27 ;  /* 0x0000001b30147221 */ /* 0x002fe20000010000 */
[----:B------:R-:W-:-:S05]  /*4dc0*/  F2FP.BF16.F32.PACK_AB R27, R70, R65 ;  /* 0x00000041461b723e */ /* 0x000fca00000010ff */
[----:B------:R1:W-:Y:S01]  /*4dd0*/  STSM.16.M88.4 [R2+0x28b00], R24 ;  /* 0x028b001802007844 */ /* 0x0003e20000000200 */
[----:B------:R-:W4:Y:S01]  /*4de0*/  MUFU.EX2 R7, R7 ;  /* 0x0000000700077308 */ /* 0x000f220000000800 */
[----:B---3--:R-:W-:Y:S01]  /*4df0*/  FADD.FTZ R20, R71, R20 ;  /* 0x0000001447147221 */ /* 0x008fe20000010000 */
[----:B0-----:R-:W-:-:S03]  /*4e00*/  F2FP.BF16.F32.PACK_AB R8, R57, R38 ;  /* 0x000000263908723e */ /* 0x001fc600000010ff */
[----:B------:R-:W-:-:S03]  /*4e10*/  FADD.FTZ R29, R3, R20 ;  /* 0x00000014031d7221 */ /* 0x000fc60000010000 */
[----:B------:R-:W0:Y:S01]  /*4e20*/  MUFU.EX2 R54, R54 ;  /* 0x0000003600367308 */ /* 0x000e220000000800 */
[C---:B--2---:R-:W-:Y:S01]  /*4e30*/  FADD.FTZ R20, R58.reuse, R29 ;  /* 0x0000001d3a147221 */ /* 0x044fe20000010000 */
[----:B------:R-:W-:Y:S02]  /*4e40*/  F2FP.BF16.F32.PACK_AB R9, R58, R3 ;  /* 0x000000033a09723e */ /* 0x000fe400000010ff */
[----:B------:R-:W-:Y:S02]  /*4e50*/  CS2R R58, SRZ ;  /* 0x00000000003a7805 */ /* 0x000fe4000001ff00 */
[----:B------:R-:W-:Y:S02]  /*4e60*/  F2FP.BF16.F32.PACK_AB R29, R69, R44 ;  /* 0x0000002c451d723e */ /* 0x000fe400000010ff */
[----:B------:R-:W-:Y:S02]  /*4e70*/  CS2R R44, SRZ ;  /* 0x00000000002c7805 */ /* 0x000fe4000001ff00 */
[----:B-1----:R-:W-:Y:S01]  /*4e80*/  CS2R R26, SRZ ;  /* 0x00000000001a7805 */ /* 0x002fe2000001ff00 */
[----:B------:R-:W1:Y:S01]  /*4e90*/  MUFU.EX2 R46, R46 ;  /* 0x0000002e002e7308 */ /* 0x000e620000000800 */
[----:B----4-:R-:W-:-:S07]  /*4ea0*/  FADD.FTZ R43, R7, R20 ;  /* 0x00000014072b7221 */ /* 0x010fce0000010000 */
[----:B------:R-:W2:Y:S01]  /*4eb0*/  MUFU.EX2 R55, R55 ;  /* 0x0000003700377308 */ /* 0x000ea20000000800 */
[----:B0-----:R-:W-:Y:S01]  /*4ec0*/  FADD.FTZ R6, R54, R43 ;  /* 0x0000002b36067221 */ /* 0x001fe20000010000 */
[----:B------:R-:W-:-:S06]  /*4ed0*/  CS2R R42, SRZ ;  /* 0x00000000002a7805 */ /* 0x000fcc000001ff00 */
[----:B------:R-:W0:Y:S01]  /*4ee0*/  MUFU.EX2 R49, R49 ;  /* 0x0000003100317308 */ /* 0x000e220000000800 */
[----:B-1----:R-:W-:Y:S01]  /*4ef0*/  FADD.FTZ R10, R46, R31 ;  /* 0x0000001f2e0a7221 */ /* 0x002fe20000010000 */
[----:B------:R-:W-:Y:S02]  /*4f00*/  F2FP.BF16.F32.PACK_AB R31, R71, R48 ;  /* 0x00000030471f723e */ /* 0x000fe400000010ff */
[----:B------:R-:W-:-:S03]  /*4f10*/  CS2R R70, SRZ ;  /* 0x0000000000467805 */ /* 0x000fc6000001ff00 */
[----:B------:R1:W-:Y:S01]  /*4f20*/  STSM.16.M88.4 [R2+0x2a300], R28 ;  /* 0x02a3001c02007844 */ /* 0x0003e20000000200 */
[----:B------:R-:W3:Y:S01]  /*4f30*/  MUFU.EX2 R62, R62 ;  /* 0x0000003e003e7308 */ /* 0x000ee20000000800 */
[----:B--2---:R-:W-:-:S07]  /*4f40*/  FADD.FTZ R11, R55, R6 ;  /* 0x00000006370b7221 */ /* 0x004fce0000010000 */
[----:B------:R-:W2:Y:S01]  /*4f50*/  MUFU.EX2 R41, R41 ;  /* 0x0000002900297308 */ /* 0x000ea20000000800 */
[----:B0-----:R-:W-:Y:S01]  /*4f60*/  FADD.FTZ R10, R49, R10 ;  /* 0x0000000a310a7221 */ /* 0x001fe20000010000 */
[----:B-1----:R-:W-:-:S06]  /*4f70*/  CS2R R30, SRZ ;  /* 0x00000000001e7805 */ /* 0x002fcc000001ff00 */
[----:B------:R-:W0:Y:S01]  /*4f80*/  MUFU.EX2 R72, R72 ;  /* 0x0000004800487308 */ /* 0x000e220000000800 */
[C---:B---3--:R-:W-:Y:S01]  /*4f90*/  FADD.FTZ R11, R62.reuse, R11 ;  /* 0x0000000b3e0b7221 */ /* 0x048fe20000010000 */
[----:B------:R-:W-:Y:S02]  /*4fa0*/  F2FP.BF16.F32.PACK_AB R13, R62, R55 ;  /* 0x000000373e0d723e */ /* 0x000fe400000010ff */
[----:B------:R-:W-:-:S04]  /*4fb0*/  CS2R R28, SRZ ;  /* 0x00000000001c7805 */ /* 0x000fc8000001ff00 */
[----:B------:R-:W1:Y:S01]  /*4fc0*/  MUFU.EX2 R52, R52 ;  /* 0x0000003400347308 */ /* 0x000e620000000800 */
[----:B--2---:R-:W-:Y:S01]  /*4fd0*/  FADD.FTZ R3, R41, R10 ;  /* 0x0000000a29037221 */ /* 0x004fe20000010000 */
[----:B------:R-:W-:Y:S02]  /*4fe0*/  F2FP.BF16.F32.PACK_AB R10, R64, R47 ;  /* 0x0000002f400a723e */ /* 0x000fe400000010ff */
[----:B------:R-:W-:-:S04]  /*4ff0*/  CS2R R64, SRZ ;  /* 0x0000000000407805 */ /* 0x000fc8000001ff00 */
[----:B------:R-:W2:Y:S01]  /*5000*/  MUFU.EX2 R73, R84 ;  /* 0x0000005400497308 */ /* 0x000ea20000000800 */
[----:B0-----:R-:W-:Y:S01]  /*5010*/  FADD.FTZ R6, R72, R11 ;  /* 0x0000000b48067221 */ /* 0x001fe20000010000 */
[----:B------:R-:W-:Y:S02]  /*5020*/  F2FP.BF16.F32.PACK_AB R11, R54, R7 ;  /* 0x00000007360b723e */ /* 0x000fe400000010ff */
[----:B------:R-:W-:-:S03]  /*5030*/  CS2R R54, SRZ ;  /* 0x0000000000367805 */ /* 0x000fc6000001ff00 */
[----:B------:R0:W-:Y:S01]  /*5040*/  STSM.16.M88.4 [R2+0x2bb00], R8 ;  /* 0x02bb000802007844 */ /* 0x0001e20000000200 */
[----:B------:R-:W3:Y:S01]  /*5050*/  MUFU.EX2 R39, R39 ;  /* 0x0000002700277308 */ /* 0x000ee20000000800 */
[C---:B-1----:R-:W-:Y:S01]  /*5060*/  FADD.FTZ R12, R52.reuse, R3 ;  /* 0x00000003340c7221 */ /* 0x042fe20000010000 */
[----:B------:R-:W-:Y:S02]  /*5070*/  F2FP.BF16.F32.PACK_AB R14, R52, R41 ;  /* 0x00000029340e723e */ /* 0x000fe400000010ff */
[----:B------:R-:W-:Y:S02]  /*5080*/  CS2R R52, SRZ ;  /* 0x0000000000347805 */ /* 0x000fe4000001ff00 */
[----:B------:R-:W-:Y:S02]  /*5090*/  CS2R R40, SRZ ;  /* 0x0000000000287805 */ /* 0x000fe4000001ff00 */
[----:B------:R-:W1:Y:S01]  /*50a0*/  MUFU.EX2 R85, R85 ;  /* 0x0000005500557308 */ /* 0x000e620000000800 */
[C---:B--2---:R-:W-:Y:S01]  /*50b0*/  FADD.FTZ R6, R73.reuse, R6 ;  /* 0x0000000649067221 */ /* 0x044fe20000010000 */
[----:B------:R-:W-:-:S06]  /*50c0*/  F2FP.BF16.F32.PACK_AB R15, R73, R72 ;  /* 0x00000048490f723e */ /* 0x000fcc00000010ff */
[----:B------:R-:W2:Y:S01]  /*50d0*/  MUFU.EX2 R56, R56 ;  /* 0x0000003800387308 */ /* 0x000ea20000000800 */
[----:B---3--:R-:W-:Y:S01]  /*50e0*/  FADD.FTZ R3, R39, R12 ;  /* 0x0000000c27037221 */ /* 0x008fe20000010000 */
[----:B------:R-:W-:Y:S02]  /*50f0*/  F2FP.BF16.F32.PACK_AB R12, R49, R46 ;  /* 0x0000002e310c723e */ /* 0x000fe400000010ff */
[----:B------:R-:W-:-:S03]  /*5100*/  CS2R R46, SRZ ;  /* 0x00000000002e7805 */ /* 0x000fc6000001ff00 */
[----:B------:R-:W-:Y:S01]  /*5110*/  STSM.16.M88.4 [R2+0x2d300], R12 ;  /* 0x02d3000c02007844 */ /* 0x000fe20000000200 */
[----:B------:R-:W3:Y:S01]  /*5120*/  MUFU.EX2 R88, R88 ;  /* 0x0000005800587308 */ /* 0x000ee20000000800 */
[----:B-1----:R-:W-:-:S07]  /*5130*/  FADD.FTZ R7, R85, R6 ;  /* 0x0000000655077221 */ /* 0x002fce0000010000 */
[----:B------:R-:W1:Y:S01]  /*5140*/  MUFU.EX2 R33, R33 ;  /* 0x0000002100217308 */ /* 0x000e620000000800 */
[C---:B--2---:R-:W-:Y:S01]  /*5150*/  FADD.FTZ R6, R56.reuse, R3 ;  /* 0x0000000338067221 */ /* 0x044fe20000010000 */
[----:B------:R-:W-:Y:S02]  /*5160*/  F2FP.BF16.F32.PACK_AB R48, R56, R39 ;  /* 0x000000273830723e */ /* 0x000fe400000010ff */
[----:B------:R-:W-:Y:S02]  /*5170*/  CS2R R56, SRZ ;  /* 0x0000000000387805 */ /* 0x000fe4000001ff00 */
[----:B------:R-:W-:Y:S02]  /*5180*/  CS2R R38, SRZ ;  /* 0x0000000000267805 */ /* 0x000fe4000001ff00 */
[----:B------:R-:W2:Y:S01]  /*5190*/  MUFU.EX2 R51, R89 ;  /* 0x0000005900337308 */ /* 0x000ea20000000800 */
[C---:B---3--:R-:W-:Y:S01]  /*51a0*/  FADD.FTZ R20, R88.reuse, R7 ;  /* 0x0000000758147221 */ /* 0x048fe20000010000 */
[----:B------:R-:W-:-:S06]  /*51b0*/  F2FP.BF16.F32.PACK_AB R49, R88, R85 ;  /* 0x000000555831723e */ /* 0x000fcc00000010ff */
[----:B------:R-:W3:Y:S01]  /*51c0*/  MUFU.EX2 R50, R50 ;  /* 0x0000003200327308 */ /* 0x000ee20000000800 */
[----:B-1----:R-:W-:-:S07]  /*51d0*/  FADD.FTZ R7, R33, R6 ;  /* 0x0000000621077221 */ /* 0x002fce0000010000 */
[----:B------:R-:W1:Y:S01]  /*51e0*/  MUFU.EX2 R76, R76 ;  /* 0x0000004c004c7308 */ /* 0x000e620000000800 */
[----:B--2---:R-:W-:-:S07]  /*51f0*/  FADD.FTZ R25, R51, R20 ;  /* 0x0000001433197221 */ /* 0x004fce0000010000 */
[----:B------:R-:W2:Y:S01]  /*5200*/  MUFU.EX2 R21, R21 ;  /* 0x0000001500157308 */ /* 0x000ea20000000800 */
[C---:B---3--:R-:W-:Y:S01]  /*5210*/  FADD.FTZ R6, R50.reuse, R7 ;  /* 0x0000000732067221 */ /* 0x048fe20000010000 */
[----:B------:R-:W-:Y:S02]  /*5220*/  F2FP.BF16.F32.PACK_AB R50, R50, R33 ;  /* 0x000000213232723e */ /* 0x000fe400000010ff */
[----:B------:R-:W-:-:S04]  /*5230*/  CS2R R32, SRZ ;  /* 0x0000000000207805 */ /* 0x000fc8000001ff00 */
[----:B------:R-:W3:Y:S01]  /*5240*/  MUFU.EX2 R78, R78 ;  /* 0x0000004e004e7308 */ /* 0x000ee20000000800 */
[C---:B-1----:R-:W-:Y:S01]  /*5250*/  FADD.FTZ R25, R76.reuse, R25 ;  /* 0x000000194c197221 */ /* 0x042fe20000010000 */
[----:B------:R-:W-:-:S05]  /*5260*/  F2FP.BF16.F32.PACK_AB R51, R76, R51 ;  /* 0x000000334c33723e */ /* 0x000fca00000010ff */
[----:B------:R1:W-:Y:S01]  /*5270*/  STSM.16.M88.4 [R2+0x2eb00], R48 ;  /* 0x02eb003002007844 */ /* 0x0003e20000000200 */
[----:B------:R-:W4:Y:S01]  /*5280*/  MUFU.EX2 R61, R61 ;  /* 0x0000003d003d7308 */ /* 0x000f220000000800 */
[----:B--2---:R-:W-:-:S04]  /*5290*/  FADD.FTZ R7, R21, R6 ;  /* 0x0000000615077221 */ /* 0x004fc80000010000 */
[C---:B0-----:R-:W-:Y:S01]  /*52a0*/  FADD.FTZ R8, R60.reuse, R7 ;  /* 0x000000073c087221 */ /* 0x041fe20000010000 */
[----:B------:R-:W-:Y:S02]  /*52b0*/  F2FP.BF16.F32.PACK_AB R60, R60, R21 ;  /* 0x000000153c3c723e */ /* 0x000fe400000010ff */
[----:B------:R-:W-:Y:S01]  /*52c0*/  MUFU.EX2 R37, R37 ;  /* 0x0000002500257308 */ /* 0x000fe20000000800 */
[----:B---3--:R-:W-:Y:S01]  /*52d0*/  FADD.FTZ R6, R78, R25 ;  /* 0x000000194e067221 */ /* 0x008fe20000010000 */
[----:B------:R-:W-:Y:S02]  /*52e0*/  CS2R R24, SRZ ;  /* 0x0000000000187805 */ /* 0x000fe4000001ff00 */
[----:B-1----:R-:W-:-:S04]  /*52f0*/  CS2R R50, SRZ ;  /* 0x0000000000327805 */ /* 0x002fc8000001ff00 */
[----:B------:R-:W0:Y:S01]  /*5300*/  MUFU.EX2 R4, R4 ;  /* 0x0000000400047308 */ /* 0x000e220000000800 */
[C---:B----4-:R-:W-:Y:S01]  /*5310*/  FADD.FTZ R7, R61.reuse, R6 ;  /* 0x000000063d077221 */ /* 0x050fe20000010000 */
[----:B------:R-:W-:Y:S02]  /*5320*/  F2FP.BF16.F32.PACK_AB R61, R61, R78 ;  /* 0x0000004e3d3d723e */ /* 0x000fe400000010ff */
[----:B------:R-:W-:-:S04]  /*5330*/  CS2R R48, SRZ ;  /* 0x0000000000307805 */ /* 0x000fc8000001ff00 */
[----:B------:R-:W-:Y:S08]  /*5340*/  MUFU.EX2 R68, R68 ;  /* 0x0000004400447308 */ /* 0x000ff00000000800 */
[----:B------:R-:W1:Y:S01]  /*5350*/  MUFU.EX2 R3, R63 ;  /* 0x0000003f00037308 */ /* 0x000e620000000800 */
[----:B0-----:R-:W-:Y:S01]  /*5360*/  F2FP.BF16.F32.PACK_AB R62, R4, R37 ;  /* 0x00000025043e723e */ /* 0x001fe200000010ff */
[----:B------:R-:W-:Y:S01]  /*5370*/  FADD.FTZ R37, R37, R8 ;  /* 0x0000000825257221 */ /* 0x000fe20000010000 */
[----:B------:R-:W-:-:S03]  /*5380*/  IMAD.U32 R8, RZ, RZ, UR14 ;  /* 0x0000000eff087e24 */ /* 0x000fc6000f8e00ff */
[----:B------:R-:W-:Y:S01]  /*5390*/  FADD.FTZ R4, R4, R37 ;  /* 0x0000002504047221 */ /* 0x000fe20000010000 */
[----:B------:R-:W-:Y:S02]  /*53a0*/  CS2R R36, SRZ ;  /* 0x0000000000247805 */ /* 0x000fe4000001ff00 */
[----:B-1----:R-:W-:Y:S01]  /*53b0*/  F2FP.BF16.F32.PACK_AB R63, R3, R68 ;  /* 0x00000044033f723e */ /* 0x002fe200000010ff */
[----:B------:R-:W-:-:S04]  /*53c0*/  FADD.FTZ R68, R68, R7 ;  /* 0x0000000744447221 */ /* 0x000fc80000010000 */
        /* <DEDUP_REMOVED lines=14> */
.L_x_2084:
        /* <DEDUP_REMOVED lines=10> */
.L_x_2077:
[----:B------:R-:W-:Y:S01]  /*5550*/  ULEA UR4, UR36, UR37, 0x3 ;  /* 0x0000002524047291 */ /* 0x000fe2000f8e183f */
[----:B------:R-:W-:-:S05]  /*5560*/  IMAD.U32 R0, RZ, RZ, UR38 ;  /* 0x00000026ff007e24 */ /* 0x000fca000f8e00ff */
[----:B------:R-:W-:-:S04]  /*5570*/  SHF.L.U32 R0, R0, 0x1f, RZ ;  /* 0x0000001f00007819 */ /* 0x000fc800000006ff */
[----:B------:R0:W1:Y:S01]  /*5580*/  SYNCS.PHASECHK.TRANS64.TRYWAIT P3, [UR4+0x31c30], R0 ;  /* 0x031c3000ff0075a7 */ /* 0x0000620008060144 */
[----:B------:R-:W-:Y:S05]  /*5590*/  @!P0 BRA `(.L_x_2078) ;  /* 0x0000000000048947 */ /* 0x000fea0003800000 */
[----:B------:R-:W-:Y:S01]  /*55a0*/  BPT.TRAP 0x1 ;  /* 0x000000040000795c */ /* 0x000fe20000300000 */
.L_x_2078:
[----:B-1----:R-:W-:Y:S05]  /*55b0*/  @P3 BRA `(.L_x_2076) ;  /* 0x0000000000083947 */ /* 0x002fea0003800000 */
[----:B------:R-:W1:Y:S02]  /*55c0*/  SYNCS.PHASECHK.TRANS64.TRYWAIT P3, [UR4+0x31c30], R0 ;  /* 0x031c3000ff0075a7 */ /* 0x000e640008060144 */
[----:B-1----:R-:W-:Y:S05]  /*55d0*/  @!P3 BRA `(.L_x_2079) ;  /* 0x000001040084b947 */ /* 0x002fea0003800000 */
.L_x_2076:
        /* <DEDUP_REMOVED lines=356> */
.L_x_2081:
[----:B------:R-:W-:Y:S01]  /*6c20*/  ULEA UR4, UR6, UR37, 0x3 ;  /* 0x0000002506047291 */ /* 0x000fe2000f8e183f */
[----:B------:R-:W-:-:S05]  /*6c30*/  IMAD.U32 R0, RZ, RZ, UR39 ;  /* 0x00000027ff007e24 */ /* 0x000fca000f8e00ff */
[----:B------:R-:W-:-:S04]  /*6c40*/  SHF.L.U32 R0, R0, 0x1f, RZ ;  /* 0x0000001f00007819 */ /* 0x000fc800000006ff */
[----:B------:R0:W1:Y:S01]  /*6c50*/  SYNCS.PHASECHK.TRANS64.TRYWAIT P3, [UR4+0x31c50], R0 ;  /* 0x031c5000ff0075a7 */ /* 0x0000620008060144 */
[----:B------:R-:W-:Y:S05]  /*6c60*/  @!P0 BRA `(.L_x_2082) ;  /* 0x0000000000048947 */ /* 0x000fea0003800000 */
[----:B------:R-:W-:Y:S01]  /*6c70*/  BPT.TRAP 0x1 ;  /* 0x000000040000795c */ /* 0x000fe20000300000 */
.L_x_2082:
[----:B-1----:R-:W-:Y:S05]  /*6c80*/  @P3 BRA `(.L_x_2080) ;  /* 0x0000000000083947 */ /* 0x002fea0003800000 */
[----:B------:R-:W1:Y:S02]  /*6c90*/  SYNCS.PHASECHK.TRANS64.TRYWAIT P3, [UR4+0x31c50], R0 ;  /* 0x031c5000ff0075a7 */ /* 0x000e640008060144 */
[----:B-1----:R-:W-:Y:S05]  /*6ca0*/  @!P3 BRA `(.L_x_2083) ;  /* 0x000000ec00e8b947 */ /* 0x002fea0003800000 */
.L_x_2080:
        /* <DEDUP_REMOVED lines=9> */
[----:B------:R-:W-:Y:S01]  /*6d40*/  IMAD.MOV.U32 R12, RZ, RZ, -0x2 ;  /* 0xfffffffeff0c7424 */ /* 0x000fe200078e00ff */
[----:B------:R-:W-:Y:S01]  /*6d50*/  UMOV UR32, UR10 ;  /* 0x0000000a00207c82 */ /* 0x000fe20008000000 */
[----:B------:R-:W-:Y:S01]  /*6d60*/  UMOV UR39, UR38 ;  /* 0x0000002600277c82 */ /* 0x000fe20008000000 */
[----:B------:R-:W-:-:S04]  /*6d70*/  ULOP3.LUT UR4, UR4, 0x2400000, URZ, 0xfc, !UPT ;  /* 0x0240000004047892 */ /* 0x000fc8000f8efc3f */
[----:B------:R-:W-:Y:S01]  /*6d80*/  UIMAD UR11, UR6, 0x6c0, UR4 ;  /* 0x000006c0060b78a4 */ /* 0x000fe2000f8e0204 */
[----:B01----:R-:W-:Y:S02]  /*6d90*/  VIADD R0, R22, UR15 ;  /* 0x0000000f16007c36 */ /* 0x003fe40008000000 */
        /* <DEDUP_REMOVED lines=10> */
[----:B------:R-:W0:Y:S01]  /*6e40*/  SHFL.IDX PT, R10, R0, 0x1, 0x1c1f ;  /* 0x003c1f00000a7f89 */ /* 0x000e2200000e0000 */
[----:B------:R-:W-:Y:S02]  /*6e50*/  UMOV UR4, 0x1 ;  /* 0x0000000100047882 */ /* 0x000fe40000000000 */
[----:B------:R-:W-:Y:S01]  /*6e60*/  UIMAD UR4, UR7, -0x90, UR4 ;  /* 0xffffff70070478a4 */ /* 0x000fe2000f8e0204 */
[----:B------:R-:W1:Y:S05]  /*6e70*/  SHFL.IDX PT, R0, R0, RZ, 0x1c1f ;  /* 0x001c1fff00007589 */ /* 0x000e6a00000e0000 */
[----:B------:R-:W-:Y:S01]  /*6e80*/  IMAD R9, R19, R12, UR4 ;  /* 0x0000000413097e24 */ /* 0x000fe2000f8e020c */
[----:B------:R-:W-:Y:S01]  /*6e90*/  ULDC UR4, c[0x0][0x988] ;  /* 0x0002620000047ab9 */ /* 0x000fe20000000800 */
[----:B------:R-:W-:-:S05]  /*6ea0*/  IMAD.U32 R12, RZ, RZ, UR61 ;  /* 0x0000003dff0c7e24 */ /* 0x000fca000f8e00ff */
[----:B------:R-:W-:Y:S02]  /*6eb0*/  IADD3 R9, -R12, UR14, R9 ;  /* 0x0000000e0c097c10 */ /* 0x000fe4000fffe109 */
[----:B------:R-:W-:-:S03]  /*6ec0*/  R2UR UR14, R8 ;  /* 0x00000000080e72ca */ /* 0x000fc600000e0000 */
[C---:B0-----:R-:W-:Y:S02]  /*6ed0*/  IMAD.IADD R5, R9.reuse, 0x1, R10 ;  /* 0x0000000109057824 */ /* 0x041fe400078e020a */
[----:B-1----:R-:W-:-:S03]  /*6ee0*/  IMAD.IADD R9, R9, 0x1, R0 ;  /* 0x0000000109097824 */ /* 0x002fc600078e0200 */
[C---:B------:R-:W-:Y:S02]  /*6ef0*/  ISETP.GT.AND P3, PT, R5.reuse, RZ, PT ;  /* 0x000000ff0500720c */ /* 0x040fe40003f64270 */
[----:B------:R-:W-:-:S03]  /*6f00*/  ISETP.GT.AND P4, PT, R5, 0x1, PT ;  /* 0x000000010500780c */ /* 0x000fc60003f84270 */
[----:B------:R-:W-:Y:S01]  /*6f10*/  UISETP.GT.AND UP1, UPT, UR7, UR14, UPT ;  /* 0x0000000e0700728c */ /* 0x000fe2000bf24270 */
        /* <DEDUP_REMOVED lines=30> */
[----:B------:R-:W-:Y:S01]  /*7100*/  FMNMX.FTZ R11, R123, R10, !PT ;  /* 0x0000000a7b0b7209 */ /* 0x000fe20007810000 */
[----:B------:R-:W-:Y:S02]  /*7110*/  WARPGROUP.DEPBAR.LE gsb0, 0x0 ;  /* 0x00008000000079c5 */ /* 0x000fe40000010000 */
[----:B------:R-:W-:Y:S01]  /*7120*/  WARPGROUP.ARRIVE ;  /* 0x00000000000079c5 */ /* 0x000fe20000000000 */
[----:B------:R-:W-:Y:S02]  /*7130*/  ISETP.GT.AND P3, PT, R5, 0x30, PT ;  /* 0x000000300500780c */ /* 0x000fe40003f64270 */
        /* <DEDUP_REMOVED lines=56> */
[----:B------:R-:W-:Y:S01]  /*74c0*/  FSEL R82, R82, -INF , P3 ;  /* 0xff80000052527808 */ /* 0x000fe20001800000 */
[----:B------:R-:W-:Y:S02]  /*74d0*/  WARPGROUP.DEPBAR.LE gsb0, 0x0 ;  /* 0x00008000000079c5 */ /* 0x000fe40000010000 */
[----:B------:R-:W-:Y:S01]  /*74e0*/  WARPGROUP.ARRIVE ;  /* 0x00000000000079c5 */ /* 0x000fe20000000000 */
[----:B------:R-:W-:-:S02]  /*74f0*/  FMNMX.FTZ R11, R95, R10, !PT ;  /* 0x0000000a5f0b7209 */ /* 0x000fc40007810000 */
[----:B------:R-:W-:Y:S02]  /*7500*/  ISETP.GT.AND P3, PT, R5, 0x78, PT ;  /* 0x000000780500780c */ /* 0x000fe40003f64270 */
[----:B------:R-:W-:Y:S01]  /*7510*/  FSEL R83, R83, -INF , P4 ;  /* 0xff80000053537808 */ /* 0x000fe20002000000 */
[----:B------:R-:W-:Y:S01]  /*7520*/  HGMMA.64x96x16.F32.BF16 R24, gdesc[UR32].tnspB, R24, gsb0 ;  /* 0x41600000201879f0 */ /* 0x000fe20008001818 */
[----:B------:R-:W-:Y:S01]  /*7530*/  UIADD3 UR32, UR10, 0x480, URZ ;  /* 0x000004800a207890 */ /* 0x000fe2000fffe03f */
[----:B------:R-:W-:Y:S01]  /*7540*/  FMNMX.FTZ R10, R82, R11, !PT ;  /* 0x0000000b520a7209 */ /* 0x000fe20007810000 */
[----:B------:R-:W-:Y:S01]  /*7550*/  UIADD3 UR34, UR11, 0xc0, URZ ;  /* 0x000000c00b227890 */ /* 0x000fe2000fffe03f */
[----:B------:R-:W-:Y:S01]  /*7560*/  ISETP.GT.AND P4, PT, R5, 0x79, PT ;  /* 0x000000790500780c */ /* 0x000fe20003f84270 */
[----:B------:R-:W-:Y:S01]  /*7570*/  UMOV UR33, 0xc0000010 ;  /* 0xc000001000217882 */ /* 0x000fe20000000000 */
[----:B------:R-:W-:Y:S01]  /*7580*/  UMOV UR35, 0x80000020 ;  /* 0x8000002000237882 */ /* 0x000fe20000000000 */
        /* <DEDUP_REMOVED lines=16> */
[----:B------:R-:W-:Y:S02]  /*7690*/  ISETP.GT.AND P6, PT, R9, RZ, PT ;  /* 0x000000ff0900720c */ /* 0x000fe40003fc4270 */
[----:B------:R-:W-:Y:S02]  /*76a0*/  FMNMX.FTZ R10, R79, R10, !PT ;  /* 0x0000000a4f0a7209 */ /* 0x000fe40007810000 */
[----:B------:R-:W-:-:S02]  /*76b0*/  ISETP.GT.AND P5, PT, R9, 0x1, PT ;  /* 0x000000010900780c */ /* 0x000fc40003fa4270 */
[----:B------:R-:W-:Y:S01]  /*76c0*/  FSEL R136, R136, -INF , P6 ;  /* 0xff80000088887808 */ /* 0x000fe20003000000 */
[----:B------:R-:W0:Y:S01]  /*76d0*/  SHFL.BFLY PT, R5, R10, 0x2, 0x1f ;  /* 0x0c401f000a057f89 */ /* 0x000e2200000e0000 */
[----:B------:R-:W-:Y:S02]  /*76e0*/  ISETP.GT.AND P4, PT, R9, 0x8, PT ;  /* 0x000000080900780c */ /* 0x000fe40003f84270 */
[----:B------:R-:W-:Y:S02]  /*76f0*/  FSEL R137, R137, -INF , P5 ;  /* 0xff80000089897808 */ /* 0x000fe40002800000 */
[----:B------:R-:W-:Y:S02]  /*7700*/  FMNMX.FTZ R0, R136, R6, !PT ;  /* 0x0000000688007209 */ /* 0x000fe40007810000 */
[----:B------:R-:W-:Y:S02]  /*7710*/  ISETP.GT.AND P6, PT, R9, 0x9, PT ;  /* 0x000000090900780c */ /* 0x000fe40003fc4270 */
[----:B------:R-:W-:-:S02]  /*7720*/  FSEL R140, R140, -INF , P4 ;  /* 0xff8000008c8c7808 */ /* 0x000fc40002000000 */
[----:B------:R-:W-:Y:S02]  /*7730*/  FSEL R141, R141, -INF , P6 ;  /* 0xff8000008d8d7808 */ /* 0x000fe40003000000 */
[C---:B------:R-:W-:Y:S02]  /*7740*/  ISETP.GT.AND P6, PT, R9.reuse, 0x10, PT ;  /* 0x000000100900780c */ /* 0x040fe40003fc4270 */
[C---:B------:R-:W-:Y:S02]  /*7750*/  ISETP.GT.AND P5, PT, R9.reuse, 0x11, PT ;  /* 0x000000110900780c */ /* 0x040fe40003fa4270 */
[----:B------:R-:W-:Y:S02]  /*7760*/  FSEL R128, R128, -INF , P6 ;  /* 0xff80000080807808 */ /* 0x000fe40003000000 */
[----:B------:R-:W-:Y:S02]  /*7770*/  ISETP.GT.AND P4, PT, R9, 0x18, PT ;  /* 0x000000180900780c */ /* 0x000fe40003f84270 */
[----:B------:R-:W-:-:S02]  /*7780*/  FSEL R129, R129, -INF , P5 ;  /* 0xff80000081817808 */ /* 0x000fc40002800000 */
[----:B------:R-:W-:Y:S02]  /*7790*/  ISETP.GT.AND P6, PT, R9, 0x19, PT ;  /* 0x000000190900780c */ /* 0x000fe40003fc4270 */
[----:B0-----:R-:W-:Y:S02]  /*77a0*/  FMNMX.FTZ R11, R10, R5, !PT ;  /* 0x000000050a0b7209 */ /* 0x001fe40007810000 */
[----:B------:R-:W-:Y:S02]  /*77b0*/  FSEL R132, R132, -INF , P4 ;  /* 0xff80000084847808 */ /* 0x000fe40002000000 */
[----:B------:R-:W-:Y:S01]  /*77c0*/  FSEL R133, R133, -INF , P6 ;  /* 0xff80000085857808 */ /* 0x000fe20003000000 */
[----:B------:R-:W0:Y:S01]  /*77d0*/  SHFL.BFLY PT, R12, R11, 0x1, 0x1f ;  /* 0x0c201f000b0c7f89 */ /* 0x000e2200000e0000 */
[C---:B------:R-:W-:Y:S02]  /*77e0*/  ISETP.GT.AND P6, PT, R9.reuse, 0x20, PT ;  /* 0x000000200900780c */ /* 0x040fe40003fc4270 */
[----:B------:R-:W-:-:S02]  /*77f0*/  ISETP.GT.AND P5, PT, R9, 0x21, PT ;  /* 0x000000210900780c */ /* 0x000fc40003fa4270 */
[----:B------:R-:W-:Y:S02]  /*7800*/  ISETP.GT.AND P4, PT, R9, 0x28, PT ;  /* 0x000000280900780c */ /* 0x000fe40003f84270 */
[----:B------:R-:W-:Y:S02]  /*7810*/  FSEL R121, R121, -INF , P5 ;  /* 0xff80000079797808 */ /* 0x000fe40002800000 */
[----:B------:R-:W-:Y:S02]  /*7820*/  FSEL R124, R124, -INF , P4 ;  /* 0xff8000007c7c7808 */ /* 0x000fe40002000000 */
[C---:B------:R-:W-:Y:S02]  /*7830*/  ISETP.GT.AND P5, PT, R9.reuse, 0x31, PT ;  /* 0x000000310900780c */ /* 0x040fe40003fa4270 */
[----:B------:R-:W-:-:S04]  /*7840*/  ISETP.GT.AND P4, PT, R9, 0x38, PT ;  /* 0x000000380900780c */ /* 0x000fc80003f84270 */
[----:B------:R-:W-:Y:S02]  /*7850*/  FSEL R116, R116, -INF , P4 ;  /* 0xff80000074747808 */ /* 0x000fe40002000000 */
[----:B------:R-:W-:-:S04]  /*7860*/  ISETP.GT.AND P4, PT, R9, 0x48, PT ;  /* 0x000000480900780c */ /* 0x000fc80003f84270 */
[----:B------:R-:W-:Y:S02]  /*7870*/  FSEL R108, R108, -INF , P4 ;  /* 0xff8000006c6c7808 */ /* 0x000fe40002000000 */
[----:B0-----:R-:W-:Y:S01]  /*7880*/  FMNMX.FTZ R5, R11, R12, !PT ;  /* 0x0000000c0b057209 */ /* 0x001fe20007810000 */
[----:B------:R-:W-:Y:S02]  /*7890*/  WARPGROUP.DEPBAR.LE gsb0, 0x0 ;  /* 0x00008000000079c5 */ /* 0x000fe40000010000 */
[----:B------:R-:W-:Y:S01]  /*78a0*/  WARPGROUP.ARRIVE ;  /* 0x00000000000079c5 */ /* 0x000fe20000000000 */
[C---:B------:R-:W-:Y:S01]  /*78b0*/  FSETP.NEU.FTZ.AND P3, PT, R5.reuse, -INF , PT ;  /* 0xff8000000500780b */ /* 0x040fe20003f7d000 */
[----:B------:R-:W-:Y:S01]  /*78c0*/  FMUL.FTZ R10, R5, UR4 ;  /* 0x00000004050a7c20 */ /* 0x000fe20008410000 */
[----:B------:R-:W-:-:S03]  /*78d0*/  ISETP.GT.AND P4, PT, R9, 0x58, PT ;  /* 0x000000580900780c */ /* 0x000fc60003f84270 */
        /* <DEDUP_REMOVED lines=23> */
[--C-:B------:R-:W-:Y:S01]  /*7a50*/  FFMA.FTZ R14, R143, UR4, -R10.reuse ;  /* 0x000000048f0e7c23 */ /* 0x100fe2000801080a */
[----:B------:R-:W-:Y:S01]  /*7a60*/  FMNMX.FTZ R131, R129, R0, !PT ;  /* 0x0000000081837209 */ /* 0x000fe20007810000 */
[----:B------:R0:W-:Y:S01]  /*7a70*/  MUFU.EX2 R11, R138 ;  /* 0x0000008a000b7308 */ /* 0x0001e20000000800 */
[----:B------:R-:W-:Y:S01]  /*7a80*/  FSEL R112, R112, -INF , P6 ;  /* 0xff80000070707808 */ /* 0x000fe20003000000 */
[----:B------:R-:W1:Y:S01]  /*7a90*/  S2R R143, SR_TID.X ;  /* 0x00000000008f7919 */ /* 0x000e620000002100 */
[----:B------:R-:W-:Y:S01]  /*7aa0*/  FMNMX.FTZ R0, R132, R131, !PT ;  /* 0x0000008384007209 */ /* 0x000fe20007810000 */
[--C-:B------:R-:W-:Y:S01]  /*7ab0*/  FFMA.FTZ R13, R142, UR4, -R10.reuse ;  /* 0x000000048e0d7c23 */ /* 0x100fe2000801080a */
[----:B------:R-:W-:Y:S01]  /*7ac0*/  ISETP.GT.AND P6, PT, R9, 0x39, PT ;  /* 0x000000390900780c */ /* 0x000fe20003fc4270 */
[--C-:B------:R-:W-:Y:S01]  /*7ad0*/  FFMA.FTZ R122, R122, UR4, -R10.reuse ;  /* 0x000000047a7a7c23 */ /* 0x100fe2000801080a */
[----:B------:R-:W-:Y:S01]  /*7ae0*/  FMNMX.FTZ R131, R133, R0, !PT ;  /* 0x0000000085837209 */ /* 0x000fe20007810000 */
[--C-:B------:R-:W-:Y:S01]  /*7af0*/  FFMA.FTZ R123, R123, UR4, -R10.reuse ;  /* 0x000000047b7b7c23 */ /* 0x100fe2000801080a */
[----:B------:R-:W-:Y:S01]  /*7b00*/  FSEL R126, R113, -INF , P5 ;  /* 0xff800000717e7808 */ /* 0x000fe20002800000 */
[--C-:B0-----:R-:W-:Y:S01]  /*7b10*/  FFMA.FTZ R138, R106, UR4, -R10.reuse ;  /* 0x000000046a8a7c23 */ /* 0x101fe2000801080a */
[----:B------:R-:W-:Y:S01]  /*7b20*/  FMNMX.FTZ R0, R130, R131, !PT ;  /* 0x0000008382007209 */ /* 0x000fe20007810000 */
[----:B------:R0:W-:Y:S01]  /*7b30*/  MUFU.EX2 R113, R134 ;  /* 0x0000008600717308 */ /* 0x0001e20000000800 */
        /* <DEDUP_REMOVED lines=11> */
[--C-:B------:R-:W-:Y:S01]  /*7bf0*/  FFMA.FTZ R87, R87, UR4, -R10.reuse ;  /* 0x0000000457577c23 */ /* 0x100fe2000801080a */
[C---:B------:R-:W-:Y:S01]  /*7c00*/  ISETP.GT.AND P6, PT, R9.reuse, 0x49, PT ;  /* 0x000000490900780c */ /* 0x040fe20003fc4270 */
[----:B------:R-:W-:Y:S01]  /*7c10*/  FFMA.FTZ R78, R78, UR4, -R10 ;  /* 0x000000044e4e7c23 */ /* 0x000fe2000801080a */
[----:B------:R-:W-:Y:S01]  /*7c20*/  FMNMX.FTZ R131, R112, R131, !PT ;  /* 0x0000008370837209 */ /* 0x000fe20007810000 */
[----:B------:R-:W-:Y:S01]  /*7c30*/  MUFU.EX2 R12, R12 ;  /* 0x0000000c000c7308 */ /* 0x000fe20000000800 */
[----:B------:R-:W-:-:S02]  /*7c40*/  ISETP.GT.AND P5, PT, R9, 0x41, PT ;  /* 0x000000410900780c */ /* 0x000fc40003fa4270 */
[----:B------:R-:W-:Y:S02]  /*7c50*/  FMNMX.FTZ R135, R126, R131, !PT ;  /* 0x000000837e877209 */ /* 0x000fe40007810000 */
[----:B------:R-:W-:Y:S01]  /*7c60*/  FSEL R131, R109, -INF , P6 ;  /* 0xff8000006d837808 */ /* 0x000fe20003000000 */
[----:B------:R-:W-:Y:S01]  /*7c70*/  FFMA.FTZ R109, R115, UR4, -R10 ;  /* 0x00000004736d7c23 */ /* 0x000fe2000801080a */
[----:B------:R-:W-:Y:S01]  /*7c80*/  FMNMX.FTZ R0, R116, R135, !PT ;  /* 0x0000008774007209 */ /* 0x000fe20007810000 */
[----:B------:R-:W-:Y:S01]  /*7c90*/  MUFU.EX2 R13, R13 ;  /* 0x0000000d000d7308 */ /* 0x000fe20000000800 */
[----:B------:R-:W-:Y:S02]  /*7ca0*/  ISETP.GT.AND P6, PT, R9, 0x50, PT ;  /* 0x000000500900780c */ /* 0x000fe40003fc4270 */
[----:B------:R-:W-:Y:S02]  /*7cb0*/  FMNMX.FTZ R135, R117, R0, !PT ;  /* 0x0000000075877209 */ /* 0x000fe40007810000 */
[----:B------:R-:W-:-:S02]  /*7cc0*/  FSEL R114, R105, -INF , P5 ;  /* 0xff80000069727808 */ /* 0x000fc40002800000 */
[----:B------:R-:W-:Y:S01]  /*7cd0*/  ISETP.GT.AND P5, PT, R9, 0x51, PT ;  /* 0x000000510900780c */ /* 0x000fe20003fa4270 */
[----:B------:R0:W-:Y:S01]  /*7ce0*/  MUFU.EX2 R105, R134 ;  /* 0x0000008600697308 */ /* 0x0001e20000000800 */
[----:B------:R-:W-:Y:S02]  /*7cf0*/  FMNMX.FTZ R135, R104, R135, !PT ;  /* 0x0000008768877209 */ /* 0x000fe40007810000 */
[----:B------:R-:W-:Y:S01]  /*7d00*/  FSEL R115, R96, -INF , P6 ;  /* 0xff80000060737808 */ /* 0x000fe20003000000 */
[--C-:B------:R-:W-:Y:S01]  /*7d10*/  FFMA.FTZ R96, R118, UR4, -R10.reuse ;  /* 0x0000000476607c23 */ /* 0x100fe2000801080a */
[----:B------:R-:W-:Y:S02]  /*7d20*/  FSEL R118, R97, -INF , P5 ;  /* 0xff80000061767808 */ /* 0x000fe40002800000 */
[----:B------:R-:W-:Y:S01]  /*7d30*/  FMNMX.FTZ R97, R114, R135, !PT ;  /* 0x0000008772617209 */ /* 0x000fe20007810000 */
[----:B------:R-:W-:Y:S01]  /*7d40*/  MUFU.EX2 R14, R14 ;  /* 0x0000000e000e7308 */ /* 0x000fe20000000800 */
[----:B------:R-:W-:Y:S01]  /*7d50*/  ISETP.GT.AND P6, PT, R9, 0x59, PT ;  /* 0x000000590900780c */ /* 0x000fe20003fc4270 */
[----:B0-----:R-:W-:Y:S01]  /*7d60*/  FFMA.FTZ R134, R119, UR4, -R10 ;  /* 0x0000000477867c23 */ /* 0x001fe2000801080a */
[----:B------:R-:W-:-:S02]  /*7d70*/  FMNMX.FTZ R0, R108, R97, !PT ;  /* 0x000000616c007209 */ /* 0x000fc40007810000 */
[----:B------:R-:W-:Y:S02]  /*7d80*/  ISETP.GT.AND P5, PT, R9, 0x61, PT ;  /* 0x000000610900780c */ /* 0x000fe40003fa4270 */
[----:B------:R-:W-:Y:S01]  /*7d90*/  FMNMX.FTZ R0, R131, R0, !PT ;  /* 0x0000000083007209 */ /* 0x000fe20007810000 */
[----:B------:R0:W-:Y:S01]  /*7da0*/  MUFU.EX2 R97, R134 ;  /* 0x0000008600617308 */ /* 0x0001e20000000800 */
[----:B------:R-:W-:Y:S02]  /*7db0*/  FSEL R101, R101, -INF , P6 ;  /* 0xff80000065657808 */ /* 0x000fe40003000000 */
[----:B------:R-:W-:Y:S02]  /*7dc0*/  FMNMX.FTZ R135, R115, R0, !PT ;  /* 0x0000000073877209 */ /* 0x000fe40007810000 */
[----:B------:R-:W-:Y:S02]  /*7dd0*/  ISETP.GT.AND P6, PT, R9, 0x60, PT ;  /* 0x000000600900780c */ /* 0x000fe40003fc4270 */
[----:B------:R-:W-:Y:S01]  /*7de0*/  FMNMX.FTZ R135, R118, R135, !PT ;  /* 0x0000008776877209 */ /* 0x000fe20007810000 */
[----:B------:R-:W-:Y:S01]  /*7df0*/  MUFU.EX2 R15, R15 ;  /* 0x0000000f000f7308 */ /* 0x000fe20000000800 */
[----:B------:R-:W-:Y:S01]  /*7e00*/  FSEL R119, R89, -INF , P5 ;  /* 0xff80000059777808 */ /* 0x000fe20002800000 */
[--C-:B------:R-:W-:Y:S01]  /*7e10*/  FFMA.FTZ R89, R107, UR4, -R10.reuse ;  /* 0x000000046b597c23 */ /* 0x100fe2000801080a */
[----:B------:R-:W-:Y:S01]  /*7e20*/  FMNMX.FTZ R0, R100, R135, !PT ;  /* 0x0000008764007209 */ /* 0x000fe20007810000 */
[--C-:B0-----:R-:W-:Y:S01]  /*7e30*/  FFMA.FTZ R134, R110, UR4, -R10.reuse ;  /* 0x000000046e867c23 */ /* 0x101fe2000801080a */
[----:B------:R-:W-:Y:S01]  /*7e40*/  FSEL R106, R88, -INF , P6 ;  /* 0xff800000586a7808 */ /* 0x000fe20003000000 */
[----:B------:R-:W-:Y:S01]  /*7e50*/  FFMA.FTZ R135, R111, UR4, -R10 ;  /* 0x000000046f877c23 */ /* 0x000fe2000801080a */
[----:B------:R-:W-:Y:S01]  /*7e60*/  FMNMX.FTZ R107, R101, R0, !PT ;  /* 0x00000000656b7209 */ /* 0x000fe20007810000 */
[----:B------:R-:W-:Y:S01]  /*7e70*/  MUFU.EX2 R88, R138 ;  /* 0x0000008a00587308 */ /* 0x000fe20000000800 */
[----:B------:R-:W-:-:S02]  /*7e80*/  WARPGROUP.DEPBAR.LE gsb0, 0x0 ;  /* 0x00008000000079c5 */ /* 0x000fc40000010000 */
[----:B------:R-:W-:Y:S01]  /*7e90*/  WARPGROUP.ARRIVE ;  /* 0x00000000000079c5 */ /* 0x000fe20000000000 */
[C---:B------:R-:W-:Y:S02]  /*7ea0*/  ISETP.GT.AND P4, PT, R9.reuse, 0x68, PT ;  /* 0x000000680900780c */ /* 0x040fe40003f84270 */
        /* <DEDUP_REMOVED lines=9> */
[----:B------:R-:W-:Y:S01]  /*7f40*/  FSEL R93, R93, -INF , P6 ;  /* 0xff8000005d5d7808 */ /* 0x000fe20003000000 */
[----:B------:R-:W-:Y:S01]  /*7f50*/  MUFU.EX2 R20, R20 ;  /* 0x0000001400147308 */ /* 0x000fe20000000800 */
[----:B------:R-:W-:-:S02]  /*7f60*/  ISETP.GT.AND P6, PT, R9, 0x70, PT ;  /* 0x000000700900780c */ /* 0x000fc40003fc4270 */
[----:B------:R-:W-:Y:S02]  /*7f70*/  FMNMX.FTZ R0, R92, R139, !PT ;  /* 0x0000008b5c007209 */ /* 0x000fe40007810000 */
[----:B------:R-:W-:Y:S02]  /*7f80*/  ISETP.GT.AND P5, PT, R9, 0x71, PT ;  /* 0x000000710900780c */ /* 0x000fe40003fa4270 */
[----:B------:R-:W-:Y:S01]  /*7f90*/  FSEL R107, R80, -INF , P6 ;  /* 0xff800000506b7808 */ /* 0x000fe20003000000 */
[----:B------:R-:W-:Y:S01]  /*7fa0*/  MUFU.EX2 R21, R21 ;  /* 0x0000001500157308 */ /* 0x000fe20000000800 */
[----:B------:R-:W-:Y:S02]  /*7fb0*/  FMNMX.FTZ R0, R93, R0, !PT ;  /* 0x000000005d007209 */ /* 0x000fe40007810000 */
[----:B------:R-:W-:Y:S02]  /*7fc0*/  ISETP.GT.AND P4, PT, R9, 0x78, PT ;  /* 0x000000780900780c */ /* 0x000fe40003f84270 */
[----:B------:R-:W-:-:S02]  /*7fd0*/  FSEL R110, R81, -INF , P5 ;  /* 0xff800000516e7808 */ /* 0x000fc40002800000 */
[----:B------:R-:W-:Y:S01]  /*7fe0*/  FMNMX.FTZ R139, R107, R0, !PT ;  /* 0x000000006b8b7209 */ /* 0x000fe20007810000 */
[----:B------:R0:W-:Y:S01]  /*7ff0*/  MUFU.EX2 R80, R134 ;  /* 0x0000008600507308 */ /* 0x0001e20000000800 */
[----:B------:R-:W-:Y:S02]  /*8000*/  ISETP.GT.AND P6, PT, R9, 0x79, PT ;  /* 0x000000790900780c */ /* 0x000fe40003fc4270 */
[----:B------:R-:W-:Y:S01]  /*8010*/  FSEL R111, R84, -INF , P4 ;  /* 0xff800000546f7808 */ /* 0x000fe20002000000 */
[--C-:B------:R-:W-:Y:S01]  /*8020*/  FFMA.FTZ R84, R98, UR4, -R10.reuse ;  /* 0x0000000462547c23 */ /* 0x100fe2000801080a */
[----:B------:R-:W-:Y:S01]  /*8030*/  FMNMX.FTZ R0, R110, R139, !PT ;  /* 0x0000008b6e007209 */ /* 0x000fe20007810000 */
[--C-:B------:R-:W-:Y:S01]  /*8040*/  FFMA.FTZ R98, R99, UR4, -R10.reuse ;  /* 0x0000000463627c23 */ /* 0x100fe2000801080a */
[----:B------:R-:W-:Y:S01]  /*8050*/  ISETP.GT.AND P5, PT, R9, 0x81, PT ;  /* 0x000000810900780c */ /* 0x000fe20003fa4270 */
[----:B------:R2:W-:Y:S01]  /*8060*/  MUFU.EX2 R81, R135 ;  /* 0x0000008700517308 */ /* 0x0005e20000000800 */
[----:B0-----:R-:W-:Y:S01]  /*8070*/  FSEL R134, R85, -INF , P6 ;  /* 0xff80000055867808 */ /* 0x001fe20003000000 */
[----:B------:R-:W-:Y:S01]  /*8080*/  FFMA.FTZ R139, R102, UR4, -R10 ;  /* 0x00000004668b7c23 */ /* 0x000fe2000801080a */
[----:B------:R-:W-:-:S02]  /*8090*/  ISETP.GT.AND P6, PT, R9, 0x80, PT ;  /* 0x000000800900780c */ /* 0x000fc40003fc4270 */
[----:B------:R-:W-:Y:S02]  /*80a0*/  FMNMX.FTZ R85, R111, R0, !PT ;  /* 0x000000006f557209 */ /* 0x000fe40007810000 */
[----:B------:R-:W-:Y:S01]  /*80b0*/  FSEL R99, R72, -INF , P6 ;  /* 0xff80000048637808 */ /* 0x000fe20003000000 */
[----:B------:R-:W-:Y:S01]  /*80c0*/  MUFU.EX2 R122, R122 ;  /* 0x0000007a007a7308 */ /* 0x000fe20000000800 */
[----:B------:R-:W-:Y:S01]  /*80d0*/  FMNMX.FTZ R0, R134, R85, !PT ;  /* 0x0000005586007209 */ /* 0x000fe20007810000 */
[--C-:B------:R-:W-:Y:S01]  /*80e0*/  FFMA.FTZ R85, R90, UR4, -R10.reuse ;  /* 0x000000045a557c23 */ /* 0x100fe2000801080a */
[----:B------:R-:W-:Y:S01]  /*80f0*/  ISETP.GT.AND P4, PT, R9, 0x88, PT ;  /* 0x000000880900780c */ /* 0x000fe20003f84270 */
[--C-:B------:R-:W-:Y:S01]  /*8100*/  FFMA.FTZ R90, R91, UR4, -R10.reuse ;  /* 0x000000045b5a7c23 */ /* 0x100fe2000801080a */
[----:B--2---:R-:W-:Y:S01]  /*8110*/  FSEL R135, R73, -INF , P5 ;  /* 0xff80000049877808 */ /* 0x004fe20002800000 */
[--C-:B------:R-:W-:Y:S01]  /*8120*/  FFMA.FTZ R91, R94, UR4, -R10.reuse ;  /* 0x000000045e5b7c23 */ /* 0x100fe2000801080a */
[----:B------:R-:W-:Y:S01]  /*8130*/  FMNMX.FTZ R0, R99, R0, !PT ;  /* 0x0000000063007209 */ /* 0x000fe20007810000 */
[--C-:B------:R-:W-:Y:S01]  /*8140*/  FFMA.FTZ R94, R95, UR4, -R10.reuse ;  /* 0x000000045f5e7c23 */ /* 0x100fe2000801080a */
[----:B------:R-:W-:Y:S01]  /*8150*/  ISETP.GT.AND P6, PT, R9, 0x89, PT ;  /* 0x000000890900780c */ /* 0x000fe20003fc4270 */
[----:B------:R-:W-:Y:S01]  /*8160*/  FFMA.FTZ R95, R74, UR4, -R10 ;  /* 0x000000044a5f7c23 */ /* 0x000fe2000801080a */
[----:B------:R-:W-:Y:S01]  /*8170*/  FSEL R102, R76, -INF , P4 ;  /* 0xff8000004c667808 */ /* 0x000fe20002000000 */
[----:B------:R0:W-:Y:S01]  /*8180*/  MUFU.EX2 R9, R98 ;  /* 0x0000006200097308 */ /* 0x0001e20000000800 */
[----:B------:R-:W-:-:S02]  /*8190*/  FMNMX.FTZ R73, R135, R0, !PT ;  /* 0x0000000087497209 */ /* 0x000fc40007810000 */
[----:B------:R-:W-:Y:S01]  /*81a0*/  FSEL R138, R77, -INF , P6 ;  /* 0xff8000004d8a7808 */ /* 0x000fe20003000000 */
[--C-:B------:R-:W-:Y:S01]  /*81b0*/  FFMA.FTZ R77, R103, UR4, -R10.reuse ;  /* 0x00000004674d7c23 */ /* 0x100fe2000801080a */
[----:B------:R-:W-:Y:S02]  /*81c0*/  FMNMX.FTZ R73, R102, R73, !PT ;  /* 0x0000004966497209 */ /* 0x000fe40007810000 */
[----:B-1----:R-:W-:Y:S01]  /*81d0*/  SHF.R.U32.HI R142, RZ, 0x7, R143 ;  /* 0x00000007ff8e7819 */ /* 0x002fe2000001168f */
[----:B------:R1:W-:Y:S01]  /*81e0*/  MUFU.EX2 R76, R139 ;  /* 0x0000008b004c7308 */ /* 0x0003e20000000800 */
[----:B------:R-:W-:Y:S01]  /*81f0*/  FMNMX.FTZ R0, R138, R73, !PT ;  /* 0x000000498a007209 */ /* 0x000fe20007810000 */
[--C-:B0-----:R-:W-:Y:S01]  /*8200*/  FFMA.FTZ R98, R75, UR4, -R10.reuse ;  /* 0x000000044b627c23 */ /* 0x101fe2000801080a */
[----:B------:R-:W-:Y:S01]  /*8210*/  FFMA.FTZ R10, R79, UR4, -R10 ;  /* 0x000000044f0a7c23 */ /* 0x000fe2000801080a */
[----:B------:R-:W-:Y:S01]  /*8220*/  VIADD R73, R142, 0x9 ;  /* 0x000000098e497836 */ /* 0x000fe20000000000 */
[----:B------:R-:W-:Y:S01]  /*8230*/  ISETP.GE.U32.AND P4, PT, R143, 0x180, PT ;  /* 0x000001808f00780c */ /* 0x000fe20003f86070 */
[----:B------:R-:W0:Y:S01]  /*8240*/  SHFL.BFLY PT, R72, R0, 0x2, 0x1f ;  /* 0x0c401f0000487f89 */ /* 0x000e2200000e0000 */
[----:B------:R-:W-:Y:S01]  /*8250*/  IMAD.U32 R75, RZ, RZ, UR36 ;  /* 0x00000024ff4b7e24 */ /* 0x000fe2000f8e00ff */
[----:B------:R-:W-:Y:S04]  /*8260*/  MUFU.EX2 R123, R123 ;  /* 0x0000007b007b7308 */ /* 0x000fe80000000800 */
[----:B------:R-:W-:-:S04]  /*8270*/  @!P1 LEA R75, R75, UR37, 0x3 ;  /* 0x000000254b4b9c11 */ /* 0x000fc8000f8e18ff */
[----:B------:R-:W-:Y:S01]  /*8280*/  MUFU.EX2 R127, R127 ;  /* 0x0000007f007f7308 */ /* 0x000fe20000000800 */
[----:B------:R-:W-:-:S05]  /*8290*/  @!P1 VIADD R75, R75, 0x31c40 ;  /* 0x00031c404b4b9836 */ /* 0x000fca0000000000 */
[----:B------:R-:W-:Y:S02]  /*82a0*/  @!P1 PRMT R75, RZ, 0x654, R75 ;  /* 0x00000654ff4b9816 */ /* 0x000fe4000000004b */
[----:B------:R-:W-:Y:S01]  /*82b0*/  MUFU.EX2 R109, R109 ;  /* 0x0000006d006d7308 */ /* 0x000fe20000000800 */
[----:B0-----:R-:W-:-:S07]  /*82c0*/  FMNMX.FTZ R0, R0, R72, !PT ;  /* 0x0000004800007209 */ /* 0x001fce0007810000 */
[----:B------:R-:W-:Y:S01]  /*82d0*/  MUFU.EX2 R96, R96 ;  /* 0x0000006000607308 */ /* 0x000fe20000000800 */
[----:B------:R-:W0:Y:S07]  /*82e0*/  SHFL.BFLY PT, R72, R0, 0x1, 0x1f ;  /* 0x0c201f0000487f89 */ /* 0x000e2e00000e0000 */
[----:B------:R-:W-:Y:S01]  /*82f0*/  MUFU.EX2 R89, R89 ;  /* 0x0000005900597308 */ /* 0x000fe20000000800 */
[----:B------:R-:W-:Y:S02]  /*8300*/  WARPGROUP.DEPBAR.LE gsb0, 0x0 ;  /* 0x00008000000079c5 */ /* 0x000fe40000010000 */
        /* <DEDUP_REMOVED lines=8> */
[----:B0-----:R-:W-:-:S04]  /*8390*/  FMNMX.FTZ R0, R0, R72, !PT ;  /* 0x0000004800007209 */ /* 0x001fc80007810000 */
[C---:B------:R-:W-:Y:S01]  /*83a0*/  FSETP.NEU.FTZ.AND P5, PT, R0.reuse, -INF , PT ;  /* 0xff8000000000780b */ /* 0x040fe20003fbd000 */
[----:B------:R-:W-:Y:S02]  /*83b0*/  FMUL.FTZ R72, R0, UR4 ;  /* 0x0000000400487c20 */ /* 0x000fe40008410000 */
[----:B------:R-:W-:Y:S03]  /*83c0*/  MUFU.EX2 R85, R85 ;  /* 0x0000005500557308 */ /* 0x000fe60000000800 */
[----:B------:R-:W-:-:S05]  /*83d0*/  FSEL R79, R72, RZ, P5 ;  /* 0x000000ff484f7208 */ /* 0x000fca0002800000 */
        /* <DEDUP_REMOVED lines=8> */
[----:B------:R-:W-:Y:S01]  /*8460*/  FSEL R104, R5, RZ, P3 ;  /* 0x000000ff05687208 */ /* 0x000fe20001800000 */
[----:B------:R-:W-:Y:S01]  /*8470*/  FFMA.FTZ R72, R136, UR4, -R79 ;  /* 0x0000000488487c23 */ /* 0x000fe2000801084f */
[----:B------:R-:W-:Y:S01]  /*8480*/  SEL R124, R73, 0x9, !P4 ;  /* 0x00000009497c7807 */ /* 0x000fe20006000000 */
[----:B------:R-:W-:Y:S01]  /*8490*/  MUFU.EX2 R74, R74 ;  /* 0x0000004a004a7308 */ /* 0x000fe20000000800 */
[----:B------:R-:W-:Y:S01]  /*84a0*/  FSEL R73, R0, RZ, P5 ;  /* 0x000000ff00497208 */ /* 0x000fe20002800000 */
[----:B------:R-:W-:Y:S01]  /*84b0*/  FADD.FTZ R7, -R104, R7 ;  /* 0x0000000768077221 */ /* 0x000fe20000010100 */
[--C-:B------:R-:W-:Y:S01]  /*84c0*/  FFMA.FTZ R136, R141, UR4, -R79.reuse ;  /* 0x000000048d887c23 */ /* 0x100fe2000801084f */
[--C-:B------:R-:W-:Y:S01]  /*84d0*/  FFMA.FTZ R141, R129, UR4, -R79.reuse ;  /* 0x00000004818d7c23 */ /* 0x100fe2000801084f */
[--C-:B------:R-:W-:Y:S01]  /*84e0*/  FFMA.FTZ R132, R132, UR4, -R79.reuse ;  /* 0x0000000484847c23 */ /* 0x100fe2000801084f */
[----:B------:R-:W-:Y:S01]  /*84f0*/  FADD.FTZ R73, -R73, R6 ;  /* 0x0000000649497221 */ /* 0x000fe20000010100 */
[----:B------:R-:W-:Y:S01]  /*8500*/  FMUL.FTZ R6, R7, UR4 ;  /* 0x0000000407067c20 */ /* 0x000fe20008410000 */
[----:B------:R-:W-:Y:S01]  /*8510*/  MUFU.EX2 R72, R72 ;  /* 0x0000004800487308 */ /* 0x000fe20000000800 */
[----:B------:R-:W-:Y:S01]  /*8520*/  FFMA.FTZ R133, R133, UR4, -R79 ;  /* 0x0000000485857c23 */ /* 0x000fe2000801084f */
[----:B------:R-:W-:Y:S01]  /*8530*/  FMUL.FTZ R7, R73, UR4 ;  /* 0x0000000449077c20 */ /* 0x000fe20008410000 */
[----:B------:R-:W-:-:S02]  /*8540*/  IMAD.U32 R73, RZ, RZ, UR6 ;  /* 0x00000006ff497e24 */ /* 0x000fc4000f8e00ff */
[--C-:B-1----:R-:W-:Y:S01]  /*8550*/  FFMA.FTZ R139, R125, UR4, -R79.reuse ;  /* 0x000000047d8b7c23 */ /* 0x102fe2000801084f */
[--C-:B------:R-:W-:Y:S01]  /*8560*/  FFMA.FTZ R129, R130, UR4, -R79.reuse ;  /* 0x0000000482817c23 */ /* 0x100fe2000801084f */
[--C-:B------:R-:W-:Y:S01]  /*8570*/  FFMA.FTZ R115, R115, UR4, -R79.reuse ;  /* 0x0000000473737c23 */ /* 0x100fe2000801084f */
[--C-:B------:R-:W-:Y:S01]  /*8580*/  FFMA.FTZ R130, R126, UR4, -R79.reuse ;  /* 0x000000047e827c23 */ /* 0x100fe2000801084f */
[----:B------:R-:W-:Y:S01]  /*8590*/  MUFU.EX2 R6, R6 ;  /* 0x0000000600067308 */ /* 0x000fe20000000800 */
[----:B------:R-:W-:Y:S01]  /*85a0*/  @!P1 LEA R73, R73, UR37, 0x3 ;  /* 0x0000002549499c11 */ /* 0x000fe2000f8e18ff */
[--C-:B------:R-:W-:Y:S01]  /*85b0*/  FFMA.FTZ R116, R116, UR4, -R79.reuse ;  /* 0x0000000474747c23 */ /* 0x100fe2000801084f */
[--C-:B------:R-:W-:Y:S01]  /*85c0*/  FFMA.FTZ R117, R117, UR4, -R79.reuse ;  /* 0x0000000475757c23 */ /* 0x100fe2000801084f */
[--C-:B------:R-:W-:Y:S01]  /*85d0*/  FFMA.FTZ R114, R114, UR4, -R79.reuse ;  /* 0x0000000472727c23 */ /* 0x100fe2000801084f */
[----:B------:R-:W-:Y:S01]  /*85e0*/  FFMA.FTZ R108, R108, UR4, -R79 ;  /* 0x000000046c6c7c23 */ /* 0x000fe2000801084f */
[----:B------:R-:W-:-:S02]  /*85f0*/  @!P1 VIADD R73, R73, 0x31c60 ;  /* 0x00031c6049499836 */ /* 0x000fc40000000000 */
[--C-:B------:R-:W-:Y:S01]  /*8600*/  FFMA.FTZ R119, R119, UR4, -R79.reuse ;  /* 0x0000000477777c23 */ /* 0x100fe2000801084f */
[----:B------:R-:W-:Y:S01]  /*8610*/  MUFU.EX2 R7, R7 ;  /* 0x0000000700077308 */ /* 0x000fe20000000800 */
[--C-:B------:R-:W-:Y:S01]  /*8620*/  FFMA.FTZ R131, R131, UR4, -R79.reuse ;  /* 0x0000000483837c23 */ /* 0x100fe2000801084f */
[----:B------:R-:W-:Y:S01]  /*8630*/  FFMA.FTZ R106, R106, UR4, -R79 ;  /* 0x000000046a6a7c23 */ /* 0x000fe2000801084f */
[----:B------:R-:W-:Y:S01]  /*8640*/  @!P1 PRMT R73, RZ, 0x654, R73 ;  /* 0x00000654ff499816 */ /* 0x000fe20000000049 */
[--C-:B------:R-:W-:Y:S01]  /*8650*/  FFMA.FTZ R107, R107, UR4, -R79.reuse ;  /* 0x000000046b6b7c23 */ /* 0x100fe2000801084f */
[--C-:B------:R-:W-:Y:S01]  /*8660*/  FFMA.FTZ R110, R110, UR4, -R79.reuse ;  /* 0x000000046e6e7c23 */ /* 0x100fe2000801084f */
[--C-:B------:R-:W-:Y:S01]  /*8670*/  FFMA.FTZ R111, R111, UR4, -R79.reuse ;  /* 0x000000046f6f7c23 */ /* 0x100fe2000801084f */
[--C-:B------:R-:W-:Y:S01]  /*8680*/  FFMA.FTZ R134, R134, UR4, -R79.reuse ;  /* 0x0000000486867c23 */ /* 0x100fe2000801084f */
[----:B------:R-:W-:Y:S01]  /*8690*/  MUFU.EX2 R103, R103 ;  /* 0x0000006700677308 */ /* 0x000fe20000000800 */
[--C-:B------:R-:W-:Y:S01]  /*86a0*/  FFMA.FTZ R135, R135, UR4, -R79.reuse ;  /* 0x0000000487877c23 */ /* 0x100fe2000801084f */
[----:B------:R-:W-:Y:S01]  /*86b0*/  FFMA.FTZ R102, R102, UR4, -R79 ;  /* 0x0000000466667c23 */ /* 0x000fe2000801084f */
[----:B------:R-:W-:Y:S01]  /*86c0*/  PLOP3.LUT P3, PT, PT, PT, UP1, 0x80, 0x0 ;  /* 0x000000000000781c */ /* 0x000fe20003f6f018 */
[----:B------:R-:W-:-:S04]  /*86d0*/  UMOV UR6, UR36 ;  /* 0x0000002400067c82 */ /* 0x000fc80008000000 */
        /* <DEDUP_REMOVED lines=15> */
[----:B------:R-:W0:Y:S08]  /*87d0*/  MUFU.EX2 R139, R139 ;  /* 0x0000008b008b7308 */ /* 0x000e300000000800 */
[----:B------:R-:W-:Y:S08]  /*87e0*/  MUFU.EX2 R121, R121 ;  /* 0x0000007900797308 */ /* 0x000ff00000000800 */
[----:B------:R-:W1:Y:S01]  /*87f0*/  MUFU.EX2 R130, R130 ;  /* 0x0000008200827308 */ /* 0x000e620000000800 */
[----:B0-----:R-:W-:-:S07]  /*8800*/  F2FP.BF16.F32.PACK_AB R126, R139, R128 ;  /* 0x000000808b7e723e */ /* 0x001fce00000010ff */
[----:B------:R-:W0:Y:S08]  /*8810*/  MUFU.EX2 R116, R116 ;  /* 0x0000007400747308 */ /* 0x000e300000000800 */
[----:B------:R-:W2:Y:S08]  /*8820*/  MUFU.EX2 R117, R117 ;  /* 0x0000007500757308 */ /* 0x000eb00000000800 */
[----:B------:R-:W3:Y:S08]  /*8830*/  MUFU.EX2 R112, R112 ;  /* 0x0000007000707308 */ /* 0x000ef00000000800 */
[----:B------:R-:W4:Y:S08]  /*8840*/  MUFU.EX2 R114, R114 ;  /* 0x0000007200727308 */ /* 0x000f300000000800 */
[----:B------:R-:W5:Y:S08]  /*8850*/  MUFU.EX2 R108, R108 ;  /* 0x0000006c006c7308 */ /* 0x000f700000000800 */
[----:B------:R-:W5:Y:S08]  /*8860*/  MUFU.EX2 R131, R131 ;  /* 0x0000008300837308 */ /* 0x000f700000000800 */
        /* <DEDUP_REMOVED lines=10> */
[----:B------:R-:W-:-:S07]  /*8910*/  UIADD3 UR10, UR7, -0x1, URZ ;  /* 0xffffffff070a7890 */ /* 0x000fce000fffe03f */
[----:B------:R-:W-:Y:S01]  /*8920*/  MUFU.EX2 R83, R83 ;  /* 0x0000005300537308 */ /* 0x000fe20000000800 */
[----:B------:R-:W-:-:S07]  /*8930*/  UMOV UR7, UR10 ;  /* 0x0000000a00077c82 */ /* 0x000fce0008000000 */
        /* <DEDUP_REMOVED lines=23> */
[----:B0-----:R-:W-:Y:S01]  /*8ab0*/  FFMA.FTZ R75, R6, R3, R11 ;  /* 0x00000003064b7223 */ /* 0x001fe2000001000b */
[----:B------:R0:W-:Y:S01]  /*8ac0*/  @!P1 SYNCS.ARRIVE.TRANS64.RED.A1T0 RZ, [R73+URZ], RZ ;  /* 0x000000ff49ff99a7 */ /* 0x0001e2000810043f */
[----:B------:R2:W5:Y:S01]  /*8ad0*/  MUFU.EX2 R3, R115 ;  /* 0x0000007300037308 */ /* 0x0005620000000800 */
[-C--:B------:R-:W-:Y:S01]  /*8ae0*/  FMUL.FTZ R37, R37, R7.reuse ;  /* 0x0000000725257220 */ /* 0x080fe20000410000 */
[----:B-1----:R-:W-:Y:S01]  /*8af0*/  FADD.FTZ R124, R12, R75 ;  /* 0x0000004b0c7c7221 */ /* 0x002fe20000010000 */
[-C--:B------:R-:W-:Y:S01]  /*8b00*/  FMUL.FTZ R40, R40, R7.reuse ;  /* 0x0000000728287220 */ /* 0x080fe20000410000 */
[-C--:B------:R-:W-:Y:S01]  /*8b10*/  FMUL.FTZ R41, R41, R7.reuse ;  /* 0x0000000729297220 */ /* 0x080fe20000410000 */
[----:B------:R-:W-:Y:S01]  /*8b20*/  FMUL.FTZ R44, R44, R7 ;  /* 0x000000072c2c7220 */ /* 0x000fe20000410000 */
[----:B------:R-:W-:Y:S01]  /*8b30*/  FADD.FTZ R75, R13, R124 ;  /* 0x0000007c0d4b7221 */ /* 0x000fe20000010000 */
[----:B0-----:R-:W-:Y:S01]  /*8b40*/  FFMA.FTZ R73, R7, R4, R72 ;  /* 0x0000000407497223 */ /* 0x001fe20000010048 */
[----:B------:R-:W-:Y:S01]  /*8b50*/  F2FP.BF16.F32.PACK_AB R72, R74, R72 ;  /* 0x000000484a48723e */ /* 0x000fe200000010ff */
[----:B------:R-:W-:Y:S01]  /*8b60*/  FFMA.FTZ R4, R118, UR4, -R79 ;  /* 0x0000000476047c23 */ /* 0x000fe2000801084f */
[----:B------:R-:W-:Y:S01]  /*8b70*/  F2FP.BF16.F32.PACK_AB R124, R140, R129 ;  /* 0x000000818c7c723e */ /* 0x000fe200000010ff */
[----:B------:R-:W-:Y:S01]  /*8b80*/  FADD.FTZ R104, R74, R73 ;  /* 0x000000494a687221 */ /* 0x000fe20000010000 */
[----:B------:R-:W-:Y:S01]  /*8b90*/  F2FP.BF16.F32.PACK_AB R73, R12, R11 ;  /* 0x0000000b0c49723e */ /* 0x000fe200000010ff */
[C---:B------:R-:W-:Y:S01]  /*8ba0*/  FADD.FTZ R12, R14.reuse, R75 ;  /* 0x0000004b0e0c7221 */ /* 0x040fe20000010000 */
[----:B------:R-:W-:Y:S01]  /*8bb0*/  F2FP.BF16.F32.PACK_AB R75, R14, R13 ;  /* 0x0000000d0e4b723e */ /* 0x000fe200000010ff */
[----:B------:R-:W-:Y:S01]  /*8bc0*/  FADD.FTZ R125, R103, R104 ;  /* 0x00000068677d7221 */ /* 0x000fe20000010000 */
[C---:B------:R-:W-:Y:S01]  /*8bd0*/  F2FP.BF16.F32.PACK_AB R74, R136.reuse, R103 ;  /* 0x00000067884a723e */ /* 0x040fe200000010ff */
[----:B--2---:R-:W-:Y:S01]  /*8be0*/  FADD.FTZ R115, R15, R12 ;  /* 0x0000000c0f737221 */ /* 0x004fe20000010000 */
[----:B------:R-:W-:Y:S01]  /*8bf0*/  FFMA.FTZ R103, R93, UR4, -R79 ;  /* 0x000000045d677c23 */ /* 0x000fe2000801084f */
[----:B------:R-:W-:Y:S01]  /*8c00*/  FADD.FTZ R14, R136, R125 ;  /* 0x0000007d880e7221 */ /* 0x000fe20000010000 */
[----:B------:R-:W-:Y:S01]  /*8c10*/  FFMA.FTZ R13, R101, UR4, -R79 ;  /* 0x00000004650d7c23 */ /* 0x000fe2000801084f */
[----:B------:R-:W-:Y:S01]  /*8c20*/  FADD.FTZ R12, R20, R115 ;  /* 0x00000073140c7221 */ /* 0x000fe20000010000 */
[--C-:B------:R-:W-:Y:S01]  /*8c30*/  FFMA.FTZ R11, R100, UR4, -R79.reuse ;  /* 0x00000004640b7c23 */ /* 0x100fe2000801084f */
[----:B------:R-:W-:Y:S01]  /*8c40*/  FADD.FTZ R14, R137, R14 ;  /* 0x0000000e890e7221 */ /* 0x000fe20000010000 */
[--C-:B------:R-:W-:Y:S01]  /*8c50*/  FFMA.FTZ R101, R92, UR4, -R79.reuse ;  /* 0x000000045c657c23 */ /* 0x100fe2000801084f */
[----:B------:R-:W-:Y:S01]  /*8c60*/  FADD.FTZ R93, R21, R12 ;  /* 0x0000000c155d7221 */ /* 0x000fe20000010000 */
[----:B------:R-:W-:Y:S01]  /*8c70*/  FFMA.FTZ R100, R99, UR4, -R79 ;  /* 0x0000000463647c23 */ /* 0x000fe2000801084f */
[----:B------:R-:W-:Y:S01]  /*8c80*/  FADD.FTZ R125, R141, R14 ;  /* 0x0000000e8d7d7221 */ /* 0x000fe20000010000 */
[----:B------:R0:W-:Y:S01]  /*8c90*/  MUFU.EX2 R92, R13 ;  /* 0x0000000d005c7308 */ /* 0x0001e20000000800 */
[----:B------:R-:W-:Y:S01]  /*8ca0*/  FADD.FTZ R115, R120, R93 ;  /* 0x0000005d78737221 */ /* 0x000fe20000010000 */
[----:B------:R1:W-:Y:S01]  /*8cb0*/  STSM.16.M88.4 [R2+0x24300], R72 ;  /* 0x0243004802007844 */ /* 0x0003e20000000200 */
[----:B------:R-:W-:Y:S01]  /*8cc0*/  FADD.FTZ R14, R132, R125 ;  /* 0x0000007d840e7221 */ /* 0x000fe20000010000 */
[----:B------:R-:W-:Y:S01]  /*8cd0*/  FFMA.FTZ R79, R138, UR4, -R79 ;  /* 0x000000048a4f7c23 */ /* 0x000fe2000801084f */
[----:B------:R-:W-:Y:S01]  /*8ce0*/  FADD.FTZ R12, R122, R115 ;  /* 0x000000737a0c7221 */ /* 0x000fe20000010000 */
[----:B------:R-:W-:Y:S01]  /*8cf0*/  FMUL.FTZ R45, R45, R7 ;  /* 0x000000072d2d7220 */ /* 0x000fe20000410000 */
[----:B------:R-:W-:Y:S01]  /*8d00*/  FADD.FTZ R14, R133, R14 ;  /* 0x0000000e850e7221 */ /* 0x000fe20000010000 */
[----:B------:R2:W-:Y:S01]  /*8d10*/  MUFU.EX2 R99, R119 ;  /* 0x0000007700637308 */ /* 0x0005e20000000800 */
[----:B------:R-:W-:Y:S01]  /*8d20*/  FADD.FTZ R12, R123, R12 ;  /* 0x0000000c7b0c7221 */ /* 0x000fe20000010000 */
[----:B0-----:R-:W-:Y:S01]  /*8d30*/  F2FP.BF16.F32.PACK_AB R13, R20, R15 ;  /* 0x0000000f140d723e */ /* 0x001fe200000010ff */
[----:B------:R-:W-:Y:S01]  /*8d40*/  FADD.FTZ R125, R129, R14 ;  /* 0x0000000e817d7221 */ /* 0x000fe20000010000 */
[----:B------:R-:W-:Y:S01]  /*8d50*/  F2FP.BF16.F32.PACK_AB R15, R120, R21 ;  /* 0x00000015780f723e */ /* 0x000fe200000010ff */
[----:B------:R-:W-:Y:S01]  /*8d60*/  FADD.FTZ R12, R113, R12 ;  /* 0x0000000c710c7221 */ /* 0x000fe20000010000 */
[----:B------:R-:W-:Y:S01]  /*8d70*/  FMUL.FTZ R48, R48, R7 ;  /* 0x0000000730307220 */ /* 0x000fe20000410000 */
[----:B------:R-:W-:Y:S01]  /*8d80*/  FADD.FTZ R125, R140, R125 ;  /* 0x0000007d8c7d7221 */ /* 0x000fe20000010000 */
[----:B------:R-:W0:Y:S01]  /*8d90*/  MUFU.EX2 R4, R4 ;  /* 0x0000000400047308 */ /* 0x000e220000000800 */
[----:B------:R-:W-:Y:S01]  /*8da0*/  FADD.FTZ R104, R127, R12 ;  /* 0x0000000c7f687221 */ /* 0x000fe20000010000 */
[----:B------:R-:W-:Y:S01]  /*8db0*/  F2FP.BF16.F32.PACK_AB R12, R141, R137 ;  /* 0x000000898d0c723e */ /* 0x000fe200000010ff */
[----:B------:R-:W-:Y:S01]  /*8dc0*/  FADD.FTZ R14, R128, R125 ;  /* 0x0000007d800e7221 */ /* 0x000fe20000010000 */
[----:B------:R-:W-:Y:S01]  /*8dd0*/  F2FP.BF16.F32.PACK_AB R125, R123, R122 ;  /* 0x0000007a7b7d723e */ /* 0x000fe200000010ff */
[----:B------:R-:W-:Y:S01]  /*8de0*/  FADD.FTZ R104, R105, R104 ;  /* 0x0000006869687221 */ /* 0x000fe20000010000 */
[----:B------:R-:W-:Y:S01]  /*8df0*/  F2FP.BF16.F32.PACK_AB R127, R127, R113 ;  /* 0x000000717f7f723e */ /* 0x000fe200000010ff */
[----:B------:R-:W-:Y:S01]  /*8e00*/  FADD.FTZ R14, R139, R14 ;  /* 0x0000000e8b0e7221 */ /* 0x000fe20000010000 */
[----:B------:R-:W0:Y:S01]  /*8e10*/  MUFU.EX2 R11, R11 ;  /* 0x0000000b000b7308 */ /* 0x000e220000000800 */
[----:B--2---:R-:W-:Y:S01]  /*8e20*/  FADD.FTZ R119, R109, R104 ;  /* 0x000000686d777221 */ /* 0x004fe20000010000 */
[----:B------:R-:W-:Y:S01]  /*8e30*/  F2FP.BF16.F32.PACK_AB R104, R130, R121 ;  /* 0x000000798268723e */ /* 0x000fe200000010ff */
[----:B------:R-:W-:Y:S01]  /*8e40*/  FADD.FTZ R115, R121, R14 ;  /* 0x0000000e79737221 */ /* 0x000fe20000010000 */
[----:B------:R-:W-:Y:S01]  /*8e50*/  F2FP.BF16.F32.PACK_AB R14, R133, R132 ;  /* 0x00000084850e723e */ /* 0x000fe200000010ff */
[----:B-1----:R-:W-:Y:S01]  /*8e60*/  FADD.FTZ R72, R96, R119 ;  /* 0x0000007760487221 */ /* 0x002fe20000010000 */
[----:B------:R-:W-:Y:S01]  /*8e70*/  F2FP.BF16.F32.PACK_AB R105, R109, R105 ;  /* 0x000000696d69723e */ /* 0x000fe200000010ff */
[----:B------:R-:W-:Y:S01]  /*8e80*/  FADD.FTZ R115, R130, R115 ;  /* 0x0000007382737221 */ /* 0x000fe20000010000 */
[----:B------:R1:W2:Y:S01]  /*8e90*/  MUFU.EX2 R93, R106 ;  /* 0x0000006a005d7308 */ /* 0x0002a20000000800 */
[----:B------:R-:W-:Y:S01]  /*8ea0*/  FADD.FTZ R73, R97, R72 ;  /* 0x0000004861497221 */ /* 0x000fe20000010000 */
[----:B------:R5:W-:Y:S01]  /*8eb0*/  STSM.16.M88.4 [R2+0x25b00], R12 ;  /* 0x025b000c02007844 */ /* 0x000be20000000200 */
[----:B------:R-:W-:Y:S01]  /*8ec0*/  FADD.FTZ R20, R116, R115 ;  /* 0x0000007374147221 */ /* 0x000fe20000010000 */
[-C--:B------:R-:W-:Y:S01]  /*8ed0*/  FMUL.FTZ R49, R49, R7.reuse ;  /* 0x0000000731317220 */ /* 0x080fe20000410000 */
[----:B------:R-:W-:Y:S01]  /*8ee0*/  FADD.FTZ R72, R88, R73 ;  /* 0x0000004958487221 */ /* 0x000fe20000010000 */
[----:B------:R-:W-:Y:S01]  /*8ef0*/  STSM.16.M88.4 [R2+0x27300], R124 ;  /* 0x0273007c02007844 */ /* 0x000fe20000000200 */
[----:B------:R-:W-:Y:S01]  /*8f00*/  FADD.FTZ R21, R117, R20 ;  /* 0x0000001475157221 */ /* 0x000fe20000010000 */
[----:B------:R-:W2:Y:S01]  /*8f10*/  MUFU.EX2 R101, R101 ;  /* 0x0000006500657308 */ /* 0x000ea20000000800 */
[----:B------:R-:W-:Y:S01]  /*8f20*/  FADD.FTZ R75, R89, R72 ;  /* 0x00000048594b7221 */ /* 0x000fe20000010000 */
[----:B-1----:R-:W-:Y:S01]  /*8f30*/  F2FP.BF16.F32.PACK_AB R106, R117, R116 ;  /* 0x00000074756a723e */ /* 0x002fe200000010ff */
[----:B---3--:R-:W-:Y:S01]  /*8f40*/  FADD.FTZ R21, R112, R21 ;  /* 0x0000001570157221 */ /* 0x008fe20000010000 */
[-C--:B------:R-:W-:Y:S01]  /*8f50*/  FMUL.FTZ R52, R52, R7.reuse ;  /* 0x0000000734347220 */ /* 0x080fe20000410000 */
[----:B------:R-:W-:Y:S01]  /*8f60*/  FADD.FTZ R74, R80, R75 ;  /* 0x0000004b504a7221 */ /* 0x000fe20000010000 */
[-C--:B------:R-:W-:Y:S01]  /*8f70*/  FMUL.FTZ R53, R53, R7.reuse ;  /* 0x0000000735357220 */ /* 0x080fe20000410000 */
[----:B----4-:R-:W-:Y:S01]  /*8f80*/  FADD.FTZ R73, R114, R21 ;  /* 0x0000001572497221 */ /* 0x010fe20000010000 */
[----:B------:R-:W1:Y:S01]  /*8f90*/  MUFU.EX2 R103, R103 ;  /* 0x0000006700677308 */ /* 0x000e620000000800 */
[-C--:B------:R-:W-:Y:S01]  /*8fa0*/  FMUL.FTZ R56, R56, R7.reuse ;  /* 0x0000000738387220 */ /* 0x080fe20000410000 */
[C---:B-----5:R-:W-:Y:S01]  /*8fb0*/  F2FP.BF16.F32.PACK_AB R15, R81.reuse, R80 ;  /* 0x00000050510f723e */ /* 0x060fe200000010ff */
[----:B------:R-:W-:Y:S01]  /*8fc0*/  FADD.FTZ R72, R108, R73 ;  /* 0x000000496c487221 */ /* 0x000fe20000010000 */
[----:B------:R-:W-:Y:S01]  /*8fd0*/  FADD.FTZ R73, R81, R74 ;  /* 0x0000004a51497221 */ /* 0x000fe20000010000 */
[----:B------:R-:W-:Y:S01]  /*8fe0*/  F2FP.BF16.F32.PACK_AB R12, R114, R112 ;  /* 0x00000070720c723e */ /* 0x000fe200000010ff */
[-C--:B------:R-:W-:Y:S01]  /*8ff0*/  FMUL.FTZ R57, R57, R7.reuse ;  /* 0x0000000739397220 */ /* 0x080fe20000410000 */
[----:B------:R-:W-:Y:S01]  /*9000*/  FADD.FTZ R72, R131, R72 ;  /* 0x0000004883487221 */ /* 0x000fe20000010000 */
[----:B------:R3:W4:Y:S01]  /*9010*/  MUFU.EX2 R20, R107 ;  /* 0x0000006b00147308 */ /* 0x0007220000000800 */
[----:B------:R-:W-:Y:S01]  /*9020*/  F2FP.BF16.F32.PACK_AB R13, R89, R88 ;  /* 0x00000058590d723e */ /* 0x000fe200000010ff */
[-C--:B------:R-:W-:Y:S01]  /*9030*/  FMUL.FTZ R60, R60, R7.reuse ;  /* 0x000000073c3c7220 */ /* 0x080fe20000410000 */
[----:B------:R-:W-:Y:S01]  /*9040*/  FADD.FTZ R75, R3, R72 ;  /* 0x00000048034b7221 */ /* 0x000fe20000010000 */
[----:B------:R-:W-:Y:S01]  /*9050*/  FADD.FTZ R72, R84, R73 ;  /* 0x0000004954487221 */ /* 0x000fe20000010000 */
[----:B------:R-:W-:Y:S01]  /*9060*/  F2FP.BF16.F32.PACK_AB R14, R131, R108 ;  /* 0x0000006c830e723e */ /* 0x000fe200000010ff */
[-C--:B------:R-:W-:Y:S01]  /*9070*/  FMUL.FTZ R61, R61, R7.reuse ;  /* 0x000000073d3d7220 */ /* 0x080fe20000410000 */
[----:B0-----:R-:W-:Y:S01]  /*9080*/  FADD.FTZ R74, R4, R75 ;  /* 0x0000004b044a7221 */ /* 0x001fe20000010000 */
[----:B------:R-:W-:Y:S01]  /*9090*/  FADD.FTZ R73, R9, R72 ;  /* 0x0000004809497221 */ /* 0x000fe20000010000 */
[----:B------:R-:W0:Y:S01]  /*90a0*/  MUFU.EX2 R21, R110 ;  /* 0x0000006e00157308 */ /* 0x000e220000000800 */
[----:B---3--:R-:W-:Y:S01]  /*90b0*/  F2FP.BF16.F32.PACK_AB R107, R97, R96 ;  /* 0x00000060616b723e */ /* 0x008fe200000010ff */
[----:B------:R-:W-:Y:S01]  /*90c0*/  FADD.FTZ R75, R11, R74 ;  /* 0x0000004a0b4b7221 */ /* 0x000fe20000010000 */
[----:B------:R-:W-:Y:S01]  /*90d0*/  FADD.FTZ R72, R76, R73 ;  /* 0x000000494c487221 */ /* 0x000fe20000010000 */
[----:B------:R-:W-:Y:S01]  /*90e0*/  F2FP.BF16.F32.PACK_AB R73, R9, R84 ;  /* 0x000000540949723e */ /* 0x000fe200000010ff */
[----:B------:R-:W-:Y:S01]  /*90f0*/  FMUL.FTZ R64, R64, R7 ;  /* 0x0000000740407220 */ /* 0x000fe20000410000 */
[----:B------:R-:W-:Y:S01]  /*9100*/  FADD.FTZ R74, R92, R75 ;  /* 0x0000004b5c4a7221 */ /* 0x000fe20000010000 */
[----:B------:R-:W-:Y:S01]  /*9110*/  FADD.FTZ R72, R77, R72 ;  /* 0x000000484d487221 */ /* 0x000fe20000010000 */
[----:B------:R-:W3:Y:S01]  /*9120*/  MUFU.EX2 R100, R100 ;  /* 0x0000006400647308 */ /* 0x000ee20000000800 */
[----:B------:R-:W-:Y:S01]  /*9130*/  STSM.16.M88.4 [R2+0x28b00], R104 ;  /* 0x028b006802007844 */ /* 0x000fe20000000200 */
[----:B--2---:R-:W-:Y:S01]  /*9140*/  FADD.FTZ R74, R93, R74 ;  /* 0x0000004a5d4a7221 */ /* 0x004fe20000010000 */
[----:B------:R-:W-:Y:S01]  /*9150*/  FADD.FTZ R75, R85, R72 ;  /* 0x00000048554b7221 */ /* 0x000fe20000010000 */
[----:B------:R-:W-:Y:S01]  /*9160*/  F2FP.BF16.F32.PACK_AB R72, R4, R3 ;  /* 0x000000030448723e */ /* 0x000fe200000010ff */
[----:B------:R0:W-:Y:S01]  /*9170*/  STSM.16.M88.4 [R2+0x2a300], R12 ;  /* 0x02a3000c02007844 */ /* 0x0001e20000000200 */
[----:B------:R-:W-:Y:S01]  /*9180*/  FADD.FTZ R74, R99, R74 ;  /* 0x0000004a634a7221 */ /* 0x000fe20000010000 */
[----:B------:R-:W-:Y:S01]  /*9190*/  FADD.FTZ R4, R90, R75 ;  /* 0x0000004b5a047221 */ /* 0x000fe20000010000 */
[----:B------:R-:W2:Y:S01]  /*91a0*/  MUFU.EX2 R79, R79 ;  /* 0x0000004f004f7308 */ /* 0x000ea20000000800 */
[----:B------:R-:W-:Y:S01]  /*91b0*/  F2FP.BF16.F32.PACK_AB R75, R77, R76 ;  /* 0x0000004c4d4b723e */ /* 0x000fe200000010ff */
[----:B------:R-:W-:Y:S01]  /*91c0*/  FADD.FTZ R80, R101, R74 ;  /* 0x0000004a65507221 */ /* 0x000fe20000010000 */
[----:B------:R-:W-:Y:S01]  /*91d0*/  F2FP.BF16.F32.PACK_AB R74, R92, R11 ;  /* 0x0000000b5c4a723e */ /* 0x000fe200000010ff */
[----:B------:R-:W-:Y:S01]  /*91e0*/  FADD.FTZ R3, R91, R4 ;  /* 0x000000045b037221 */ /* 0x000fe20000010000 */
[----:B------:R-:W-:Y:S01]  /*91f0*/  F2FP.BF16.F32.PACK_AB R89, R90, R85 ;  /* 0x000000555a59723e */ /* 0x000fe200000010ff */
[----:B-1----:R-:W-:Y:S01]  /*9200*/  FADD.FTZ R9, R103, R80 ;  /* 0x0000005067097221 */ /* 0x002fe20000010000 */
[----:B------:R-:W-:Y:S01]  /*9210*/  F2FP.BF16.F32.PACK_AB R88, R99, R93 ;  /* 0x0000005d6358723e */ /* 0x000fe200000010ff */
[----:B------:R3:W-:Y:S01]  /*9220*/  STSM.16.M88.4 [R2+0x2bb00], R72 ;  /* 0x02bb004802007844 */ /* 0x0007e20000000200 */
[----:B------:R-:W-:Y:S01]  /*9230*/  F2FP.BF16.F32.PACK_AB R90, R103, R101 ;  /* 0x00000065675a723e */ /* 0x000fe200000010ff */
[C---:B------:R-:W-:Y:S01]  /*9240*/  FADD.FTZ R3, R94.reuse, R3 ;  /* 0x000000035e037221 */ /* 0x040fe20000010000 */
[----:B------:R-:W-:Y:S01]  /*9250*/  F2FP.BF16.F32.PACK_AB R91, R94, R91 ;  /* 0x0000005b5e5b723e */ /* 0x000fe200000010ff */
[----:B----4-:R-:W-:Y:S01]  /*9260*/  FADD.FTZ R4, R20, R9 ;  /* 0x0000000914047221 */ /* 0x010fe20000010000 */
[----:B0-----:R-:W-:Y:S01]  /*9270*/  F2FP.BF16.F32.PACK_AB R12, R21, R20 ;  /* 0x00000014150c723e */ /* 0x001fe200000010ff */
[----:B------:R-:W-:Y:S01]  /*9280*/  FADD.FTZ R76, R82, R3 ;  /* 0x00000003524c7221 */ /* 0x000fe20000010000 */
[----:B------:R-:W-:Y:S01]  /*9290*/  F2FP.BF16.F32.PACK_AB R13, R83, R82 ;  /* 0x00000052530d723e */ /* 0x000fe200000010ff */
[----:B------:R0:W-:Y:S01]  /*92a0*/  STSM.16.M88.4 [R2+0x2d300], R88 ;  /* 0x02d3005802007844 */ /* 0x0001e20000000200 */
[----:B------:R-:W-:Y:S01]  /*92b0*/  F2FP.BF16.F32.PACK_AB R14, R134, R111 ;  /* 0x0000006f860e723e */ /* 0x000fe200000010ff */
[----:B------:R-:W-:Y:S01]  /*92c0*/  FADD.FTZ R4, R21, R4 ;  /* 0x0000000415047221 */ /* 0x000fe20000010000 */
[----:B------:R-:W-:Y:S01]  /*92d0*/  F2FP.BF16.F32.PACK_AB R15, R87, R86 ;  /* 0x00000056570f723e */ /* 0x000fe200000010ff */
[----:B------:R-:W-:Y:S01]  /*92e0*/  FADD.FTZ R3, R83, R76 ;  /* 0x0000004c53037221 */ /* 0x000fe20000010000 */
[-C--:B------:R-:W-:Y:S01]  /*92f0*/  FMUL.FTZ R65, R65, R7.reuse ;  /* 0x0000000741417220 */ /* 0x080fe20000410000 */
[----:B------:R-:W-:Y:S01]  /*9300*/  FADD.FTZ R9, R111, R4 ;  /* 0x000000046f097221 */ /* 0x000fe20000010000 */
[----:B------:R-:W-:Y:S01]  /*9310*/  FMUL.FTZ R68, R68, R7 ;  /* 0x0000000744447220 */ /* 0x000fe20000410000 */
[----:B---3--:R-:W-:Y:S01]  /*9320*/  F2FP.BF16.F32.PACK_AB R72, R135, R100 ;  /* 0x000000648748723e */ /* 0x008fe200000010ff */
[----:B------:R0:W-:Y:S01]  /*9330*/  STSM.16.M88.4 [R2+0x2eb00], R12 ;  /* 0x02eb000c02007844 */ /* 0x0001e20000000200 */
[----:B------:R-:W-:Y:S01]  /*9340*/  F2FP.BF16.F32.PACK_AB R73, R98, R95 ;  /* 0x0000005f6249723e */ /* 0x000fe200000010ff */
[----:B------:R-:W-:Y:S01]  /*9350*/  FADD.FTZ R4, R86, R3 ;  /* 0x0000000356047221 */ /* 0x000fe20000010000 */
[----:B--2---:R-:W-:Y:S01]  /*9360*/  F2FP.BF16.F32.PACK_AB R74, R79, R102 ;  /* 0x000000664f4a723e */ /* 0x004fe200000010ff */
[----:B------:R-:W-:Y:S01]  /*9370*/  FADD.FTZ R9, R134, R9 ;  /* 0x0000000986097221 */ /* 0x000fe20000010000 */
[----:B------:R-:W-:Y:S01]  /*9380*/  F2FP.BF16.F32.PACK_AB R75, R10, R78 ;  /* 0x0000004e0a4b723e */ /* 0x000fe200000010ff */
[----:B------:R-:W-:Y:S01]  /*9390*/  FADD.FTZ R4, R87, R4 ;  /* 0x0000000457047221 */ /* 0x000fe20000010000 */
[----:B------:R-:W-:Y:S01]  /*93a0*/  FMUL.FTZ R69, R69, R7 ;  /* 0x0000000745457220 */ /* 0x000fe20000410000 */
        /* <DEDUP_REMOVED lines=44> */
.L_x_2075:
[----:B------:R-:W-:-:S13]  /*9670*/  ISETP.LE.AND P2, PT, RZ, UR7, PT ;  /* 0x00000007ff007c0c */ /* 0x000fda000bf43270 */
[----:B------:R-:W-:Y:S05]  /*9680*/  @!P2 BRA `(.L_x_2085) ;  /* 0x0000003400dca947 */ /* 0x000fea0003800000 */
[----:B------:R-:W-:Y:S01]  /*9690*/  IMAD.MOV.U32 R7, RZ, RZ, R5 ;  /* 0x000000ffff077224 */ /* 0x000fe200078e0005 */
[----:B------:R-:W-:Y:S01]  /*96a0*/  UMOV UR39, UR38 ;  /* 0x0000002600277c82 */ /* 0x000fe20008000000 */
[----:B------:R-:W-:Y:S01]  /*96b0*/  IMAD.MOV.U32 R9, RZ, RZ, R0 ;  /* 0x000000ffff097224 */ /* 0x000fe200078e0000 */
[----:B------:R-:W-:Y:S01]  /*96c0*/  UMOV UR6, UR36 ;  /* 0x0000002400067c82 */ /* 0x000fe20008000000 */
[----:B------:R-:W-:-:S05]  /*96d0*/  ULDC UR61, c[0x0][0x988] ;  /* 0x00026200003d7ab9 */ /* 0x000fca0000000800 */
.L_x_2094:
        /* <DEDUP_REMOVED lines=10> */
.L_x_2087:
[----:B------:R-:W-:Y:S01]  /*9780*/  ULEA UR4, UR36, UR37, 0x3 ;  /* 0x0000002524047291 */ /* 0x000fe2000f8e183f */
[----:B------:R-:W-:-:S05]  /*9790*/  IMAD.U32 R0, RZ, RZ, UR38 ;  /* 0x00000026ff007e24 */ /* 0x000fca000f8e00ff */
[----:B------:R-:W-:-:S04]  /*97a0*/  SHF.L.U32 R0, R0, 0x1f, RZ ;  /* 0x0000001f00007819 */ /* 0x000fc800000006ff */
[----:B------:R0:W1:Y:S01]  /*97b0*/  SYNCS.PHASECHK.TRANS64.TRYWAIT P2, [UR4+0x31c30], R0 ;  /* 0x031c3000ff0075a7 */ /* 0x0000620008040144 */
[----:B------:R-:W-:Y:S05]  /*97c0*/  @!P0 BRA `(.L_x_2088) ;  /* 0x0000000000048947 */ /* 0x000fea0003800000 */
[----:B------:R-:W-:Y:S01]  /*97d0*/  BPT.TRAP 0x1 ;  /* 0x000000040000795c */ /* 0x000fe20000300000 */
.L_x_2088:
[----:B-1----:R-:W-:Y:S05]  /*97e0*/  @P2 BRA `(.L_x_2086) ;  /* 0x0000000000082947 */ /* 0x002fea0003800000 */
[----:B------:R-:W1:Y:S02]  /*97f0*/  SYNCS.PHASECHK.TRANS64.TRYWAIT P2, [UR4+0x31c30], R0 ;  /* 0x031c3000ff0075a7 */ /* 0x000e640008040144 */
[----:B-1----:R-:W-:Y:S05]  /*9800*/  @!P2 BRA `(.L_x_2089) ;  /* 0x000000c40028a947 */ /* 0x002fea0003800000 */
.L_x_2086:
        /* <DEDUP_REMOVED lines=356> */
.L_x_2091:
[----:B------:R-:W-:Y:S01]  /*ae50*/  ULEA UR4, UR6, UR37, 0x3 ;  /* 0x0000002506047291 */ /* 0x000fe2000f8e183f */
[----:B------:R-:W-:-:S05]  /*ae60*/  IMAD.U32 R0, RZ, RZ, UR39 ;  /* 0x00000027ff007e24 */ /* 0x000fca000f8e00ff */
[----:B------:R-:W-:-:S04]  /*ae70*/  SHF.L.U32 R0, R0, 0x1f, RZ ;  /* 0x0000001f00007819 */ /* 0x000fc800000006ff */
[----:B------:R0:W1:Y:S01]  /*ae80*/  SYNCS.PHASECHK.TRANS64.TRYWAIT P2, [UR4+0x31c50], R0 ;  /* 0x031c5000ff0075a7 */ /* 0x0000620008040144 */
[----:B------:R-:W-:Y:S05]  /*ae90*/  @!P0 BRA `(.L_x_2092) ;  /* 0x0000000000048947 */ /* 0x000fea0003800000 */
[----:B------:R-:W-:Y:S01]  /*aea0*/  BPT.TRAP 0x1 ;  /* 0x000000040000795c */ /* 0x000fe20000300000 */
.L_x_2092:
[----:B-1----:R-:W-:Y:S05]  /*aeb0*/  @P2 BRA `(.L_x_2090) ;  /* 0x0000000000082947 */ /* 0x002fea0003800000 */
[----:B------:R-:W1:Y:S02]  /*aec0*/  SYNCS.PHASECHK.TRANS64.TRYWAIT P2, [UR4+0x31c50], R0 ;  /* 0x031c5000ff0075a7 */ /* 0x000e640008040144 */
[----:B-1----:R-:W-:Y:S05]  /*aed0*/  @!P2 BRA `(.L_x_2093) ;  /* 0x000000ac008ca947 */ /* 0x002fea0003800000 */
.L_x_2090:
        /* <DEDUP_REMOVED lines=11> */
[----:B------:R-:W-:Y:S01]  /*af90*/  UMOV UR39, UR38 ;  /* 0x0000002600277c82 */ /* 0x000fe20008000000 */
[----:B------:R-:W-:Y:S01]  /*afa0*/  ULOP3.LUT UR4, UR4, 0x2400000, URZ, 0xfc, !UPT ;  /* 0x0240000004047892 */ /* 0x000fe2000f8efc3f */
[----:B------:R-:W-:-:S03]  /*afb0*/  FMNMX.FTZ R0, R140, R5, !PT ;  /* 0x000000058c007209 */ /* 0x000fc60007810000 */
        /* <DEDUP_REMOVED lines=484> */
.L_x_2085:
[----:B------:R-:W-:Y:S06]  /*ce00*/  BAR.ARV 0x8, 0x200 ;  /* 0x0208000000007b1d */ /* 0x000fec0000002000 */
[----:B------:R-:W-:Y:S05]  /*ce10*/  @!P0 BRA `(.L_x_2095) ;  /* 0x0000000000048947 */ /* 0x000fea0003800000 */
[----:B------:R-:W-:Y:S01]  /*ce20*/  BPT.TRAP 0x1 ;  /* 0x000000040000795c */ /* 0x000fe20000300000 */
.L_x_2095:
[----:B------:R-:W-:Y:S01]  /*ce30*/  ULEA UR6, UR36, UR37, 0x3 ;  /* 0x0000002524067291 */ /* 0x000fe2000f8e183f */
[----:B------:R-:W-:-:S05]  /*ce40*/  IMAD.U32 R6, RZ, RZ, UR38 ;  /* 0x00000026ff067e24 */ /* 0x000fca000f8e00ff */
[----:B------:R-:W-:-:S04]  /*ce50*/  SHF.L.U32 R6, R6, 0x1f, RZ ;  /* 0x0000001f06067819 */ /* 0x000fc800000006ff */
[----:B------:R0:W1:Y:S01]  /*ce60*/  SYNCS.PHASECHK.TRANS64.TRYWAIT P2, [UR6+0x31c50], R6 ;  /* 0x031c5006ff0075a7 */ /* 0x0000620008040146 */
[----:B------:R-:W-:Y:S05]  /*ce70*/  @!P0 BRA `(.L_x_2096) ;  /* 0x0000000000048947 */ /* 0x000fea0003800000 */
[----:B------:R-:W-:Y:S01]  /*ce80*/  BPT.TRAP 0x1 ;  /* 0x000000040000795c */ /* 0x000fe20000300000 */
.L_x_2096:
[----:B-1----:R-:W-:Y:S05]  /*ce90*/  @P2 BRA `(.L_x_2097) ;  /* 0x0000000000082947 */ /* 0x002fea0003800000 */
[----:B------:R-:W1:Y:S02]  /*cea0*/  SYNCS.PHASECHK.TRANS64.TRYWAIT P0, [UR6+0x31c50], R6 ;  /* 0x031c5006ff0075a7 */ /* 0x000e640008000146 */
[----:B-1----:R-:W-:Y:S05]  /*ceb0*/  @!P0 BRA `(.L_x_2098) ;  /* 0x0000008c00ac8947 */ /* 0x002fea0003800000 */
.L_x_2097:
        /* <DEDUP_REMOVED lines=13> */
[----:B------:R-:W-:-:S03]  /*cf90*/  IMAD.MOV.U32 R16, RZ, RZ, -0x800000 ;  /* 0xff800000ff107424 */ /* 0x000fc600078e00ff */
        /* <DEDUP_REMOVED lines=32> */
[----:B------:R3:W4:Y:S01]  /*d1a0*/  @P0 MUFU.RCP R4, R11 ;  /* 0x0000000b00040308 */ /* 0x0007220000001000 */
[----:B0-----:R-:W-:-:S04]  /*d1b0*/  @P0 FMUL.FTZ R6, R6, 0.69314718246459960938 ;  /* 0x3f31721806060820 */ /* 0x001fc80000410000 */
[----:B------:R-:W-:Y:S01]  /*d1c0*/  @P0 FFMA.FTZ R16, R7, R0, R6 ;  /* 0x0000000007100223 */ /* 0x000fe20000010006 */
[----:B------:R-:W-:Y:S02]  /*d1d0*/  PLOP3.LUT P0, PT, PT, PT, PT, 0x8, 0x0 ;  /* 0x000000000000781c */ /* 0x000fe40003f0e170 */
[----:B------:R-:W2:Y:S01]  /*d1e0*/  @P2 MUFU.RCP R9, R12 ;  /* 0x0000000c00092308 */ /* 0x000ea20000001000 */
[----:B---3--:R-:W-:Y:S01]  /*d1f0*/  @P2 FMUL.FTZ R11, R13, 0.69314718246459960938 ;  /* 0x3f3172180d0b2820 */ /* 0x008fe20000410000 */
        /* <DEDUP_REMOVED lines=56> */
[-C--:B----4-:R-:W-:Y:S01]  /*d580*/  FMUL.FTZ R77, R24, R4.reuse ;  /* 0x00000004184d7220 */ /* 0x090fe20000410000 */
[-C--:B------:R-:W-:Y:S01]  /*d590*/  FMUL.FTZ R7, R29, R4.reuse ;  /* 0x000000041d077220 */ /* 0x080fe20000410000 */
        /* <DEDUP_REMOVED lines=45> */
[----:B0-----:R-:W-:-:S07]  /*d870*/  FMUL.FTZ R71, R71, R9 ;  /* 0x0000000947477220 */ /* 0x001fce0000410000 */
.L_x_2068:
[----:B------:R-:W0:Y:S08]  /*d880*/  S2UR UR4, SR_CgaCtaId ;  /* 0x00000000000479c3 */ /* 0x000e300000008800 */
[----:B------:R-:W-:Y:S06]  /*d890*/  BAR.SYNC.DEFER_BLOCKING 0x5, 0x200 ;  /* 0x0148000000007b1d */ /* 0x000fec0000010000 */
[----:B------:R-:W-:Y:S01]  /*d8a0*/  UMOV UR37, 0x400 ;  /* 0x0000040000257882 */ /* 0x000fe20000000000 */
[----:B------:R-:W-:Y:S01]  /*d8b0*/  BSSY B0, `(.L_x_2099) ;  /* 0x00001d5000007945 */ /* 0x000fe20003800000 */
[----:B0-----:R-:W-:-:S09]  /*d8c0*/  ULEA UR37, UR4, UR37, 0x18 ;  /* 0x0000002504257291 */ /* 0x001fd2000f8ec03f */
[----:B------:R-:W0:Y:S02]  /*d8d0*/  LDS.128 R32, [UR37+0x31cd0] ;  /* 0x031cd025ff207984 */ /* 0x000e240008000c00 */
[----:B0-----:R-:W-:Y:S02]  /*d8e0*/  R2UR UR5, R33 ;  /* 0x00000000210572ca */ /* 0x001fe400000e0000 */
[----:B------:R-:W-:Y:S01]  /*d8f0*/  R2UR UR6, R34 ;  /* 0x00000000220672ca */ /* 0x000fe200000e0000 */
[----:B------:R-:W-:Y:S06]  /*d900*/  BAR.ARV 0x4, 0x200 ;  /* 0x0108000000007b1d */ /* 0x000fec0000002000 */
[----:B------:R-:W-:Y:S08]  /*d910*/  @P0 BRA `(.L_x_2100) ;  /* 0x0000001000840947 */ /* 0x000ff00003800000 */
[----:B------:R-:W0:Y:S08]  /*d920*/  S2UR UR4, SR_SWINHI ;  /* 0x00000000000479c3 */ /* 0x000e300000002f00 */
[----:B------:R-:W-:Y:S01]  /*d930*/  BAR.SYNC.DEFER_BLOCKING 0x1, 0x180 ;  /* 0x0046000000007b1d */ /* 0x000fe20000010000 */
[----:B------:R-:W-:Y:S02]  /*d940*/  F2FP.BF16.F32.PACK_AB R6, R7, R6 ;  /* 0x000000060706723e */ /* 0x000fe400000010ff */
[----:B------:R-:W-:-:S02]  /*d950*/  F2FP.BF16.F32.PACK_AB R7, R12, R73 ;  /* 0x000000490c07723e */ /* 0x000fc400000010ff */
[----:B------:R-:W-:Y:S01]  /*d960*/  R2UR UR10, R149 ;  /* 0x00000000950a72ca */ /* 0x000fe200000e0000 */
[----:B------:R-:W-:Y:S01]  /*d970*/  ULDC.64 UR12, c[0x0][0x208] ;  /* 0x00008200000c7ab9 */ /* 0x000fe20000000a00 */
[----:B------:R-:W-:Y:S02]  /*d980*/  R2UR UR7, R144 ;  /* 0x00000000900772ca */ /* 0x000fe400000e0000 */
[----:B------:R-:W-:Y:S02]  /*d990*/  F2FP.BF16.F32.PACK_AB R27, R27, R62 ;  /* 0x0000003e1b1b723e */ /* 0x000fe400000010ff */
[----:B------:R-:W-:-:S09]  /*d9a0*/  R2UR UR14, R18 ;  /* 0x00000000120e72ca */ /* 0x000fd200000e0000 */
[----:B------:R-:W-:Y:S02]  /*d9b0*/  USHF.L.U64.HI UR11, UR7, 0x2, UR10 ;  /* 0x00000002070b7899 */ /* 0x000fe4000801020a */
[----:B------:R-:W-:Y:S01]  /*d9c0*/  USHF.L.U32 UR10, UR7, 0x2, URZ ;  /* 0x00000002070a7899 */ /* 0x000fe2000800063f */
[----:B------:R-:W-:Y:S01]  /*d9d0*/  UMOV UR8, UR37 ;  /* 0x0000002500087c82 */ /* 0x000fe20008000000 */
[----:B0-----:R-:W-:Y:S01]  /*d9e0*/  UMOV UR9, UR4 ;  /* 0x0000000400097c82 */ /* 0x001fe20008000000 */
[----:B------:R-:W-:Y:S02]  /*d9f0*/  IMAD.U32 R20, RZ, RZ, UR8 ;  /* 0x00000008ff147e24 */ /* 0x000fe4000f8e00ff */
[----:B------:R-:W-:Y:S01]  /*da00*/  IMAD.U32 R21, RZ, RZ, UR9 ;  /* 0x00000009ff157e24 */ /* 0x000fe2000f8e00ff */
[----:B------:R-:W-:Y:S02]  /*da10*/  ULDC.64 UR8, c[0x0][0xc00] ;  /* 0x0003000000087ab9 */ /* 0x000fe40000000a00 */
[----:B------:R-:W-:Y:S01]  /*da20*/  UISETP.NE.U32.AND UP0, UPT, UR8, URZ, UPT ;  /* 0x0000003f0800728c */ /* 0x000fe2000bf05070 */
[----:B------:R-:W-:Y:S01]  /*da30*/  IMAD.WIDE R4, R155, 0x2, R20 ;  /* 0x000000029b047825 */ /* 0x000fe200078e0214 */
[----:B------:R-:W-:-:S02]  /*da40*/  UIADD3 UR4, UP1, UR10, UR8, URZ ;  /* 0x000000080a047290 */ /* 0x000fc4000ff3e03f */
[----:B------:R-:W-:Y:S01]  /*da50*/  UISETP.NE.AND.EX UP0, UPT, UR9, URZ, UPT, UP0 ;  /* 0x0000003f0900728c */ /* 0x000fe2000bf05300 */
[C---:B------:R-:W-:Y:S01]  /*da60*/  LOP3.LUT R11, R4.reuse, 0x180, RZ, 0xc0, !PT ;  /* 0x00000180040b7812 */ /* 0x040fe200078ec0ff */
[----:B------:R-:W-:Y:S01]  /*da70*/  UIADD3.X UR7, UR11, UR9, URZ, UP1, !UPT ;  /* 0x000000090b077290 */ /* 0x000fe20008ffe43f */
[C---:B------:R-:W-:Y:S02]  /*da80*/  IADD3 R13, P0, R4.reuse, 0x6020, RZ ;  /* 0x00006020040d7810 */ /* 0x040fe40007f1e0ff */
[C---:B------:R-:W-:Y:S01]  /*da90*/  IADD3 R9, P1, R4.reuse, 0x6000, RZ ;  /* 0x0000600004097810 */ /* 0x040fe20007f3e0ff */
[----:B------:R-:W-:Y:S01]  /*daa0*/  ULDC.64 UR8, c[0x0][0xc08] ;  /* 0x0003020000087ab9 */ /* 0x000fe20000000a00 */
[----:B------:R-:W-:Y:S02]  /*dab0*/  SHF.R.U64 R11, R11, 0x3, RZ ;  /* 0x000000030b0b7819 */ /* 0x000fe400000012ff */
[C---:B------:R-:W-:Y:S02]  /*dac0*/  IADD3 R63, P2, R4.reuse, 0x3020, RZ ;  /* 0x00003020043f7810 */ /* 0x040fe40007f5e0ff */
[----:B------:R-:W-:-:S02]  /*dad0*/  IADD3 R33, P3, R4, 0x3000, RZ ;  /* 0x0000300004217810 */ /* 0x000fc40007f7e0ff */
[----:B------:R-:W-:Y:S01]  /*dae0*/  IADD3 R30, P4, R4, 0x20, RZ ;  /* 0x00000020041e7810 */ /* 0x000fe20007f9e0ff */
[--C-:B------:R-:W-:Y:S01]  /*daf0*/  IMAD.X R15, RZ, RZ, R5.reuse, P2 ;  /* 0x000000ffff0f7224 */ /* 0x100fe200010e0605 */
[----:B------:R-:W-:Y:S02]  /*db00*/  LOP3.LUT R8, R13, 0x180, RZ, 0xc0, !PT ;  /* 0x000001800d087812 */ /* 0x000fe400078ec0ff */
[----:B------:R-:W-:Y:S01]  /*db10*/  LOP3.LUT R10, R9, 0x180, RZ, 0xc0, !PT ;  /* 0x00000180090a7812 */ /* 0x000fe200078ec0ff */
[--C-:B------:R-:W-:Y:S01]  /*db20*/  IMAD.X R25, RZ, RZ, R5.reuse, P4 ;  /* 0x000000ffff197224 */ /* 0x100fe200020e0605 */
[----:B------:R-:W-:Y:S01]  /*db30*/  LOP3.LUT R4, R11, R4, RZ, 0x3c, !PT ;  /* 0x000000040b047212 */ /* 0x000fe200078e3cff */
[----:B------:R-:W-:Y:S01]  /*db40*/  IMAD.X R11, RZ, RZ, R5, P1 ;  /* 0x000000ffff0b7224 */ /* 0x000fe200008e0605 */
[----:B------:R-:W-:Y:S02]  /*db50*/  SHF.R.U64 R8, R8, 0x3, RZ ;  /* 0x0000000308087819 */ /* 0x000fe400000012ff */
[----:B------:R-:W-:-:S02]  /*db60*/  SHF.R.U64 R10, R10, 0x3, RZ ;  /* 0x000000030a0a7819 */ /* 0x000fc400000012ff */
[----:B------:R-:W-:Y:S02]  /*db70*/  MOV R28, R4 ;  /* 0x00000004001c7202 */ /* 0x000fe40000000f00 */
[----:B------:R-:W-:Y:S02]  /*db80*/  F2FP.BF16.F32.PACK_AB R4, R24, R77 ;  /* 0x0000004d1804723e */ /* 0x000fe400000010ff */
[----:B------:R-:W-:Y:S02]  /*db90*/  LOP3.LUT R24, R33, 0x180, RZ, 0xc0, !PT ;  /* 0x0000018021187812 */ /* 0x000fe400078ec0ff */
[----:B------:R-:W-:Y:S02]  /*dba0*/  LOP3.LUT R17, R30, 0x180, RZ, 0xc0, !PT ;  /* 0x000001801e117812 */ /* 0x000fe400078ec0ff */
[----:B------:R-:W-:Y:S01]  /*dbb0*/  LOP3.LUT R8, R8, R13, RZ, 0x3c, !PT ;  /* 0x0000000d08087212 */ /* 0x000fe200078e3cff */
[--C-:B------:R-:W-:Y:S01]  /*dbc0*/  IMAD.X R13, RZ, RZ, R5.reuse, P3 ;  /* 0x000000ffff0d7224 */ /* 0x100fe200018e0605 */
[----:B------:R-:W-:Y:S01]  /*dbd0*/  LOP3.LUT R10, R10, R9, RZ, 0x3c, !PT ;  /* 0x000000090a0a7212 */ /* 0x000fe200078e3cff */
[----:B------:R-:W-:Y:S01]  /*dbe0*/  IMAD.X R9, RZ, RZ, R5, P0 ;  /* 0x000000ffff097224 */ /* 0x000fe200000e0605 */
[----:B------:R-:W-:-:S02]  /*dbf0*/  F2FP.BF16.F32.PACK_AB R5, R14, R75 ;  /* 0x0000004b0e05723e */ /* 0x000fc400000010ff */
[----:B------:R-:W-:Y:S02]  /*dc00*/  SHF.R.U64 R24, R24, 0x3, RZ ;  /* 0x0000000318187819 */ /* 0x000fe400000012ff */
[----:B------:R-:W-:Y:S01]  /*dc10*/  LOP3.LUT R14, R63, 0x180, RZ, 0xc0, !PT ;  /* 0x000001803f0e7812 */ /* 0x000fe200078ec0ff */
[----:B------:R0:W-:Y:S01]  /*dc20*/  STSM.16.M88.4 [R28], R4 ;  /* 0x000000041c007844 */ /* 0x0001e20000000200 */
[----:B------:R-:W-:Y:S02]  /*dc30*/  SHF.R.U64 R17, R17, 0x3, RZ ;  /* 0x0000000311117819 */ /* 0x000fe400000012ff */
[----:B------:R-:W-:Y:S02]  /*dc40*/  LOP3.LUT R12, R24, R33, RZ, 0x3c, !PT ;  /* 0x00000021180c7212 */ /* 0x000fe400078e3cff */
[----:B------:R-:W-:Y:S02]  /*dc50*/  SHF.R.U64 R14, R14, 0x3, RZ ;  /* 0x000000030e0e7819 */ /* 0x000fe400000012ff */
[----:B------:R-:W-:-:S02]  /*dc60*/  LOP3.LUT R24, R17, R30, RZ, 0x3c, !PT ;  /* 0x0000001e11187212 */ /* 0x000fc400078e3cff */
[----:B------:R-:W-:Y:S02]  /*dc70*/  MOV R17, R8 ;  /* 0x0000000800117202 */ /* 0x000fe40000000f00 */
[----:B------:R-:W-:Y:S02]  /*dc80*/  MOV R30, R10 ;  /* 0x0000000a001e7202 */ /* 0x000fe40000000f00 */
[----:B------:R-:W-:Y:S02]  /*dc90*/  LOP3.LUT R14, R14, R63, RZ, 0x3c, !PT ;  /* 0x0000003f0e0e7212 */ /* 0x000fe400078e3cff */
[----:B------:R-:W-:Y:S01]  /*dca0*/  MOV R25, R24 ;  /* 0x0000001800197202 */ /* 0x000fe20000000f00 */
[----:B0-----:R-:W-:Y:S01]  /*dcb0*/  IMAD.U32 R28, RZ, RZ, UR4 ;  /* 0x00000004ff1c7e24 */ /* 0x001fe2000f8e00ff */
[----:B------:R-:W-:Y:S01]  /*dcc0*/  F2FP.BF16.F32.PACK_AB R8, R29, R0 ;  /* 0x000000001d08723e */ /* 0x000fe200000010ff */
[----:B------:R-:W-:Y:S01]  /*dcd0*/  IMAD.U32 R29, RZ, RZ, UR7 ;  /* 0x00000007ff1d7e24 */ /* 0x000fe2000f8e00ff */
[----:B------:R-:W-:-:S02]  /*dce0*/  F2FP.BF16.F32.PACK_AB R9, R26, R31 ;  /* 0x0000001f1a09723e */ /* 0x000fc400000010ff */
[----:B------:R-:W-:Y:S02]  /*dcf0*/  F2FP.BF16.F32.PACK_AB R10, R37, R36 ;  /* 0x00000024250a723e */ /* 0x000fe400000010ff */
[----:B------:R-:W-:Y:S02]  /*dd00*/  F2FP.BF16.F32.PACK_AB R11, R39, R38 ;  /* 0x00000026270b723e */ /* 0x000fe400000010ff */
[----:B------:R-:W-:Y:S02]  /*dd10*/  MOV R32, R14 ;  /* 0x0000000e00207202 */ /* 0x000fe40000000f00 */
[----:B------:R-:W-:Y:S01]  /*dd20*/  MOV R31, R12 ;  /* 0x0000000c001f7202 */ /* 0x000fe20000000f00 */
[----:B------:R0:W-:Y:S01]  /*dd30*/  STSM.16.M88.4 [R25], R8 ;  /* 0x0000000819007844 */ /* 0x0001e20000000200 */
[----:B------:R-:W-:Y:S02]  /*dd40*/  F2FP.BF16.F32.PACK_AB R4, R41, R40 ;  /* 0x000000282904723e */ /* 0x000fe400000010ff */
[----:B------:R-:W-:-:S02]  /*dd50*/  F2FP.BF16.F32.PACK_AB R5, R43, R42 ;  /* 0x0000002a2b05723e */ /* 0x000fc400000010ff */
[----:B------:R-:W-:Y:S01]  /*dd60*/  F2FP.BF16.F32.PACK_AB R6, R45, R44 ;  /* 0x0000002c2d06723e */ /* 0x000fe200000010ff */
[----:B------:R-:W1:Y:S01]  /*dd70*/  LDC R43, c[0x0][0xbe8] ;  /* 0x0002fa00ff2b7b82 */ /* 0x000e620000000800 */
[----:B------:R-:W-:Y:S02]  /*dd80*/  F2FP.BF16.F32.PACK_AB R7, R47, R46 ;  /* 0x0000002e2f07723e */ /* 0x000fe400000010ff */
[----:B------:R-:W-:Y:S02]  /*dd90*/  F2FP.BF16.F32.PACK_AB R12, R49, R48 ;  /* 0x00000030310c723e */ /* 0x000fe400000010ff */
[----:B------:R-:W-:Y:S01]  /*dda0*/  F2FP.BF16.F32.PACK_AB R13, R51, R50 ;  /* 0x00000032330d723e */ /* 0x000fe200000010ff */
[----:B------:R-:W-:Y:S01]  /*ddb0*/  STSM.16.M88.4 [R31], R4 ;  /* 0x000000041f007844 */ /* 0x000fe20000000200 */
[----:B------:R-:W-:Y:S02]  /*ddc0*/  F2FP.BF16.F32.PACK_AB R14, R53, R52 ;  /* 0x00000034350e723e */ /* 0x000fe400000010ff */
[----:B------:R-:W-:-:S02]  /*ddd0*/  F2FP.BF16.F32.PACK_AB R15, R55, R54 ;  /* 0x00000036370f723e */ /* 0x000fc400000010ff */
[----:B------:R-:W-:Y:S02]  /*dde0*/  F2FP.BF16.F32.PACK_AB R24, R57, R56 ;  /* 0x000000383918723e */ /* 0x000fe400000010ff */
[----:B0-----:R-:W-:Y:S01]  /*ddf0*/  F2FP.BF16.F32.PACK_AB R25, R59, R58 ;  /* 0x0000003a3b19723e */ /* 0x001fe200000010ff */
[----:B------:R-:W-:Y:S01]  /*de00*/  STSM.16.M88.4 [R32], R12 ;  /* 0x0000000c20007844 */ /* 0x000fe20000000200 */
[----:B------:R-:W-:Y:S02]  /*de10*/  F2FP.BF16.F32.PACK_AB R26, R61, R60 ;  /* 0x0000003c3d1a723e */ /* 0x000fe400000010ff */
[----:B------:R-:W-:Y:S02]  /*de20*/  F2FP.BF16.F32.PACK_AB R8, R65, R64 ;  /* 0x000000404108723e */ /* 0x000fe400000010ff */
[----:B------:R-:W-:Y:S01]  /*de30*/  F2FP.BF16.F32.PACK_AB R9, R67, R66 ;  /* 0x000000424309723e */ /* 0x000fe200000010ff */
[----:B------:R-:W-:Y:S01]  /*de40*/  STSM.16.M88.4 [R30], R24 ;  /* 0x000000181e007844 */ /* 0x000fe20000000200 */
[----:B------:R-:W-:-:S02]  /*de50*/  F2FP.BF16.F32.PACK_AB R10, R69, R68 ;  /* 0x00000044450a723e */ /* 0x000fc400000010ff */
[----:B------:R-:W-:Y:S02]  /*de60*/  F2FP.BF16.F32.PACK_AB R11, R71, R70 ;  /* 0x00000046470b723e */ /* 0x000fe400000010ff */
[----:B------:R-:W-:-:S03]  /*de70*/  PLOP3.LUT P0, PT, PT, PT, UP0, 0x80, 0x0 ;  /* 0x000000000000781c */ /* 0x000fc60003f0f008 */
[----:B------:R0:W-:Y:S01]  /*de80*/  STSM.16.M88.4 [R17], R8 ;  /* 0x0000000811007844 */ /* 0x0001e20000000200 */
[----:B------:R-:W-:Y:S09]  /*de90*/  BAR.SYNC.DEFER_BLOCKING 0x1, 0x180 ;  /* 0x0046000000007b1d */ /* 0x000ff20000010000 */
[----:B------:R-:W2:Y:S01]  /*dea0*/  @P0 LDG.E R0, desc[UR12][R28.64] ;  /* 0x0000000c1c000981 */ /* 0x000ea2000c1e1900 */
[----:B-1----:R-:W-:Y:S01]  /*deb0*/  ISETP.NE.AND P1, PT, R43, 0x1, PT ;  /* 0x000000012b00780c */ /* 0x002fe20003f25270 */
[----:B------:R-:W-:Y:S01]  /*dec0*/  UISETP.NE.U32.AND UP1, UPT, UR8, URZ, UPT ;  /* 0x0000003f0800728c */ /* 0x000fe2000bf25070 */
[----:B0-----:R-:W-:Y:S01]  /*ded0*/  VIADD R8, R22, UR14 ;  /* 0x0000000e16087c36 */ /* 0x001fe20008000000 */
[----:B------:R-:W-:Y:S01]  /*dee0*/  ULDC UR7, c[0x0][0xa88] ;  /* 0x0002a20000077ab9 */ /* 0x000fe20000000800 */
[----:B------:R-:W-:Y:S01]  /*def0*/  UMOV UR4, URZ ;  /* 0x0000003f00047c82 */ /* 0x000fe20008000000 */
[----:B------:R-:W-:-:S06]  /*df00*/  UISETP.NE.AND.EX UP1, UPT, UR9, URZ, UPT, UP1 ;  /* 0x0000003f0900728c */ /* 0x000fcc000bf25310 */
[----:B------:R-:W-:Y:S02]  /*df10*/  PLOP3.LUT P2, PT, PT, PT, UP1, 0x80, 0x0 ;  /* 0x000000000000781c */ /* 0x000fe40003f4f018 */
[----:B------:R-:W0:Y:S03]  /*df20*/  @P1 LDC R5, c[0x0][0xbec] ;  /* 0x0002fb00ff051b82 */ /* 0x000e260000000800 */
[----:B------:R-:W-:-:S04]  /*df30*/  @UP1 UIADD3 UR8, UP2, UR10, UR8, URZ ;  /* 0x000000080a081290 */ /* 0x000fc8000ff5e03f */
[----:B------:R-:W-:Y:S01]  /*df40*/  @UP1 UIADD3.X UR9, UR11, UR9, URZ, UP2, !UPT ;  /* 0x000000090b091290 */ /* 0x000fe200097fe43f */
[----:B------:R-:W1:Y:S01]  /*df50*/  @P1 LDC R6, c[0x0][0xbf0] ;  /* 0x0002fc00ff061b82 */ /* 0x000e620000000800 */
[----:B------:R-:W-:-:S04]  /*df60*/  IMAD.U32 R10, RZ, RZ, UR8 ;  /* 0x00000008ff0a7e24 */ /* 0x000fc8000f8e00ff */
[----:B------:R-:W-:Y:S01]  /*df70*/  IMAD.U32 R11, RZ, RZ, UR9 ;  /* 0x00000009ff0b7e24 */ /* 0x000fe2000f8e00ff */
[----:B--2---:R-:W-:Y:S01]  /*df80*/  @P0 R2UR UR4, R0 ;  /* 0x00000000000402ca */ /* 0x004fe200000e0000 */
[----:B------:R-:W-:-:S06]  /*df90*/  IMAD.U32 R0, RZ, RZ, UR7 ;  /* 0x00000007ff007e24 */ /* 0x000fcc000f8e00ff */
[----:B------:R2:W5:Y:S01]  /*dfa0*/  @P2 LDG.E R0, desc[UR12][R10.64] ;  /* 0x0000000c0a002981 */ /* 0x000562000c1e1900 */
[----:B01----:R-:W-:Y:S07]  /*dfb0*/  @P2 BRA `(.L_x_2101) ;  /* 0x0000000000142947 */ /* 0x003fee0003800000 */
[----:B------:R-:W-:Y:S05]  /*dfc0*/  @!P0 BRA `(.L_x_2101) ;  /* 0x0000000000108947 */ /* 0x000fea0003800000 */
[----:B------:R-:W-:Y:S02]  /*dfd0*/  ULDC.64 UR8, c[0x0][0x208] ;  /* 0x0000820000087ab9 */ /* 0x000fe40000000a00 */
[----:B------:R-:W3:Y:S04]  /*dfe0*/  LDG.E R7, desc[UR8][R28.64] ;  /* 0x000000081c077981 */ /* 0x000ee8000c1e1900 */
[----:B-----5:R-:W3:Y:S02]  /*dff0*/  LDG.E R0, desc[UR8][R28.64+0x4] ;  /* 0x000004081c007981 */ /* 0x020ee4000c1e1900 */
[----:B---3--:R-:W-:-:S07]  /*e000*/  IMAD.IADD R0, R0, 0x1, -R7 ;  /* 0x0000000100007824 */ /* 0x008fce00078e0a07 */
.L_x_2101:
[----:B------:R-:W-:Y:S01]  /*e010*/  R2UR UR18, R146 ;  /* 0x00000000921272ca */ /* 0x000fe200000e0000 */
[----:B------:R-:W-:Y:S01]  /*e020*/  ULDC.64 UR12, c[0x0][0xb90] ;  /* 0x0002e400000c7ab9 */ /* 0x000fe20000000a00 */
[----:B------:R-:W-:Y:S01]  /*e030*/  R2UR UR16, R149 ;  /* 0x00000000951072ca */ /* 0x000fe200000e0000 */
[----:B------:R-:W-:Y:S01]  /*e040*/  @P1 IMAD.HI.U32 R5, R8, R5, RZ ;  /* 0x0000000508051227 */ /* 0x000fe200078e00ff */
[----:B------:R-:W-:Y:S01]  /*e050*/  R2UR UR15, R144 ;  /* 0x00000000900f72ca */ /* 0x000fe200000e0000 */
[----:B------:R-:W-:Y:S01]  /*e060*/  USHF.R.S32.HI UR9, URZ, 0x1f, UR4 ;  /* 0x0000001f3f097899 */ /* 0x000fe20008011404 */
[----:B------:R-:W-:Y:S01]  /*e070*/  R2UR UR17, R18 ;  /* 0x00000000121172ca */ /* 0x000fe200000e0000 */
[----:B------:R-:W-:Y:S01]  /*e080*/  UMOV UR8, UR4 ;  /* 0x0000000400087c82 */ /* 0x000fe20008000000 */
[----:B------:R-:W-:Y:S01]  /*e090*/  IMAD.MOV.U32 R4, RZ, RZ, R8 ;  /* 0x000000ffff047224 */ /* 0x000fe200078e0008 */
[----:B------:R-:W-:Y:S01]  /*e0a0*/  @P1 SHF.R.U32.HI R4, RZ, R6, R5 ;  /* 0x00000006ff041219 */ /* 0x000fe20000011605 */
[----:B------:R-:W-:Y:S01]  /*e0b0*/  IMAD R5, R150, 0x20, R23 ;  /* 0x0000002096057824 */ /* 0x000fe200078e0217 */
[----:B------:R-:W-:Y:S01]  /*e0c0*/  ULDC.64 UR20, c[0x0][0x208] ;  /* 0x0000820000147ab9 */ /* 0x000fe20000000a00 */
[----:B-----5:R-:W-:Y:S01]  /*e0d0*/  IMAD R45, R0, R43, RZ ;  /* 0x0000002b002d7224 */ /* 0x020fe200078e02ff */
[----:B------:R-:W-:Y:S01]  /*e0e0*/  USHF.R.S32.HI UR14, URZ, 0x1f, UR18 ;  /* 0x0000001f3f0e7899 */ /* 0x000fe20008011412 */
[----:B------:R-:W-:Y:S01]  /*e0f0*/  IMAD.MOV R6, RZ, RZ, -R4 ;  /* 0x000000ffff067224 */ /* 0x000fe200078e0a04 */
[----:B------:R-:W-:Y:S01]  /*e100*/  UIMAD.WIDE.U32 UR10, UR18, UR12, UR8 ;  /* 0x0000000c120a72a5 */ /* 0x000fe2000f8e0008 */
[----:B------:R-:W-:Y:S01]  /*e110*/  IMAD.WIDE R20, R5, 0x2, R20 ;  /* 0x0000000205147825 */ /* 0x000fe200078e0214 */
[----:B------:R-:W-:Y:S01]  /*e120*/  UIMAD UR7, UR14, UR12, URZ ;  /* 0x0000000c0e0772a4 */ /* 0x000fe2000f8e023f */
[----:B------:R-:W0:Y:S01]  /*e130*/  @P1 LDC R17, c[0x0][0xbec] ;  /* 0x0002fb00ff111b82 */ /* 0x000e220000000800 */
[----:B------:R-:W-:Y:S01]  /*e140*/  USEL UR16, UR16, URZ, !UP0 ;  /* 0x0000003f10107287 */ /* 0x000fe2000c000000 */
[----:B------:R-:W-:Y:S01]  /*e150*/  IMAD R7, R43, R6, R8 ;  /* 0x000000062b077224 */ /* 0x000fe200078e0208 */
[----:B------:R-:W-:Y:S01]  /*e160*/  UIMAD UR7, UR18, UR13, UR7 ;  /* 0x0000000d120772a4 */ /* 0x000fe2000f8e0207 */
[C---:B------:R-:W-:Y:S01]  /*e170*/  IADD3 R9, P2, R20.reuse, 0x1800, RZ ;  /* 0x0000180014097810 */ /* 0x040fe20007f5e0ff */
[----:B------:R-:W-:Y:S01]  /*e180*/  USEL UR15, UR15, URZ, !UP0 ;  /* 0x0000003f0f0f7287 */ /* 0x000fe2000c000000 */
[----:B------:R-:W-:Y:S01]  /*e190*/  SHF.R.S32.HI R6, RZ, 0x1f, R4 ;  /* 0x0000001fff067819 */ /* 0x000fe20000011404 */
[----:B------:R-:W-:Y:S01]  /*e1a0*/  ULDC.64 UR12, c[0x0][0xb98] ;  /* 0x0002e600000c7ab9 */ /* 0x000fe20000000a00 */
[----:B------:R-:W-:Y:S01]  /*e1b0*/  UIADD3 UR11, UR11, UR7, URZ ;  /* 0x000000070b0b7290 */ /* 0x000fe2000fffe03f */
[----:B------:R-:W-:Y:S01]  /*e1c0*/  SHF.R.S32.HI R5, RZ, 0x1f, R7 ;  /* 0x0000001fff057819 */ /* 0x000fe20000011407 */
[----:B------:R-:W-:Y:S01]  /*e1d0*/  UIMAD UR7, UR16, UR12, URZ ;  /* 0x0000000c100772a4 */ /* 0x000fe2000f8e023f */
[----:B------:R-:W-:Y:S01]  /*e1e0*/  LOP3.LUT R8, R9, 0x180, RZ, 0xc0, !PT ;  /* 0x0000018009087812 */ /* 0x000fe200078ec0ff */
[----:B------:R-:W-:Y:S01]  /*e1f0*/  UIMAD.WIDE.U32 UR10, UR15, UR12, UR10 ;  /* 0x0000000c0f0a72a5 */ /* 0x000fe2000f8e000a */
[----:B------:R-:W-:Y:S01]  /*e200*/  IADD3 R29, P6, R20, 0x3000, RZ ;  /* 0x00003000141d7810 */ /* 0x000fe20007fde0ff */
[----:B------:R-:W-:Y:S01]  /*e210*/  UIMAD UR7, UR15, UR13, UR7 ;  /* 0x0000000d0f0772a4 */ /* 0x000fe2000f8e0207 */
[----:B------:R-:W-:-:S02]  /*e220*/  SHF.R.U64 R8, R8, 0x3, RZ ;  /* 0x0000000308087819 */ /* 0x000fc400000012ff */
[----:B------:R-:W-:Y:S01]  /*e230*/  ULDC.64 UR12, c[0x0][0xb88] ;  /* 0x0002e200000c7ab9 */ /* 0x000fe20000000a00 */
[----:B------:R-:W-:Y:S01]  /*e240*/  IADD3 R4, P0, R4, UR10, RZ ;  /* 0x0000000a04047c10 */ /* 0x000fe2000ff1e0ff */
[----:B--2---:R-:W-:Y:S01]  /*e250*/  IMAD R10, R5, UR12, RZ ;  /* 0x0000000c050a7c24 */ /* 0x004fe2000f8e02ff */
[C---:B------:R-:W-:Y:S01]  /*e260*/  IADD3 R13, P5, R20.reuse, 0x4800, RZ ;  /* 0x00004800140d7810 */ /* 0x040fe20007fbe0ff */
[----:B------:R-:W-:Y:S01]  /*e270*/  IMAD.U32 R11, RZ, RZ, UR7 ;  /* 0x00000007ff0b7e24 */ /* 0x000fe2000f8e00ff */
[----:B------:R-:W-:Y:S02]  /*e280*/  IADD3 R37, P4, R20, 0x6000, RZ ;  /* 0x0000600014257810 */ /* 0x000fe40007f9e0ff */
[----:B------:R-:W-:Y:S02]  /*e290*/  LOP3.LUT R28, R29, 0x180, RZ, 0xc0, !PT ;  /* 0x000001801d1c7812 */ /* 0x000fe400078ec0ff */
[----:B------:R-:W-:Y:S01]  /*e2a0*/  IADD3.X R5, R6, UR11, R11, P0, !PT ;  /* 0x0000000b06057c10 */ /* 0x000fe200087fe40b */
[----:B------:R-:W-:Y:S01]  /*e2b0*/  ULDC.64 UR10, c[0x0][0xb50] ;  /* 0x0002d400000a7ab9 */ /* 0x000fe20000000a00 */
[----:B------:R-:W-:Y:S01]  /*e2c0*/  LOP3.LUT R6, R8, R9, RZ, 0x3c, !PT ;  /* 0x0000000908067212 */ /* 0x000fe200078e3cff */
[----:B------:R-:W-:Y:S01]  /*e2d0*/  IMAD R9, R7, UR13, R10 ;  /* 0x0000000d07097c24 */ /* 0x000fe2000f8e020a */
[----:B------:R-:W-:Y:S01]  /*e2e0*/  LOP3.LUT R12, R13, 0x180, RZ, 0xc0, !PT ;  /* 0x000001800d0c7812 */ /* 0x000fe200078ec0ff */
[----:B------:R-:W-:Y:S01]  /*e2f0*/  IMAD.WIDE.U32 R4, R7, UR12, R4 ;  /* 0x0000000c07047c25 */ /* 0x000fe2000f8e0004 */
[----:B------:R-:W-:-:S02]  /*e300*/  LOP3.LUT R36, R37, 0x180, RZ, 0xc0, !PT ;  /* 0x0000018025247812 */ /* 0x000fc400078ec0ff */
[----:B------:R-:W-:Y:S01]  /*e310*/  SHF.R.U64 R28, R28, 0x3, RZ ;  /* 0x000000031c1c7819 */ /* 0x000fe200000012ff */
[----:B------:R-:W-:Y:S01]  /*e320*/  IMAD.IADD R5, R5, 0x1, R9 ;  /* 0x0000000105057824 */ /* 0x000fe200078e0209 */
[----:B------:R-:W-:Y:S01]  /*e330*/  LEA R8, P0, R4, UR10, 0x2 ;  /* 0x0000000a04087c11 */ /* 0x000fe2000f8010ff */
[----:B------:R-:W-:Y:S01]  /*e340*/  VIADD R10, R154, UR17 ;  /* 0x000000119a0a7c36 */ /* 0x000fe20008000000 */
[----:B------:R-:W-:Y:S01]  /*e350*/  LOP3.LUT R9, R20, 0x180, RZ, 0xc0, !PT ;  /* 0x0000018014097812 */ /* 0x000fe200078ec0ff */
[----:B------:R-:W-:Y:S01]  /*e360*/  IMAD.X R7, RZ, RZ, R21, P2 ;  /* 0x000000ffff077224 */ /* 0x000fe200010e0615 */
[----:B------:R-:W-:Y:S01]  /*e370*/  LEA.HI.X R4, R4, UR11, R5, 0x2, P0 ;  /* 0x0000000b04047c11 */ /* 0x000fe200080f1405 */
[----:B------:R-:W-:Y:S01]  /*e380*/  SHFL.IDX PT, R32, R8, RZ, 0x1c1f ;  /* 0x001c1fff08207589 */ /* 0x000fe200000e0000 */
[----:B------:R-:W-:Y:S01]  /*e390*/  LOP3.LUT P0, RZ, R152, 0x3, RZ, 0xc0, !PT ;  /* 0x0000000398ff7812 */ /* 0x000fe2000780c0ff */
[C---:B------:R-:W-:Y:S01]  /*e3a0*/  VIADD R0, R10.reuse, 0x8 ;  /* 0x000000080a007836 */ /* 0x040fe20000000000 */
[----:B------:R-:W-:Y:S01]  /*e3b0*/  SHF.R.U64 R9, R9, 0x3, RZ ;  /* 0x0000000309097819 */ /* 0x000fe200000012ff */
[----:B------:R-:W1:Y:S01]  /*e3c0*/  SHFL.IDX PT, R33, R4, RZ, 0x1c1f ;  /* 0x001c1fff04217589 */ /* 0x000e6200000e0000 */
[-C--:B------:R-:W-:Y:S01]  /*e3d0*/  ISETP.GE.OR P2, PT, R10, R45.reuse, P0 ;  /* 0x0000002d0a00720c */ /* 0x080fe20000746670 */
[----:B------:R-:W-:Y:S01]  /*e3e0*/  ULDC.64 UR10, c[0x0][0xaa0] ;  /* 0x0002a800000a7ab9 */ /* 0x000fe20000000a00 */
[----:B------:R-:W-:Y:S01]  /*e3f0*/  ISETP.GE.OR P0, PT, R0, R45, P0 ;  /* 0x0000002d0000720c */ /* 0x000fe20000706670 */
[----:B------:R-:W-:Y:S01]  /*e400*/  SHFL.IDX PT, R40, R8, 0x1, 0x1c1f ;  /* 0x003c1f0008287f89 */ /* 0x000fe200000e0000 */
[----:B------:R-:W-:-:S02]  /*e410*/  IADD3 R5, P3, R20, 0x7800, RZ ;  /* 0x0000780014057810 */ /* 0x000fc40007f7e0ff */
[----:B------:R-:W-:Y:S01]  /*e420*/  SHF.R.U64 R12, R12, 0x3, RZ ;  /* 0x000000030c0c7819 */ /* 0x000fe200000012ff */
[----:B------:R-:W2:Y:S01]  /*e430*/  SHFL.IDX PT, R41, R4, 0x1, 0x1c1f ;  /* 0x003c1f0004297f89 */ /* 0x000ea200000e0000 */
[----:B------:R-:W-:Y:S01]  /*e440*/  SHF.R.U64 R36, R36, 0x3, RZ ;  /* 0x0000000324247819 */ /* 0x000fe200000012ff */
[--C-:B------:R-:W-:Y:S01]  /*e450*/  IMAD.X R25, RZ, RZ, R21.reuse, P3 ;  /* 0x000000ffff197224 */ /* 0x100fe200018e0615 */
[----:B------:R-:W-:Y:S02]  /*e460*/  LOP3.LUT R20, R9, R20, RZ, 0x3c, !PT ;  /* 0x0000001409147212 */ /* 0x000fe400078e3cff */
[----:B------:R-:W-:Y:S01]  /*e470*/  LOP3.LUT R28, R28, R29, RZ, 0x3c, !PT ;  /* 0x0000001d1c1c7212 */ /* 0x000fe200078e3cff */
[--C-:B------:R-:W-:Y:S01]  /*e480*/  IMAD.X R29, RZ, RZ, R21.reuse, P6 ;  /* 0x000000ffff1d7224 */ /* 0x100fe200030e0615 */
[----:B------:R-:W-:Y:S01]  /*e490*/  LOP3.LUT R12, R12, R13, RZ, 0x3c, !PT ;  /* 0x0000000d0c0c7212 */ /* 0x000fe200078e3cff */
[--C-:B------:R-:W-:Y:S01]  /*e4a0*/  IMAD.X R13, RZ, RZ, R21.reuse, P5 ;  /* 0x000000ffff0d7224 */ /* 0x100fe200028e0615 */
[----:B------:R-:W-:Y:S01]  /*e4b0*/  LOP3.LUT R36, R36, R37, RZ, 0x3c, !PT ;  /* 0x0000002524247212 */ /* 0x000fe200078e3cff */
[----:B------:R-:W-:Y:S01]  /*e4c0*/  IMAD.X R37, RZ, RZ, R21, P4 ;  /* 0x000000ffff257224 */ /* 0x000fe200020e0615 */
[----:B------:R-:W-:Y:S01]  /*e4d0*/  LOP3.LUT R0, R5, 0x180, RZ, 0xc0, !PT ;  /* 0x0000018005007812 */ /* 0x000fe200078ec0ff */
[----:B-1----:R-:W-:Y:S03]  /*e4e0*/  @!P2 ST.E desc[UR20][R32.64], R16 ;  /* 0x000000102000a985 */ /* 0x002fe6000c101914 */
[----:B------:R-:W-:Y:S01]  /*e4f0*/  SHF.R.U64 R0, R0, 0x3, RZ ;  /* 0x0000000300007819 */ /* 0x000fe200000012ff */
[----:B------:R-:W-:-:S03]  /*e500*/  UIMAD UR7, UR9, UR10, URZ ;  /* 0x0000000a090772a4 */ /* 0x000fc6000f8e023f */
[----:B------:R-:W-:Y:S01]  /*e510*/  LOP3.LUT R24, R0, R5, RZ, 0x3c, !PT ;  /* 0x0000000500187212 */ /* 0x000fe200078e3cff */
[----:B--2---:R1:W-:Y:S04]  /*e520*/  @!P0 ST.E desc[UR20][R40.64], R3 ;  /* 0x0000000328008985 */ /* 0x0043e8000c101914 */
[----:B------:R2:W5:Y:S01]  /*e530*/  LD.E.128 R8, desc[UR20][R20.64] ;  /* 0x0000001414087980 */ /* 0x000562000c101d00 */
[----:B------:R-:W-:Y:S01]  /*e540*/  IMAD R0, R148, 0x60, R150 ;  /* 0x0000006094007824 */ /* 0x000fe200078e0296 */
[----:B------:R-:W-:Y:S02]  /*e550*/  UIMAD.WIDE.U32 UR8, UR4, UR10, URZ ;  /* 0x0000000a040872a5 */ /* 0x000fe4000f8e003f */
[----:B------:R-:W-:Y:S01]  /*e560*/  UIMAD UR7, UR4, UR11, UR7 ;  /* 0x0000000b040772a4 */ /* 0x000fe2000f8e0207 */
[----:B------:R-:W5:Y:S02]  /*e570*/  LD.E.128 R4, desc[UR20][R6.64] ;  /* 0x0000001406047980 */ /* 0x000f64000c101d00 */
[----:B------:R-:W-:-:S02]  /*e580*/  ULDC.64 UR10, c[0x0][0xae8] ;  /* 0x0002ba00000a7ab9 */ /* 0x000fc40000000a00 */
[----:B------:R-:W5:Y:S01]  /*e590*/  LD.E.128 R28, desc[UR20][R28.64] ;  /* 0x000000141c1c7980 */ /* 0x000f62000c101d00 */
[----:B--2---:R-:W2:Y:S01]  /*e5a0*/  @P1 LDC R21, c[0x0][0xbf0] ;  /* 0x0002fc00ff151b82 */ /* 0x004ea20000000800 */
[----:B------:R-:W-:Y:S01]  /*e5b0*/  VIADD R20, R0, UR17 ;  /* 0x0000001100147c36 */ /* 0x000fe20008000000 */
[----:B------:R-:W-:Y:S01]  /*e5c0*/  UIADD3 UR9, UR9, UR7, URZ ;  /* 0x0000000709097290 */ /* 0x000fe2000fffe03f */
[----:B------:R-:W5:Y:S01]  /*e5d0*/  LD.E.128 R12, desc[UR20][R12.64] ;  /* 0x000000140c0c7980 */ /* 0x000f62000c101d00 */
[----:B------:R-:W-:Y:S01]  /*e5e0*/  UIMAD UR4, UR14, UR10, URZ ;  /* 0x0000000a0e0472a4 */ /* 0x000fe2000f8e023f */
[----:B0-----:R-:W-:Y:S01]  /*e5f0*/  @P1 IMAD.HI.U32 R0, R20, R17, RZ ;  /* 0x0000001114001227 */ /* 0x001fe200078e00ff */
[----:B------:R-:W-:Y:S01]  /*e600*/  UIMAD.WIDE.U32 UR8, UR18, UR10, UR8 ;  /* 0x0000000a120872a5 */ /* 0x000fe2000f8e0008 */
[----:B------:R-:W5:Y:S01]  /*e610*/  LD.E.128 R36, desc[UR20][R36.64] ;  /* 0x0000001424247980 */ /* 0x000f62000c101d00 */
[----:B------:R-:W-:Y:S01]  /*e620*/  UIMAD UR4, UR18, UR11, UR4 ;  /* 0x0000000b120472a4 */ /* 0x000fe2000f8e0204 */
[----:B-1----:R-:W-:-:S02]  /*e630*/  IMAD.MOV.U32 R3, RZ, RZ, R20 ;  /* 0x000000ffff037224 */ /* 0x002fc400078e0014 */
[----:B------:R-:W-:Y:S01]  /*e640*/  ULDC.64 UR10, c[0x0][0xaf0] ;  /* 0x0002bc00000a7ab9 */ /* 0x000fe20000000a00 */
[----:B------:R-:W-:Y:S01]  /*e650*/  UIADD3 UR9, UR9, UR4, URZ ;  /* 0x0000000409097290 */ /* 0x000fe2000fffe03f */
[----:B------:R-:W5:Y:S01]  /*e660*/  LD.E.128 R24, desc[UR20][R24.64] ;  /* 0x0000001418187980 */ /* 0x000f62000c101d00 */
[----:B------:R-:W-:Y:S01]  /*e670*/  UIMAD UR4, UR16, UR10, URZ ;  /* 0x0000000a100472a4 */ /* 0x000fe2000f8e023f */
[----:B------:R-:W-:Y:S01]  /*e680*/  BSSY B1, `(.L_x_2102) ;  /* 0x0000035000017945 */ /* 0x000fe20003800000 */
[----:B------:R-:W-:Y:S01]  /*e690*/  UIMAD.WIDE.U32 UR8, UR15, UR10, UR8 ;  /* 0x0000000a0f0872a5 */ /* 0x000fe2000f8e0008 */
[----:B------:R-:W-:Y:S01]  /*e6a0*/  @!PT LDS RZ, [RZ] ;  /* 0x00000000fffff984 */ /* 0x000fe20000000800 */
[----:B------:R-:W-:Y:S01]  /*e6b0*/  @!PT LDS RZ, [RZ] ;  /* 0x00000000fffff984 */ /* 0x000fe20000000800 */
[----:B------:R-:W-:Y:S01]  /*e6c0*/  @!PT LDS RZ, [RZ] ;  /* 0x00000000fffff984 */ /* 0x000fe20000000800 */
[----:B------:R-:W-:Y:S01]  /*e6d0*/  @!PT LDS RZ, [RZ] ;  /* 0x00000000fffff984 */ /* 0x000fe20000000800 */
[----:B------:R0:W-:Y:S06]  /*e6e0*/  MEMBAR.ALL.CTA ;  /* 0x0000000000007992 */ /* 0x0001ec0000008000 */
[----:B0-----:R-:W0:Y:S01]  /*e6f0*/  FENCE.VIEW.ASYNC.S ;  /* 0x00000000000073c6 */ /* 0x001e220000000000 */
[----:B------:R-:W-:Y:S01]  /*e700*/  UIMAD UR4, UR15, UR11, UR4 ;  /* 0x0000000b0f0472a4 */ /* 0x000fe2000f8e0204 */
[----:B------:R-:W-:-:S02]  /*e710*/  SHF.R.S32.HI R34, RZ, 0x1f, R145 ;  /* 0x0000001fff227819 */ /* 0x000fc40000011491 */
[----:B------:R-:W-:Y:S01]  /*e720*/  ULDC.64 UR10, c[0x0][0xae0] ;  /* 0x0002b800000a7ab9 */ /* 0x000fe20000000a00 */
[----:B------:R-:W-:Y:S02]  /*e730*/  UIADD3 UR4, UR9, UR4, URZ ;  /* 0x0000000409047290 */ /* 0x000fe4000fffe03f */
[----:B------:R-:W-:Y:S01]  /*e740*/  IMAD.U32 R17, RZ, RZ, UR9 ;  /* 0x00000009ff117e24 */ /* 0x000fe2000f8e00ff */
[----:B--2---:R-:W-:Y:S01]  /*e750*/  @P1 SHF.R.U32.HI R3, RZ, R21, R0 ;  /* 0x00000015ff031219 */ /* 0x004fe20000011600 */
[----:B------:R-:W-:Y:S01]  /*e760*/  IMAD.U32 R16, RZ, RZ, UR8 ;  /* 0x00000008ff107e24 */ /* 0x000fe2000f8e00ff */
[----:B------:R-:W-:Y:S02]  /*e770*/  ULDC.64 UR8, c[0x0][0xad8] ;  /* 0x0002b60000087ab9 */ /* 0x000fe40000000a00 */
[--C-:B------:R-:W-:Y:S01]  /*e780*/  SHF.R.S32.HI R0, RZ, 0x1f, R3.reuse ;  /* 0x0000001fff007819 */ /* 0x100fe20000011403 */
[----:B------:R-:W-:Y:S02]  /*e790*/  IMAD.MOV R18, RZ, RZ, -R3 ;  /* 0x000000ffff127224 */ /* 0x000fe400078e0a03 */
[----:B------:R-:W-:Y:S01]  /*e7a0*/  IMAD.U32 R17, RZ, RZ, UR4 ;  /* 0x00000004ff117e24 */ /* 0x000fe2000f8e00ff */
[----:B------:R-:W-:Y:S01]  /*e7b0*/  UIADD3 UR4, UR37, 0x31c20, URZ ;  /* 0x00031c2025047890 */ /* 0x000fe2000fffe03f */
[----:B------:R-:W-:-:S02]  /*e7c0*/  IMAD R0, R0, UR10, RZ ;  /* 0x0000000a00007c24 */ /* 0x000fc4000f8e02ff */
[----:B------:R-:W-:Y:S01]  /*e7d0*/  IMAD R21, R43, R18, R20 ;  /* 0x000000122b157224 */ /* 0x000fe200078e0214 */
[----:B------:R-:W-:Y:S01]  /*e7e0*/  UPRMT UR4, URZ, 0x654, UR4 ;  /* 0x000006543f047896 */ /* 0x000fe20008000004 */
[C---:B------:R-:W-:Y:S02]  /*e7f0*/  IMAD R33, R3.reuse, UR11, R0 ;  /* 0x0000000b03217c24 */ /* 0x040fe4000f8e0200 */
[----:B------:R-:W-:Y:S01]  /*e800*/  IMAD.WIDE.U32 R16, R3, UR10, R16 ;  /* 0x0000000a03107c25 */ /* 0x000fe2000f8e0010 */
[----:B------:R-:W-:-:S03]  /*e810*/  SHF.R.S32.HI R0, RZ, 0x1f, R21 ;  /* 0x0000001fff007819 */ /* 0x000fc60000011415 */
[----:B------:R-:W-:Y:S02]  /*e820*/  IMAD.IADD R17, R17, 0x1, R33 ;  /* 0x0000000111117824 */ /* 0x000fe400078e0221 */
[----:B------:R-:W-:Y:S01]  /*e830*/  IMAD R0, R0, UR8, RZ ;  /* 0x0000000800007c24 */ /* 0x000fe2000f8e02ff */
[----:B0-----:R-:W-:Y:S01]  /*e840*/  SYNCS.ARRIVE.TRANS64.RED.A1T0 RZ, [UR4], RZ ;  /* 0x000000ffffff79a7 */ /* 0x001fe20008100404 */
[----:B------:R-:W-:-:S04]  /*e850*/  IMAD.WIDE.U32 R16, R21, UR8, R16 ;  /* 0x0000000815107c25 */ /* 0x000fc8000f8e0010 */
[----:B------:R-:W-:Y:S01]  /*e860*/  IMAD R3, R21, UR9, R0 ;  /* 0x0000000915037c24 */ /* 0x000fe2000f8e0200 */
[----:B------:R-:W-:Y:S01]  /*e870*/  ULDC.64 UR8, c[0x0][0xa80] ;  /* 0x0002a00000087ab9 */ /* 0x000fe20000000a00 */
[----:B------:R-:W-:Y:S01]  /*e880*/  VIADD R0, R150, UR17 ;  /* 0x0000001196007c36 */ /* 0x000fe20008000000 */
[----:B------:R-:W-:Y:S01]  /*e890*/  LEA R18, P1, R16, UR8, 0x1 ;  /* 0x0000000810127c11 */ /* 0x000fe2000f8208ff */
[----:B------:R-:W-:-:S03]  /*e8a0*/  IMAD.IADD R3, R17, 0x1, R3 ;  /* 0x0000000111037824 */ /* 0x000fc600078e0203 */
[----:B------:R-:W-:Y:S01]  /*e8b0*/  ISETP.GE.AND P0, PT, R0, R45, PT ;  /* 0x0000002d0000720c */ /* 0x000fe20003f06270 */
[----:B------:R0:W1:Y:S01]  /*e8c0*/  SHFL.IDX PT, R20, R18, RZ, 0x1c1f ;  /* 0x001c1fff12147589 */ /* 0x00006200000e0000 */
[----:B------:R-:W-:-:S05]  /*e8d0*/  LEA.HI.X R3, R16, UR9, R3, 0x1, P1 ;  /* 0x0000000910037c11 */ /* 0x000fca00088f0c03 */
[----:B------:R0:W2:Y:S06]  /*e8e0*/  SHFL.IDX PT, R21, R3, RZ, 0x1c1f ;  /* 0x001c1fff03157589 */ /* 0x0000ac00000e0000 */
[----:B------:R-:W-:Y:S05]  /*e8f0*/  @P0 BRA `(.L_x_2103) ;  /* 0x0000000000340947 */ /* 0x000fea0003800000 */
[----:B------:R-:W-:Y:S01]  /*e900*/  ULDC UR4, c[0x0][0xac8] ;  /* 0x0002b20000047ab9 */ /* 0x000fe20000000800 */
[----:B------:R-:W-:Y:S01]  /*e910*/  ULDC.64 UR8, c[0x0][0x208] ;  /* 0x0000820000087ab9 */ /* 0x000fe20000000a00 */
[----:B------:R-:W-:Y:S02]  /*e920*/  ISETP.GE.AND P1, PT, R145, UR4, PT ;  /* 0x0000000491007c0c */ /* 0x000fe4000bf26270 */
[----:B------:R-:W-:Y:S02]  /*e930*/  ISETP.GE.AND P2, PT, R147, UR4, PT ;  /* 0x0000000493007c0c */ /* 0x000fe4000bf46270 */
[----:B------:R-:W-:-:S09]  /*e940*/  ISETP.GE.AND P0, PT, R23, UR4, PT ;  /* 0x0000000417007c0c */ /* 0x000fd2000bf06270 */
[-C--:B-1----:R-:W-:Y:S02]  /*e950*/  @!P1 LEA R32, P3, R145, R20.reuse, 0x1 ;  /* 0x0000001491209211 */ /* 0x082fe400078608ff */
[----:B------:R-:W-:Y:S02]  /*e960*/  @!P2 LEA R40, P4, R147, R20, 0x1 ;  /* 0x000000149328a211 */ /* 0x000fe400078808ff */
[----:B--2---:R-:W-:Y:S01]  /*e970*/  @!P0 IMAD.WIDE R16, R23, 0x2, R20 ;  /* 0x0000000217108825 */ /* 0x004fe200078e0214 */
[-C--:B------:R-:W-:Y:S02]  /*e980*/  @!P1 LEA.HI.X R33, R145, R21.reuse, R34, 0x1, P3 ;  /* 0x0000001591219211 */ /* 0x080fe400018f0c22 */
[----:B------:R-:W-:Y:S02]  /*e990*/  @!P2 LEA.HI.X R41, R147, R21, R157, 0x1, P4 ;  /* 0x000000159329a211 */ /* 0x000fe400020f0c9d */
[----:B-----5:R3:W-:Y:S04]  /*e9a0*/  @!P0 ST.E.128 desc[UR8][R16.64], R8 ;  /* 0x0000000810008985 */ /* 0x0207e8000c101d08 */
[----:B------:R3:W-:Y:S04]  /*e9b0*/  @!P1 ST.E.128 desc[UR8][R32.64], R28 ;  /* 0x0000001c20009985 */ /* 0x0007e8000c101d08 */
[----:B------:R3:W-:Y:S02]  /*e9c0*/  @!P2 ST.E.128 desc[UR8][R40.64], R36 ;  /* 0x000000242800a985 */ /* 0x0007e4000c101d08 */
.L_x_2103:
[----:B------:R-:W-:Y:S05]  /*e9d0*/  BSYNC B1 ;  /* 0x0000000000017941 */ /* 0x000fea0003800000 */
.L_x_2102:
[----:B------:R-:W-:Y:S01]  /*e9e0*/  VIADD R0, R0, 0x60 ;  /* 0x0000006000007836 */ /* 0x000fe20000000000 */
[----:B---3-5:R3:W4:Y:S04]  /*e9f0*/  SHFL.IDX PT, R11, R3, 0x1, 0x1c1f ;  /* 0x003c1f00030b7f89 */ /* 0x02872800000e0000 */
[----:B------:R-:W-:Y:S01]  /*ea00*/  ISETP.GE.AND P0, PT, R0, R45, PT ;  /* 0x0000002d0000720c */ /* 0x000fe20003f06270 */
[----:B------:R3:W0:-:S12]  /*ea10*/  SHFL.IDX PT, R10, R18, 0x1, 0x1c1f ;  /* 0x003c1f00120a7f89 */ /* 0x00061800000e0000 */
[----:B---3--:R-:W-:Y:S05]  /*ea20*/  @P0 BRA `(.L_x_2104) ;  /* 0x0000000800f40947 */ /* 0x008fea0003800000 */
[----:B------:R-:W-:Y:S01]  /*ea30*/  ULDC UR4, c[0x0][0xac8] ;  /* 0x0002b20000047ab9 */ /* 0x000fe20000000800 */
[----:B------:R-:W-:Y:S01]  /*ea40*/  ULDC.64 UR8, c[0x0][0x208] ;  /* 0x0000820000087ab9 */ /* 0x000fe20000000a00 */
        /* <DEDUP_REMOVED lines=9> */
[----:B0-----:R-:W-:Y:S01]  /*eae0*/  LEA R4, P0, R147, R10, 0x1 ;  /* 0x0000000a93047211 */ /* 0x001fe200078008ff */
[----:B------:R-:W-:-:S03]  /*eaf0*/  ULDC.64 UR8, c[0x0][0x208] ;  /* 0x0000820000087ab9 */ /* 0x000fc60000000a00 */
[----:B------:R-:W-:-:S05]  /*eb00*/  LEA.HI.X R5, R147, R11, R157, 0x1, P0 ;  /* 0x0000000b93057211 */ /* 0x000fca00000f0c9d */
[----:B------:R0:W-:Y:S01]  /*eb10*/  ST.E.128 desc[UR8][R4.64], R24 ;  /* 0x0000001804007985 */ /* 0x0001e2000c101d08 */
[----:B------:R-:W-:Y:S05]  /*eb20*/  BRA `(.L_x_2104) ;  /* 0x0000000800b47947 */ /* 0x000fea0003800000 */
.L_x_2100:
[----:B------:R-:W-:Y:S01]  /*eb30*/  ULDC.64 UR8, c[0x0][0xc00] ;  /* 0x0003000000087ab9 */ /* 0x000fe20000000a00 */
[----:B------:R-:W-:Y:S01]  /*eb40*/  R2UR UR4, R144 ;  /* 0x00000000900472ca */ /* 0x000fe200000e0000 */
[----:B------:R-:W-:Y:S01]  /*eb50*/  UISETP.NE.U32.AND UP0, UPT, UR8, URZ, UPT ;  /* 0x0000003f0800728c */ /* 0x000fe2000bf05070 */
[----:B------:R-:W0:Y:S01]  /*eb60*/  LDC R11, c[0x0][0xbe8] ;  /* 0x0002fa00ff0b7b82 */ /* 0x000e220000000800 */
[----:B------:R-:W-:Y:S01]  /*eb70*/  ULDC.64 UR10, c[0x0][0x208] ;  /* 0x00008200000a7ab9 */ /* 0x000fe20000000a00 */
[----:B------:R-:W-:Y:S01]  /*eb80*/  R2UR UR7, R146 ;  /* 0x00000000920772ca */ /* 0x000fe200000e0000 */
[----:B------:R-:W-:-:S03]  /*eb90*/  UISETP.NE.AND.EX UP0, UPT, UR9, URZ, UPT, UP0 ;  /* 0x0000003f0900728c */ /* 0x000fc6000bf05300 */
[----:B------:R-:W-:-:S03]  /*eba0*/  ULDC.64 UR8, c[0x0][0xc00] ;  /* 0x0003000000087ab9 */ /* 0x000fc60000000a00 */
[----:B------:R-:W-:Y:S02]  /*ebb0*/  PLOP3.LUT P2, PT, PT, PT, UP0, 0x80, 0x0 ;  /* 0x000000000000781c */ /* 0x000fe40003f4f008 */
[----:B------:R-:W-:-:S06]  /*ebc0*/  UIMAD.WIDE UR8, UR4, 0x4, UR8 ;  /* 0x00000004040878a5 */ /* 0x000fcc000f8e0208 */
[----:B------:R-:W-:Y:S02]  /*ebd0*/  IMAD.U32 R4, RZ, RZ, UR8 ;  /* 0x00000008ff047e24 */ /* 0x000fe4000f8e00ff */
[----:B------:R-:W-:Y:S01]  /*ebe0*/  IMAD.U32 R5, RZ, RZ, UR9 ;  /* 0x00000009ff057e24 */ /* 0x000fe2000f8e00ff */
[----:B------:R-:W-:-:S04]  /*ebf0*/  ULDC.64 UR8, c[0x0][0xc08] ;  /* 0x0003020000087ab9 */ /* 0x000fc80000000a00 */
[----:B------:R-:W2:Y:S01]  /*ec00*/  @P2 LDG.E R3, desc[UR10][R4.64] ;  /* 0x0000000a04032981 */ /* 0x000ea2000c1e1900 */
[----:B------:R-:W-:Y:S01]  /*ec10*/  UISETP.NE.U32.AND UP1, UPT, UR8, URZ, UPT ;  /* 0x0000003f0800728c */ /* 0x000fe2000bf25070 */
[----:B------:R-:W1:Y:S03]  /*ec20*/  S2R R8, SR_TID.X ;  /* 0x0000000000087919 */ /* 0x000e660000002100 */
[----:B------:R-:W-:Y:S01]  /*ec30*/  UISETP.NE.AND.EX UP1, UPT, UR9, URZ, UPT, UP1 ;  /* 0x0000003f0900728c */ /* 0x000fe2000bf25310 */
[----:B0-----:R-:W-:-:S05]  /*ec40*/  ISETP.NE.AND P0, PT, R11, 0x1, PT ;  /* 0x000000010b00780c */ /* 0x001fca0003f05270 */
[----:B------:R-:W-:-:S05]  /*ec50*/  PLOP3.LUT P3, PT, PT, PT, UP1, 0x80, 0x0 ;  /* 0x000000000000781c */ /* 0x000fca0003f6f018 */
[----:B------:R-:W-:Y:S02]  /*ec60*/  @UP1 ULDC.64 UR8, c[0x0][0xc08] ;  /* 0x0003020000081ab9 */ /* 0x000fe40000000a00 */
[----:B------:R-:W-:Y:S01]  /*ec70*/  @UP1 UIMAD.WIDE UR8, UR4, 0x4, UR8 ;  /* 0x00000004040818a5 */ /* 0x000fe2000f8e0208 */
[----:B------:R-:W0:Y:S02]  /*ec80*/  @P0 LDC R9, c[0x0][0xbec] ;  /* 0x0002fb00ff090b82 */ /* 0x000e240000000800 */
[----:B------:R-:W-:Y:S02]  /*ec90*/  ULDC UR4, c[0x0][0xa88] ;  /* 0x0002a20000047ab9 */ /* 0x000fe40000000800 */
[----:B------:R-:W-:Y:S01]  /*eca0*/  IMAD.U32 R0, RZ, RZ, UR4 ;  /* 0x00000004ff007e24 */ /* 0x000fe2000f8e00ff */
[----:B------:R-:W-:Y:S01]  /*ecb0*/  UMOV UR4, URZ ;  /* 0x0000003f00047c82 */ /* 0x000fe20008000000 */
[----:B------:R-:W-:Y:S02]  /*ecc0*/  IMAD.U32 R6, RZ, RZ, UR8 ;  /* 0x00000008ff067e24 */ /* 0x000fe4000f8e00ff */
[----:B------:R-:W-:-:S05]  /*ecd0*/  IMAD.U32 R7, RZ, RZ, UR9 ;  /* 0x00000009ff077e24 */ /* 0x000fca000f8e00ff */
[----:B------:R3:W5:Y:S01]  /*ece0*/  @P3 LDG.E R0, desc[UR10][R6.64] ;  /* 0x0000000a06003981 */ /* 0x000762000c1e1900 */
[----:B------:R-:W-:Y:S01]  /*ecf0*/  USHF.R.S32.HI UR11, URZ, 0x1f, UR7 ;  /* 0x0000001f3f0b7899 */ /* 0x000fe20008011407 */
[----:B-1----:R-:W-:-:S05]  /*ed00*/  VIADD R8, R8, 0xffffff80 ;  /* 0xffffff8008087836 */ /* 0x002fca0000000000 */
[----:B------:R-:W-:Y:S02]  /*ed10*/  ISETP.GE.AND P1, PT, R8, 0xc0, PT ;  /* 0x000000c00800780c */ /* 0x000fe40003f26270 */
[----:B--2---:R-:W-:-:S13]  /*ed20*/  @P2 R2UR UR4, R3 ;  /* 0x00000000030422ca */ /* 0x004fda00000e0000 */
[----:B------:R-:W-:Y:S01]  /*ed30*/  USHF.R.S32.HI UR10, URZ, 0x1f, UR4 ;  /* 0x0000001f3f0a7899 */ /* 0x000fe20008011404 */
[----:B0--3--:R-:W-:Y:S11]  /*ed40*/  @P3 BRA `(.L_x_2105) ;  /* 0x0000000000143947 */ /* 0x009ff60003800000 */
[----:B------:R-:W-:Y:S05]  /*ed50*/  @!P2 BRA `(.L_x_2105) ;  /* 0x000000000010a947 */ /* 0x000fea0003800000 */
[----:B------:R-:W-:Y:S02]  /*ed60*/  ULDC.64 UR8, c[0x0][0x208] ;  /* 0x0000820000087ab9 */ /* 0x000fe40000000a00 */
[----:B------:R-:W2:Y:S04]  /*ed70*/  LDG.E R3, desc[UR8][R4.64] ;  /* 0x0000000804037981 */ /* 0x000ea8000c1e1900 */
[----:B-----5:R-:W2:Y:S02]  /*ed80*/  LDG.E R0, desc[UR8][R4.64+0x4] ;  /* 0x0000040804007981 */ /* 0x020ea4000c1e1900 */
[----:B--2---:R-:W-:-:S07]  /*ed90*/  IMAD.IADD R0, R0, 0x1, -R3 ;  /* 0x0000000100007824 */ /* 0x004fce00078e0a03 */
.L_x_2105:
[----:B------:R-:W-:Y:S01]  /*eda0*/  R2UR UR8, R144 ;  /* 0x00000000900872ca */ /* 0x000fe200000e0000 */
[----:B------:R-:W-:Y:S01]  /*edb0*/  BSSY B1, `(.L_x_2106) ;  /* 0x0000031000017945 */ /* 0x000fe20003800000 */
[----:B------:R-:W-:-:S11]  /*edc0*/  R2UR UR7, R149 ;  /* 0x00000000950772ca */ /* 0x000fd600000e0000 */
[----:B------:R-:W-:Y:S02]  /*edd0*/  USEL UR12, UR8, URZ, !UP0 ;  /* 0x0000003f080c7287 */ /* 0x000fe4000c000000 */
[----:B------:R-:W-:Y:S01]  /*ede0*/  USEL UR13, UR7, URZ, !UP0 ;  /* 0x0000003f070d7287 */ /* 0x000fe2000c000000 */
[----:B------:R-:W-:Y:S11]  /*edf0*/  @P1 BRA `(.L_x_2107) ;  /* 0x0000000000b01947 */ /* 0x000ff60003800000 */
[----:B------:R-:W0:Y:S01]  /*ee00*/  S2R R4, SR_TID.X ;  /* 0x0000000000047919 */ /* 0x000e220000002100 */
[----:B------:R-:W1:Y:S01]  /*ee10*/  LDC R5, c[0x0][0xbe8] ;  /* 0x0002fa00ff057b82 */ /* 0x000e620000000800 */
[----:B------:R-:W-:-:S13]  /*ee20*/  R2UR UR7, R18 ;  /* 0x00000000120772ca */ /* 0x000fda00000e0000 */
[----:B------:R-:W-:Y:S02]  /*ee30*/  IMAD.U32 R6, RZ, RZ, UR7 ;  /* 0x00000007ff067e24 */ /* 0x000fe4000f8e00ff */
[----:B-1---5:R-:W-:-:S03]  /*ee40*/  IMAD R3, R0, R5, RZ ;  /* 0x0000000500037224 */ /* 0x022fc600078e02ff */
[----:B0-----:R-:W-:-:S04]  /*ee50*/  IADD3 R6, R6, -0x80, R4 ;  /* 0xffffff8006067810 */ /* 0x001fc80007ffe004 */
[----:B------:R-:W-:-:S13]  /*ee60*/  ISETP.GE.AND P1, PT, R6, R3, PT ;  /* 0x000000030600720c */ /* 0x000fda0003f26270 */
[----:B------:R-:W-:Y:S05]  /*ee70*/  @P1 BRA `(.L_x_2107) ;  /* 0x0000000000901947 */ /* 0x000fea0003800000 */
[----:B------:R-:W-:Y:S01]  /*ee80*/  ISETP.NE.AND P1, PT, R5, 0x1, PT ;  /* 0x000000010500780c */ /* 0x000fe20003f25270 */
[----:B------:R-:W-:Y:S01]  /*ee90*/  ULDC.64 UR14, c[0x0][0xb90] ;  /* 0x0002e400000e7ab9 */ /* 0x000fe20000000a00 */
[----:B------:R-:W-:Y:S01]  /*eea0*/  R2UR UR16, R146 ;  /* 0x00000000921072ca */ /* 0x000fe200000e0000 */
[----:B------:R-:W-:Y:S01]  /*eeb0*/  UIMAD UR7, UR11, UR14, URZ ;  /* 0x0000000e0b0772a4 */ /* 0x000fe2000f8e023f */
[----:B------:R-:W-:Y:S01]  /*eec0*/  IMAD.MOV.U32 R4, RZ, RZ, R6 ;  /* 0x000000ffff047224 */ /* 0x000fe200078e0006 */
[----:B------:R-:W-:Y:S01]  /*eed0*/  UMOV UR8, UR4 ;  /* 0x0000000400087c82 */ /* 0x000fe20008000000 */
[----:B------:R-:W-:-:S07]  /*eee0*/  UMOV UR9, UR10 ;  /* 0x0000000a00097c82 */ /* 0x000fce0008000000 */
[----:B------:R-:W0:Y:S02]  /*eef0*/  @P1 LDC R3, c[0x0][0xbec] ;  /* 0x0002fb00ff031b82 */ /* 0x000e240000000800 */
[----:B------:R-:W-:Y:S02]  /*ef00*/  UIMAD.WIDE.U32 UR8, UR16, UR14, UR8 ;  /* 0x0000000e100872a5 */ /* 0x000fe4000f8e0008 */
[----:B------:R-:W-:-:S03]  /*ef10*/  UIMAD UR7, UR16, UR15, UR7 ;  /* 0x0000000f100772a4 */ /* 0x000fc6000f8e0207 */
[----:B------:R-:W-:Y:S01]  /*ef20*/  ULDC.64 UR14, c[0x0][0xb98] ;  /* 0x0002e600000e7ab9 */ /* 0x000fe20000000a00 */
[----:B------:R-:W1:Y:S01]  /*ef30*/  @P1 LDC R8, c[0x0][0xbf0] ;  /* 0x0002fc00ff081b82 */ /* 0x000e620000000800 */
[----:B------:R-:W-:Y:S02]  /*ef40*/  UIADD3 UR9, UR9, UR7, URZ ;  /* 0x0000000709097290 */ /* 0x000fe4000fffe03f */
[----:B------:R-:W-:Y:S02]  /*ef50*/  UIMAD UR7, UR13, UR14, URZ ;  /* 0x0000000e0d0772a4 */ /* 0x000fe4000f8e023f */
[----:B------:R-:W-:Y:S02]  /*ef60*/  UIMAD.WIDE.U32 UR8, UR12, UR14, UR8 ;  /* 0x0000000e0c0872a5 */ /* 0x000fe4000f8e0008 */
[----:B------:R-:W-:Y:S01]  /*ef70*/  UIMAD UR7, UR12, UR15, UR7 ;  /* 0x0000000f0c0772a4 */ /* 0x000fe2000f8e0207 */
[----:B------:R-:W-:Y:S02]  /*ef80*/  ULDC.64 UR16, c[0x0][0x208] ;  /* 0x0000820000107ab9 */ /* 0x000fe40000000a00 */
[----:B------:R-:W-:Y:S01]  /*ef90*/  ULDC.64 UR14, c[0x0][0xb88] ;  /* 0x0002e200000e7ab9 */ /* 0x000fe20000000a00 */
[----:B0-----:R-:W-:-:S05]  /*efa0*/  @P1 IMAD.HI.U32 R3, R6, R3, RZ ;  /* 0x0000000306031227 */ /* 0x001fca00078e00ff */
[----:B-1----:R-:W-:Y:S01]  /*efb0*/  @P1 SHF.R.U32.HI R4, RZ, R8, R3 ;  /* 0x00000008ff041219 */ /* 0x002fe20000011603 */
[----:B------:R-:W-:-:S04]  /*efc0*/  IMAD.U32 R8, RZ, RZ, UR7 ;  /* 0x00000007ff087e24 */ /* 0x000fc8000f8e00ff */
[----:B------:R-:W-:-:S04]  /*efd0*/  IMAD.MOV R3, RZ, RZ, -R4 ;  /* 0x000000ffff037224 */ /* 0x000fc800078e0a04 */
[----:B------:R-:W-:Y:S01]  /*efe0*/  IMAD R3, R5, R3, R6 ;  /* 0x0000000305037224 */ /* 0x000fe200078e0206 */
[----:B------:R-:W-:Y:S02]  /*eff0*/  SHF.R.S32.HI R5, RZ, 0x1f, R4 ;  /* 0x0000001fff057819 */ /* 0x000fe40000011404 */
        /* <DEDUP_REMOVED lines=12> */
.L_x_2107:
[----:B------:R-:W-:Y:S05]  /*f0c0*/  BSYNC B1 ;  /* 0x0000000000017941 */ /* 0x000fea0003800000 */
.L_x_2106:
[----:B------:R-:W1:Y:S01]  /*f0d0*/  @P0 LDC R5, c[0x0][0xbf0] ;  /* 0x0002fc00ff050b82 */ /* 0x000e620000000800 */
[----:B------:R-:W-:Y:S01]  /*f0e0*/  R2UR UR16, R18 ;  /* 0x00000000121072ca */ /* 0x000fe200000e0000 */
[----:B------:R-:W-:Y:S01]  /*f0f0*/  ULDC.64 UR14, c[0x0][0xaa0] ;  /* 0x0002a800000e7ab9 */ /* 0x000fe20000000a00 */
[----:B------:R-:W-:Y:S01]  /*f100*/  R2UR UR17, R146 ;  /* 0x00000000921172ca */ /* 0x000fe200000e0000 */
[----:B------:R-:W-:Y:S01]  /*f110*/  UIMAD UR7, UR10, UR14, URZ ;  /* 0x0000000e0a0772a4 */ /* 0x000fe2000f8e023f */
[----:B0-----:R-:W-:Y:S01]  /*f120*/  IMAD R3, R148, 0x60, R150 ;  /* 0x0000006094037824 */ /* 0x001fe200078e0296 */
[----:B------:R-:W-:Y:S01]  /*f130*/  UIMAD.WIDE.U32 UR8, UR4, UR14, URZ ;  /* 0x0000000e040872a5 */ /* 0x000fe2000f8e003f */
[----:B------:R-:W-:Y:S01]  /*f140*/  BSSY B1, `(.L_x_2108) ;  /* 0x0000039000017945 */ /* 0x000fe20003800000 */
[----:B------:R-:W-:Y:S01]  /*f150*/  UIMAD UR7, UR4, UR15, UR7 ;  /* 0x0000000f040772a4 */ /* 0x000fe2000f8e0207 */
[----:B------:R-:W-:Y:S02]  /*f160*/  SHF.R.S32.HI R16, RZ, 0x1f, R145 ;  /* 0x0000001fff107819 */ /* 0x000fe40000011491 */
[----:B------:R-:W-:Y:S01]  /*f170*/  ULDC.64 UR14, c[0x0][0xae8] ;  /* 0x0002ba00000e7ab9 */ /* 0x000fe20000000a00 */
[----:B------:R-:W-:-:S02]  /*f180*/  UIADD3 UR9, UR9, UR7, URZ ;  /* 0x0000000709097290 */ /* 0x000fc4000fffe03f */
[----:B------:R-:W-:Y:S01]  /*f190*/  UIMAD UR4, UR11, UR14, URZ ;  /* 0x0000000e0b0472a4 */ /* 0x000fe2000f8e023f */
[----:B------:R-:W-:Y:S01]  /*f1a0*/  VIADD R6, R3, UR16 ;  /* 0x0000001003067c36 */ /* 0x000fe20008000000 */
[----:B------:R-:W-:Y:S02]  /*f1b0*/  UIMAD.WIDE.U32 UR8, UR17, UR14, UR8 ;  /* 0x0000000e110872a5 */ /* 0x000fe4000f8e0008 */
[----:B------:R-:W-:Y:S01]  /*f1c0*/  UIMAD UR4, UR17, UR15, UR4 ;  /* 0x0000000f110472a4 */ /* 0x000fe2000f8e0204 */
[----:B------:R-:W-:Y:S01]  /*f1d0*/  @P0 IMAD.HI.U32 R4, R6, R9, RZ ;  /* 0x0000000906040227 */ /* 0x000fe200078e00ff */
[----:B------:R-:W-:Y:S02]  /*f1e0*/  ULDC.64 UR10, c[0x0][0xaf0] ;  /* 0x0002bc00000a7ab9 */ /* 0x000fe40000000a00 */
[----:B------:R-:W-:Y:S01]  /*f1f0*/  UIADD3 UR9, UR9, UR4, URZ ;  /* 0x0000000409097290 */ /* 0x000fe2000fffe03f */
[----:B------:R-:W-:Y:S01]  /*f200*/  IMAD.MOV.U32 R3, RZ, RZ, R6 ;  /* 0x000000ffff037224 */ /* 0x000fe200078e0006 */
[----:B------:R-:W-:Y:S01]  /*f210*/  UIMAD UR4, UR13, UR10, URZ ;  /* 0x0000000a0d0472a4 */ /* 0x000fe2000f8e023f */
[----:B-1----:R-:W-:Y:S01]  /*f220*/  @P0 SHF.R.U32.HI R3, RZ, R5, R4 ;  /* 0x00000005ff030219 */ /* 0x002fe20000011604 */
[----:B------:R-:W-:-:S02]  /*f230*/  UIMAD.WIDE.U32 UR8, UR12, UR10, UR8 ;  /* 0x0000000a0c0872a5 */ /* 0x000fc4000f8e0008 */
[----:B------:R-:W-:Y:S01]  /*f240*/  UIMAD UR4, UR12, UR11, UR4 ;  /* 0x0000000b0c0472a4 */ /* 0x000fe2000f8e0204 */
[--C-:B------:R-:W-:Y:S01]  /*f250*/  SHF.R.S32.HI R4, RZ, 0x1f, R3.reuse ;  /* 0x0000001fff047819 */ /* 0x100fe20000011403 */
[----:B------:R-:W-:Y:S01]  /*f260*/  IMAD.MOV R7, RZ, RZ, -R3 ;  /* 0x000000ffff077224 */ /* 0x000fe200078e0a03 */
[----:B------:R-:W-:Y:S01]  /*f270*/  ULDC.64 UR10, c[0x0][0xae0] ;  /* 0x0002b800000a7ab9 */ /* 0x000fe20000000a00 */
[----:B------:R-:W-:Y:S02]  /*f280*/  UIADD3 UR4, UR9, UR4, URZ ;  /* 0x0000000409047290 */ /* 0x000fe4000fffe03f */
[----:B------:R-:W-:Y:S02]  /*f290*/  IMAD.U32 R5, RZ, RZ, UR9 ;  /* 0x00000009ff057e24 */ /* 0x000fe4000f8e00ff */
[----:B------:R-:W-:Y:S02]  /*f2a0*/  IMAD R7, R11, R7, R6 ;  /* 0x000000070b077224 */ /* 0x000fe400078e0206 */
[----:B------:R-:W-:-:S02]  /*f2b0*/  IMAD R8, R4, UR10, RZ ;  /* 0x0000000a04087c24 */ /* 0x000fc4000f8e02ff */
[----:B------:R-:W-:Y:S01]  /*f2c0*/  IMAD.U32 R4, RZ, RZ, UR8 ;  /* 0x00000008ff047e24 */ /* 0x000fe2000f8e00ff */
[----:B------:R-:W-:Y:S01]  /*f2d0*/  SHF.R.S32.HI R6, RZ, 0x1f, R7 ;  /* 0x0000001fff067819 */ /* 0x000fe20000011407 */
[----:B------:R-:W-:Y:S01]  /*f2e0*/  IMAD.U32 R5, RZ, RZ, UR4 ;  /* 0x00000004ff057e24 */ /* 0x000fe2000f8e00ff */
[----:B------:R-:W-:Y:S01]  /*f2f0*/  ULDC.64 UR8, c[0x0][0xad8] ;  /* 0x0002b60000087ab9 */ /* 0x000fe20000000a00 */
        /* <DEDUP_REMOVED lines=26> */
[----:B------:R3:W-:Y:S04]  /*f4a0*/  @!P2 ST.E.128 desc[UR8][R8.64], RZ ;  /* 0x000000ff0800a985 */ /* 0x0007e8000c101d08 */
[----:B------:R3:W-:Y:S04]  /*f4b0*/  @!P3 ST.E.128 desc[UR8][R12.64], RZ ;  /* 0x000000ff0c00b985 */ /* 0x0007e8000c101d08 */
[----:B------:R3:W-:Y:S02]  /*f4c0*/  @!P4 ST.E.128 desc[UR8][R14.64], RZ ;  /* 0x000000ff0e00c985 */ /* 0x0007e4000c101d08 */
.L_x_2109:
[----:B------:R-:W-:Y:S05]  /*f4d0*/  BSYNC B1 ;  /* 0x0000000000017941 */ /* 0x000fea0003800000 */
.L_x_2108:
        /* <DEDUP_REMOVED lines=10> */
[-C--:B-1-3--:R-:W-:Y:S02]  /*f580*/  @!P3 LEA R8, P0, R145, R4.reuse, 0x1 ;  /* 0x000000049108b211 */ /* 0x08afe400078008ff */
[----:B------:R-:W-:Y:S02]  /*f590*/  @!P4 LEA R10, P1, R147, R4, 0x1 ;  /* 0x00000004930ac211 */ /* 0x000fe400078208ff */
[----:B0---4-:R-:W-:Y:S01]  /*f5a0*/  @!P2 IMAD.WIDE R6, R23, 0x2, R4 ;  /* 0x000000021706a825 */ /* 0x011fe200078e0204 */
[-C--:B------:R-:W-:Y:S02]  /*f5b0*/  @!P3 LEA.HI.X R9, R145, R5.reuse, R16, 0x1, P0 ;  /* 0x000000059109b211 */ /* 0x080fe400000f0c10 */
[----:B------:R-:W-:Y:S02]  /*f5c0*/  @!P4 LEA.HI.X R11, R147, R5, R157, 0x1, P1 ;  /* 0x00000005930bc211 */ /* 0x000fe400008f0c9d */
[----:B------:R2:W-:Y:S04]  /*f5d0*/  @!P2 ST.E.128 desc[UR8][R6.64], RZ ;  /* 0x000000ff0600a985 */ /* 0x0005e8000c101d08 */
[----:B------:R2:W-:Y:S04]  /*f5e0*/  @!P3 ST.E.128 desc[UR8][R8.64], RZ ;  /* 0x000000ff0800b985 */ /* 0x0005e8000c101d08 */
[----:B------:R2:W-:Y:S02]  /*f5f0*/  @!P4 ST.E.128 desc[UR8][R10.64], RZ ;  /* 0x000000ff0a00c985 */ /* 0x0005e4000c101d08 */
.L_x_2104:
[----:B------:R-:W-:Y:S05]  /*f600*/  BSYNC B0 ;  /* 0x0000000000007941 */ /* 0x000fea0003800000 */
.L_x_2099:
[----:B------:R-:W-:Y:S02]  /*f610*/  ULDC UR4, c[0x0][0xc3c] ;  /* 0x00030f0000047ab9 */ /* 0x000fe40000000800 */
[----:B------:R-:W-:-:S13]  /*f620*/  ISETP.GE.AND P0, PT, R35, UR4, PT ;  /* 0x0000000423007c0c */ /* 0x000fda000bf06270 */
[----:B------:R-:W-:Y:S05]  /*f630*/  @!P0 BRA `(.L_x_2110) ;  /* 0xffffff1800448947 */ /* 0x000fea000383ffff */
[----:B------:R-:W-:Y:S05]  /*f640*/  EXIT ;  /* 0x000000000000794d */ /* 0x000fea0003800000 */
.L_x_2063:
[----:B------:R-:W-:-:S08]  /*f650*/  NOP ;  /* 0x0000000000007918 */ /* 0x000fd00000000000 */
[----:B0-----:R-:W0:-:S00]  /*f660*/  USETMAXREG.DEALLOC.CTAPOOL 0x20 ;  /* 0x00000020000079c8 */ /* 0x001e0000080e0500 */
[----:B0-----:R-:W-:-:S06]  /*f670*/  LOP3.LUT R0, R0, 0x3, RZ, 0xc0, !PT ;  /* 0x0000000300007812 */ /* 0x001fcc00078ec0ff */
[----:B------:R-:W0:Y:S02]  /*f680*/  SHFL.IDX PT, R0, R0, RZ, 0x1f ;  /* 0x00001fff00007589 */ /* 0x000e2400000e0000 */
[----:B0-----:R-:W-:Y:S01]  /*f690*/  ISETP.NE.AND P0, PT, R0, RZ, PT ;  /* 0x000000ff0000720c */ /* 0x001fe20003f05270 */
[----:B------:R-:W-:-:S03]  /*f6a0*/  IMAD.MOV.U32 R0, RZ, RZ, RZ ;  /* 0x000000ffff007224 */ /* 0x000fc600078e00ff */
[----:B------:R-:W-:-:S05]  /*f6b0*/  P2R R2, PR, RZ, 0x1 ;  /* 0x00000001ff027803 */ /* 0x000fca0000000000 */
[----:B------:R0:W-:Y:S04]  /*f6c0*/  STL [R1+0x30], R2 ;  /* 0x0000300201007387 */ /* 0x0001e80000100800 */
        /* <DEDUP_REMOVED lines=8> */
.L_x_2111:
[----:B0-----:R-:W0:Y:S01]  /*f750*/  S2R R2, SR_TID.X ;  /* 0x0000000000027919 */ /* 0x001e220000002100 */
[----:B------:R-:W-:Y:S01]  /*f760*/  ULDC UR4, c[0x0][0xc3c] ;  /* 0x00030f0000047ab9 */ /* 0x000fe20000000800 */
[----:B------:R-:W-:Y:S01]  /*f770*/  ULDC.64 UR6, c[0x0][0x208] ;  /* 0x0000820000067ab9 */ /* 0x000fe20000000a00 */
        /* <DEDUP_REMOVED lines=8> */
[----:B------:R-:W0:Y:S01]  /*f800*/  S2UR UR6, SR_CTAID.X ;  /* 0x00000000000679c3 */ /* 0x000e220000002500 */
[C---:B------:R-:W-:Y:S01]  /*f810*/  ISETP.GE.U32.AND P2, PT, R5.reuse, 0x2, PT ;  /* 0x000000020500780c */ /* 0x040fe20003f46070 */
[----:B------:R-:W-:Y:S01]  /*f820*/  UMOV UR4, URZ ;  /* 0x0000003f00047c82 */ /* 0x000fe20008000000 */
[C---:B------:R-:W-:Y:S01]  /*f830*/  ISETP.GE.U32.AND P3, PT, R5.reuse, 0x4, PT ;  /* 0x000000040500780c */ /* 0x040fe20003f66070 */
[----:B------:R-:W-:Y:S01]  /*f840*/  IMAD.MOV.U32 R16, RZ, RZ, RZ ;  /* 0x000000ffff107224 */ /* 0x000fe200078e00ff */
[C---:B------:R-:W-:Y:S02]  /*f850*/  ISETP.GE.U32.AND P4, PT, R5.reuse, 0x8, PT ;  /* 0x000000080500780c */ /* 0x040fe40003f86070 */
[----:B------:R-:W-:Y:S01]  /*f860*/  ISETP.GE.U32.AND P5, PT, R5, 0x10, PT ;  /* 0x000000100500780c */ /* 0x000fe20003fa6070 */
[----:B--2---:R-:W1:Y:S02]  /*f870*/  SHFL.UP PT, R4, R0, 0x1, RZ ;  /* 0x0420000000047989 */ /* 0x004e6400000e00ff */
        /* <DEDUP_REMOVED lines=14> */
[----:B------:R-:W1:Y:S02]  /*f960*/  SHFL.IDX PT, R4, R6, 0x1f, 0x1f ;  /* 0x03e01f0006047f89 */ /* 0x000e6400000e0000 */
[----:B-1----:R-:W-:-:S04]  /*f970*/  IMAD R4, R4, UR5, RZ ;  /* 0x0000000504047c24 */ /* 0x002fc8000f8e02ff */
[----:B------:R-:W-:Y:S01]  /*f980*/  IMAD.MOV.U32 R9, RZ, RZ, R4 ;  /* 0x000000ffff097224 */ /* 0x000fe200078e0004 */
[----:B0-----:R-:W-:-:S13]  /*f990*/  ISETP.GT.AND P6, PT, R4, UR6, PT ;  /* 0x0000000604007c0c */ /* 0x001fda000bfc4270 */
[----:B------:R-:W-:Y:S05]  /*f9a0*/  @P6 BRA `(.L_x_2113) ;  /* 0x0000000000a46947 */ /* 0x000fea0003800000 */
[----:B------:R-:W0:Y:S01]  /*f9b0*/  LDC R6, c[0x0][0xc3c] ;  /* 0x00030f00ff067b82 */ /* 0x000e220000000800 */
[----:B------:R-:W-:Y:S01]  /*f9c0*/  IMAD.MOV.U32 R4, RZ, RZ, R9 ;  /* 0x000000ffff047224 */ /* 0x000fe200078e0009 */
[----:B------:R-:W-:Y:S01]  /*f9d0*/  UMOV UR4, URZ ;  /* 0x0000003f00047c82 */ /* 0x000fe20008000000 */
[----:B------:R-:W-:Y:S01]  /*f9e0*/  ULDC UR7, c[0x0][0xc3c] ;  /* 0x00030f0000077ab9 */ /* 0x000fe20000000800 */
[----:B------:R-:W-:-:S05]  /*f9f0*/  ULDC UR5, c[0x0][0xc38] ;  /* 0x00030e0000057ab9 */ /* 0x000fca0000000800 */
.L_x_2117:
        /* <DEDUP_REMOVED lines=9> */
[----:B------:R-:W0:Y:S01]  /*fa90*/  LDC.64 R2, c[0x0][0xc80] ;  /* 0x00032000ff027b82 */ /* 0x000e220000000a00 */
[----:B------:R-:W-:Y:S01]  /*faa0*/  ULDC.64 UR8, c[0x0][0x208] ;  /* 0x0000820000087ab9 */ /* 0x000fe20000000a00 */
[----:B0-----:R-:W-:-:S05]  /*fab0*/  IMAD.WIDE R2, R7, 0x4, R2 ;  /* 0x0000000407027825 */ /* 0x001fca00078e0202 */
[----:B------:R0:W5:Y:S02]  /*fac0*/  LDG.E R0, desc[UR8][R2.64] ;  /* 0x0000000802007981 */ /* 0x000164000c1e1900 */
.L_x_2116:
[----:B------:R-:W-:Y:S05]  /*fad0*/  BSYNC B0 ;  /* 0x0000000000007941 */ /* 0x000fea0003800000 */
.L_x_2115:
        /* <DEDUP_REMOVED lines=20> */
[----:B------:R-:W-:Y:S02]  /*fc20*/  IMAD.MOV.U32 R6, RZ, RZ, R9 ;  /* 0x000000ffff067224 */ /* 0x000fe400078e0009 */
[----:B------:R-:W-:-:S07]  /*fc30*/  IMAD.MOV.U32 R9, RZ, RZ, R3 ;  /* 0x000000ffff097224 */ /* 0x000fce00078e0003 */
.L_x_2113:
[----:B------:R-:W-:Y:S01]  /*fc40*/  IMAD.IADD R9, R4, 0x1, -R9 ;  /* 0x0000000104097824 */ /* 0x000fe200078e0a09 */
[----:B------:R-:W-:-:S03]  /*fc50*/  ULDC.64 UR8, c[0x0][0x208] ;  /* 0x0000820000087ab9 */ /* 0x000fc60000000a00 */
        /* <DEDUP_REMOVED lines=20> */
.L_x_2118:
[----:B-1----:R-:W-:Y:S02]  /*fda0*/  IMAD R16, R16, UR5, R9 ;  /* 0x0000000510107c24 */ /* 0x002fe4000f8e0209 */
[----:B0-----:R-:W-:Y:S01]  /*fdb0*/  IMAD.MOV.U32 R11, RZ, RZ, R10 ;  /* 0x000000ffff0b7224 */ /* 0x001fe200078e000a */
[----:B------:R-:W-:Y:S01]  /*fdc0*/  IABS R10, R4 ;  /* 0x00000004000a7213 */ /* 0x000fe20000000000 */
[----:B------:R-:W-:Y:S01]  /*fdd0*/  IMAD.MOV.U32 R2, RZ, RZ, RZ ;  /* 0x000000ffff027224 */ /* 0x000fe200078e00ff */
[----:B------:R-:W-:Y:S01]  /*fde0*/  IADD3 R9, -R16, UR6, RZ ;  /* 0x0000000610097c10 */ /* 0x000fe2000fffe1ff */
[----:B------:R-:W-:Y:S02]  /*fdf0*/  IMAD R11, R11, R8, RZ ;  /* 0x000000080b0b7224 */ /* 0x000fe400078e02ff */
[----:B------:R-:W-:Y:S01]  /*fe00*/  IMAD.MOV R10, RZ, RZ, -R10 ;  /* 0x000000ffff0a7224 */ /* 0x000fe200078e0a0a */
[----:B------:R-:W-:Y:S01]  /*fe10*/  IABS R6, R9 ;  /* 0x0000000900067213 */ /* 0x000fe20000000000 */
        /* <DEDUP_REMOVED lines=51> */
.L_x_2114:
[----:B------:R-:W-:Y:S02]  /*10150*/  IMAD.MOV.U32 R17, RZ, RZ, RZ ;  /* 0x000000ffff117224 */ /* 0x000fe400078e00ff */
[----:B------:R-:W-:Y:S02]  /*10160*/  IMAD.U32 R16, RZ, RZ, UR6 ;  /* 0x00000006ff107e24 */ /* 0x000fe4000f8e00ff */
[----:B------:R-:W-:-:S07]  /*10170*/  IMAD.MOV.U32 R18, RZ, RZ, RZ ;  /* 0x000000ffff127224 */ /* 0x000fce00078e00ff */
.L_x_2119:
[----:B------:R-:W-:-:S13]  /*10180*/  ISETP.NE.AND P0, PT, R5, RZ, PT ;  /* 0x000000ff0500720c */ /* 0x000fda0003f05270 */
[----:B------:R-:W0:Y:S01]  /*10190*/  @!P0 S2R R3, SR_CgaCtaId ;  /* 0x0000000000038919 */ /* 0x000e220000008800 */
[----:B------:R-:W-:-:S04]  /*101a0*/  @!P0 MOV R0, 0x400 ;  /* 0x0000040000008802 */ /* 0x000fc80000000f00 */
[----:B0-----:R-:W-:-:S05]  /*101b0*/  @!P0 LEA R0, R3, R0, 0x18 ;  /* 0x0000000003008211 */ /* 0x001fca00078ec0ff */
[----:B------:R2:W-:Y:S01]  /*101c0*/  @!P0 STS.128 [R0+0x31cd0], R16 ;  /* 0x031cd01000008388 */ /* 0x0005e20000000c00 */
[----:B------:R-:W-:Y:S06]  /*101d0*/  BAR.ARV 0x5, 0x200 ;  /* 0x0148000000007b1d */ /* 0x000fec0000002000 */
.L_x_2112:
        /* <DEDUP_REMOVED lines=12> */
[----:B------:R-:W-:Y:S01]  /*102a0*/  ULDC UR38, c[0x0][0xc] ;  /* 0x0000030000267ab9 */ /* 0x000fe20000000800 */
[----:B------:R-:W-:Y:S01]  /*102b0*/  IMAD.MOV.U32 R23, RZ, RZ, RZ ;  /* 0x000000ffff177224 */ /* 0x000fe200078e00ff */
[----:B------:R-:W-:Y:S01]  /*102c0*/  ULDC.64 UR36, c[0x0][0x198] ;  /* 0x0000660000247ab9 */ /* 0x000fe20000000a00 */
        /* <DEDUP_REMOVED lines=18> */
.L_x_2224:
[----:B0---4-:R-:W0:Y:S01]  /*103f0*/  LDC.64 R2, c[0x0][0xc88] ;  /* 0x00032200ff027b82 */ /* 0x011e220000000a00 */
[----:B------:R-:W-:Y:S01]  /*10400*/  ULDC.64 UR4, c[0x0][0x208] ;  /* 0x0000820000047ab9 */ /* 0x000fe20000000a00 */
[----:B0-----:R-:W-:-:S05]  /*10410*/  IMAD.WIDE R2, R19, 0x4, R2 ;  /* 0x0000000413027825 */ /* 0x001fca00078e0202 */
[----:B------:R-:W2:Y:S01]  /*10420*/  LDG.E R9, desc[UR4][R2.64] ;  /* 0x0000000402097981 */ /* 0x000ea2000c1e1900 */
[----:B------:R-:W-:Y:S05]  /*10430*/  YIELD ;  /* 0x0000000000007946 */ /* 0x000fea0003800000 */
[----:B------:R-:W-:Y:S01]  /*10440*/  ULDC.64 UR4, c[0x0][0xa28] ;  /* 0x00028a0000047ab9 */ /* 0x000fe20000000a00 */
[----:B------:R-:W-:Y:S01]  /*10450*/  IMAD.MOV.U32 R0, RZ, RZ, RZ ;  /* 0x000000ffff007224 */ /* 0x000fe200078e00ff */
[----:B------:R-:W-:Y:S01]  /*10460*/  ISETP.NE.U32.AND P0, PT, RZ, UR4, PT ;  /* 0x00000004ff007c0c */ /* 0x000fe2000bf05070 */
[----:B------:R-:W-:Y:S01]  /*10470*/  ULDC.64 UR10, c[0x0][0x208] ;  /* 0x00008200000a7ab9 */ /* 0x000fe20000000a00 */
[----:B------:R-:W-:Y:S01]  /*10480*/  IMAD.MOV.U32 R6, RZ, RZ, RZ ;  /* 0x000000ffff067224 */ /* 0x000fe200078e00ff */
[----:B------:R-:W-:Y:S01]  /*10490*/  ULDC.64 UR8, c[0x0][0xa18] ;  /* 0x0002860000087ab9 */ /* 0x000fe20000000a00 */
[----:B------:R-:W-:Y:S01]  /*104a0*/  ISETP.NE.AND.EX P0, PT, RZ, UR5, PT, P0 ;  /* 0x00000005ff007c0c */ /* 0x000fe2000bf05300 */
[----:B------:R-:W-:Y:S01]  /*104b0*/  ULDC.64 UR6, c[0x0][0xa08] ;  /* 0x0002820000067ab9 */ /* 0x000fe20000000a00 */
        /* <DEDUP_REMOVED lines=9> */
[----:B-1----:R1:W5:Y:S01]  /*10550*/  @P0 LDG.E R0, desc[UR10][R2.64] ;  /* 0x0000000a02000981 */ /* 0x002362000c1e1900 */
[----:B------:R-:W-:Y:S01]  /*10560*/  ISETP.NE.AND.EX P1, PT, RZ, UR5, PT, P1 ;  /* 0x00000005ff007c0c */ /* 0x000fe2000bf25310 */
[----:B------:R-:W-:Y:S01]  /*10570*/  IMAD.MOV.U32 R28, RZ, RZ, RZ ;  /* 0x000000ffff1c7224 */ /* 0x000fe200078e00ff */
[----:B------:R-:W-:Y:S02]  /*10580*/  ISETP.NE.U32.AND P2, PT, RZ, UR8, PT ;  /* 0x00000008ff007c0c */ /* 0x000fe4000bf45070 */
        /* <DEDUP_REMOVED lines=24> */
[----:B---3--:R-:W-:Y:S05]  /*10710*/  @P2 BRA `(.L_x_2121) ;  /* 0x0000000000182947 */ /* 0x008fea0003800000 */
[----:B------:R-:W-:Y:S05]  /*10720*/  @!P1 BRA `(.L_x_2121) ;  /* 0x0000000000149947 */ /* 0x000fea0003800000 */
[----:B------:R-:W-:Y:S02]  /*10730*/  ULDC.64 UR4, c[0x0][0x208] ;  /* 0x0000820000047ab9 */ /* 0x000fe40000000a00 */
[----:B------:R-:W0:Y:S04]  /*10740*/  LDG.E R7, desc[UR4][R2.64] ;  /* 0x0000000402077981 */ /* 0x000e28000c1e1900 */
[----:B------:R-:W0:Y:S02]  /*10750*/  LDG.E R2, desc[UR4][R2.64+0x4] ;  /* 0x0000040402027981 */ /* 0x000e24000c1e1900 */
[----:B0-----:R-:W-:-:S05]  /*10760*/  IMAD.IADD R8, R2, 0x1, -R7 ;  /* 0x0000000102087824 */ /* 0x001fca00078e0a07 */
[----:B------:R1:W-:Y:S02]  /*10770*/  STL [R1+0x14], R8 ;  /* 0x0000140801007387 */ /* 0x0003e40000100800 */
.L_x_2121:
[----:B------:R-:W-:Y:S01]  /*10780*/  ULDC.64 UR4, c[0x0][0xa20] ;  /* 0x0002880000047ab9 */ /* 0x000fe20000000a00 */
[----:B-----5:R-:W-:Y:S01]  /*10790*/  IMAD.IADD R28, R28, 0x1, R0 ;  /* 0x000000011c1c7824 */ /* 0x020fe200078e0200 */
[----:B------:R-:W-:Y:S01]  /*107a0*/  ISETP.NE.U32.AND P1, PT, RZ, UR4, PT ;  /* 0x00000004ff007c0c */ /* 0x000fe2000bf25070 */
[----:B------:R-:W-:-:S03]  /*107b0*/  IMAD.MOV.U32 R26, RZ, RZ, R9 ;  /* 0x000000ffff1a7224 */ /* 0x000fc600078e0009 */
[----:B------:R-:W-:-:S13]  /*107c0*/  ISETP.NE.AND.EX P1, PT, RZ, UR5, PT, P1 ;  /* 0x00000005ff007c0c */ /* 0x000fda000bf25310 */
[----:B------:R-:W-:Y:S05]  /*107d0*/  @!P1 BRA `(.L_x_2122) ;  /* 0x0000000000149947 */ /* 0x000fea0003800000 */
[----:B------:R-:W-:Y:S01]  /*107e0*/  IADD3 R2, P0, R24, UR4, RZ ;  /* 0x0000000418027c10 */ /* 0x000fe2000ff1e0ff */
[----:B------:R-:W-:-:S03]  /*107f0*/  ULDC.64 UR6, c[0x0][0x208] ;  /* 0x0000820000067ab9 */ /* 0x000fc60000000a00 */
[----:B------:R-:W-:-:S05]  /*10800*/  IADD3.X R3, R25, UR5, RZ, P0, !PT ;  /* 0x0000000519037c10 */ /* 0x000fca00087fe4ff */
[----:B------:R2:W5:Y:S01]  /*10810*/  LDG.E R6, desc[UR6][R2.64] ;  /* 0x0000000602067981 */ /* 0x000562000c1e1900 */
[----:B------:R-:W-:Y:S05]  /*10820*/  BRA `(.L_x_2123) ;  /* 0x0000000000147947 */ /* 0x000fea0003800000 */
.L_x_2122:
[----:B------:R-:W-:Y:S05]  /*10830*/  @!P0 BRA `(.L_x_2123) ;  /* 0x0000000000108947 */ /* 0x000fea0003800000 */
[----:B------:R-:W-:Y:S02]  /*10840*/  ULDC.64 UR4, c[0x0][0x208] ;  /* 0x0000820000047ab9 */ /* 0x000fe40000000a00 */
[----:B------:R-:W2:Y:S04]  /*10850*/  LDG.E R6, desc[UR4][R4.64] ;  /* 0x0000000404067981 */ /* 0x000ea8000c1e1900 */
[----:B------:R-:W2:Y:S02]  /*10860*/  LDG.E R4, desc[UR4][R4.64+0x4] ;  /* 0x0000040404047981 */ /* 0x000ea4000c1e1900 */
[----:B--2---:R-:W-:-:S07]  /*10870*/  IMAD.IADD R6, R4, 0x1, -R6 ;  /* 0x0000000104067824 */ /* 0x004fce00078e0a06 */
.L_x_2123:
[----:B-----5:R-:W-:Y:S01]  /*10880*/  IMAD.IADD R6, R6, 0x1, -R0 ;  /* 0x0000000106067824 */ /* 0x020fe200078e0a00 */
[----:B------:R-:W-:Y:S01]  /*10890*/  BSSY B7, `(.L_x_2124) ;  /* 0x0000428000077945 */ /* 0x000fe20003800000 */
[----:B------:R-:W3:Y:S01]  /*108a0*/  LDC R0, c[0x0][0x448] ;  /* 0x00011200ff007b82 */ /* 0x000ee20000000800 */
[----:B--2---:R-:W-:-:S04]  /*108b0*/  IMAD R2, R17, 0xc0, RZ ;  /* 0x000000c011027824 */ /* 0x004fc800078e02ff */
[----:B------:R-:W-:Y:S01]  /*108c0*/  VIADD R2, R2, 0xbf ;  /* 0x000000bf02027836 */ /* 0x000fe20000000000 */
[----:B---3--:R-:W-:-:S13]  /*108d0*/  ISETP.NE.AND P0, PT, R0, 0x1, PT ;  /* 0x000000010000780c */ /* 0x008fda0003f05270 */
[----:B------:R-:W2:Y:S08]  /*108e0*/  @P0 LDC R3, c[0x0][0x44c] ;  /* 0x00011300ff030b82 */ /* 0x000eb00000000800 */
[----:B------:R-:W3:Y:S01]  /*108f0*/  @P0 LDC R0, c[0x0][0x450] ;  /* 0x00011400ff000b82 */ /* 0x000ee20000000800 */
[----:B--2---:R-:W-:-:S05]  /*10900*/  @P0 IMAD.HI.U32 R3, R2, R3, RZ ;  /* 0x0000000302030227 */ /* 0x004fca00078e00ff */
[----:B---3--:R-:W-:Y:S01]  /*10910*/  @P0 SHF.R.U32.HI R2, RZ, R0, R3 ;  /* 0x00000000ff020219 */ /* 0x008fe20000011603 */
[C---:B------:R-:W-:Y:S01]  /*10920*/  VIADD R0, R6.reuse, 0x8f ;  /* 0x0000008f06007836 */ /* 0x040fe20000000000 */
[----:B------:R-:W-:-:S03]  /*10930*/  IADD3 R6, R6, 0x90, -R8 ;  /* 0x0000009006067810 */ /* 0x000fc60007ffe808 */
[----:B------:R-:W-:-:S04]  /*10940*/  IMAD.HI R0, R0, 0x38e38e39, RZ ;  /* 0x38e38e3900007827 */ /* 0x000fc800078e02ff */
[----:B------:R-:W-:Y:S01]  /*10950*/  IMAD.IADD R2, R6, 0x1, R2 ;  /* 0x0000000106027824 */ /* 0x000fe200078e0202 */
[----:B------:R-:W-:-:S03]  /*10960*/  SHF.R.U32.HI R3, RZ, 0x1f, R0 ;  /* 0x0000001fff037819 */ /* 0x000fc60000011600 */
[----:B------:R-:W-:Y:S01]  /*10970*/  IMAD.HI R2, R2, 0x38e38e39, RZ ;  /* 0x38e38e3902027827 */ /* 0x000fe200078e02ff */
[----:B------:R-:W-:-:S04]  /*10980*/  LEA.HI.SX32 R3, R0, R3, 0x1b ;  /* 0x0000000300037211 */ /* 0x000fc800078fdaff */
[----:B------:R-:W-:-:S04]  /*10990*/  SHF.R.U32.HI R0, RZ, 0x1f, R2 ;  /* 0x0000001fff007819 */ /* 0x000fc80000011602 */
[----:B------:R-:W-:-:S04]  /*109a0*/  LEA.HI.SX32 R0, R2, R0, 0x1b ;  /* 0x0000000002007211 */ /* 0x000fc800078fdaff */
[----:B------:R-:W-:-:S04]  /*109b0*/  VIMNMX R4, R3, R0, PT ;  /* 0x0000000003047248 */ /* 0x000fc80003fe0100 */
[----:B------:R-:W-:Y:S01]  /*109c0*/  ISETP.GT.AND P0, PT, R4, RZ, PT ;  /* 0x000000ff0400720c */ /* 0x000fe20003f04270 */
[----:B------:R2:W-:-:S12]  /*109d0*/  STL [R1+0xc], R4 ;  /* 0x00000c0401007387 */ /* 0x0005d80000100800 */
[----:B--2---:R-:W-:Y:S05]  /*109e0*/  @P0 BRA `(.L_x_2125) ;  /* 0x0000000000480947 */ /* 0x004fea0003800000 */
[----:B------:R-:W2:Y:S02]  /*109f0*/  S2R R4, SR_TID.X ;  /* 0x0000000000047919 */ /* 0x000ea40000002100 */
[----:B--2---:R-:W-:-:S04]  /*10a00*/  LOP3.LUT R4, R4, 0x7f, RZ, 0xc0, !PT ;  /* 0x0000007f04047812 */ /* 0x004fc800078ec0ff */
[----:B------:R-:W-:-:S13]  /*10a10*/  ISETP.NE.AND P0, PT, R4, RZ, PT ;  /* 0x000000ff0400720c */ /* 0x000fda0003f05270 */
[----:B------:R-:W-:Y:S05]  /*10a20*/  @P0 BRA `(.L_x_2126) ;  /* 0x0000004000380947 */ /* 0x000fea0003800000 */
[----:B------:R-:W2:Y:S01]  /*10a30*/  S2R R5, SR_LANEID ;  /* 0x0000000000057919 */ /* 0x000ea20000000000 */
[----:B------:R-:W-:Y:S01]  /*10a40*/  VOTEU.ANY UR4, UPT, PT ;  /* 0x0000000000047886 */ /* 0x000fe200038e0100 */
[----:B------:R-:W3:Y:S01]  /*10a50*/  LDC.64 R2, c[0x0][0xc60] ;  /* 0x00031800ff027b82 */ /* 0x000ee20000000a00 */
[----:B------:R-:W2:Y:S01]  /*10a60*/  FLO.U32 R0, UR4 ;  /* 0x0000000400007d00 */ /* 0x000ea200080e0000 */
[----:B------:R-:W-:Y:S01]  /*10a70*/  ULDC.64 UR6, c[0x0][0x208] ;  /* 0x0000820000067ab9 */ /* 0x000fe20000000a00 */
        /* <DEDUP_REMOVED lines=9> */
.L_x_2125:
        /* <DEDUP_REMOVED lines=15> */
[----:B01----:R-:W-:Y:S02]  /*10c00*/  IMAD.MOV.U32 R8, RZ, RZ, 0x70 ;  /* 0x00000070ff087424 */ /* 0x003fe400078e00ff */
[----:B------:R-:W-:Y:S02]  /*10c10*/  IMAD.MOV.U32 R12, RZ, RZ, 0x1 ;  /* 0x00000001ff0c7424 */ /* 0x000fe400078e00ff */
[----:B------:R-:W-:-:S07]  /*10c20*/  IMAD.MOV.U32 R13, RZ, RZ, RZ ;  /* 0x000000ffff0d7224 */ /* 0x000fce00078e00ff */
[----:B------:R-:W-:-:S07]  /*10c30*/  LEPC R20, `(.L_x_2128) ;  /* 0x000000001014794e */ /* 0x000fce0000000000 */
[----:B--2---:R-:W-:Y:S05]  /*10c40*/  CALL.ABS.NOINC R2 ;  /* 0x0000000002007343 */ /* 0x004fea0003c00000 */
.L_x_2128:
[----:B------:R-:W-:Y:S05]  /*10c50*/  BSYNC B6 ;  /* 0x0000000000067941 */ /* 0x000fea0003800000 */
.L_x_2127:
        /* <DEDUP_REMOVED lines=15> */
[----:B01----:R-:W-:Y:S02]  /*10d50*/  IMAD.MOV.U32 R8, RZ, RZ, 0x70 ;  /* 0x00000070ff087424 */ /* 0x003fe400078e00ff */
[----:B------:R-:W-:Y:S02]  /*10d60*/  IMAD.MOV.U32 R12, RZ, RZ, 0x1 ;  /* 0x00000001ff0c7424 */ /* 0x000fe400078e00ff */
[----:B--2---:R-:W-:-:S07]  /*10d70*/  IMAD.MOV.U32 R13, RZ, RZ, RZ ;  /* 0x000000ffff0d7224 */ /* 0x004fce00078e00ff */
[----:B------:R-:W-:-:S07]  /*10d80*/  LEPC R20, `(.L_x_2131) ;  /* 0x000000001014794e */ /* 0x000fce0000000000 */
[----:B---3--:R-:W-:Y:S05]  /*10d90*/  CALL.ABS.NOINC R2 ;  /* 0x0000000002007343 */ /* 0x008fea0003c00000 */
.L_x_2131:
        /* <DEDUP_REMOVED lines=15> */
.L_x_2130:
[----:B------:R-:W-:Y:S05]  /*10e90*/  BSYNC B6 ;  /* 0x0000000000067941 */ /* 0x000fea0003800000 */
.L_x_2129:
[----:B------:R-:W-:Y:S01]  /*10ea0*/  ULDC.64 UR4, c[0x0][0x9f8] ;  /* 0x00027e0000047ab9 */ /* 0x000fe20000000a00 */
[----:B------:R-:W-:Y:S01]  /*10eb0*/  ULDC.64 UR6, c[0x0][0x208] ;  /* 0x0000820000067ab9 */ /* 0x000fe20000000a00 */
[----:B------:R-:W-:Y:S01]  /*10ec0*/  ISETP.NE.U32.AND P0, PT, RZ, UR4, PT ;  /* 0x00000004ff007c0c */ /* 0x000fe2000bf05070 */
[----:B------:R-:W2:Y:S01]  /*10ed0*/  LDL R20, [R1+0xc] ;  /* 0x00000c0001147983 */ /* 0x000ea20000100800 */
[----:B------:R-:W3:Y:S02]  /*10ee0*/  LDC.64 R2, c[0x0][0x418] ;  /* 0x00010600ff027b82 */ /* 0x000ee40000000a00 */
[----:B------:R-:W-:-:S13]  /*10ef0*/  ISETP.NE.AND.EX P0, PT, RZ, UR5, PT, P0 ;  /* 0x00000005ff007c0c */ /* 0x000fda000bf05300 */
[----:B------:R-:W-:-:S04]  /*10f00*/  @P0 IADD3 R24, P1, R24, UR4, RZ ;  /* 0x0000000418180c10 */ /* 0x000fc8000ff3e0ff */
[----:B------:R-:W-:Y:S01]  /*10f10*/  @P0 IADD3.X R25, R25, UR5, RZ, P1, !PT ;  /* 0x0000000519190c10 */ /* 0x000fe20008ffe4ff */
[----:B------:R-:W-:-:S04]  /*10f20*/  ULDC.64 UR4, c[0x0][0xa08] ;  /* 0x0002820000047ab9 */ /* 0x000fc80000000a00 */
[----:B------:R2:W4:Y:S01]  /*10f30*/  @P0 LDG.E R26, desc[UR6][R24.64] ;  /* 0x00000006181a0981 */ /* 0x000522000c1e1900 */
[----:B---3--:R-:W-:Y:S01]  /*10f40*/  LOP3.LUT P0, RZ, R2, UR4, RZ, 0xfc, !PT ;  /* 0x0000000402ff7c12 */ /* 0x008fe2000f80fcff */
[----:B------:R-:W-:-:S03]  /*10f50*/  UMOV UR4, 0xffffffff ;  /* 0xffffffff00047882 */ /* 0x000fc60000000000 */
[----:B------:R-:W-:Y:S01]  /*10f60*/  LOP3.LUT P0, RZ, R3, UR5, RZ, 0xfc, P0 ;  /* 0x0000000503ff7c12 */ /* 0x000fe2000800fcff */
[----:B--2---:R-:W-:Y:S01]  /*10f70*/  VIADD R25, R20, 0xffffffff ;  /* 0xffffffff14197836 */ /* 0x004fe20000000000 */
[----:B----4-:R-:W-:Y:S02]  /*10f80*/  SHF.R.S32.HI R29, RZ, 0x1f, R26 ;  /* 0x0000001fff1d7819 */ /* 0x010fe4000001141a */
[----:B------:R-:W-:Y:S01]  /*10f90*/  SEL R24, R26, RZ, !P0 ;  /* 0x000000ff1a187207 */ /* 0x000fe20004000000 */
[----:B------:R-:W-:Y:S08]  /*10fa0*/  BRA.DIV UR4, `(.L_x_2132) ;  /* 0x0000004e04887947 */ /* 0x000ff0000b800000 */
[----:B------:R-:W2:Y:S02]  /*10fb0*/  S2R R0, SR_TID.X ;  /* 0x0000000000007919 */ /* 0x000ea40000002100 */
[----:B--2---:R-:W-:-:S04]  /*10fc0*/  SHF.R.U32.HI R0, RZ, 0x5, R0 ;  /* 0x00000005ff007819 */ /* 0x004fc80000011600 */
[----:B------:R-:W-:-:S05]  /*10fd0*/  LOP3.LUT R0, R0, 0x3, RZ, 0xc0, !PT ;  /* 0x0000000300007812 */ /* 0x000fca00078ec0ff */
[----:B------:R2:W3:Y:S02]  /*10fe0*/  SHFL.IDX PT, R14, R0, RZ, 0x1f ;  /* 0x00001fff000e7589 */ /* 0x0004e400000e0000 */
.L_x_2240:
[----:B------:R-:W-:Y:S02]  /*10ff0*/  PLOP3.LUT P1, PT, PT, PT, PT, 0x8, 0x0 ;  /* 0x000000000000781c */ /* 0x000fe40003f2e170 */
[----:B---3--:R-:W-:Y:S02]  /*11000*/  ISETP.NE.AND P0, PT, R14, RZ, PT ;  /* 0x000000ff0e00720c */ /* 0x008fe40003f05270 */
[----:B--2---:R-:W-:-:S05]  /*11010*/  P2R R0, PR, RZ, 0x2 ;  /* 0x00000002ff007803 */ /* 0x004fca0000000000 */
[----:B------:R2:W-:Y:S06]  /*11020*/  STL [R1], R0 ;  /* 0x0000000001007387 */ /* 0x0005ec0000100800 */
[----:B------:R-:W-:Y:S05]  /*11030*/  @P0 BRA `(.L_x_2133) ;  /* 0x00000004001c0947 */ /* 0x000fea0003800000 */
[----:B------:R-:W-:-:S03]  /*11040*/  UMOV UR4, 0xffffffff ;  /* 0xffffffff00047882 */ /* 0x000fc60000000000 */
[----:B------:R-:W-:Y:S05]  /*11050*/  BRA.DIV UR4, `(.L_x_2134) ;  /* 0x0000004e04907947 */ /* 0x000fea000b800000 */
[----:B------:R-:W-:-:S13]  /*11060*/  ELECT P6, URZ, PT ;  /* 0x00000000003f782f */ /* 0x000fda00038c0000 */
.L_x_2243:
[----:B------:R-:W-:Y:S05]  /*11070*/  @!P6 BRA `(.L_x_2133) ;  /* 0x00000004000ce947 */ /* 0x000fea0003800000 */
[----:B------:R-:W-:-:S04]  /*11080*/  ISETP.NE.U32.AND P0, PT, R2, RZ, PT ;  /* 0x000000ff0200720c */ /* 0x000fc80003f05070 */
[----:B------:R-:W-:-:S13]  /*11090*/  ISETP.NE.AND.EX P0, PT, R3, RZ, PT, P0 ;  /* 0x000000ff0300720c */ /* 0x000fda0003f05300 */
[----:B------:R-:W-:Y:S05]  /*110a0*/  @!P0 BRA `(.L_x_2135) ;  /* 0x0000000000488947 */ /* 0x000fea0003800000 */
[----:B------:R-:W3:Y:S01]  /*110b0*/  LDC R6, c[0x0][0x43c] ;  /* 0x00010f00ff067b82 */ /* 0x000ee20000000800 */
[----:B------:R-:W-:Y:S01]  /*110c0*/  ULDC.64 UR4, c[0x0][0x428] ;  /* 0x00010a0000047ab9 */ /* 0x000fe20000000a00 */
        /* <DEDUP_REMOVED lines=16> */
.L_x_2135:
[----:B--2---:R-:W-:Y:S01]  /*111d0*/  IMAD R0, R23, 0x8, R22 ;  /* 0x0000000817007824 */ /* 0x004fe200078e0216 */
[----:B---3--:R-:W-:-:S04]  /*111e0*/  SHF.L.U32 R2, R27, 0x1f, RZ ;  /* 0x0000001f1b027819 */ /* 0x008fc800000006ff */
[----:B------:R-:W2:Y:S02]  /*111f0*/  SYNCS.PHASECHK.TRANS64.TRYWAIT P0, [R0+URZ+0x31c40], R2 ;  /* 0x031c4002000075a7 */ /* 0x000ea4000800017f */
[----:B--2---:R-:W-:Y:S05]  /*11200*/  @!P0 BRA `(.L_x_2136) ;  /* 0x0000004c00448947 */ /* 0x004fea0003800000 */
.L_x_2244:
        /* <DEDUP_REMOVED lines=11> */
.L_x_2137:
[----:B------:R-:W-:Y:S01]  /*112c0*/  R2UR UR9, R0 ;  /* 0x00000000000972ca */ /* 0x000fe200000e0000 */
[----:B--2---:R-:W-:Y:S01]  /*112d0*/  IMAD R0, R23, 0x6c00, R22 ;  /* 0x00006c0017007824 */ /* 0x004fe200078e0216 */
        /* <DEDUP_REMOVED lines=11> */
[----:B------:R-:W-:-:S03]  /*11390*/  UIADD3 UR9, UR9, 0x31c30, URZ ;  /* 0x00031c3009097890 */ /* 0x000fc6000fffe03f */
[----:B------:R-:W-:Y:S01]  /*113a0*/  P2R R0, PR, RZ, 0x1 ;  /* 0x00000001ff007803 */ /* 0x000fe20000000000 */
[----:B------:R-:W-:Y:S02]  /*113b0*/  UIMAD UR11, UR11, 0x90, UR5 ;  /* 0x000000900b0b78a4 */ /* 0x000fe4000f8e0205 */
[----:B------:R-:W-:Y:S02]  /*113c0*/  UIADD3 UR14, UR8, 0x16a00, URZ ;  /* 0x00016a00080e7890 */ /* 0x000fe4000fffe03f */
[----:B------:R-:W-:Y:S01]  /*113d0*/  UIADD3.X UR5, URZ, UR37, URZ, UP0, !UPT ;  /* 0x000000253f057290 */ /* 0x000fe200087fe43f */
[----:B------:R3:W-:Y:S01]  /*113e0*/  STL [R1], R0 ;  /* 0x0000000001007387 */ /* 0x0007e20000100800 */
[----:B------:R-:W-:Y:S02]  /*113f0*/  UIADD3 UR15, UR8, 0x18e00, URZ ;  /* 0x00018e00080f7890 */ /* 0x000fe4000fffe03f */
[----:B------:R-:W-:-:S03]  /*11400*/  UIADD3 UR17, UR8, 0x1b200, URZ ;  /* 0x0001b20008117890 */ /* 0x000fc6000fffe03f */
[----:B------:R-:W-:Y:S01]  /*11410*/  UMOV UR8, UR14 ;  /* 0x0000000e00087c82 */ /* 0x000fe20008000000 */
[----:B------:R-:W-:Y:S01]  /*11420*/  UMOV UR14, 0x40 ;  /* 0x00000040000e7882 */ /* 0x000fe20000000000 */
[----:B------:R2:W-:Y:S02]  /*11430*/  UTMALDG.4D [UR8], [UR4], desc[UR6] ;  /* 0x00000608040075b4 */ /* 0x0005e40008019000 */
[----:B--2---:R-:W-:Y:S01]  /*11440*/  UMOV UR8, UR15 ;  /* 0x0000000f00087c82 */ /* 0x004fe20008000000 */
[----:B------:R-:W-:Y:S02]  /*11450*/  UMOV UR10, UR16 ;  /* 0x00000010000a7c82 */ /* 0x000fe40008000000 */
[----:B------:R2:W-:Y:S02]  /*11460*/  UTMALDG.4D [UR8], [UR4], desc[UR6] ;  /* 0x00000608040075b4 */ /* 0x0005e40008019000 */
[----:B--2---:R-:W-:Y:S01]  /*11470*/  UMOV UR8, UR17 ;  /* 0x0000001100087c82 */ /* 0x004fe20008000000 */
[----:B------:R-:W-:-:S02]  /*11480*/  UMOV UR10, UR14 ;  /* 0x0000000e000a7c82 */ /* 0x000fc40008000000 */
[----:B------:R3:W-:Y:S02]  /*11490*/  UTMALDG.4D [UR8], [UR4], desc[UR6] ;  /* 0x00000608040075b4 */ /* 0x0007e40008019000 */
[----:B---3--:R-:W-:Y:S01]  /*114a0*/  NOP ;  /* 0x0000000000007918 */ /* 0x008fe20000000000 */
.L_x_2133:
[----:B------:R-:W3:Y:S04]  /*114b0*/  LDL.LU R4, [R1+0x10] ;  /* 0x0000100001047983 */ /* 0x000ee80000300800 */
[----:B------:R-:W4:Y:S04]  /*114c0*/  LDL.LU R6, [R1+0x8] ;  /* 0x0000080001067983 */ /* 0x000f280000300800 */
[----:B------:R-:W5:Y:S01]  /*114d0*/  LDL.LU R3, [R1+0x18] ;  /* 0x0000180001037983 */ /* 0x000f620000300800 */
[----:B------:R-:W-:Y:S05]  /*114e0*/  WARPSYNC.ALL ;  /* 0x0000000000007948 */ /* 0x000fea0003800000 */
[----:B------:R-:W-:Y:S01]  /*114f0*/  ULDC.64 UR6, c[0x0][0xa00] ;  /* 0x0002800000067ab9 */ /* 0x000fe20000000a00 */
[----:B------:R-:W-:Y:S01]  /*11500*/  ULDC.64 UR4, c[0x0][0x298] ;  /* 0x0000a60000047ab9 */ /* 0x000fe20000000a00 */
[----:B------:R-:W-:Y:S01]  /*11510*/  BAR.SYNC.DEFER_BLOCKING 0x8, 0x200 ;  /* 0x0208000000007b1d */ /* 0x000fe20000010000 */
[----:B------:R-:W-:Y:S01]  /*11520*/  ISETP.NE.U32.AND P0, PT, RZ, UR6, PT ;  /* 0x00000006ff007c0c */ /* 0x000fe2000bf05070 */
[----:B--2---:R-:W-:-:S03]  /*11530*/  VIADD R0, R22, 0xda00 ;  /* 0x0000da0016007836 */ /* 0x004fc60000000000 */
[----:B------:R-:W-:Y:S01]  /*11540*/  ISETP.NE.AND.EX P0, PT, RZ, UR7, PT, P0 ;  /* 0x00000007ff007c0c */ /* 0x000fe2000bf05300 */
[----:B------:R-:W-:Y:S01]  /*11550*/  BSSY B6, `(.L_x_2138) ;  /* 0x0000020000067945 */ /* 0x000fe20003800000 */
[----:B------:R-:W-:Y:S02]  /*11560*/  LOP3.LUT P1, RZ, R0, 0x1bf, RZ, 0xc0, !PT ;  /* 0x000001bf00ff7812 */ /* 0x000fe4000782c0ff */
[----:B---3--:R-:W-:-:S05]  /*11570*/  SHF.R.S32.HI R2, RZ, 0x1f, R4 ;  /* 0x0000001fff027819 */ /* 0x008fca0000011404 */
        /* <DEDUP_REMOVED lines=8> */
[----:B--2---:R-:W-:Y:S01]  /*11600*/  IMAD.IADD R2, R5, 0x1, R0 ;  /* 0x0000000105027824 */ /* 0x004fe200078e0200 */
[----:B------:R-:W-:-:S05]  /*11610*/  SHF.R.S32.HI R0, RZ, 0x1f, R18 ;  /* 0x0000001fff007819 */ /* 0x000fca0000011412 */
        /* <DEDUP_REMOVED lines=19> */
.L_x_2139:
[----:B------:R-:W-:Y:S05]  /*11750*/  BSYNC B6 ;  /* 0x0000000000067941 */ /* 0x000fea0003800000 */
.L_x_2138:
        /* <DEDUP_REMOVED lines=8> */
[----:B------:R-:W4:Y:S01]  /*117e0*/  LDL.LU R4, [R1+0x8] ;  /* 0x0000080001047983 */ /* 0x000f220000300800 */
[----:B------:R-:W4:Y:S01]  /*117f0*/  S2R R10, SR_TID.X ;  /* 0x00000000000a7919 */ /* 0x000f220000002100 */
[----:B------:R-:W4:Y:S01]  /*11800*/  S2R R11, SR_TID.X ;  /* 0x00000000000b7919 */ /* 0x000f220000002100 */
[----:B---3--:R-:W-:-:S13]  /*11810*/  ISETP.NE.AND P1, PT, R9, 0x1, PT ;  /* 0x000000010900780c */ /* 0x008fda0003f25270 */
[----:B------:R-:W3:Y:S08]  /*11820*/  @P1 LDC R5, c[0x0][0x450] ;  /* 0x00011400ff051b82 */ /* 0x000ef00000000800 */
[----:B01----:R-:W0:Y:S01]  /*11830*/  @P1 LDC R8, c[0x0][0x44c] ;  /* 0x00011300ff081b82 */ /* 0x003e220000000800 */
[----:B--2---:R-:W-:Y:S02]  /*11840*/  IMAD.MOV.U32 R3, RZ, RZ, R0 ;  /* 0x000000ffff037224 */ /* 0x004fe400078e0000 */
[----:B----4-:R-:W-:-:S02]  /*11850*/  IMAD R0, R20, UR4, RZ ;  /* 0x0000000414007c24 */ /* 0x010fc4000f8e02ff */
[C---:B------:R-:W-:Y:S01]  /*11860*/  IMAD.WIDE.U32 R2, R18.reuse, UR4, R2 ;  /* 0x0000000412027c25 */ /* 0x040fe2000f8e0002 */
[----:B------:R-:W1:Y:S03]  /*11870*/  S2R R20, SR_TID.X ;  /* 0x0000000000147919 */ /* 0x000e660000002100 */
[----:B------:R-:W-:Y:S01]  /*11880*/  IMAD R0, R18, UR5, R0 ;  /* 0x0000000512007c24 */ /* 0x000fe2000f8e0200 */
[----:B------:R-:W-:-:S03]  /*11890*/  ULDC.64 UR4, c[0x0][0x2e0] ;  /* 0x0000b80000047ab9 */ /* 0x000fc60000000a00 */
[----:B------:R-:W-:Y:S02]  /*118a0*/  IMAD.IADD R3, R3, 0x1, R0 ;  /* 0x0000000103037824 */ /* 0x000fe400078e0200 */
[----:B------:R-:W-:Y:S02]  /*118b0*/  IMAD R0, R21, UR4, RZ ;  /* 0x0000000415007c24 */ /* 0x000fe4000f8e02ff */
[----:B------:R-:W2:Y:S01]  /*118c0*/  S2R R21, SR_TID.X ;  /* 0x0000000000157919 */ /* 0x000ea20000002100 */
[----:B------:R-:W-:-:S04]  /*118d0*/  IMAD.WIDE.U32 R2, R4, UR4, R2 ;  /* 0x0000000404027c25 */ /* 0x000fc8000f8e0002 */
[----:B------:R-:W-:Y:S01]  /*118e0*/  IMAD R0, R4, UR5, R0 ;  /* 0x0000000504007c24 */ /* 0x000fe2000f8e0200 */
[----:B------:R-:W-:Y:S01]  /*118f0*/  ULDC.64 UR4, c[0x0][0x2d0] ;  /* 0x0000b40000047ab9 */ /* 0x000fe20000000a00 */
[----:B------:R-:W4:Y:S02]  /*11900*/  @P1 LDC R4, c[0x0][0x44c] ;  /* 0x00011300ff041b82 */ /* 0x000f240000000800 */
[----:B------:R-:W-:Y:S01]  /*11910*/  IMAD.IADD R3, R3, 0x1, R0 ;  /* 0x0000000103037824 */ /* 0x000fe200078e0200 */
[----:B-1----:R-:W-:-:S04]  /*11920*/  LOP3.LUT R20, R20, 0x7f, RZ, 0xc0, !PT ;  /* 0x0000007f14147812 */ /* 0x002fc800078ec0ff */
[----:B------:R-:W-:Y:S01]  /*11930*/  SHF.R.U32.HI R20, RZ, 0x2, R20 ;  /* 0x00000002ff147819 */ /* 0x000fe20000011614 */
[----:B--2---:R-:W-:Y:S02]  /*11940*/  IMAD.SHL.U32 R6, R21, 0x20, RZ ;  /* 0x0000002015067824 */ /* 0x004fe400078e00ff */
[----:B------:R-:W-:-:S03]  /*11950*/  IMAD.SHL.U32 R21, R10, 0x8, RZ ;  /* 0x000000080a157824 */ /* 0x000fc600078e00ff */
[----:B------:R-:W-:Y:S01]  /*11960*/  LOP3.LUT R6, R20, 0x60, R6, 0xf8, !PT ;  /* 0x0000006014067812 */ /* 0x000fe200078ef806 */
[----:B------:R-:W-:Y:S01]  /*11970*/  IMAD.SHL.U32 R20, R11, 0x8, RZ ;  /* 0x000000080b147824 */ /* 0x000fe200078e00ff */
[----:B------:R-:W-:-:S03]  /*11980*/  LOP3.LUT R21, R21, 0x18, RZ, 0xc0, !PT ;  /* 0x0000001815157812 */ /* 0x000fc600078ec0ff */
[----:B------:R-:W-:Y:S01]  /*11990*/  IMAD R6, R17, 0xc0, R6 ;  /* 0x000000c011067824 */ /* 0x000fe200078e0206 */
[C---:B------:R-:W-:Y:S02]  /*119a0*/  LOP3.LUT R10, R21.reuse, 0x40, RZ, 0xfc, !PT ;  /* 0x00000040150a7812 */ /* 0x040fe400078efcff */
[----:B------:R-:W-:Y:S01]  /*119b0*/  LOP3.LUT R20, R20, 0x18, RZ, 0xc0, !PT ;  /* 0x0000001814147812 */ /* 0x000fe200078ec0ff */
[----:B----4-:R-:W-:Y:S01]  /*119c0*/  @P1 IMAD.HI.U32 R0, R6, R4, RZ ;  /* 0x0000000406001227 */ /* 0x010fe200078e00ff */
[----:B------:R-:W-:-:S03]  /*119d0*/  LOP3.LUT R12, R21, 0x20, RZ, 0xfc, !PT ;  /* 0x00000020150c7812 */ /* 0x000fc600078efcff */
[----:B------:R-:W-:Y:S01]  /*119e0*/  IMAD.MOV.U32 R4, RZ, RZ, R6 ;  /* 0x000000ffff047224 */ /* 0x000fe200078e0006 */
[----:B---3--:R-:W-:-:S04]  /*119f0*/  @P1 SHF.R.U32.HI R4, RZ, R5, R0 ;  /* 0x00000005ff041219 */ /* 0x008fc80000011600 */
        /* <DEDUP_REMOVED lines=15> */
[----:B0-----:R-:W-:Y:S01]  /*11af0*/  @P1 IMAD.HI.U32 R8, R7, R8, RZ ;  /* 0x0000000807081227 */ /* 0x001fe200078e00ff */
        /* <DEDUP_REMOVED lines=27> */
[----:B------:R-:W-:Y:S01]  /*11cb0*/  IMAD R17, R17, 0xc0, R21 ;  /* 0x000000c011117824 */ /* 0x000fe200078e0215 */
[----:B------:R-:W-:Y:S02]  /*11cc0*/  ULDC.64 UR4, c[0x0][0x208] ;  /* 0x0000820000047ab9 */ /* 0x000fe40000000a00 */
[----:B------:R-:W0:Y:S04]  /*11cd0*/  SHFL.IDX PT, R3, R0, RZ, 0x1c1f ;  /* 0x001c1fff00037589 */ /* 0x000e2800000e0000 */
[----:B------:R-:W-:Y:S01]  /*11ce0*/  SHFL.IDX PT, R14, R7, 0x1, 0x1c1f ;  /* 0x003c1f00070e7f89 */ /* 0x000fe200000e0000 */
[----:B--2---:R-:W-:-:S03]  /*11cf0*/  IMAD R5, R2, R9, RZ ;  /* 0x0000000902057224 */ /* 0x004fc600078e02ff */
[----:B------:R-:W1:Y:S02]  /*11d00*/  SHFL.IDX PT, R2, R4, RZ, 0x1c1f ;  /* 0x001c1fff04027589 */ /* 0x000e6400000e0000 */
        /* <DEDUP_REMOVED lines=54> */
.L_x_2257:
[----:B------:R-:W-:Y:S01]  /*12070*/  VIADD R0, R17, 0xa0 ;  /* 0x000000a011007836 */ /* 0x000fe20000000000 */
[----:B------:R-:W-:-:S04]  /*12080*/  ULDC.64 UR4, c[0x0][0x208] ;  /* 0x0000820000047ab9 */ /* 0x000fc80000000a00 */
[----:B------:R-:W-:Y:S01]  /*12090*/  ISETP.GE.AND P3, PT, R0, R5, PT ;  /* 0x000000050000720c */ /* 0x000fe20003f66270 */
[----:B------:R-:W-:-:S12]  /*120a0*/  VIADD R0, R22, 0x31c00 ;  /* 0x00031c0016007836 */ /* 0x000fd80000000000 */
        /* <DEDUP_REMOVED lines=10> */
.L_x_2141:
        /* <DEDUP_REMOVED lines=8> */
[----:B------:R-:W-:Y:S01]  /*121d0*/  LEA.HI R2, R3, R3, RZ, 0x1 ;  /* 0x0000000303027211 */ /* 0x000fe200078f08ff */
[----:B------:R0:W-:Y:S03]  /*121e0*/  STL [R1+0x28], R3 ;  /* 0x0000280301007387 */ /* 0x0001e60000100800 */
[----:B------:R-:W-:-:S05]  /*121f0*/  LOP3.LUT R2, R2, 0xfffffffe, RZ, 0xc0, !PT ;  /* 0xfffffffe02027812 */ /* 0x000fca00078ec0ff */
[----:B------:R-:W-:-:S05]  /*12200*/  IMAD.IADD R2, R3, 0x1, -R2 ;  /* 0x0000000103027824 */ /* 0x000fca00078e0a02 */
[----:B0-----:R-:W-:Y:S01]  /*12210*/  SHF.L.U32 R3, R2, 0x1f, RZ ;  /* 0x0000001f02037819 */ /* 0x001fe200000006ff */
[----:B------:R-:W-:Y:S01]  /*12220*/  NOP ;  /* 0x0000000000007918 */ /* 0x000fe20000000000 */
[----:B------:R-:W2:Y:S01]  /*12230*/  LDL R4, [R1+0xc] ;  /* 0x00000c0001047983 */ /* 0x000ea20000100800 */
[----:B------:R0:W-:Y:S01]  /*12240*/  SYNCS.ARRIVE.TRANS64.A1T0 RZ, [R22+URZ+0x31c00], RZ ;  /* 0x031c00ff16ff79a7 */ /* 0x0001e2000810003f */
[----:B------:R-:W-:Y:S01]  /*12250*/  BSSY B0, `(.L_x_2142) ;  /* 0x0000004000007945 */ /* 0x000fe20003800000 */
[----:B------:R-:W1:Y:S01]  /*12260*/  SYNCS.PHASECHK.TRANS64.TRYWAIT P0, [R22+URZ+0x31c20], R3 ;  /* 0x031c2003160075a7 */ /* 0x000e62000800017f */
[----:B--2---:R-:W-:Y:S02]  /*12270*/  ISETP.GE.AND P1, PT, R4, 0x2, PT ;  /* 0x000000020400780c */ /* 0x004fe40003f26270 */
[----:B01----:R-:W-:Y:S11]  /*12280*/  @!P0 BRA `(.L_x_2143) ;  /* 0x0000004400588947 */ /* 0x003ff60003800000 */
.L_x_2258:
[----:B------:R-:W-:Y:S05]  /*12290*/  BSYNC B0 ;  /* 0x0000000000007941 */ /* 0x000fea0003800000 */
.L_x_2142:
[----:B------:R-:W-:Y:S04]  /*122a0*/  BSSY B0, `(.L_x_2144) ;  /* 0x0000226000007945 */ /* 0x000fe80003800000 */
[----:B------:R-:W-:Y:S05]  /*122b0*/  @!P1 BRA `(.L_x_2145) ;  /* 0x0000002000909947 */ /* 0x000fea0003800000 */
[----:B------:R-:W2:Y:S01]  /*122c0*/  LDL R4, [R1+0xc] ;  /* 0x00000c0001047983 */ /* 0x000ea20000100800 */
[----:B------:R-:W-:Y:S01]  /*122d0*/  BSSY B2, `(.L_x_2146) ;  /* 0x00000bc000027945 */ /* 0x000fe20003800000 */
[C---:B--2---:R-:W-:Y:S01]  /*122e0*/  LOP3.LUT R2, R4.reuse, 0x1, RZ, 0xc0, !PT ;  /* 0x0000000104027812 */ /* 0x044fe200078ec0ff */
[----:B------:R-:W-:-:S03]  /*122f0*/  VIADD R7, R4, 0xfffffffe ;  /* 0xfffffffe04077836 */ /* 0x000fc60000000000 */
[----:B------:R-:W-:Y:S01]  /*12300*/  ISETP.NE.U32.AND P0, PT, R2, 0x1, PT ;  /* 0x000000010200780c */ /* 0x000fe20003f05070 */
[----:B------:R-:W-:-:S12]  /*12310*/  IMAD.MOV.U32 R6, RZ, RZ, R7 ;  /* 0x000000ffff067224 */ /* 0x000fd800078e0007 */
[----:B------:R-:W-:Y:S05]  /*12320*/  @!P0 BRA `(.L_x_2147) ;  /* 0x0000000800d88947 */ /* 0x000fea0003800000 */
[----:B------:R-:W2:Y:S01]  /*12330*/  LDL R4, [R1] ;  /* 0x0000000001047983 */ /* 0x000ea20000100800 */
[----:B------:R-:W-:Y:S01]  /*12340*/  VIADD R8, R23, 0x1 ;  /* 0x0000000117087836 */ /* 0x000fe20000000000 */
[----:B------:R-:W-:Y:S04]  /*12350*/  BSSY B1, `(.L_x_2148) ;  /* 0x00000af000017945 */ /* 0x000fe80003800000 */
[----:B------:R-:W-:-:S04]  /*12360*/  ISETP.NE.AND P0, PT, R8, 0x2, PT ;  /* 0x000000020800780c */ /* 0x000fc80003f05270 */
[----:B------:R-:W-:Y:S02]  /*12370*/  SEL R2, RZ, 0x1, P0 ;  /* 0x00000001ff027807 */ /* 0x000fe40000000000 */
[----:B------:R-:W-:Y:S02]  /*12380*/  SEL R8, R8, RZ, P0 ;  /* 0x000000ff08087207 */ /* 0x000fe40000000000 */
[----:B------:R-:W-:Y:S02]  /*12390*/  LOP3.LUT R9, R27, R2, RZ, 0x3c, !PT ;  /* 0x000000021b097212 */ /* 0x000fe400078e3cff */
[----:B--2---:R-:W-:-:S13]  /*123a0*/  ISETP.NE.AND P2, PT, R4, RZ, PT ;  /* 0x000000ff0400720c */ /* 0x004fda0003f45270 */
[----:B------:R-:W-:Y:S05]  /*123b0*/  @!P2 BRA `(.L_x_2149) ;  /* 0x0000000800a0a947 */ /* 0x000fea0003800000 */
[----:B------:R-:W-:Y:S01]  /*123c0*/  ULDC.64 UR4, c[0x0][0x418] ;  /* 0x0001060000047ab9 */ /* 0x000fe20000000a00 */
[----:B------:R-:W-:Y:S01]  /*123d0*/  IMAD.MOV.U32 R5, RZ, RZ, R24 ;  /* 0x000000ffff057224 */ /* 0x000fe200078e0018 */
[----:B------:R-:W-:Y:S01]  /*123e0*/  ISETP.NE.U32.AND P0, PT, RZ, UR4, PT ;  /* 0x00000004ff007c0c */ /* 0x000fe2000bf05070 */
[----:B------:R-:W-:-:S03]  /*123f0*/  IMAD.MOV.U32 R6, RZ, RZ, R7 ;  /* 0x000000ffff067224 */ /* 0x000fc600078e0007 */
[----:B------:R-:W-:-:S13]  /*12400*/  ISETP.NE.AND.EX P0, PT, RZ, UR5, PT, P0 ;  /* 0x00000005ff007c0c */ /* 0x000fda000bf05300 */
        /* <DEDUP_REMOVED lines=19> */
.L_x_2150:
[----:B0-----:R-:W-:Y:S01]  /*12540*/  IMAD R3, R8, 0x8, R22 ;  /* 0x0000000808037824 */ /* 0x001fe200078e0216 */
[----:B------:R-:W-:Y:S01]  /*12550*/  SHF.L.U32 R2, R9, 0x1f, RZ ;  /* 0x0000001f09027819 */ /* 0x000fe200000006ff */
[----:B------:R-:W-:Y:S03]  /*12560*/  BSSY B3, `(.L_x_2151) ;  /* 0x0000003000037945 */ /* 0x000fe60003800000 */
[----:B------:R-:W0:Y:S02]  /*12570*/  SYNCS.PHASECHK.TRANS64.TRYWAIT P0, [R3+URZ+0x31c40], R2 ;  /* 0x031c4002030075a7 */ /* 0x000e24000800017f */
[----:B0-----:R-:W-:Y:S05]  /*12580*/  @!P0 BRA `(.L_x_2152) ;  /* 0x0000004000ac8947 */ /* 0x001fea0003800000 */
.L_x_2259:
[----:B------:R-:W-:Y:S05]  /*12590*/  BSYNC B3 ;  /* 0x0000000000037941 */ /* 0x000fea0003800000 */
.L_x_2151:
        /* <DEDUP_REMOVED lines=12> */
.L_x_2154:
[----:B------:R-:W-:Y:S05]  /*12660*/  BSYNC B3 ;  /* 0x0000000000037941 */ /* 0x000fea0003800000 */
.L_x_2153:
        /* <DEDUP_REMOVED lines=11> */
.L_x_2155:
        /* <DEDUP_REMOVED lines=16> */
.L_x_2156:
        /* <DEDUP_REMOVED lines=16> */
.L_x_2157:
        /* <DEDUP_REMOVED lines=15> */
.L_x_2260:
[----:B------:R-:W-:Y:S05]  /*12a10*/  BSYNC B3 ;  /* 0x0000000000037941 */ /* 0x000fea0003800000 */
.L_x_2158:
        /* <DEDUP_REMOVED lines=12> */
.L_x_2161:
[----:B------:R-:W-:Y:S05]  /*12ae0*/  BSYNC B3 ;  /* 0x0000000000037941 */ /* 0x000fea0003800000 */
.L_x_2160:
        /* <DEDUP_REMOVED lines=11> */
.L_x_2162:
        /* <DEDUP_REMOVED lines=15> */
.L_x_2163:
        /* <DEDUP_REMOVED lines=15> */
.L_x_2164:
        /* <DEDUP_REMOVED lines=12> */
.L_x_2149:
[----:B------:R-:W-:Y:S05]  /*12e40*/  BSYNC B1 ;  /* 0x0000000000017941 */ /* 0x000fea0003800000 */
.L_x_2148:
[----:B------:R-:W2:Y:S01]  /*12e50*/  LDL.LU R2, [R1+0xc] ;  /* 0x00000c0001027983 */ /* 0x000ea20000300800 */
[----:B------:R-:W-:Y:S02]  /*12e60*/  IMAD.MOV.U32 R23, RZ, RZ, R8 ;  /* 0x000000ffff177224 */ /* 0x000fe400078e0008 */
[----:B------:R-:W-:Y:S02]  /*12e70*/  IMAD.MOV.U32 R27, RZ, RZ, R9 ;  /* 0x000000ffff1b7224 */ /* 0x000fe400078e0009 */
[----:B--2---:R-:W-:-:S07]  /*12e80*/  VIADD R6, R2, 0xfffffffd ;  /* 0xfffffffd02067836 */ /* 0x004fce0000000000 */
.L_x_2147:
[----:B------:R-:W-:Y:S05]  /*12e90*/  BSYNC B2 ;  /* 0x0000000000027941 */ /* 0x000fea0003800000 */
.L_x_2146:
[----:B------:R-:W-:-:S13]  /*12ea0*/  ISETP.NE.AND P0, PT, R7, RZ, PT ;  /* 0x000000ff0700720c */ /* 0x000fda0003f05270 */
[----:B------:R-:W-:Y:S05]  /*12eb0*/  @!P0 BRA `(.L_x_2145) ;  /* 0x0000001400908947 */ /* 0x000fea0003800000 */
[----:B------:R-:W-:-:S07]  /*12ec0*/  IMAD.MOV.U32 R4, RZ, RZ, R24 ;  /* 0x000000ffff047224 */ /* 0x000fce00078e0018 */
.L_x_2199:
        /* <DEDUP_REMOVED lines=8> */
[----:B--2---:R-:W-:-:S13]  /*12f50*/  ISETP.NE.AND P1, PT, R2, RZ, PT ;  /* 0x000000ff0200720c */ /* 0x004fda0003f25270 */
[----:B------:R-:W-:Y:S05]  /*12f60*/  @!P1 BRA `(.L_x_2166) ;  /* 0x0000000800949947 */ /* 0x000fea0003800000 */
[----:B------:R-:W-:Y:S01]  /*12f70*/  ULDC.64 UR4, c[0x0][0x418] ;  /* 0x0001060000047ab9 */ /* 0x000fe20000000a00 */
[----:B------:R-:W-:Y:S01]  /*12f80*/  IMAD.MOV.U32 R9, RZ, RZ, R6 ;  /* 0x000000ffff097224 */ /* 0x000fe200078e0006 */
[----:B------:R-:W-:-:S04]  /*12f90*/  ISETP.NE.U32.AND P0, PT, RZ, UR4, PT ;  /* 0x00000004ff007c0c */ /* 0x000fc8000bf05070 */
        /* <DEDUP_REMOVED lines=20> */
.L_x_2167:
[----:B0-----:R-:W-:Y:S01]  /*130e0*/  IMAD R3, R7, 0x8, R22 ;  /* 0x0000000807037824 */ /* 0x001fe200078e0216 */
[----:B------:R-:W-:Y:S01]  /*130f0*/  SHF.L.U32 R2, R8, 0x1f, RZ ;  /* 0x0000001f08027819 */ /* 0x000fe200000006ff */
[----:B------:R-:W-:Y:S03]  /*13100*/  BSSY B2, `(.L_x_2168) ;  /* 0x0000003000027945 */ /* 0x000fe60003800000 */
[----:B------:R-:W0:Y:S02]  /*13110*/  SYNCS.PHASECHK.TRANS64.TRYWAIT P0, [R3+URZ+0x31c40], R2 ;  /* 0x031c4002030075a7 */ /* 0x000e24000800017f */
[----:B0-----:R-:W-:Y:S05]  /*13120*/  @!P0 BRA `(.L_x_2169) ;  /* 0x0000003400ec8947 */ /* 0x001fea0003800000 */
.L_x_2261:
[----:B------:R-:W-:Y:S05]  /*13130*/  BSYNC B2 ;  /* 0x0000000000027941 */ /* 0x000fea0003800000 */
.L_x_2168:
        /* <DEDUP_REMOVED lines=12> */
.L_x_2171:
[----:B------:R-:W-:Y:S05]  /*13200*/  BSYNC B2 ;  /* 0x0000000000027941 */ /* 0x000fea0003800000 */
.L_x_2170:
        /* <DEDUP_REMOVED lines=11> */
.L_x_2172:
        /* <DEDUP_REMOVED lines=16> */
.L_x_2173:
        /* <DEDUP_REMOVED lines=16> */
.L_x_2174:
        /* <DEDUP_REMOVED lines=15> */
.L_x_2262:
[----:B------:R-:W-:Y:S05]  /*135b0*/  BSYNC B2 ;  /* 0x0000000000027941 */ /* 0x000fea0003800000 */
.L_x_2175:
        /* <DEDUP_REMOVED lines=11> */
.L_x_2178:
[----:B------:R-:W-:Y:S05]  /*13670*/  BSYNC B2 ;  /* 0x0000000000027941 */ /* 0x000fea0003800000 */
.L_x_2177:
        /* <DEDUP_REMOVED lines=10> */
.L_x_2179:
        /* <DEDUP_REMOVED lines=15> */
.L_x_2180:
        /* <DEDUP_REMOVED lines=15> */
.L_x_2181:
        /* <DEDUP_REMOVED lines=12> */
.L_x_2166:
[----:B------:R-:W-:Y:S05]  /*139c0*/  BSYNC B1 ;  /* 0x0000000000017941 */ /* 0x000fea0003800000 */
.L_x_2165:
        /* <DEDUP_REMOVED lines=10> */
[----:B------:R-:W-:Y:S01]  /*13a70*/  VIADD R9, R6, 0xffffffff ;  /* 0xffffffff06097836 */ /* 0x000fe20000000000 */
        /* <DEDUP_REMOVED lines=16> */
[----:B------:R-:W-:-:S04]  /*13b80*/  IMAD.WIDE.U32 R2, R26, UR6, R2 ;  /* 0x000000061a027c25 */ /* 0x000fc8000f8e0002 */
[----:B------:R-:W-:Y:S01]  /*13b90*/  IMAD.IADD R3, R4, 0x1, R3 ;  /* 0x0000000104037824 */ /* 0x000fe200078e0203 */
[----:B------:R-:W-:-:S04]  /*13ba0*/  LEA R4, P0, R2, UR4, 0x2 ;  /* 0x0000000402047c11 */ /* 0x000fc8000f8010ff */
[----:B------:R-:W-:-:S05]  /*13bb0*/  LEA.HI.X R5, R2, UR5, R3, 0x2, P0 ;  /* 0x0000000502057c11 */ /* 0x000fca00080f1403 */
[----:B------:R1:W5:Y:S04]  /*13bc0*/  LDG.E R4, desc[UR8][R4.64] ;  /* 0x0000000804047981 */ /* 0x000368000c1e1900 */
.L_x_2184:
[----:B------:R-:W-:Y:S01]  /*13bd0*/  IMAD R2, R23, 0x8, R22 ;  /* 0x0000000817027824 */ /* 0x000fe200078e0216 */
[----:B0-----:R-:W-:Y:S01]  /*13be0*/  SHF.L.U32 R3, R27, 0x1f, RZ ;  /* 0x0000001f1b037819 */ /* 0x001fe200000006ff */
[----:B------:R-:W-:Y:S03]  /*13bf0*/  BSSY B2, `(.L_x_2185) ;  /* 0x0000003000027945 */ /* 0x000fe60003800000 */
[----:B------:R-:W0:Y:S02]  /*13c00*/  SYNCS.PHASECHK.TRANS64.TRYWAIT P0, [R2+URZ+0x31c40], R3 ;  /* 0x031c4003020075a7 */ /* 0x000e24000800017f */
[----:B0-----:R-:W-:Y:S05]  /*13c10*/  @!P0 BRA `(.L_x_2186) ;  /* 0x0000002c00588947 */ /* 0x001fea0003800000 */
.L_x_2263:
[----:B------:R-:W-:Y:S05]  /*13c20*/  BSYNC B2 ;  /* 0x0000000000027941 */ /* 0x000fea0003800000 */
.L_x_2185:
        /* <DEDUP_REMOVED lines=12> */
.L_x_2188:
[----:B------:R-:W-:Y:S05]  /*13cf0*/  BSYNC B2 ;  /* 0x0000000000027941 */ /* 0x000fea0003800000 */
.L_x_2187:
        /* <DEDUP_REMOVED lines=12> */
.L_x_2189:
        /* <DEDUP_REMOVED lines=16> */
.L_x_2190:
        /* <DEDUP_REMOVED lines=16> */
.L_x_2191:
        /* <DEDUP_REMOVED lines=15> */
.L_x_2264:
[----:B------:R-:W-:Y:S05]  /*140b0*/  BSYNC B2 ;  /* 0x0000000000027941 */ /* 0x000fea0003800000 */
.L_x_2192:
        /* <DEDUP_REMOVED lines=11> */
.L_x_2195:
[----:B------:R-:W-:Y:S05]  /*14170*/  BSYNC B2 ;  /* 0x0000000000027941 */ /* 0x000fea0003800000 */
.L_x_2194:
        /* <DEDUP_REMOVED lines=10> */
.L_x_2196:
        /* <DEDUP_REMOVED lines=15> */
.L_x_2197:
        /* <DEDUP_REMOVED lines=15> */
.L_x_2198:
        /* <DEDUP_REMOVED lines=12> */
.L_x_2183:
[----:B------:R-:W-:Y:S05]  /*144c0*/  BSYNC B1 ;  /* 0x0000000000017941 */ /* 0x000fea0003800000 */
.L_x_2182:
[C---:B------:R-:W-:Y:S01]  /*144d0*/  ISETP.GT.AND P0, PT, R6.reuse, 0x1, PT ;  /* 0x000000010600780c */ /* 0x040fe20003f04270 */
[----:B------:R-:W-:-:S12]  /*144e0*/  VIADD R6, R6, 0xfffffffe ;  /* 0xfffffffe06067836 */ /* 0x000fd80000000000 */
[----:B------:R-:W-:Y:S05]  /*144f0*/  @P0 BRA `(.L_x_2199) ;  /* 0xffffffe800740947 */ /* 0x000fea000383ffff */
.L_x_2145:
[----:B------:R-:W-:Y:S05]  /*14500*/  BSYNC B0 ;  /* 0x0000000000007941 */ /* 0x000fea0003800000 */
.L_x_2144:
        /* <DEDUP_REMOVED lines=18> */
.L_x_2201:
[----:B------:R-:W-:Y:S05]  /*14630*/  BSYNC B0 ;  /* 0x0000000000007941 */ /* 0x000fea0003800000 */
.L_x_2200:
[----:B------:R-:W2:Y:S01]  /*14640*/  LDL.LU R0, [R1] ;  /* 0x0000000001007983 */ /* 0x000ea20000300800 */
[----:B------:R-:W-:Y:S01]  /*14650*/  BSSY B0, `(.L_x_2202) ;  /* 0x0000046000007945 */ /* 0x000fe20003800000 */
[----:B--2---:R-:W-:-:S13]  /*14660*/  ISETP.NE.AND P0, PT, R0, RZ, PT ;  /* 0x000000ff0000720c */ /* 0x004fda0003f05270 */
[----:B------:R-:W-:Y:S05]  /*14670*/  @!P0 BRA `(.L_x_2203) ;  /* 0x00000004000c8947 */ /* 0x000fea0003800000 */
[----:B0-----:R-:W-:Y:S01]  /*14680*/  IMAD R3, R23, 0x8, R22 ;  /* 0x0000000817037824 */ /* 0x001fe200078e0216 */
[----:B------:R-:W-:Y:S01]  /*14690*/  SHF.L.U32 R0, R27, 0x1f, RZ ;  /* 0x0000001f1b007819 */ /* 0x000fe200000006ff */
[----:B------:R-:W-:Y:S01]  /*146a0*/  BSSY B1, `(.L_x_2204) ;  /* 0x0000004000017945 */ /* 0x000fe20003800000 */
[----:B------:R-:W-:Y:S02]  /*146b0*/  ISETP.NE.AND P1, PT, R8, RZ, PT ;  /* 0x000000ff0800720c */ /* 0x000fe40003f25270 */
[----:B------:R-:W0:Y:S02]  /*146c0*/  SYNCS.PHASECHK.TRANS64.TRYWAIT P0, [R3+URZ+0x31c60], R0 ;  /* 0x031c6000030075a7 */ /* 0x000e24000800017f */
[----:B0-----:R-:W-:Y:S09]  /*146d0*/  @!P0 BRA `(.L_x_2205) ;  /* 0x0000002000d08947 */ /* 0x001ff20003800000 */
.L_x_2265:
[----:B------:R-:W-:Y:S05]  /*146e0*/  BSYNC B1 ;  /* 0x0000000000017941 */ /* 0x000fea0003800000 */
.L_x_2204:
        /* <DEDUP_REMOVED lines=9> */
.L_x_2207:
[----:B------:R-:W-:Y:S05]  /*14780*/  BSYNC B1 ;  /* 0x0000000000017941 */ /* 0x000fea0003800000 */
.L_x_2206:
        /* <DEDUP_REMOVED lines=10> */
.L_x_2208:
        /* <DEDUP_REMOVED lines=15> */
.L_x_2209:
        /* <DEDUP_REMOVED lines=15> */
.L_x_2210:
        /* <DEDUP_REMOVED lines=10> */
.L_x_2203:
[----:B------:R-:W-:Y:S05]  /*14ab0*/  BSYNC B0 ;  /* 0x0000000000007941 */ /* 0x000fea0003800000 */
.L_x_2202:
[----:B------:R-:W-:-:S05]  /*14ac0*/  VIADD R23, R23, 0x1 ;  /* 0x0000000117177836 */ /* 0x000fca0000000000 */
[----:B------:R-:W-:-:S04]  /*14ad0*/  ISETP.NE.AND P0, PT, R23, 0x2, PT ;  /* 0x000000021700780c */ /* 0x000fc80003f05270 */
[----:B------:R-:W-:Y:S02]  /*14ae0*/  SEL R0, RZ, 0x1, P0 ;  /* 0x00000001ff007807 */ /* 0x000fe40000000000 */
[----:B------:R-:W-:Y:S02]  /*14af0*/  SEL R23, R23, RZ, P0 ;  /* 0x000000ff17177207 */ /* 0x000fe40000000000 */
[----:B------:R-:W-:-:S07]  /*14b00*/  LOP3.LUT R27, R27, R0, RZ, 0x3c, !PT ;  /* 0x000000001b1b7212 */ /* 0x000fce00078e3cff */
.L_x_2126:
[----:B------:R-:W-:Y:S05]  /*14b10*/  BSYNC B7 ;  /* 0x0000000000077941 */ /* 0x000fea0003800000 */
.L_x_2124:
[----:B------:R-:W2:Y:S02]  /*14b20*/  LDL R0, [R1+0x30] ;  /* 0x0000300001007983 */ /* 0x000ea40000100800 */
[----:B--2---:R-:W-:-:S13]  /*14b30*/  ISETP.NE.AND P0, PT, R0, RZ, PT ;  /* 0x000000ff0000720c */ /* 0x004fda0003f05270 */
[----:B------:R-:W-:Y:S05]  /*14b40*/  @!P0 BRA `(.L_x_2211) ;  /* 0x0000000000248947 */ /* 0x000fea0003800000 */
[----:B------:R-:W-:Y:S05]  /*14b50*/  WARPSYNC.ALL ;  /* 0x0000000000007948 */ /* 0x000fea0003800000 */
[----:B------:R-:W2:Y:S08]  /*14b60*/  S2UR UR5, SR_CgaCtaId ;  /* 0x00000000000579c3 */ /* 0x000eb00000008800 */
[----:B------:R-:W-:Y:S06]  /*14b70*/  BAR.SYNC.DEFER_BLOCKING 0x5, 0x200 ;  /* 0x0148000000007b1d */ /* 0x000fec0000010000 */
[----:B------:R-:W-:-:S02]  /*14b80*/  UMOV UR4, 0x400 ;  /* 0x0000040000047882 */ /* 0x000fc40000000000 */
[----:B--2---:R-:W-:-:S06]  /*14b90*/  ULEA UR4, UR5, UR4, 0x18 ;  /* 0x0000000405047291 */ /* 0x004fcc000f8ec03f */
[----:B0-----:R-:W-:-:S05]  /*14ba0*/  IMAD.U32 R22, RZ, RZ, UR4 ;  /* 0x00000004ff167e24 */ /* 0x001fca000f8e00ff */
[----:B------:R0:W2:Y:S01]  /*14bb0*/  LDS.128 R16, [R22+0x31cd0] ;  /* 0x031cd00016107984 */ /* 0x0000a20000000c00 */
[----:B------:R-:W-:Y:S06]  /*14bc0*/  BAR.ARV 0x4, 0x200 ;  /* 0x0108000000007b1d */ /* 0x000fec0000002000 */
[----:B------:R-:W-:Y:S05]  /*14bd0*/  BRA `(.L_x_2212) ;  /* 0x0000000800d87947 */ /* 0x000fea0003800000 */
.L_x_2211:
[----:B------:R-:W0:Y:S01]  /*14be0*/  S2R R0, SR_TID.X ;  /* 0x0000000000007919 */ /* 0x000e220000002100 */
[----:B------:R-:W-:Y:S01]  /*14bf0*/  UMOV UR4, 0xffffffff ;  /* 0xffffffff00047882 */ /* 0x000fe20000000000 */
[----:B01----:R-:W-:-:S04]  /*14c00*/  LOP3.LUT R8, R0, 0x1f, RZ, 0xc0, !PT ;  /* 0x0000001f00087812 */ /* 0x003fc800078ec0ff */
[----:B------:R-:W-:Y:S01]  /*14c10*/  ISETP.NE.AND P0, PT, R8, 0x1f, PT ;  /* 0x0000001f0800780c */ /* 0x000fe20003f05270 */
[----:B------:R-:W-:-:S12]  /*14c20*/  BRA.DIV UR4, `(.L_x_2213) ;  /* 0x0000001e04907947 */ /* 0x000fd8000b800000 */
[----:B------:R-:W-:Y:S01]  /*14c30*/  IMAD.IADD R5, R19, 0x1, R8 ;  /* 0x0000000113057824 */ /* 0x000fe200078e0208 */
[----:B------:R-:W-:Y:S01]  /*14c40*/  ULDC UR4, c[0x0][0xc3c] ;  /* 0x00030f0000047ab9 */ /* 0x000fe20000000800 */
[----:B------:R-:W-:-:S03]  /*14c50*/  ULDC.64 UR6, c[0x0][0x208] ;  /* 0x0000820000067ab9 */ /* 0x000fc60000000a00 */
[----:B------:R-:W-:-:S13]  /*14c60*/  ISETP.GE.OR P1, PT, R5, UR4, !P0 ;  /* 0x0000000405007c0c */ /* 0x000fda000c726670 */
[----:B------:R-:W0:Y:S02]  /*14c70*/  @!P1 LDC.64 R2, c[0x0][0xc80] ;  /* 0x00032000ff029b82 */ /* 0x000e240000000a00 */
[----:B0-----:R-:W-:-:S06]  /*14c80*/  @!P1 IMAD.WIDE R2, R5, 0x4, R2 ;  /* 0x0000000405029825 */ /* 0x001fcc00078e0202 */
        /* <DEDUP_REMOVED lines=9> */
[----:B------:R-:W0:Y:S02]  /*14d20*/  SHFL.UP PT, R14, R17, 0x1, RZ ;  /* 0x04200000110e7989 */ /* 0x000e2400000e00ff */
[----:B0-----:R-:W-:-:S05]  /*14d30*/  SEL R4, R14, RZ, P1 ;  /* 0x000000ff0e047207 */ /* 0x001fca0000800000 */
[----:B------:R-:W-:-:S05]  /*14d40*/  IMAD.IADD R4, R17, 0x1, R4 ;  /* 0x0000000111047824 */ /* 0x000fca00078e0204 */
[----:B------:R-:W0:Y:S02]  /*14d50*/  SHFL.UP PT, R14, R4, 0x2, RZ ;  /* 0x04400000040e7989 */ /* 0x000e2400000e00ff */
[----:B0-----:R-:W-:-:S05]  /*14d60*/  SEL R5, R14, RZ, P2 ;  /* 0x000000ff0e057207 */ /* 0x001fca0001000000 */
[----:B------:R-:W-:Y:S02]  /*14d70*/  IMAD.IADD R6, R4, 0x1, R5 ;  /* 0x0000000104067824 */ /* 0x000fe400078e0205 */
[----:B------:R-:W-:Y:S04]  /*14d80*/  SHFL.IDX PT, R5, R16, 0x1, 0x1f ;  /* 0x00201f0010057f89 */ /* 0x000fe800000e0000 */
        /* <DEDUP_REMOVED lines=10> */
.L_x_2275:
[----:B------:R-:W-:Y:S02]  /*14e30*/  ULDC UR4, c[0x0][0xc38] ;  /* 0x00030e0000047ab9 */ /* 0x000fe40000000800 */
[----:B------:R-:W-:-:S04]  /*14e40*/  IMAD.U32 R4, RZ, RZ, UR4 ;  /* 0x00000004ff047e24 */ /* 0x000fc8000f8e00ff */
[----:B-1----:R-:W-:-:S04]  /*14e50*/  IMAD R14, R14, R4, RZ ;  /* 0x000000040e0e7224 */ /* 0x002fc800078e02ff */
[----:B------:R-:W-:-:S05]  /*14e60*/  IMAD.IADD R5, R5, 0x1, R14 ;  /* 0x0000000105057824 */ /* 0x000fca00078e020e */
[----:B------:R-:W-:-:S13]  /*14e70*/  ISETP.GT.AND P6, PT, R5, R0, PT ;  /* 0x000000000500720c */ /* 0x000fda0003fc4270 */
[----:B------:R-:W-:Y:S05]  /*14e80*/  @P6 BRA `(.L_x_2214) ;  /* 0x0000000000a06947 */ /* 0x000fea0003800000 */
.L_x_2219:
[----:B------:R-:W1:Y:S01]  /*14e90*/  LDC R2, c[0x0][0xc3c] ;  /* 0x00030f00ff027b82 */ /* 0x000e620000000800 */
[----:B------:R-:W-:-:S05]  /*14ea0*/  VIADD R19, R19, 0x1f ;  /* 0x0000001f13137836 */ /* 0x000fca0000000000 */
[----:B-1----:R-:W-:-:S13]  /*14eb0*/  ISETP.GE.AND P6, PT, R19, R2, PT ;  /* 0x000000021300720c */ /* 0x002fda0003fc6270 */
[----:B------:R-:W-:Y:S05]  /*14ec0*/  @P6 BRA `(.L_x_2215) ;  /* 0x0000000400d86947 */ /* 0x000fea0003800000 */
[----:B0-----:R-:W0:Y:S01]  /*14ed0*/  S2R R3, SR_TID.X ;  /* 0x0000000000037919 */ /* 0x001e220000002100 */
[----:B------:R-:W-:Y:S01]  /*14ee0*/  BSSY B0, `(.L_x_2216) ;  /* 0x000000a000007945 */ /* 0x000fe20003800000 */
[----:B------:R-:W-:Y:S01]  /*14ef0*/  IMAD.MOV.U32 R17, RZ, RZ, RZ ;  /* 0x000000ffff117224 */ /* 0x000fe200078e00ff */
[----:B0-----:R-:W-:-:S05]  /*14f00*/  LOP3.LUT R3, R3, 0x1f, RZ, 0xc0, !PT ;  /* 0x0000001f03037812 */ /* 0x001fca00078ec0ff */
[----:B------:R-:W-:-:S05]  /*14f10*/  IMAD.IADD R7, R19, 0x1, R3 ;  /* 0x0000000113077824 */ /* 0x000fca00078e0203 */
[----:B------:R-:W-:-:S13]  /*14f20*/  ISETP.GE.OR P6, PT, R7, R2, !P0 ;  /* 0x000000020700720c */ /* 0x000fda00047c6670 */
[----:B------:R-:W-:Y:S05]  /*14f30*/  @P6 BRA `(.L_x_2217) ;  /* 0x0000000000106947 */ /* 0x000fea0003800000 */
[----:B------:R-:W0:Y:S01]  /*14f40*/  LDC.64 R2, c[0x0][0xc80] ;  /* 0x00032000ff027b82 */ /* 0x000e220000000a00 */
[----:B------:R-:W-:Y:S01]  /*14f50*/  ULDC.64 UR4, c[0x0][0x208] ;  /* 0x0000820000047ab9 */ /* 0x000fe20000000a00 */
[----:B0-----:R-:W-:-:S05]  /*14f60*/  IMAD.WIDE R2, R7, 0x4, R2 ;  /* 0x0000000407027825 */ /* 0x001fca00078e0202 */
[----:B------:R0:W5:Y:S02]  /*14f70*/  LDG.E R17, desc[UR4][R2.64] ;  /* 0x0000000402117981 */ /* 0x000164000c1e1900 */
.L_x_2217:
[----:B------:R-:W-:Y:S05]  /*14f80*/  BSYNC B0 ;  /* 0x0000000000007941 */ /* 0x000fea0003800000 */
.L_x_2216:
[----:B------:R-:W-:-:S03]  /*14f90*/  UMOV UR4, 0xffffffff ;  /* 0xffffffff00047882 */ /* 0x000fc60000000000 */
[----:B------:R-:W-:Y:S05]  /*14fa0*/  BRA.DIV UR4, `(.L_x_2218) ;  /* 0x0000001e04d87947 */ /* 0x000fea000b800000 */
[----:B-----5:R-:W1:Y:S02]  /*14fb0*/  SHFL.UP PT, R14, R17, 0x1, RZ ;  /* 0x04200000110e7989 */ /* 0x020e6400000e00ff */
        /* <DEDUP_REMOVED lines=15> */
.L_x_2283:
[----:B------:R-:W-:Y:S02]  /*150b0*/  ULDC UR4, c[0x0][0xc38] ;  /* 0x00030e0000047ab9 */ /* 0x000fe40000000800 */
[----:B------:R-:W-:-:S04]  /*150c0*/  IMAD.U32 R4, RZ, RZ, UR4 ;  /* 0x00000004ff047e24 */ /* 0x000fc8000f8e00ff */
[----:B-1----:R-:W-:-:S04]  /*150d0*/  IMAD R14, R14, R4, RZ ;  /* 0x000000040e0e7224 */ /* 0x002fc800078e02ff */
[----:B------:R-:W-:-:S05]  /*150e0*/  IMAD.IADD R5, R14, 0x1, R5 ;  /* 0x000000010e057824 */ /* 0x000fca00078e0205 */
[----:B------:R-:W-:-:S13]  /*150f0*/  ISETP.GT.AND P6, PT, R5, R0, PT ;  /* 0x000000000500720c */ /* 0x000fda0003fc4270 */
[----:B------:R-:W-:Y:S05]  /*15100*/  @!P6 BRA `(.L_x_2219) ;  /* 0xfffffffc0060e947 */ /* 0x000fea000383ffff */
.L_x_2214:
        /* <DEDUP_REMOVED lines=8> */
.L_x_2287:
[----:B------:R-:W-:Y:S01]  /*15190*/  ISETP.NE.AND P0, PT, R2, RZ, PT ;  /* 0x000000ff0200720c */ /* 0x000fe20003f05270 */
[----:B------:R-:W-:-:S12]  /*151a0*/  IMAD.MOV.U32 R14, RZ, RZ, RZ ;  /* 0x000000ffff0e7224 */ /* 0x000fd800078e00ff */
[----:B------:R-:W-:Y:S05]  /*151b0*/  @!P0 BRA `(.L_x_2221) ;  /* 0x0000000000108947 */ /* 0x000fea0003800000 */
[----:B------:R-:W-:Y:S01]  /*151c0*/  UMOV UR4, 0xffffffff ;  /* 0xffffffff00047882 */ /* 0x000fe20000000000 */
[----:B------:R-:W-:Y:S02]  /*151d0*/  VIADD R12, R6, 0xffffffff ;  /* 0xffffffff060c7836 */ /* 0x000fe40000000000 */
[----:B------:R-:W-:Y:S05]  /*151e0*/  BRA.DIV UR4, `(.L_x_2222) ;  /* 0x00000022044c7947 */ /* 0x000fea000b800000 */
[----:B------:R3:W4:Y:S02]  /*151f0*/  SHFL.IDX PT, R14, R3, R12, 0x1f ;  /* 0x00001f0c030e7589 */ /* 0x00072400000e0000 */
.L_x_2221:
[----:B0--3--:R-:W0:Y:S01]  /*15200*/  LDC.64 R2, c[0x0][0xc90] ;  /* 0x00032400ff027b82 */ /* 0x009e220000000a00 */
[----:B------:R-:W-:Y:S01]  /*15210*/  IMAD.IADD R19, R6, 0x1, R19 ;  /* 0x0000000106137824 */ /* 0x000fe200078e0213 */
[----:B------:R-:W-:-:S03]  /*15220*/  ULDC.64 UR4, c[0x0][0x208] ;  /* 0x0000820000047ab9 */ /* 0x000fc60000000a00 */
[----:B0-----:R-:W-:-:S05]  /*15230*/  IMAD.WIDE R2, R19, 0x4, R2 ;  /* 0x0000000413027825 */ /* 0x001fca00078e0202 */
[----:B-1----:R0:W2:Y:S01]  /*15240*/  LDG.E R6, desc[UR4][R2.64] ;  /* 0x0000000402067981 */ /* 0x0020a2000c1e1900 */
[----:B----4-:R-:W-:-:S04]  /*15250*/  IMAD R16, R14, R4, R16 ;  /* 0x000000040e107224 */ /* 0x010fc800078e0210 */
[----:B------:R-:W-:Y:S02]  /*15260*/  IMAD.IADD R0, R0, 0x1, -R16 ;  /* 0x0000000100007824 */ /* 0x000fe400078e0a10 */
[----:B0-----:R-:W-:Y:S02]  /*15270*/  IMAD.MOV.U32 R2, RZ, RZ, RZ ;  /* 0x000000ffff027224 */ /* 0x001fe400078e00ff */
[----:B--2---:R-:W-:-:S05]  /*15280*/  IMAD R5, R17, R6, RZ ;  /* 0x0000000611057224 */ /* 0x004fca00078e02ff */
[----:B------:R-:W-:-:S04]  /*15290*/  IABS R7, R5 ;  /* 0x0000000500077213 */ /* 0x000fc80000000000 */
[----:B------:R-:W0:Y:S08]  /*152a0*/  I2F.RP R8, R7 ;  /* 0x0000000700087306 */ /* 0x000e300000209400 */
[----:B0-----:R-:W0:Y:S02]  /*152b0*/  MUFU.RCP R8, R8 ;  /* 0x0000000800087308 */ /* 0x001e240000001000 */
[----:B0-----:R-:W-:Y:S01]  /*152c0*/  VIADD R9, R8, 0xffffffe ;  /* 0x0ffffffe08097836 */ /* 0x001fe20000000000 */
        /* <DEDUP_REMOVED lines=54> */
.L_x_2215:
[----:B------:R-:W-:Y:S01]  /*15630*/  UMOV UR4, URZ ;  /* 0x0000003f00047c82 */ /* 0x000fe20008000000 */
[----:B------:R-:W-:Y:S01]  /*15640*/  UMOV UR5, URZ ;  /* 0x0000003f00057c82 */ /* 0x000fe20008000000 */
[----:B------:R-:W-:Y:S01]  /*15650*/  ULDC UR6, c[0x0][0xc3c] ;  /* 0x00030f0000067ab9 */ /* 0x000fe20000000800 */
[----:B------:R-:W-:Y:S02]  /*15660*/  IMAD.MOV.U32 R16, RZ, RZ, R0 ;  /* 0x000000ffff107224 */ /* 0x000fe400078e0000 */
[----:B------:R-:W-:Y:S02]  /*15670*/  IMAD.U32 R17, RZ, RZ, UR4 ;  /* 0x00000004ff117e24 */ /* 0x000fe4000f8e00ff */
[----:B------:R-:W-:Y:S02]  /*15680*/  IMAD.U32 R18, RZ, RZ, UR5 ;  /* 0x00000005ff127e24 */ /* 0x000fe4000f8e00ff */
[----:B------:R-:W-:-:S07]  /*15690*/  IMAD.U32 R19, RZ, RZ, UR6 ;  /* 0x00000006ff137e24 */ /* 0x000fce000f8e00ff */
.L_x_2223:
        /* <DEDUP_REMOVED lines=10> */
.L_x_2212:
[----:B------:R-:W-:Y:S02]  /*15740*/  ULDC UR4, c[0x0][0xc3c] ;  /* 0x00030f0000047ab9 */ /* 0x000fe40000000800 */
[----:B--2---:R-:W-:-:S13]  /*15750*/  ISETP.GE.AND P0, PT, R19, UR4, PT ;  /* 0x0000000413007c0c */ /* 0x004fda000bf06270 */
[----:B------:R-:W-:Y:S05]  /*15760*/  @!P0 BRA `(.L_x_2224) ;  /* 0xffffffac00208947 */ /* 0x000fea000383ffff */
[----:B------:R-:W-:Y:S05]  /*15770*/  BSYNC B8 ;  /* 0x0000000000087941 */ /* 0x000fea0003800000 */
.L_x_2120:
        /* <DEDUP_REMOVED lines=12> */
.L_x_2290:
[----:B------:R-:W-:Y:S05]  /*15840*/  BSYNC B0 ;  /* 0x0000000000007941 */ /* 0x000fea0003800000 */
.L_x_2225:
[----:B------:R-:W-:-:S03]  /*15850*/  UMOV UR4, 0xffffffff ;  /* 0xffffffff00047882 */ /* 0x000fc60000000000 */
[----:B------:R-:W-:Y:S05]  /*15860*/  BRA.DIV UR4, `(.L_x_2227) ;  /* 0x0000001a04e47947 */ /* 0x000fea000b800000 */
[----:B0-----:R-:W0:Y:S02]  /*15870*/  S2R R0, SR_TID.X ;  /* 0x0000000000007919 */ /* 0x001e240000002100 */
[----:B0-----:R-:W-:-:S04]  /*15880*/  SHF.R.U32.HI R0, RZ, 0x5, R0 ;  /* 0x00000005ff007819 */ /* 0x001fc80000011600 */
[----:B------:R-:W-:-:S05]  /*15890*/  LOP3.LUT R0, R0, 0x3, RZ, 0xc0, !PT ;  /* 0x0000000300007812 */ /* 0x000fca00078ec0ff */
[----:B------:R0:W2:Y:S02]  /*158a0*/  SHFL.IDX PT, R14, R0, RZ, 0x1f ;  /* 0x00001fff000e7589 */ /* 0x0000a400000e0000 */
.L_x_2293:
[----:B--2---:R-:W-:Y:S01]  /*158b0*/  ISETP.NE.AND P0, PT, R14, RZ, PT ;  /* 0x000000ff0e00720c */ /* 0x004fe20003f05270 */
[----:B------:R-:W-:-:S12]  /*158c0*/  BSSY B0, `(.L_x_2228) ;  /* 0x0000026000007945 */ /* 0x000fd80003800000 */
[----:B------:R-:W-:Y:S05]  /*158d0*/  @P0 BRA `(.L_x_2229) ;  /* 0x0000000000900947 */ /* 0x000fea0003800000 */
[----:B------:R-:W-:-:S03]  /*158e0*/  UMOV UR4, 0xffffffff ;  /* 0xffffffff00047882 */ /* 0x000fc60000000000 */
[----:B------:R-:W-:Y:S05]  /*158f0*/  BRA.DIV UR4, `(.L_x_2230) ;  /* 0x0000001a04f47947 */ /* 0x000fea000b800000 */
[----:B------:R-:W-:-:S13]  /*15900*/  ELECT P6, URZ, PT ;  /* 0x00000000003f782f */ /* 0x000fda00038c0000 */
.L_x_2296:
[----:B------:R-:W-:Y:S05]  /*15910*/  @!P6 BRA `(.L_x_2229) ;  /* 0x000000000080e947 */ /* 0x000fea0003800000 */
[----:B0-----:R-:W2:Y:S02]  /*15920*/  LDL R0, [R1+0x34] ;  /* 0x0000340001007983 */ /* 0x001ea40000100800 */
[----:B--2---:R-:W-:-:S13]  /*15930*/  R2UR UR4, R0 ;  /* 0x00000000000472ca */ /* 0x004fda00000e0000 */
[----:B------:R-:W-:-:S06]  /*15940*/  ULOP3.LUT UR4, UR4, 0x2, URZ, 0xfc, !UPT ;  /* 0x0000000204047892 */ /* 0x000fcc000f8efc3f */
[----:B------:R-:W-:-:S05]  /*15950*/  IMAD.U32 R0, RZ, RZ, UR4 ;  /* 0x00000004ff007e24 */ /* 0x000fca000f8e00ff */
[----:B------:R-:W-:-:S13]  /*15960*/  ISETP.NE.AND P2, PT, R0, 0x3, PT ;  /* 0x000000030000780c */ /* 0x000fda0003f45270 */
[----:B------:R-:W-:Y:S05]  /*15970*/  @!P2 BRA `(.L_x_2231) ;  /* 0x000000000004a947 */ /* 0x000fea0003800000 */
[----:B------:R-:W-:Y:S01]  /*15980*/  BPT.TRAP 0x1 ;  /* 0x000000040000795c */ /* 0x000fe20000300000 */
.L_x_2231:
        /* <DEDUP_REMOVED lines=12> */
.L_x_2297:
[----:B------:R-:W2:Y:S02]  /*15a50*/  SYNCS.PHASECHK.TRANS64.TRYWAIT P0, [R7+URZ], R2 ;  /* 0x00000002070075a7 */ /* 0x000ea4000800017f */
[----:B--2---:R-:W-:Y:S05]  /*15a60*/  @!P0 BRA `(.L_x_2233) ;  /* 0x0000001800cc8947 */ /* 0x004fea0003800000 */
.L_x_2298:
[----:B------:R-:W-:Y:S05]  /*15a70*/  @!P2 BRA `(.L_x_2234) ;  /* 0x000000000004a947 */ /* 0x000fea0003800000 */
[----:B------:R-:W-:Y:S01]  /*15a80*/  BPT.TRAP 0x1 ;  /* 0x000000040000795c */ /* 0x000fe20000300000 */
.L_x_2234:
[----:B------:R-:W-:-:S04]  /*15a90*/  VIADD R0, R9, 0x31c60 ;  /* 0x00031c6009007836 */ /* 0x000fc80000000000 */
[----:B------:R-:W-:-:S04]  /*15aa0*/  IMAD R4, R23, 0x8, R0 ;  /* 0x0000000817047824 */ /* 0x000fc800078e0200 */
[----:B------:R-:W4:Y:S02]  /*15ab0*/  SYNCS.PHASECHK.TRANS64.TRYWAIT P0, [R4+URZ], R3 ;  /* 0x00000003040075a7 */ /* 0x000f24000800017f */
[----:B----4-:R-:W-:Y:S05]  /*15ac0*/  @!P0 BRA `(.L_x_2235) ;  /* 0x0000001800c88947 */ /* 0x010fea0003800000 */
.L_x_2299:
[----:B------:R-:W-:-:S07]  /*15ad0*/  IMAD R5, R5, 0x8, R0 ;  /* 0x0000000805057824 */ /* 0x000fce00078e0200 */
.L_x_2236:
[----:B------:R0:W0:Y:S02]  /*15ae0*/  SYNCS.PHASECHK.TRANS64.TRYWAIT P0, [R5+URZ], R2 ;  /* 0x00000002050075a7 */ /* 0x000024000800017f */
[----:B0-----:R-:W-:Y:S05]  /*15af0*/  @!P0 NANOSLEEP.SYNCS 0x989680 ;  /* 0x009896800000895d */ /* 0x001fea0003900000 */
[----:B------:R-:W0:Y:S02]  /*15b00*/  @!P0 SYNCS.PHASECHK.TRANS64 P0, [R5+URZ], R2 ;  /* 0x00000002050085a7 */ /* 0x000e24000800007f */
[----:B0-----:R-:W-:Y:S05]  /*15b10*/  @!P0 BRA `(.L_x_2236) ;  /* 0xfffffffc00f08947 */ /* 0x001fea000383ffff */
.L_x_2229:
[----:B------:R-:W-:Y:S05]  /*15b20*/  BSYNC B0 ;  /* 0x0000000000007941 */ /* 0x000fea0003800000 */
.L_x_2228:
[----:B------:R-:W-:Y:S05]  /*15b30*/  EXIT ;  /* 0x000000000000794d */ /* 0x000fea0003800000 */
.L_x_2070:
[----:B0-----:R-:W-:-:S04]  /*15b40*/  IMAD.U32 R3, RZ, RZ, UR37 ;  /* 0x00000025ff037e24 */ /* 0x001fc8000f8e00ff */
[----:B------:R0:W1:Y:S03]  /*15b50*/  SYNCS.PHASECHK.TRANS64.TRYWAIT P1, [R3+URZ+0x31c00], R0 ;  /* 0x031c0000030075a7 */ /* 0x000066000802017f */
[----:B-1----:R-:W-:Y:S05]  /*15b60*/  @!P1 NANOSLEEP.SYNCS 0x989680 ;  /* 0x009896800000995d */ /* 0x002fea0003900000 */
[----:B------:R-:W1:Y:S02]  /*15b70*/  @!P1 SYNCS.PHASECHK.TRANS64 P1, [R3+URZ+0x31c00], R0 ;  /* 0x031c0000030095a7 */ /* 0x000e64000802007f */
[----:B-1----:R-:W-:Y:S05]  /*15b80*/  @!P1 BRA `(.L_x_2070) ;  /* 0xfffffffc00ec9947 */ /* 0x002fea000383ffff */
[----:B------:R-:W-:Y:S05]  /*15b90*/  BRA `(.L_x_2237) ;  /* 0xfffffebc00cc7947 */ /* 0x000fea000383ffff */
.L_x_2074:
[----:B-1----:R1:W2:Y:S02]  /*15ba0*/  SYNCS.PHASECHK.TRANS64.TRYWAIT P2, [R3+URZ+0x31c30], R0 ;  /* 0x031c3000030075a7 */ /* 0x0022a4000804017f */
[----:B--2---:R-:W-:Y:S05]  /*15bb0*/  @!P2 NANOSLEEP.SYNCS 0x989680 ;  /* 0x009896800000a95d */ /* 0x004fea0003900000 */
[----:B------:R-:W2:Y:S02]  /*15bc0*/  @!P2 SYNCS.PHASECHK.TRANS64 P2, [R3+URZ+0x31c30], R0 ;  /* 0x031c30000300a5a7 */ /* 0x000ea4000804007f */
[----:B--2---:R-:W-:Y:S05]  /*15bd0*/  @!P2 BRA `(.L_x_2074) ;  /* 0xfffffffc00f0a947 */ /* 0x004fea000383ffff */
[----:B------:R-:W-:Y:S05]  /*15be0*/  BRA `(.L_x_2073) ;  /* 0xfffffebc00f07947 */ /* 0x000fea000383ffff */
.L_x_2079:
[----:B-1----:R-:W-:-:S04]  /*15bf0*/  IMAD.U32 R5, RZ, RZ, UR4 ;  /* 0x00000004ff057e24 */ /* 0x002fc8000f8e00ff */
[----:B------:R1:W2:Y:S03]  /*15c00*/  SYNCS.PHASECHK.TRANS64.TRYWAIT P3, [R5+URZ+0x31c30], R0 ;  /* 0x031c3000050075a7 */ /* 0x0002a6000806017f */
[----:B--2---:R-:W-:Y:S05]  /*15c10*/  @!P3 NANOSLEEP.SYNCS 0x989680 ;  /* 0x009896800000b95d */ /* 0x004fea0003900000 */
[----:B------:R-:W2:Y:S02]  /*15c20*/  @!P3 SYNCS.PHASECHK.TRANS64 P3, [R5+URZ+0x31c30], R0 ;  /* 0x031c30000500b5a7 */ /* 0x000ea4000806007f */
[----:B--2---:R-:W-:Y:S05]  /*15c30*/  @!P3 BRA `(.L_x_2079) ;  /* 0xfffffffc00ecb947 */ /* 0x004fea000383ffff */
[----:B------:R-:W-:Y:S05]  /*15c40*/  BRA `(.L_x_2076) ;  /* 0xfffffef800647947 */ /* 0x000fea000383ffff */
.L_x_2083:
[----:B-1----:R-:W-:-:S04]  /*15c50*/  IMAD.U32 R5, RZ, RZ, UR4 ;  /* 0x00000004ff057e24 */ /* 0x002fc8000f8e00ff */
[----:B------:R1:W2:Y:S03]  /*15c60*/  SYNCS.PHASECHK.TRANS64.TRYWAIT P3, [R5+URZ+0x31c50], R0 ;  /* 0x031c5000050075a7 */ /* 0x0002a6000806017f */
[----:B--2---:R-:W-:Y:S05]  /*15c70*/  @!P3 NANOSLEEP.SYNCS 0x989680 ;  /* 0x009896800000b95d */ /* 0x004fea0003900000 */
[----:B------:R-:W2:Y:S02]  /*15c80*/  @!P3 SYNCS.PHASECHK.TRANS64 P3, [R5+URZ+0x31c50], R0 ;  /* 0x031c50000500b5a7 */ /* 0x000ea4000806007f */
[----:B--2---:R-:W-:Y:S05]  /*15c90*/  @!P3 BRA `(.L_x_2083) ;  /* 0xfffffffc00ecb947 */ /* 0x004fea000383ffff */
[----:B------:R-:W-:Y:S05]  /*15ca0*/  BRA `(.L_x_2080) ;  /* 0xffffff1000007947 */ /* 0x000fea000383ffff */
.L_x_2089:
[----:B-1----:R-:W-:-:S04]  /*15cb0*/  IMAD.U32 R5, RZ, RZ, UR4 ;  /* 0x00000004ff057e24 */ /* 0x002fc8000f8e00ff */
[----:B------:R1:W2:Y:S03]  /*15cc0*/  SYNCS.PHASECHK.TRANS64.TRYWAIT P2, [R5+URZ+0x31c30], R0 ;  /* 0x031c3000050075a7 */ /* 0x0002a6000804017f */
[----:B--2---:R-:W-:Y:S05]  /*15cd0*/  @!P2 NANOSLEEP.SYNCS 0x989680 ;  /* 0x009896800000a95d */ /* 0x004fea0003900000 */
[----:B------:R-:W2:Y:S02]  /*15ce0*/  @!P2 SYNCS.PHASECHK.TRANS64 P2, [R5+URZ+0x31c30], R0 ;  /* 0x031c30000500a5a7 */ /* 0x000ea4000804007f */
[----:B--2---:R-:W-:Y:S05]  /*15cf0*/  @!P2 BRA `(.L_x_2089) ;  /* 0xfffffffc00eca947 */ /* 0x004fea000383ffff */
[----:B------:R-:W-:Y:S05]  /*15d00*/  BRA `(.L_x_2086) ;  /* 0xffffff3800c07947 */ /* 0x000fea000383ffff */
.L_x_2093:
[----:B-1----:R-:W-:-:S04]  /*15d10*/  IMAD.U32 R5, RZ, RZ, UR4 ;  /* 0x00000004ff057e24 */ /* 0x002fc8000f8e00ff */
[----:B------:R1:W2:Y:S03]  /*15d20*/  SYNCS.PHASECHK.TRANS64.TRYWAIT P2, [R5+URZ+0x31c50], R0 ;  /* 0x031c5000050075a7 */ /* 0x0002a6000804017f */
[----:B--2---:R-:W-:Y:S05]  /*15d30*/  @!P2 NANOSLEEP.SYNCS 0x989680 ;  /* 0x009896800000a95d */ /* 0x004fea0003900000 */
[----:B------:R-:W2:Y:S02]  /*15d40*/  @!P2 SYNCS.PHASECHK.TRANS64 P2, [R5+URZ+0x31c50], R0 ;  /* 0x031c50000500a5a7 */ /* 0x000ea4000804007f */
[----:B--2---:R-:W-:Y:S05]  /*15d50*/  @!P2 BRA `(.L_x_2093) ;  /* 0xfffffffc00eca947 */ /* 0x004fea000383ffff */
[----:B------:R-:W-:Y:S05]  /*15d60*/  BRA `(.L_x_2090) ;  /* 0xffffff50005c7947 */ /* 0x000fea000383ffff */
.L_x_2098:
[----:B-1----:R-:W-:-:S04]  /*15d70*/  IMAD.U32 R7, RZ, RZ, UR6 ;  /* 0x00000006ff077e24 */ /* 0x002fc8000f8e00ff */
[----:B------:R1:W3:Y:S03]  /*15d80*/  SYNCS.PHASECHK.TRANS64.TRYWAIT P0, [R7+URZ+0x31c50], R6 ;  /* 0x031c5006070075a7 */ /* 0x0002e6000800017f */
[----:B---3--:R-:W-:Y:S05]  /*15d90*/  @!P0 NANOSLEEP.SYNCS 0x989680 ;  /* 0x009896800000895d */ /* 0x008fea0003900000 */
[----:B------:R-:W3:Y:S02]  /*15da0*/  @!P0 SYNCS.PHASECHK.TRANS64 P0, [R7+URZ+0x31c50], R6 ;  /* 0x031c5006070085a7 */ /* 0x000ee4000800007f */
[----:B---3--:R-:W-:Y:S05]  /*15db0*/  @!P0 BRA `(.L_x_2098) ;  /* 0xfffffffc00ec8947 */ /* 0x008fea000383ffff */
[----:B------:R-:W-:Y:S05]  /*15dc0*/  BRA `(.L_x_2097) ;  /* 0xffffff70003c7947 */ /* 0x000fea000383ffff */
.L_x_2132:
        /* <DEDUP_REMOVED lines=11> */
.L_x_2239:
[----:B------:R-:W-:Y:S05]  /*15e80*/  BSYNC B0 ;  /* 0x0000000000007941 */ /* 0x000fea0003800000 */
.L_x_2238:
[----:B------:R-:W-:Y:S05]  /*15e90*/  BRA `(.L_x_2240) ;  /* 0xffffffb000547947 */ /* 0x000fea000383ffff */
.L_x_2134:
[----:B------:R-:W-:Y:S01]  /*15ea0*/  BSSY B0, `(.L_x_2241) ;  /* 0x0000006000007945 */ /* 0x000fe20003800000 */
[----:B------:R-:W-:-:S07]  /*15eb0*/  IMAD.MOV.U32 R15, RZ, RZ, -0x1 ;  /* 0xffffffffff0f7424 */ /* 0x000fce00078e00ff */
[----:B012---:R-:W-:Y:S05]  /*15ec0*/  WARPSYNC.COLLECTIVE R15, `(.L_x_2242) ;  /* 0x000000000f0c7348 */ /* 0x007fea0003c00000 */
[----:B------:R-:W-:Y:S02]  /*15ed0*/  ELECT P6, UR62, PT ;  /* 0x00000000003e782f */ /* 0x000fe400038c0000 */
[----:B------:R-:W-:Y:S01]  /*15ee0*/  MOV R14, UR62 ;  /* 0x0000003e000e7c02 */ /* 0x000fe20008000f00 */
[----:B012---:R-:W-:Y:S10]  /*15ef0*/  ENDCOLLECTIVE ;  /* 0x000000000000791b */ /* 0x007ff40003800000 */
.L_x_2242:
[----:B------:R-:W-:Y:S05]  /*15f00*/  BSYNC B0 ;  /* 0x0000000000007941 */ /* 0x000fea0003800000 */
.L_x_2241:
[----:B------:R-:W-:Y:S05]  /*15f10*/  BRA `(.L_x_2243) ;  /* 0xffffffb000547947 */ /* 0x000fea000383ffff */
.L_x_2136:
[----:B--2---:R2:W3:Y:S02]  /*15f20*/  SYNCS.PHASECHK.TRANS64.TRYWAIT P0, [R0+URZ+0x31c40], R2 ;  /* 0x031c4002000075a7 */ /* 0x0044e4000800017f */
[----:B---3--:R-:W-:Y:S05]  /*15f30*/  @!P0 NANOSLEEP.SYNCS 0x989680 ;  /* 0x009896800000895d */ /* 0x008fea0003900000 */
[----:B------:R-:W3:Y:S02]  /*15f40*/  @!P0 SYNCS.PHASECHK.TRANS64 P0, [R0+URZ+0x31c40], R2 ;  /* 0x031c4002000085a7 */ /* 0x000ee4000800007f */
[----:B---3--:R-:W-:Y:S05]  /*15f50*/  @!P0 BRA `(.L_x_2136) ;  /* 0xfffffffc00f08947 */ /* 0x008fea000383ffff */
[----:B------:R-:W-:Y:S05]  /*15f60*/  BRA `(.L_x_2244) ;  /* 0xffffffb000a87947 */ /* 0x000fea000383ffff */
.L_x_2140:
        /* <DEDUP_REMOVED lines=12> */
.L_x_2245:
[----:B------:R-:W-:Y:S02]  /*16030*/  IMAD.MOV.U32 R13, RZ, RZ, R0 ;  /* 0x000000ffff0d7224 */ /* 0x000fe400078e0000 */
[----:B------:R-:W-:-:S07]  /*16040*/  IMAD.MOV.U32 R2, RZ, RZ, R14 ;  /* 0x000000ffff027224 */ /* 0x000fce00078e000e */
[----:B------:R-:W-:Y:S05]  /*16050*/  WARPSYNC.COLLECTIVE R15, `(.L_x_2246) ;  /* 0x000000000f087348 */ /* 0x000fea0003c00000 */
[----:B------:R0:W1:Y:S02]  /*16060*/  SHFL.IDX P6, R14, R13, R12, R11 ;  /* 0x0000000c0d0e7389 */ /* 0x00006400000c000b */
[----:B01----:R-:W-:Y:S01]  /*16070*/  ENDCOLLECTIVE ;  /* 0x000000000000791b */ /* 0x003fe20003800000 */
.L_x_2246:
[----:B------:R-:W-:Y:S01]  /*16080*/  ULDC.64 UR4, c[0x0][0x208] ;  /* 0x0000820000047ab9 */ /* 0x000fe20000000a00 */
[----:B------:R-:W-:Y:S02]  /*16090*/  IMAD.MOV.U32 R13, RZ, RZ, R4 ;  /* 0x000000ffff0d7224 */ /* 0x000fe400078e0004 */
[----:B------:R-:W-:Y:S02]  /*160a0*/  IMAD.MOV.U32 R12, RZ, RZ, 0x1 ;  /* 0x00000001ff0c7424 */ /* 0x000fe400078e00ff */
[----:B------:R-:W-:-:S05]  /*160b0*/  IMAD.MOV.U32 R3, RZ, RZ, R14 ;  /* 0x000000ffff037224 */ /* 0x000fca00078e000e */
[----:B------:R-:W-:-:S05]  /*160c0*/  @!P4 LEA R3, P3, R20, R3, 0x1 ;  /* 0x000000031403c211 */ /* 0x000fca00078608ff */
[----:B------:R-:W-:Y:S01]  /*160d0*/  @!P4 IMAD.X R2, RZ, RZ, R2, P3 ;  /* 0x000000ffff02c224 */ /* 0x000fe200018e0602 */
[----:B------:R-:W-:-:S04]  /*160e0*/  ISETP.GE.AND P3, PT, R8, R5, PT ;  /* 0x000000050800720c */ /* 0x000fc80003f66270 */
        /* <DEDUP_REMOVED lines=12> */
.L_x_2247:
[----:B------:R-:W-:Y:S02]  /*161b0*/  IMAD.MOV.U32 R13, RZ, RZ, R0 ;  /* 0x000000ffff0d7224 */ /* 0x000fe400078e0000 */
[----:B------:R-:W-:-:S07]  /*161c0*/  IMAD.MOV.U32 R2, RZ, RZ, R14 ;  /* 0x000000ffff027224 */ /* 0x000fce00078e000e */
[----:B------:R-:W-:Y:S05]  /*161d0*/  WARPSYNC.COLLECTIVE R15, `(.L_x_2248) ;  /* 0x000000000f087348 */ /* 0x000fea0003c00000 */
[----:B------:R0:W1:Y:S02]  /*161e0*/  SHFL.IDX P6, R14, R13, R12, R11 ;  /* 0x0000000c0d0e7389 */ /* 0x00006400000c000b */
[----:B01----:R-:W-:Y:S01]  /*161f0*/  ENDCOLLECTIVE ;  /* 0x000000000000791b */ /* 0x003fe20003800000 */
.L_x_2248:
        /* <DEDUP_REMOVED lines=18> */
.L_x_2249:
[----:B------:R-:W-:-:S05]  /*16320*/  VIADD R2, R17, 0x40 ;  /* 0x0000004011027836 */ /* 0x000fca0000000000 */
[----:B------:R-:W-:Y:S01]  /*16330*/  ISETP.GE.AND P3, PT, R2, R5, PT ;  /* 0x000000050200720c */ /* 0x000fe20003f66270 */
[----:B------:R-:W-:Y:S02]  /*16340*/  IMAD.MOV.U32 R13, RZ, RZ, R0 ;  /* 0x000000ffff0d7224 */ /* 0x000fe400078e0000 */
[----:B------:R-:W-:-:S10]  /*16350*/  IMAD.MOV.U32 R2, RZ, RZ, R14 ;  /* 0x000000ffff027224 */ /* 0x000fd400078e000e */
[----:B------:R-:W-:Y:S05]  /*16360*/  WARPSYNC.COLLECTIVE R15, `(.L_x_2250) ;  /* 0x000000000f087348 */ /* 0x000fea0003c00000 */
[----:B------:R0:W1:Y:S02]  /*16370*/  SHFL.IDX P6, R14, R13, R12, R11 ;  /* 0x0000000c0d0e7389 */ /* 0x00006400000c000b */
[----:B01----:R-:W-:Y:S01]  /*16380*/  ENDCOLLECTIVE ;  /* 0x000000000000791b */ /* 0x003fe20003800000 */
.L_x_2250:
        /* <DEDUP_REMOVED lines=18> */
.L_x_2251:
[----:B------:R-:W-:Y:S02]  /*164b0*/  IMAD.MOV.U32 R13, RZ, RZ, R0 ;  /* 0x000000ffff0d7224 */ /* 0x000fe400078e0000 */
[----:B------:R-:W-:-:S05]  /*164c0*/  VIADD R0, R17, 0x60 ;  /* 0x0000006011007836 */ /* 0x000fca0000000000 */
[----:B------:R-:W-:Y:S01]  /*164d0*/  ISETP.GE.AND P3, PT, R0, R5, PT ;  /* 0x000000050000720c */ /* 0x000fe20003f66270 */
[----:B------:R-:W-:-:S12]  /*164e0*/  IMAD.MOV.U32 R4, RZ, RZ, R14 ;  /* 0x000000ffff047224 */ /* 0x000fd800078e000e */
[----:B------:R-:W-:Y:S05]  /*164f0*/  WARPSYNC.COLLECTIVE R15, `(.L_x_2252) ;  /* 0x000000000f087348 */ /* 0x000fea0003c00000 */
[----:B------:R0:W1:Y:S02]  /*16500*/  SHFL.IDX P6, R14, R13, R12, R11 ;  /* 0x0000000c0d0e7389 */ /* 0x00006400000c000b */
[----:B01----:R-:W-:Y:S01]  /*16510*/  ENDCOLLECTIVE ;  /* 0x000000000000791b */ /* 0x003fe20003800000 */
.L_x_2252:
[----:B------:R-:W-:Y:S01]  /*16520*/  ULDC.64 UR4, c[0x0][0x208] ;  /* 0x0000820000047ab9 */ /* 0x000fe20000000a00 */
[----:B------:R-:W-:Y:S02]  /*16530*/  IMAD.MOV.U32 R13, RZ, RZ, R6 ;  /* 0x000000ffff0d7224 */ /* 0x000fe400078e0006 */
[----:B------:R-:W-:Y:S02]  /*16540*/  IMAD.MOV.U32 R12, RZ, RZ, RZ ;  /* 0x000000ffff0c7224 */ /* 0x000fe400078e00ff */
[----:B------:R-:W-:-:S05]  /*16550*/  IMAD.MOV.U32 R2, RZ, RZ, R14 ;  /* 0x000000ffff027224 */ /* 0x000fca00078e000e */
[----:B------:R-:W-:-:S05]  /*16560*/  @!P3 LEA R2, P5, R20, R2, 0x1 ;  /* 0x000000021402b211 */ /* 0x000fca00078a08ff */
[----:B------:R-:W-:-:S05]  /*16570*/  @!P3 IMAD.X R3, RZ, RZ, R4, P5 ;  /* 0x000000ffff03b224 */ /* 0x000fca00028e0604 */
        /* <DEDUP_REMOVED lines=9> */
.L_x_2253:
[----:B------:R-:W-:-:S05]  /*16610*/  VIADD R2, R17, 0x80 ;  /* 0x0000008011027836 */ /* 0x000fca0000000000 */
[----:B------:R-:W-:Y:S01]  /*16620*/  ISETP.GE.AND P3, PT, R2, R5, PT ;  /* 0x000000050200720c */ /* 0x000fe20003f66270 */
[----:B------:R-:W-:Y:S02]  /*16630*/  IMAD.MOV.U32 R13, RZ, RZ, R7 ;  /* 0x000000ffff0d7224 */ /* 0x000fe400078e0007 */
[----:B------:R-:W-:-:S10]  /*16640*/  IMAD.MOV.U32 R0, RZ, RZ, R14 ;  /* 0x000000ffff007224 */ /* 0x000fd400078e000e */
[----:B------:R-:W-:Y:S05]  /*16650*/  WARPSYNC.COLLECTIVE R15, `(.L_x_2254) ;  /* 0x000000000f087348 */ /* 0x000fea0003c00000 */
[----:B------:R0:W1:Y:S02]  /*16660*/  SHFL.IDX P6, R14, R13, R12, R11 ;  /* 0x0000000c0d0e7389 */ /* 0x00006400000c000b */
[----:B01----:R-:W-:Y:S01]  /*16670*/  ENDCOLLECTIVE ;  /* 0x000000000000791b */ /* 0x003fe20003800000 */
.L_x_2254:
[----:B------:R-:W-:Y:S01]  /*16680*/  ULDC.64 UR4, c[0x0][0x208] ;  /* 0x0000820000047ab9 */ /* 0x000fe20000000a00 */
[----:B------:R-:W-:Y:S02]  /*16690*/  IMAD.MOV.U32 R13, RZ, RZ, R6 ;  /* 0x000000ffff0d7224 */ /* 0x000fe400078e0006 */
[----:B------:R-:W-:Y:S02]  /*166a0*/  IMAD.MOV.U32 R12, RZ, RZ, 0x1 ;  /* 0x00000001ff0c7424 */ /* 0x000fe400078e00ff */
[----:B------:R-:W-:-:S05]  /*166b0*/  IMAD.MOV.U32 R4, RZ, RZ, R14 ;  /* 0x000000ffff047224 */ /* 0x000fca00078e000e */
        /* <DEDUP_REMOVED lines=13> */
.L_x_2255:
[----:B------:R-:W-:Y:S02]  /*16790*/  IMAD.MOV.U32 R13, RZ, RZ, R7 ;  /* 0x000000ffff0d7224 */ /* 0x000fe400078e0007 */
[----:B------:R-:W-:-:S07]  /*167a0*/  IMAD.MOV.U32 R6, RZ, RZ, R14 ;  /* 0x000000ffff067224 */ /* 0x000fce00078e000e */
[----:B------:R-:W-:Y:S05]  /*167b0*/  WARPSYNC.COLLECTIVE R15, `(.L_x_2256) ;  /* 0x000000000f087348 */ /* 0x000fea0003c00000 */
[----:B------:R0:W1:Y:S02]  /*167c0*/  SHFL.IDX P6, R14, R13, R12, R11 ;  /* 0x0000000c0d0e7389 */ /* 0x00006400000c000b */
[----:B01----:R-:W-:Y:S01]  /*167d0*/  ENDCOLLECTIVE ;  /* 0x000000000000791b */ /* 0x003fe20003800000 */
.L_x_2256:
[----:B------:R-:W-:Y:S05]  /*167e0*/  BRA `(.L_x_2257) ;  /* 0xffffffb800207947 */ /* 0x000fea000383ffff */
.L_x_2143:
[----:B0-----:R0:W1:Y:S02]  /*167f0*/  SYNCS.PHASECHK.TRANS64.TRYWAIT P0, [R22+URZ+0x31c20], R3 ;  /* 0x031c2003160075a7 */ /* 0x001064000800017f */
[----:B-1----:R-:W-:Y:S05]  /*16800*/  @!P0 NANOSLEEP.SYNCS 0x989680 ;  /* 0x009896800000895d */ /* 0x002fea0003900000 */
[----:B------:R-:W1:Y:S02]  /*16810*/  @!P0 SYNCS.PHASECHK.TRANS64 P0, [R22+URZ+0x31c20], R3 ;  /* 0x031c2003160085a7 */ /* 0x000e64000800007f */
[----:B-1----:R-:W-:Y:S05]  /*16820*/  @!P0 BRA `(.L_x_2143) ;  /* 0xfffffffc00f08947 */ /* 0x002fea000383ffff */
[----:B------:R-:W-:Y:S05]  /*16830*/  BRA `(.L_x_2258) ;  /* 0xffffffb800947947 */ /* 0x000fea000383ffff */
.L_x_2152:
[----:B0-----:R0:W2:Y:S02]  /*16840*/  SYNCS.PHASECHK.TRANS64.TRYWAIT P0, [R3+URZ+0x31c40], R2 ;  /* 0x031c4002030075a7 */ /* 0x0010a4000800017f */
[----:B--2---:R-:W-:Y:S05]  /*16850*/  @!P0 NANOSLEEP.SYNCS 0x989680 ;  /* 0x009896800000895d */ /* 0x004fea0003900000 */
[----:B------:R-:W2:Y:S02]  /*16860*/  @!P0 SYNCS.PHASECHK.TRANS64 P0, [R3+URZ+0x31c40], R2 ;  /* 0x031c4002030085a7 */ /* 0x000ea4000800007f */
[----:B--2---:R-:W-:Y:S05]  /*16870*/  @!P0 BRA `(.L_x_2152) ;  /* 0xfffffffc00f08947 */ /* 0x004fea000383ffff */
[----:B------:R-:W-:Y:S05]  /*16880*/  BRA `(.L_x_2259) ;  /* 0xffffffbc00407947 */ /* 0x000fea000383ffff */
.L_x_2159:
[----:B0-----:R0:W1:Y:S02]  /*16890*/  SYNCS.PHASECHK.TRANS64.TRYWAIT P0, [R3+URZ+0x60], R2 ;  /* 0x00006002030075a7 */ /* 0x001064000800017f */
[----:B-1----:R-:W-:Y:S05]  /*168a0*/  @!P0 NANOSLEEP.SYNCS 0x989680 ;  /* 0x009896800000895d */ /* 0x002fea0003900000 */
[----:B------:R-:W1:Y:S02]  /*168b0*/  @!P0 SYNCS.PHASECHK.TRANS64 P0, [R3+URZ+0x60], R2 ;  /* 0x00006002030085a7 */ /* 0x000e64000800007f */
[----:B-1----:R-:W-:Y:S05]  /*168c0*/  @!P0 BRA `(.L_x_2159) ;  /* 0xfffffffc00f08947 */ /* 0x002fea000383ffff */
[----:B------:R-:W-:Y:S05]  /*168d0*/  BRA `(.L_x_2260) ;  /* 0xffffffc0004c7947 */ /* 0x000fea000383ffff */
.L_x_2169:
[----:B0-----:R0:W2:Y:S02]  /*168e0*/  SYNCS.PHASECHK.TRANS64.TRYWAIT P0, [R3+URZ+0x31c40], R2 ;  /* 0x031c4002030075a7 */ /* 0x0010a4000800017f */
[----:B--2---:R-:W-:Y:S05]  /*168f0*/  @!P0 NANOSLEEP.SYNCS 0x989680 ;  /* 0x009896800000895d */ /* 0x004fea0003900000 */
[----:B------:R-:W2:Y:S02]  /*16900*/  @!P0 SYNCS.PHASECHK.TRANS64 P0, [R3+URZ+0x31c40], R2 ;  /* 0x031c4002030085a7 */ /* 0x000ea4000800007f */
[----:B--2---:R-:W-:Y:S05]  /*16910*/  @!P0 BRA `(.L_x_2169) ;  /* 0xfffffffc00f08947 */ /* 0x004fea000383ffff */
[----:B------:R-:W-:Y:S05]  /*16920*/  BRA `(.L_x_2261) ;  /* 0xffffffc800007947 */ /* 0x000fea000383ffff */
.L_x_2176:
[----:B0-----:R0:W1:Y:S02]  /*16930*/  SYNCS.PHASECHK.TRANS64.TRYWAIT P0, [R12+URZ+0x60], R27 ;  /* 0x0000601b0c0075a7 */ /* 0x001064000800017f */
[----:B-1----:R-:W-:Y:S05]  /*16940*/  @!P0 NANOSLEEP.SYNCS 0x989680 ;  /* 0x009896800000895d */ /* 0x002fea0003900000 */
[----:B------:R-:W1:Y:S02]  /*16950*/  @!P0 SYNCS.PHASECHK.TRANS64 P0, [R12+URZ+0x60], R27 ;  /* 0x0000601b0c0085a7 */ /* 0x000e64000800007f */
[----:B-1----:R-:W-:Y:S05]  /*16960*/  @!P0 BRA `(.L_x_2176) ;  /* 0xfffffffc00f08947 */ /* 0x002fea000383ffff */
[----:B------:R-:W-:Y:S05]  /*16970*/  BRA `(.L_x_2262) ;  /* 0xffffffcc000c7947 */ /* 0x000fea000383ffff */
.L_x_2186:
[----:B0-----:R0:W2:Y:S02]  /*16980*/  SYNCS.PHASECHK.TRANS64.TRYWAIT P0, [R2+URZ+0x31c40], R3 ;  /* 0x031c4003020075a7 */ /* 0x0010a4000800017f */
[----:B--2---:R-:W-:Y:S05]  /*16990*/  @!P0 NANOSLEEP.SYNCS 0x989680 ;  /* 0x009896800000895d */ /* 0x004fea0003900000 */
[----:B------:R-:W2:Y:S02]  /*169a0*/  @!P0 SYNCS.PHASECHK.TRANS64 P0, [R2+URZ+0x31c40], R3 ;  /* 0x031c4003020085a7 */ /* 0x000ea4000800007f */
[----:B--2---:R-:W-:Y:S05]  /*169b0*/  @!P0 BRA `(.L_x_2186) ;  /* 0xfffffffc00f08947 */ /* 0x004fea000383ffff */
[----:B------:R-:W-:Y:S05]  /*169c0*/  BRA `(.L_x_2263) ;  /* 0xffffffd000947947 */ /* 0x000fea000383ffff */
.L_x_2193:
[----:B0-----:R0:W1:Y:S02]  /*169d0*/  SYNCS.PHASECHK.TRANS64.TRYWAIT P0, [R8+URZ+0x60], R2 ;  /* 0x00006002080075a7 */ /* 0x001064000800017f */
[----:B-1----:R-:W-:Y:S05]  /*169e0*/  @!P0 NANOSLEEP.SYNCS 0x989680 ;  /* 0x009896800000895d */ /* 0x002fea0003900000 */
[----:B------:R-:W1:Y:S02]  /*169f0*/  @!P0 SYNCS.PHASECHK.TRANS64 P0, [R8+URZ+0x60], R2 ;  /* 0x00006002080085a7 */ /* 0x000e64000800007f */
[----:B-1----:R-:W-:Y:S05]  /*16a00*/  @!P0 BRA `(.L_x_2193) ;  /* 0xfffffffc00f08947 */ /* 0x002fea000383ffff */
[----:B------:R-:W-:Y:S05]  /*16a10*/  BRA `(.L_x_2264) ;  /* 0xffffffd400a47947 */ /* 0x000fea000383ffff */
.L_x_2205:
[----:B0-----:R0:W1:Y:S02]  /*16a20*/  SYNCS.PHASECHK.TRANS64.TRYWAIT P0, [R3+URZ+0x31c60], R0 ;  /* 0x031c6000030075a7 */ /* 0x001064000800017f */
[----:B-1----:R-:W-:Y:S05]  /*16a30*/  @!P0 NANOSLEEP.SYNCS 0x989680 ;  /* 0x009896800000895d */ /* 0x002fea0003900000 */
[----:B------:R-:W1:Y:S02]  /*16a40*/  @!P0 SYNCS.PHASECHK.TRANS64 P0, [R3+URZ+0x31c60], R0 ;  /* 0x031c6000030085a7 */ /* 0x000e64000800007f */
[----:B-1----:R-:W-:Y:S05]  /*16a50*/  @!P0 BRA `(.L_x_2205) ;  /* 0xfffffffc00f08947 */ /* 0x002fea000383ffff */
[----:B------:R-:W-:Y:S05]  /*16a60*/  BRA `(.L_x_2265) ;  /* 0xffffffdc001c7947 */ /* 0x000fea000383ffff */
.L_x_2213:
[----:B------:R-:W-:Y:S01]  /*16a70*/  BSSY B0, `(.L_x_2266) ;  /* 0x0000008000007945 */ /* 0x000fe20003800000 */
[----:B------:R-:W-:Y:S02]  /*16a80*/  IMAD.MOV.U32 R13, RZ, RZ, R16 ;  /* 0x000000ffff0d7224 */ /* 0x000fe400078e0010 */
[----:B------:R-:W-:Y:S02]  /*16a90*/  IMAD.MOV.U32 R12, RZ, RZ, RZ ;  /* 0x000000ffff0c7224 */ /* 0x000fe400078e00ff */
[----:B------:R-:W-:Y:S02]  /*16aa0*/  IMAD.MOV.U32 R11, RZ, RZ, 0x1f ;  /* 0x0000001fff0b7424 */ /* 0x000fe400078e00ff */
[----:B------:R-:W-:-:S07]  /*16ab0*/  IMAD.MOV.U32 R15, RZ, RZ, -0x1 ;  /* 0xffffffffff0f7424 */ /* 0x000fce00078e00ff */
[----:B------:R-:W-:Y:S05]  /*16ac0*/  WARPSYNC.COLLECTIVE R15, `(.L_x_2267) ;  /* 0x000000000f087348 */ /* 0x000fea0003c00000 */
[----:B------:R0:W1:Y:S02]  /*16ad0*/  SHFL.IDX P6, R14, R13, R12, R11 ;  /* 0x0000000c0d0e7389 */ /* 0x00006400000c000b */
[----:B01----:R-:W-:Y:S01]  /*16ae0*/  ENDCOLLECTIVE ;  /* 0x000000000000791b */ /* 0x003fe20003800000 */
.L_x_2267:
[----:B------:R-:W-:Y:S05]  /*16af0*/  BSYNC B0 ;  /* 0x0000000000007941 */ /* 0x000fea0003800000 */
.L_x_2266:
        /* <DEDUP_REMOVED lines=9> */
.L_x_2268:
[----:B------:R-:W-:Y:S01]  /*16b90*/  ULDC UR4, c[0x0][0xc3c] ;  /* 0x00030f0000047ab9 */ /* 0x000fe20000000800 */
[----:B------:R-:W-:Y:S01]  /*16ba0*/  ULDC.64 UR6, c[0x0][0x208] ;  /* 0x0000820000067ab9 */ /* 0x000fe20000000a00 */
        /* <DEDUP_REMOVED lines=17> */
.L_x_2269:
[----:B------:R-:W-:Y:S01]  /*16cc0*/  IMAD.MOV.U32 R12, RZ, RZ, 0x2 ;  /* 0x00000002ff0c7424 */ /* 0x000fe200078e00ff */
[----:B------:R-:W-:-:S05]  /*16cd0*/  SEL R4, R14, RZ, P1 ;  /* 0x000000ff0e047207 */ /* 0x000fca0000800000 */
[----:B------:R-:W-:-:S04]  /*16ce0*/  IMAD.IADD R4, R17, 0x1, R4 ;  /* 0x0000000111047824 */ /* 0x000fc800078e0204 */
[----:B------:R-:W-:-:S07]  /*16cf0*/  IMAD.MOV.U32 R13, RZ, RZ, R4 ;  /* 0x000000ffff0d7224 */ /* 0x000fce00078e0004 */
[----:B------:R-:W-:Y:S05]  /*16d00*/  WARPSYNC.COLLECTIVE R15, `(.L_x_2270) ;  /* 0x000000000f087348 */ /* 0x000fea0003c00000 */
[----:B------:R0:W1:Y:S02]  /*16d10*/  SHFL.UP P6, R14, R13, R12, R11 ;  /* 0x0400000c0d0e7389 */ /* 0x00006400000c000b */
[----:B01----:R-:W-:Y:S01]  /*16d20*/  ENDCOLLECTIVE ;  /* 0x000000000000791b */ /* 0x003fe20003800000 */
.L_x_2270:
[----:B------:R-:W-:Y:S01]  /*16d30*/  IMAD.MOV.U32 R12, RZ, RZ, 0x4 ;  /* 0x00000004ff0c7424 */ /* 0x000fe200078e00ff */
[----:B------:R-:W-:-:S05]  /*16d40*/  SEL R3, R14, RZ, P2 ;  /* 0x000000ff0e037207 */ /* 0x000fca0001000000 */
[----:B------:R-:W-:-:S04]  /*16d50*/  IMAD.IADD R6, R4, 0x1, R3 ;  /* 0x0000000104067824 */ /* 0x000fc800078e0203 */
[----:B------:R-:W-:-:S07]  /*16d60*/  IMAD.MOV.U32 R13, RZ, RZ, R6 ;  /* 0x000000ffff0d7224 */ /* 0x000fce00078e0006 */
[----:B------:R-:W-:Y:S05]  /*16d70*/  WARPSYNC.COLLECTIVE R15, `(.L_x_2271) ;  /* 0x000000000f087348 */ /* 0x000fea0003c00000 */
[----:B------:R0:W1:Y:S02]  /*16d80*/  SHFL.UP P6, R14, R13, R12, R11 ;  /* 0x0400000c0d0e7389 */ /* 0x00006400000c000b */
[----:B01----:R-:W-:Y:S01]  /*16d90*/  ENDCOLLECTIVE ;  /* 0x000000000000791b */ /* 0x003fe20003800000 */
.L_x_2271:
[----:B------:R-:W-:Y:S01]  /*16da0*/  IMAD.MOV.U32 R12, RZ, RZ, 0x8 ;  /* 0x00000008ff0c7424 */ /* 0x000fe200078e00ff */
[----:B------:R-:W-:-:S05]  /*16db0*/  SEL R3, R14, RZ, P3 ;  /* 0x000000ff0e037207 */ /* 0x000fca0001800000 */
[----:B------:R-:W-:-:S04]  /*16dc0*/  IMAD.IADD R2, R6, 0x1, R3 ;  /* 0x0000000106027824 */ /* 0x000fc800078e0203 */
[----:B------:R-:W-:-:S07]  /*16dd0*/  IMAD.MOV.U32 R13, RZ, RZ, R2 ;  /* 0x000000ffff0d7224 */ /* 0x000fce00078e0002 */
[----:B------:R-:W-:Y:S05]  /*16de0*/  WARPSYNC.COLLECTIVE R15, `(.L_x_2272) ;  /* 0x000000000f087348 */ /* 0x000fea0003c00000 */
[----:B------:R0:W1:Y:S02]  /*16df0*/  SHFL.UP P6, R14, R13, R12, R11 ;  /* 0x0400000c0d0e7389 */ /* 0x00006400000c000b */
[----:B01----:R-:W-:Y:S01]  /*16e00*/  ENDCOLLECTIVE ;  /* 0x000000000000791b */ /* 0x003fe20003800000 */
.L_x_2272:
[----:B------:R-:W-:Y:S01]  /*16e10*/  IMAD.MOV.U32 R12, RZ, RZ, 0x10 ;  /* 0x00000010ff0c7424 */ /* 0x000fe200078e00ff */
[----:B------:R-:W-:-:S05]  /*16e20*/  SEL R3, R14, RZ, P4 ;  /* 0x000000ff0e037207 */ /* 0x000fca0002000000 */
[----:B------:R-:W-:-:S04]  /*16e30*/  IMAD.IADD R3, R2, 0x1, R3 ;  /* 0x0000000102037824 */ /* 0x000fc800078e0203 */
[----:B------:R-:W-:-:S07]  /*16e40*/  IMAD.MOV.U32 R13, RZ, RZ, R3 ;  /* 0x000000ffff0d7224 */ /* 0x000fce00078e0003 */
[----:B------:R-:W-:Y:S05]  /*16e50*/  WARPSYNC.COLLECTIVE R15, `(.L_x_2273) ;  /* 0x000000000f087348 */ /* 0x000fea0003c00000 */
[----:B------:R0:W1:Y:S02]  /*16e60*/  SHFL.UP P6, R14, R13, R12, R11 ;  /* 0x0400000c0d0e7389 */ /* 0x00006400000c000b */
[----:B01----:R-:W-:Y:S01]  /*16e70*/  ENDCOLLECTIVE ;  /* 0x000000000000791b */ /* 0x003fe20003800000 */
.L_x_2273:
        /* <DEDUP_REMOVED lines=8> */
.L_x_2274:
[----:B------:R-:W-:Y:S05]  /*16f00*/  BRA `(.L_x_2275) ;  /* 0xffffffdc00c87947 */ /* 0x000fea000383ffff */
.L_x_2218:
[----:B------:R-:W-:Y:S01]  /*16f10*/  BSSY B0, `(.L_x_2276) ;  /* 0x0000008000007945 */ /* 0x000fe20003800000 */
[----:B-----5:R-:W-:Y:S02]  /*16f20*/  IMAD.MOV.U32 R13, RZ, RZ, R17 ;  /* 0x000000ffff0d7224 */ /* 0x020fe400078e0011 */
[----:B------:R-:W-:Y:S02]  /*16f30*/  IMAD.MOV.U32 R12, RZ, RZ, 0x1 ;  /* 0x00000001ff0c7424 */ /* 0x000fe400078e00ff */
[----:B------:R-:W-:Y:S02]  /*16f40*/  IMAD.MOV.U32 R11, RZ, RZ, RZ ;  /* 0x000000ffff0b7224 */ /* 0x000fe400078e00ff */
[----:B------:R-:W-:-:S07]  /*16f50*/  IMAD.MOV.U32 R15, RZ, RZ, -0x1 ;  /* 0xffffffffff0f7424 */ /* 0x000fce00078e00ff */
[----:B0-----:R-:W-:Y:S05]  /*16f60*/  WARPSYNC.COLLECTIVE R15, `(.L_x_2277) ;  /* 0x000000000f087348 */ /* 0x001fea0003c00000 */
[----:B------:R1:W2:Y:S02]  /*16f70*/  SHFL.UP P6, R14, R13, R12, R11 ;  /* 0x0400000c0d0e7389 */ /* 0x0002a400000c000b */
[----:B012---:R-:W-:Y:S01]  /*16f80*/  ENDCOLLECTIVE ;  /* 0x000000000000791b */ /* 0x007fe20003800000 */
.L_x_2277:
[----:B------:R-:W-:Y:S05]  /*16f90*/  BSYNC B0 ;  /* 0x0000000000007941 */ /* 0x000fea0003800000 */
.L_x_2276:
        /* <DEDUP_REMOVED lines=8> */
.L_x_2278:
[----:B------:R-:W-:Y:S01]  /*17020*/  IMAD.MOV.U32 R12, RZ, RZ, 0x4 ;  /* 0x00000004ff0c7424 */ /* 0x000fe200078e00ff */
[----:B------:R-:W-:-:S05]  /*17030*/  SEL R2, R14, RZ, P2 ;  /* 0x000000ff0e027207 */ /* 0x000fca0001000000 */
[----:B------:R-:W-:-:S04]  /*17040*/  IMAD.IADD R2, R13, 0x1, R2 ;  /* 0x000000010d027824 */ /* 0x000fc800078e0202 */
[----:B------:R-:W-:-:S07]  /*17050*/  IMAD.MOV.U32 R13, RZ, RZ, R2 ;  /* 0x000000ffff0d7224 */ /* 0x000fce00078e0002 */
[----:B------:R-:W-:Y:S05]  /*17060*/  WARPSYNC.COLLECTIVE R15, `(.L_x_2279) ;  /* 0x000000000f087348 */ /* 0x000fea0003c00000 */
[----:B------:R0:W1:Y:S02]  /*17070*/  SHFL.UP P6, R14, R13, R12, R11 ;  /* 0x0400000c0d0e7389 */ /* 0x00006400000c000b */
[----:B01----:R-:W-:Y:S01]  /*17080*/  ENDCOLLECTIVE ;  /* 0x000000000000791b */ /* 0x003fe20003800000 */
.L_x_2279:
[----:B------:R-:W-:Y:S01]  /*17090*/  IMAD.MOV.U32 R12, RZ, RZ, 0x8 ;  /* 0x00000008ff0c7424 */ /* 0x000fe200078e00ff */
[----:B------:R-:W-:-:S05]  /*170a0*/  SEL R3, R14, RZ, P3 ;  /* 0x000000ff0e037207 */ /* 0x000fca0001800000 */
[----:B------:R-:W-:-:S04]  /*170b0*/  IMAD.IADD R3, R2, 0x1, R3 ;  /* 0x0000000102037824 */ /* 0x000fc800078e0203 */
[----:B------:R-:W-:-:S07]  /*170c0*/  IMAD.MOV.U32 R13, RZ, RZ, R3 ;  /* 0x000000ffff0d7224 */ /* 0x000fce00078e0003 */
[----:B------:R-:W-:Y:S05]  /*170d0*/  WARPSYNC.COLLECTIVE R15, `(.L_x_2280) ;  /* 0x000000000f087348 */ /* 0x000fea0003c00000 */
[----:B------:R0:W1:Y:S02]  /*170e0*/  SHFL.UP P6, R14, R13, R12, R11 ;  /* 0x0400000c0d0e7389 */ /* 0x00006400000c000b */
[----:B01----:R-:W-:Y:S01]  /*170f0*/  ENDCOLLECTIVE ;  /* 0x000000000000791b */ /* 0x003fe20003800000 */
.L_x_2280:
[----:B------:R-:W-:Y:S01]  /*17100*/  IMAD.MOV.U32 R12, RZ, RZ, 0x10 ;  /* 0x00000010ff0c7424 */ /* 0x000fe200078e00ff */
[----:B------:R-:W-:-:S05]  /*17110*/  SEL R4, R14, RZ, P4 ;  /* 0x000000ff0e047207 */ /* 0x000fca0002000000 */
[----:B------:R-:W-:-:S04]  /*17120*/  IMAD.IADD R4, R3, 0x1, R4 ;  /* 0x0000000103047824 */ /* 0x000fc800078e0204 */
[----:B------:R-:W-:-:S07]  /*17130*/  IMAD.MOV.U32 R13, RZ, RZ, R4 ;  /* 0x000000ffff0d7224 */ /* 0x000fce00078e0004 */
[----:B------:R-:W-:Y:S05]  /*17140*/  WARPSYNC.COLLECTIVE R15, `(.L_x_2281) ;  /* 0x000000000f087348 */ /* 0x000fea0003c00000 */
[----:B------:R0:W1:Y:S02]  /*17150*/  SHFL.UP P6, R14, R13, R12, R11 ;  /* 0x0400000c0d0e7389 */ /* 0x00006400000c000b */
[----:B01----:R-:W-:Y:S01]  /*17160*/  ENDCOLLECTIVE ;  /* 0x000000000000791b */ /* 0x003fe20003800000 */
.L_x_2281:
        /* <DEDUP_REMOVED lines=8> */
.L_x_2282:
[----:B------:R-:W-:Y:S05]  /*171f0*/  BRA `(.L_x_2283) ;  /* 0xffffffdc00ac7947 */ /* 0x000fea000383ffff */
.L_x_2220:
[----:B------:R-:W-:Y:S01]  /*17200*/  BSSY B0, `(.L_x_2284) ;  /* 0x0000006000007945 */ /* 0x000fe20003800000 */
[----:B------:R-:W-:Y:S01]  /*17210*/  PLOP3.LUT P6, PT, P6, PT, PT, 0x8, 0x0 ;  /* 0x000000000000781c */ /* 0x000fe200037ce170 */
[----:B------:R-:W-:-:S12]  /*17220*/  IMAD.MOV.U32 R15, RZ, RZ, -0x1 ;  /* 0xffffffffff0f7424 */ /* 0x000fd800078e00ff */
[----:B0-----:R-:W-:Y:S05]  /*17230*/  WARPSYNC.COLLECTIVE R15, `(.L_x_2285) ;  /* 0x000000000f087348 */ /* 0x001fea0003c00000 */
[----:B------:R-:W-:Y:S01]  /*17240*/  VOTE.ANY R14, PT, P6 ;  /* 0x00000000000e7806 */ /* 0x000fe200030e0100 */
[----:B0-----:R-:W-:Y:S06]  /*17250*/  ENDCOLLECTIVE ;  /* 0x000000000000791b */ /* 0x001fec0003800000 */
.L_x_2285:
[----:B------:R-:W-:Y:S05]  /*17260*/  BSYNC B0 ;  /* 0x0000000000007941 */ /* 0x000fea0003800000 */
.L_x_2284:
        /* <DEDUP_REMOVED lines=9> */
.L_x_2286:
[----:B------:R-:W-:Y:S01]  /*17300*/  IMAD.MOV.U32 R17, RZ, RZ, R14 ;  /* 0x000000ffff117224 */ /* 0x000fe200078e000e */
[----:B------:R-:W-:Y:S06]  /*17310*/  BRA `(.L_x_2287) ;  /* 0xffffffdc009c7947 */ /* 0x000fec000383ffff */
.L_x_2222:
[----:B------:R-:W-:Y:S01]  /*17320*/  BSSY B0, `(.L_x_2288) ;  /* 0x0000007000007945 */ /* 0x000fe20003800000 */
[----:B------:R-:W-:Y:S02]  /*17330*/  IMAD.MOV.U32 R13, RZ, RZ, R3 ;  /* 0x000000ffff0d7224 */ /* 0x000fe400078e0003 */
[----:B------:R-:W-:Y:S02]  /*17340*/  IMAD.MOV.U32 R11, RZ, RZ, 0x1f ;  /* 0x0000001fff0b7424 */ /* 0x000fe400078e00ff */
[----:B------:R-:W-:-:S07]  /*17350*/  IMAD.MOV.U32 R15, RZ, RZ, -0x1 ;  /* 0xffffffffff0f7424 */ /* 0x000fce00078e00ff */
[----:B012---:R-:W-:Y:S05]  /*17360*/  WARPSYNC.COLLECTIVE R15, `(.L_x_2289) ;  /* 0x000000000f087348 */ /* 0x007fea0003c00000 */
[----:B------:R3:W4:Y:S02]  /*17370*/  SHFL.IDX P6, R14, R13, R12, R11 ;  /* 0x0000000c0d0e7389 */ /* 0x00072400000c000b */
[----:B01234-:R-:W-:Y:S01]  /*17380*/  ENDCOLLECTIVE ;  /* 0x000000000000791b */ /* 0x01ffe20003800000 */
.L_x_2289:
[----:B------:R-:W-:Y:S05]  /*17390*/  BSYNC B0 ;  /* 0x0000000000007941 */ /* 0x000fea0003800000 */
.L_x_2288:
[----:B------:R-:W-:Y:S05]  /*173a0*/  BRA `(.L_x_2221) ;  /* 0xffffffdc00947947 */ /* 0x000fea000383ffff */
.L_x_2226:
[----:B0-----:R0:W2:Y:S02]  /*173b0*/  SYNCS.PHASECHK.TRANS64.TRYWAIT P0, [R9+URZ+0x31c20], R0 ;  /* 0x031c2000090075a7 */ /* 0x0010a4000800017f */
[----:B--2---:R-:W-:Y:S05]  /*173c0*/  @!P0 NANOSLEEP.SYNCS 0x989680 ;  /* 0x009896800000895d */ /* 0x004fea0003900000 */
[----:B------:R-:W2:Y:S02]  /*173d0*/  @!P0 SYNCS.PHASECHK.TRANS64 P0, [R9+URZ+0x31c20], R0 ;  /* 0x031c2000090085a7 */ /* 0x000ea4000800007f */
[----:B--2---:R-:W-:Y:S05]  /*173e0*/  @!P0 BRA `(.L_x_2226) ;  /* 0xfffffffc00f08947 */ /* 0x004fea000383ffff */
[----:B------:R-:W-:Y:S05]  /*173f0*/  BRA `(.L_x_2290) ;  /* 0xffffffe400107947 */ /* 0x000fea000383ffff */
.L_x_2227:
        /* <DEDUP_REMOVED lines=11> */
.L_x_2292:
[----:B------:R-:W-:Y:S05]  /*174b0*/  BSYNC B0 ;  /* 0x0000000000007941 */ /* 0x000fea0003800000 */
.L_x_2291:
[----:B------:R-:W-:Y:S05]  /*174c0*/  BRA `(.L_x_2293) ;  /* 0xffffffe000f87947 */ /* 0x000fea000383ffff */
.L_x_2230:
[----:B------:R-:W-:Y:S01]  /*174d0*/  BSSY B1, `(.L_x_2294) ;  /* 0x0000006000017945 */ /* 0x000fe20003800000 */
[----:B------:R-:W-:-:S07]  /*174e0*/  IMAD.MOV.U32 R15, RZ, RZ, -0x1 ;  /* 0xffffffffff0f7424 */ /* 0x000fce00078e00ff */
[----:B01-3--:R-:W-:Y:S05]  /*174f0*/  WARPSYNC.COLLECTIVE R15, `(.L_x_2295) ;  /* 0x000000000f0c7348 */ /* 0x00bfea0003c00000 */
[----:B------:R-:W-:Y:S02]  /*17500*/  ELECT P6, UR62, PT ;  /* 0x00000000003e782f */ /* 0x000fe400038c0000 */
[----:B------:R-:W-:Y:S01]  /*17510*/  MOV R14, UR62 ;  /* 0x0000003e000e7c02 */ /* 0x000fe20008000f00 */
[----:B01-3--:R-:W-:Y:S10]  /*17520*/  ENDCOLLECTIVE ;  /* 0x000000000000791b */ /* 0x00bff40003800000 */
.L_x_2295:
[----:B------:R-:W-:Y:S05]  /*17530*/  BSYNC B1 ;  /* 0x0000000000017941 */ /* 0x000fea0003800000 */
.L_x_2294:
[----:B------:R-:W-:Y:S05]  /*17540*/  BRA `(.L_x_2296) ;  /* 0xffffffe000f07947 */ /* 0x000fea000383ffff */
.L_x_2232:
[----:B0-----:R0:W2:Y:S02]  /*17550*/  SYNCS.PHASECHK.TRANS64.TRYWAIT P0, [R6+URZ], R3 ;  /* 0x00000003060075a7 */ /* 0x0010a4000800017f */
[----:B--2---:R-:W-:Y:S05]  /*17560*/  @!P0 NANOSLEEP.SYNCS 0x989680 ;  /* 0x009896800000895d */ /* 0x004fea0003900000 */
[----:B------:R-:W2:Y:S02]  /*17570*/  @!P0 SYNCS.PHASECHK.TRANS64 P0, [R6+URZ], R3 ;  /* 0x00000003060085a7 */ /* 0x000ea4000800007f */
[----:B--2---:R-:W-:Y:S05]  /*17580*/  @!P0 BRA `(.L_x_2232) ;  /* 0xfffffffc00f08947 */ /* 0x004fea000383ffff */
[----:B------:R-:W-:Y:S05]  /*17590*/  BRA `(.L_x_2297) ;  /* 0xffffffe4002c7947 */ /* 0x000fea000383ffff */
.L_x_2233:
[----:B--2---:R2:W4:Y:S02]  /*175a0*/  SYNCS.PHASECHK.TRANS64.TRYWAIT P0, [R7+URZ], R2 ;  /* 0x00000002070075a7 */ /* 0x004524000800017f */
[----:B----4-:R-:W-:Y:S05]  /*175b0*/  @!P0 NANOSLEEP.SYNCS 0x989680 ;  /* 0x009896800000895d */ /* 0x010fea0003900000 */
[----:B------:R-:W4:Y:S02]  /*175c0*/  @!P0 SYNCS.PHASECHK.TRANS64 P0, [R7+URZ], R2 ;  /* 0x00000002070085a7 */ /* 0x000f24000800007f */
[----:B----4-:R-:W-:Y:S05]  /*175d0*/  @!P0 BRA `(.L_x_2233) ;  /* 0xfffffffc00f08947 */ /* 0x010fea000383ffff */
[----:B------:R-:W-:Y:S05]  /*175e0*/  BRA `(.L_x_2298) ;  /* 0xffffffe400207947 */ /* 0x000fea000383ffff */
.L_x_2235:
[----:B----4-:R4:W0:Y:S02]  /*175f0*/  SYNCS.PHASECHK.TRANS64.TRYWAIT P0, [R4+URZ], R3 ;  /* 0x00000003040075a7 */ /* 0x010824000800017f */
[----:B0-----:R-:W-:Y:S05]  /*17600*/  @!P0 NANOSLEEP.SYNCS 0x989680 ;  /* 0x009896800000895d */ /* 0x001fea0003900000 */
[----:B------:R-:W0:Y:S02]  /*17610*/  @!P0 SYNCS.PHASECHK.TRANS64 P0, [R4+URZ], R3 ;  /* 0x00000003040085a7 */ /* 0x000e24000800007f */
[----:B0-----:R-:W-:Y:S05]  /*17620*/  @!P0 BRA `(.L_x_2235) ;  /* 0xfffffffc00f08947 */ /* 0x001fea000383ffff */
[----:B------:R-:W-:Y:S05]  /*17630*/  BRA `(.L_x_2299) ;  /* 0xffffffe400247947 */ /* 0x000fea000383ffff */
.L_x_2300:
        /* <DEDUP_REMOVED lines=12> */
.L_x_2731:


//--------------------- .text._ZN7cutlass13device_kernelIN5flash11enable_sm90INS1_16FlashAttnFwdSm90INS1_25CollectiveMainloopFwdSm90ILi2EN4cute5tupleIJNS5_1CILi1EEES8_S8_EEENS6_IJNS7_ILi192EEENS7_ILi144EEENS7_ILi96EEEEEELi96ENS_10bfloat16_tEfNS_4arch4Sm90ELb1ELb0ELb0ELb1ELb0ELb1ELb0ELb0ELb1ELb1ELb0ELb0EEENS1_21CollectiveEpilogueFwdINS6_IJSA_SC_SB_EEES9_SE_SG_Li384ELb1ELb1ELb0ELb0EEENS1_36VarlenDynamicPersistentTileSchedulerILi192ELi144ELi384ELi128ELb0ELb1ELb1ELb1ELb1ELb1EEEEEEEEEvNT_6ParamsE --------------------------
	.section	.text._ZN7cutlass13device_kernelIN5flash11enable_sm90INS1_16FlashAttnFwdSm90INS1_25CollectiveMainloopFwdSm90ILi2EN4cute5tupleIJNS5_1CILi1EEES8_S8_EEENS6_IJNS7_ILi192EEENS7_ILi144EEENS7_ILi96EEEEEELi96ENS_10bfloat16_tEfNS_4arch4Sm90ELb1ELb0ELb0ELb1ELb0ELb1ELb0ELb0ELb1ELb1ELb0ELb0EEENS1_21CollectiveEpilogueFwdINS6_IJSA_SC_SB_EEES9_SE_SG_Li384ELb1ELb1ELb0ELb0EEENS1_36VarlenDynamicPersistentTileSchedulerILi192ELi144ELi384ELi128ELb0ELb1ELb1ELb1ELb1ELb1EEEEEEEEEvNT_6ParamsE,"ax",@progbits
	.align	128
.text._ZN7cutlass13device_kernelIN5flash11enable_sm90INS1_16FlashAttnFwdSm90INS1_25CollectiveMainloopFwdSm90ILi2EN4cute5tupleIJNS5_1CILi1EEES8_S8_EEENS6_IJNS7_ILi192EEENS7_ILi144EEENS7_ILi96EEEEEELi96ENS_10bfloat16_tEfNS_4arch4Sm90ELb1ELb0ELb0ELb1ELb0ELb1ELb0ELb0ELb1ELb1ELb0ELb0EEENS1_21CollectiveEpilogueFwdINS6_IJSA_SC_SB_EEES9_SE_SG_Li384ELb1ELb1ELb0ELb0EEENS1_36VarlenDynamicPersistentTileSchedulerILi192ELi144ELi384ELi128ELb0ELb1ELb1ELb1ELb1ELb1EEEEEEEEEvNT_6ParamsE:
        .type           _ZN7cutlass13device_kernelIN5flash11enable_sm90INS1_16FlashAttnFwdSm90INS1_25CollectiveMainloopFwdSm90ILi2EN4cute5tupleIJNS5_1CILi1EEES8_S8_EEENS6_IJNS7_ILi192EEENS7_ILi144EEENS7_ILi96EEEEEELi96ENS_10bfloat16_tEfNS_4arch4Sm90ELb1ELb0ELb0ELb1ELb0ELb1ELb0ELb0ELb1ELb1ELb0ELb0EEENS1_21CollectiveEpilogueFwdINS6_IJSA_SC_SB_EEES9_SE_SG_Li384ELb1ELb1ELb0ELb0EEENS1_36VarlenDynamicPersistentTileSchedulerILi192ELi144ELi384ELi128ELb0ELb1ELb1ELb1ELb1ELb1EEEEEEEEEvNT_6ParamsE,@function
        .size           _ZN7cutlass13device_kernelIN5flash11enable_sm90INS1_16FlashAttnFwdSm90INS1_25CollectiveMainloopFwdSm90ILi2EN4cute5tupleIJNS5_1CILi1EEES8_S8_EEENS6_IJNS7_ILi192EEENS7_ILi144EEENS7_ILi96EEEEEELi96ENS_10bfloat16_tEfNS_4arch4Sm90ELb1ELb0ELb0ELb1ELb0ELb1ELb0ELb0ELb1ELb1ELb0ELb0EEENS1_21CollectiveEpilogueFwdINS6_IJSA_SC_SB_EEES9_SE_SG_Li384ELb1ELb1ELb0ELb0EEENS1_36VarlenDynamicPersistentTileSchedulerILi192ELi144ELi384ELi128ELb0ELb1ELb1ELb1ELb1ELb1EEEEEEEEEvNT_6ParamsE,(.L_x_2732 - _ZN7cutlass13device_kernelIN5flash11enable_sm90INS1_16FlashAttnFwdSm90INS1_25CollectiveMainloopFwdSm90ILi2EN4cute5tupleIJNS5_1CILi1EEES8_S8_EEENS6_IJNS7_ILi192EEENS7_ILi144EEENS7_ILi96EEEEEELi96ENS_10bfloat16_tEfNS_4arch4Sm90ELb1ELb0ELb0ELb1ELb0ELb1ELb0ELb0ELb1ELb1ELb0ELb0EEENS1_21CollectiveEpilogueFwdINS6_IJSA_SC_SB_EEES9_SE_SG_Li384ELb1ELb1ELb0ELb0EEENS1_36VarlenDynamicPersistentTileSchedulerILi192ELi144ELi384ELi128ELb0ELb1ELb1ELb1ELb1ELb1EEEEEEEEEvNT_6ParamsE)
        .other          _ZN7cutlass13device_kernelIN5flash11enable_sm90INS1_16FlashAttnFwdSm90INS1_25CollectiveMainloopFwdSm90ILi2EN4cute5tupleIJNS5_1CILi1EEES8_S8_EEENS6_IJNS7_ILi192EEENS7_ILi144EEENS7_ILi96EEEEEELi96ENS_10bfloat16_tEfNS_4arch4Sm90ELb1ELb0ELb0ELb1ELb0ELb1ELb0ELb0ELb1ELb1ELb0ELb0EEENS1_21CollectiveEpilogueFwdINS6_IJSA_SC_SB_EEES9_SE_SG_Li384ELb1ELb1ELb0ELb0EEENS1_36VarlenDynamicPersistentTileSchedulerILi192ELi144ELi384ELi128ELb0ELb1ELb1ELb1ELb1ELb1EEEEEEEEEvNT_6ParamsE,@"STO_CUDA_ENTRY STV_DEFAULT"
_ZN7cutlass13device_kernelIN5flash11enable_sm90INS1_16FlashAttnFwdSm90INS1_25CollectiveMainloopFwdSm90ILi2EN4cute5tupleIJNS5_1CILi1EEES8_S8_EEENS6_IJNS7_ILi192EEENS7_ILi144EEENS7_ILi96EEEEEELi96ENS_10bfloat16_tEfNS_4arch4Sm90ELb1ELb0ELb0ELb1ELb0ELb1ELb0ELb0ELb1ELb1ELb0ELb0EEENS1_21CollectiveEpilogueFwdINS6_IJSA_SC_SB_EEES9_SE_SG_Li384ELb1ELb1ELb0ELb0EEENS1_36VarlenDynamicPersistentTileSchedulerILi192ELi144ELi384ELi128ELb0ELb1ELb1ELb1ELb1ELb1EEEEEEEEEvNT_6ParamsE:
        /* <DEDUP_REMOVED lines=24> */
.L_x_2302:
[----:B------:R-:W-:Y:S05]  /*0180*/  BSYNC B0 ;  /* 0x0000000000007941 */ /* 0x000fea0003800000 */
.L_x_2301:
        /* <DEDUP_REMOVED lines=41> */
.L_x_2303:
        /* <DEDUP_REMOVED lines=22> */
.L_x_2304:
        /* <DEDUP_REMOVED lines=18> */
.L_x_2305:
        /* <DEDUP_REMOVED lines=22> */
.L_x_2306:
        /* <DEDUP_REMOVED lines=22> */
.L_x_2307:
[----:B0-----:R-:W-:Y:S01]  /*0960*/  UMOV UR4, 0x1 ;  /* 0x0000000100047882 */ /* 0x001fe20000000000 */
[----:B------:R-:W-:Y:S01]  /*0970*/  PLOP3.LUT P0, PT, PT, PT, UP0, 0x80, 0x0 ;  /* 0x000000000000781c */ /* 0x000fe20003f0f008 */
[----:B------:R-:W-:Y:S01]  /*0980*/  USEL UR4, UR4, 0x2, !UP0 ;  /* 0x0000000204047887 */ /* 0x000fe2000c000000 */
[----:B------:R-:W-:Y:S01]  /*0990*/  NOP ;  /* 0x0000000000007918 */ /* 0x000fe20000000000 */
[----:B------:R-:W-:Y:S01]  /*09a0*/  ULDC.64 UR60, c[0x0][0x208] ;  /* 0x00008200003c7ab9 */ /* 0x000fe20000000a00 */
[----:B------:R-:W-:Y:S03]  /*09b0*/  BSSY B9, `(.L_x_2308) ;  /* 0x00022d5000097945 */ /* 0x000fe60003800000 */
[----:B------:R-:W-:-:S05]  /*09c0*/  IMAD.U32 R2, RZ, RZ, UR4 ;  /* 0x00000004ff027e24 */ /* 0x000fca000f8e00ff */
[----:B------:R0:W-:Y:S01]  /*09d0*/  STL [R1+0x84], R2 ;  /* 0x0000840201007387 */ /* 0x0001e20000100800 */
[----:B-12-4-:R-:W-:Y:S06]  /*09e0*/  BAR.SYNC.DEFER_BLOCKING 0x0 ;  /* 0x0000000000007b1d */ /* 0x016fec0000010000 */
[----:B------:R-:W-:Y:S05]  /*09f0*/  @!P0 BRA `(.L_x_2309) ;  /* 0x000001b0004c8947 */ /* 0x000fea0003800000 */
.L_x_2310:
[----:B------:R-:W-:-:S08]  /*0a00*/  NOP ;  /* 0x0000000000007918 */ /* 0x000fd00000000000 */
[----:B------:R-:W1:Y:S02]  /*0a10*/  USETMAXREG.TRY_ALLOC.CTAPOOL UP0, 0xa0 ;  /* 0x000000a0000079c8 */ /* 0x000e640008000600 */
[----:B-1----:R-:W-:-:S13]  /*0a20*/  PLOP3.LUT P0, PT, PT, PT, UP0, 0x80, 0x0 ;  /* 0x000000000000781c */ /* 0x002fda0003f0f008 */
[----:B------:R-:W-:Y:S05]  /*0a30*/  @!P0 BRA `(.L_x_2310) ;  /* 0xfffffffc00f08947 */ /* 0x000fea000383ffff */
[----:B------:R-:W2:Y:S01]  /*0a40*/  LDL.LU R0, [R1] ;  /* 0x0000000001007983 */ /* 0x000ea20000300800 */
[----:B0-----:R-:W0:Y:S01]  /*0a50*/  S2R R2, SR_TID.X ;  /* 0x0000000000027919 */ /* 0x001e220000002100 */
        /* <DEDUP_REMOVED lines=17> */
[----:B------:R-:W2:Y:S01]  /*0b70*/  LDL R2, [R1+0x84] ;  /* 0x0000840001027983 */ /* 0x000ea20000100800 */
[----:B------:R-:W-:Y:S02]  /*0b80*/  R2UR UR4, R22 ;  /* 0x00000000160472ca */ /* 0x000fe400000e0000 */
[----:B------:R-:W-:Y:S01]  /*0b90*/  CS2R R144, SRZ ;  /* 0x0000000000907805 */ /* 0x000fe2000001ff00 */
[----:B------:R-:W0:Y:S10]  /*0ba0*/  S2R R0, SR_TID.X ;  /* 0x0000000000007919 */ /* 0x000e340000002100 */
[----:B------:R-:W-:Y:S01]  /*0bb0*/  UIADD3 UR4, UR4, 0xda00, URZ ;  /* 0x0000da0004047890 */ /* 0x000fe2000fffe03f */
[----:B0-----:R-:W-:-:S05]  /*0bc0*/  VIADD R17, R0, 0xffffff80 ;  /* 0xffffff8000117836 */ /* 0x001fca0000000000 */
[----:B------:R-:W-:Y:S02]  /*0bd0*/  SHF.R.S32.HI R0, RZ, 0x1f, R17 ;  /* 0x0000001fff007819 */ /* 0x000fe40000011411 */
[-C--:B------:R-:W-:Y:S02]  /*0be0*/  LEA.HI R13, R17, R17.reuse, RZ, 0x1 ;  /* 0x00000011110d7211 */ /* 0x080fe400078f08ff */
[CC--:B------:R-:W-:Y:S02]  /*0bf0*/  LEA.HI R3, R0.reuse, R17.reuse, RZ, 0x4 ;  /* 0x0000001100037211 */ /* 0x0c0fe400078f20ff */
[----:B------:R-:W-:Y:S02]  /*0c00*/  LEA.HI R7, R0, R17, RZ, 0x5 ;  /* 0x0000001100077211 */ /* 0x000fe400078f28ff */
[----:B------:R-:W-:Y:S02]  /*0c10*/  SHF.R.S32.HI R156, RZ, 0x1, R13 ;  /* 0x00000001ff9c7819 */ /* 0x000fe4000001140d */
[----:B------:R-:W-:-:S02]  /*0c20*/  SHF.R.S32.HI R9, RZ, 0x5, R7 ;  /* 0x00000005ff097819 */ /* 0x000fc40000011407 */
[C---:B------:R-:W-:Y:S02]  /*0c30*/  LEA.HI R10, R13.reuse, R156, RZ, 0x1 ;  /* 0x0000009c0d0a7211 */ /* 0x040fe400078f08ff */
[----:B------:R-:W-:Y:S02]  /*0c40*/  LOP3.LUT R13, R13, 0xfffffffe, RZ, 0xc0, !PT ;  /* 0xfffffffe0d0d7812 */ /* 0x000fe400078ec0ff */
[----:B------:R-:W-:-:S03]  /*0c50*/  LOP3.LUT R11, R10, 0x7fffffe, RZ, 0xc0, !PT ;  /* 0x07fffffe0a0b7812 */ /* 0x000fc600078ec0ff */
[----:B------:R-:W-:Y:S02]  /*0c60*/  IMAD.IADD R13, R17, 0x1, -R13 ;  /* 0x00000001110d7824 */ /* 0x000fe400078e0a0d */
[----:B------:R-:W-:Y:S01]  /*0c70*/  IMAD.IADD R11, R156, 0x1, -R11 ;  /* 0x000000019c0b7824 */ /* 0x000fe200078e0a0b */
[----:B--2---:R-:W-:Y:S02]  /*0c80*/  R2UR UR5, R2 ;  /* 0x00000000020572ca */ /* 0x004fe400000e0000 */
[----:B------:R-:W-:-:S05]  /*0c90*/  LOP3.LUT R2, R3, 0xfffffff0, RZ, 0xc0, !PT ;  /* 0xfffffff003027812 */ /* 0x000fca00078ec0ff */
[----:B------:R-:W-:Y:S01]  /*0ca0*/  IMAD.IADD R4, R17, 0x1, -R2 ;  /* 0x0000000111047824 */ /* 0x000fe200078e0a02 */
[----:B------:R-:W-:-:S03]  /*0cb0*/  LEA.HI R2, R0, R17, RZ, 0x7 ;  /* 0x0000001100027211 */ /* 0x000fc600078f38ff */
[--C-:B------:R-:W-:Y:S01]  /*0cc0*/  IMAD R15, R9, 0x10, R4.reuse ;  /* 0x00000010090f7824 */ /* 0x100fe200078e0204 */
[----:B------:R-:W-:Y:S01]  /*0cd0*/  SHF.R.S32.HI R5, RZ, 0x1f, R4 ;  /* 0x0000001fff057819 */ /* 0x000fe20000011404 */
[----:B------:R-:W-:Y:S01]  /*0ce0*/  ULOP3.LUT UR5, UR5, 0x1, URZ, 0xfc, !UPT ;  /* 0x0000000105057892 */ /* 0x000fe2000f8efc3f */
[----:B------:R-:W-:Y:S02]  /*0cf0*/  SHF.R.S32.HI R18, RZ, 0x7, R2 ;  /* 0x00000007ff127819 */ /* 0x000fe40000011402 */
[CC--:B------:R-:W-:Y:S02]  /*0d00*/  LEA.HI R6, R5.reuse, R4.reuse, RZ, 0x3 ;  /* 0x0000000405067211 */ /* 0x0c0fe400078f18ff */
[----:B------:R-:W-:-:S03]  /*0d10*/  LEA.HI R5, R5, R4, RZ, 0x2 ;  /* 0x0000000405057211 */ /* 0x000fc600078f10ff */
[----:B------:R-:W-:Y:S01]  /*0d20*/  IMAD.SHL.U32 R8, R6, 0x10, RZ ;  /* 0x0000001006087824 */ /* 0x000fe200078e00ff */
[----:B------:R-:W-:Y:S02]  /*0d30*/  LOP3.LUT R7, R5, 0x7fffffc, RZ, 0xc0, !PT ;  /* 0x07fffffc05077812 */ /* 0x000fe400078ec0ff */
[----:B------:R-:W-:Y:S02]  /*0d40*/  SHF.R.S32.HI R6, RZ, 0x4, R3 ;  /* 0x00000004ff067819 */ /* 0x000fe40000011403 */
[----:B------:R-:W-:Y:S01]  /*0d50*/  LOP3.LUT R8, R8, 0x7fffff80, RZ, 0xc0, !PT ;  /* 0x7fffff8008087812 */ /* 0x000fe200078ec0ff */
[----:B------:R-:W-:Y:S01]  /*0d60*/  IMAD.IADD R7, R4, 0x1, -R7 ;  /* 0x0000000104077824 */ /* 0x000fe200078e0a07 */
[----:B------:R-:W-:Y:S01]  /*0d70*/  LEA.HI R3, R3, R6, RZ, 0x1 ;  /* 0x0000000603037211 */ /* 0x000fe200078f08ff */
[----:B------:R-:W-:Y:S01]  /*0d80*/  IMAD R14, R6, 0x8, R11 ;  /* 0x00000008060e7824 */ /* 0x000fe200078e020b */
[----:B------:R-:W-:Y:S01]  /*0d90*/  LEA.HI R4, R0, R17, RZ, 0x2 ;  /* 0x0000001100047211 */ /* 0x000fe200078f10ff */
[----:B------:R-:W-:Y:S01]  /*0da0*/  IMAD R8, R9, 0x100, R8 ;  /* 0x0000010009087824 */ /* 0x000fe200078e0208 */
[----:B------:R-:W-:Y:S01]  /*0db0*/  LOP3.LUT R9, R2, 0xffffff80, RZ, 0xc0, !PT ;  /* 0xffffff8002097812 */ /* 0x000fe200078ec0ff */
[----:B------:R-:W-:Y:S01]  /*0dc0*/  IMAD.HI R2, R18, 0x55555556, RZ ;  /* 0x5555555612027827 */ /* 0x000fe200078e02ff */
[----:B------:R-:W-:-:S02]  /*0dd0*/  LOP3.LUT R3, R3, 0x1ffffffe, RZ, 0xc0, !PT ;  /* 0x1ffffffe03037812 */ /* 0x000fc400078ec0ff */
[----:B------:R-:W-:Y:S01]  /*0de0*/  LOP3.LUT R0, R4, 0xfffffffc, RZ, 0xc0, !PT ;  /* 0xfffffffc04007812 */ /* 0x000fe200078ec0ff */
[C---:B------:R-:W-:Y:S01]  /*0df0*/  IMAD.IADD R16, R17.reuse, 0x1, -R9 ;  /* 0x0000000111107824 */ /* 0x040fe200078e0a09 */
[----:B------:R-:W-:Y:S01]  /*0e00*/  SHF.R.S32.HI R5, RZ, 0x2, R5 ;  /* 0x00000002ff057819 */ /* 0x000fe20000011405 */
[----:B------:R-:W-:Y:S02]  /*0e10*/  IMAD.IADD R3, R6, 0x1, -R3 ;  /* 0x0000000106037824 */ /* 0x000fe400078e0a03 */
[----:B------:R-:W-:Y:S01]  /*0e20*/  IMAD.IADD R6, R17, 0x1, -R0 ;  /* 0x0000000111067824 */ /* 0x000fe200078e0a00 */
[----:B------:R-:W-:Y:S01]  /*0e30*/  SHF.R.S32.HI R9, RZ, 0x1f, R16 ;  /* 0x0000001fff097819 */ /* 0x000fe20000011410 */
[----:B------:R-:W-:Y:S02]  /*0e40*/  IMAD.SHL.U32 R0, R3, 0x8, RZ ;  /* 0x0000000803007824 */ /* 0x000fe400078e00ff */
[----:B------:R-:W-:Y:S01]  /*0e50*/  IMAD.SHL.U32 R5, R5, 0x40, RZ ;  /* 0x0000004005057824 */ /* 0x000fe200078e00ff */
[----:B------:R-:W-:Y:S01]  /*0e60*/  LEA.HI R10, R9, R16, RZ, 0x2 ;  /* 0x00000010090a7211 */ /* 0x000fe200078f10ff */
[----:B------:R-:W-:Y:S01]  /*0e70*/  IMAD R7, R7, 0x10, R8 ;  /* 0x0000001007077824 */ /* 0x000fe200078e0208 */
[----:B------:R-:W-:-:S02]  /*0e80*/  LEA.HI R3, R6, R6, RZ, 0x1 ;  /* 0x0000000606037211 */ /* 0x000fc400078f08ff */
[--C-:B------:R-:W-:Y:S02]  /*0e90*/  SHF.R.S32.HI R11, RZ, 0x2, R10.reuse ;  /* 0x00000002ff0b7819 */ /* 0x100fe4000001140a */
[----:B------:R-:W-:Y:S02]  /*0ea0*/  SHF.R.S32.HI R12, RZ, 0x1f, R10 ;  /* 0x0000001fff0c7819 */ /* 0x000fe4000001140a */
[----:B------:R-:W-:Y:S02]  /*0eb0*/  LEA.HI R9, R9, R16, RZ, 0x5 ;  /* 0x0000001009097211 */ /* 0x000fe400078f28ff */
[----:B------:R-:W-:Y:S02]  /*0ec0*/  LEA.HI R12, R12, R11, RZ, 0x3 ;  /* 0x0000000b0c0c7211 */ /* 0x000fe400078f18ff */
[----:B------:R-:W-:Y:S02]  /*0ed0*/  LOP3.LUT R3, R3, 0x1ffffffe, RZ, 0xc0, !PT ;  /* 0x1ffffffe03037812 */ /* 0x000fe400078ec0ff */
[----:B------:R-:W-:-:S02]  /*0ee0*/  LOP3.LUT R12, R12, 0xfffffff8, RZ, 0xc0, !PT ;  /* 0xfffffff80c0c7812 */ /* 0x000fc400078ec0ff */
[----:B------:R-:W-:Y:S01]  /*0ef0*/  LOP3.LUT R5, R5, 0x40, RZ, 0xc0, !PT ;  /* 0x0000004005057812 */ /* 0x000fe200078ec0ff */
[----:B------:R-:W-:Y:S01]  /*0f00*/  IMAD.IADD R3, R6, 0x1, -R3 ;  /* 0x0000000106037824 */ /* 0x000fe200078e0a03 */
[----:B------:R-:W-:Y:S01]  /*0f10*/  LEA.HI R8, R2, R2, RZ, 0x1 ;  /* 0x0000000202087211 */ /* 0x000fe200078f08ff */
[----:B------:R-:W-:Y:S01]  /*0f20*/  IMAD.IADD R12, R11, 0x1, -R12 ;  /* 0x000000010b0c7824 */ /* 0x000fe200078e0a0c */
[----:B------:R-:W-:Y:S02]  /*0f30*/  SHF.R.S32.HI R9, RZ, 0x5, R9 ;  /* 0x00000005ff097819 */ /* 0x000fe40000011409 */
[----:B------:R-:W-:Y:S01]  /*0f40*/  LOP3.LUT R2, R5, 0x8, R0, 0xf8, !PT ;  /* 0x0000000805027812 */ /* 0x000fe200078ef800 */
[----:B------:R-:W-:Y:S01]  /*0f50*/  IMAD R8, R8, -0x3, R18 ;  /* 0xfffffffd08087824 */ /* 0x000fe200078e0212 */
[----:B------:R-:W-:Y:S01]  /*0f60*/  SHF.R.S32.HI R6, RZ, 0x2, R4 ;  /* 0x00000002ff067819 */ /* 0x000fe20000011404 */
[----:B------:R-:W-:Y:S01]  /*0f70*/  IMAD R9, R9, 0x10, R12 ;  /* 0x0000001009097824 */ /* 0x000fe200078e020c */
[----:B------:R-:W-:Y:S01]  /*0f80*/  SHF.R.U32.HI R5, RZ, 0x3, R5 ;  /* 0x00000003ff057819 */ /* 0x000fe20000011605 */
[----:B------:R-:W-:Y:S01]  /*0f90*/  IMAD.U32 R0, R15, 0x20, R0 ;  /* 0x000000200f007824 */ /* 0x000fe200078e0000 */
[----:B------:R-:W-:Y:S01]  /*0fa0*/  SHF.R.S32.HI R4, RZ, 0x1f, R4 ;  /* 0x0000001fff047819 */ /* 0x000fe20000011404 */
[C---:B------:R-:W-:Y:S01]  /*0fb0*/  IMAD.SHL.U32 R18, R13.reuse, 0x8, RZ ;  /* 0x000000080d127824 */ /* 0x040fe200078e00ff */
[----:B------:R-:W-:Y:S01]  /*0fc0*/  LOP3.LUT R2, R2, R5, RZ, 0x3c, !PT ;  /* 0x0000000502027212 */ /* 0x000fe200078e3cff */
[----:B------:R-:W-:Y:S01]  /*0fd0*/  IMAD R5, R8, 0x40, R9 ;  /* 0x0000004008057824 */ /* 0x000fe200078e0209 */
[----:B------:R-:W-:Y:S01]  /*0fe0*/  LEA.HI R4, R4, R6, RZ, 0x2 ;  /* 0x0000000604047211 */ /* 0x000fe200078f10ff */
[----:B------:R0:W-:Y:S01]  /*0ff0*/  STL [R1+0x80], R0 ;  /* 0x0000800001007387 */ /* 0x0001e20000100800 */
[----:B------:R-:W-:Y:S01]  /*1000*/  IMAD.SHL.U32 R8, R13, 0x4, RZ ;  /* 0x000000040d087824 */ /* 0x000fe200078e00ff */
[----:B------:R-:W-:Y:S01]  /*1010*/  LOP3.LUT R10, R10, 0x7ffffffc, RZ, 0xc0, !PT ;  /* 0x7ffffffc0a0a7812 */ /* 0x000fe200078ec0ff */
[----:B------:R-:W-:Y:S01]  /*1020*/  IMAD.IADD R7, R2, 0x1, R7 ;  /* 0x0000000102077824 */ /* 0x000fe200078e0207 */
[----:B------:R-:W-:Y:S01]  /*1030*/  LOP3.LUT R4, R4, 0xfffffffc, RZ, 0xc0, !PT ;  /* 0xfffffffc04047812 */ /* 0x000fe200078ec0ff */
[----:B------:R-:W-:Y:S02]  /*1040*/  STL [R1+0x7c], R5 ;  /* 0x00007c0501007387 */ /* 0x000fe40000100800 */
[----:B------:R-:W-:-:S02]  /*1050*/  IMAD R23, R7, 0x2, R22 ;  /* 0x0000000207177824 */ /* 0x000fc400078e0216 */
[----:B------:R-:W-:Y:S01]  /*1060*/  STL [R1+0x74], RZ ;  /* 0x000074ff01007387 */ /* 0x000fe20000100800 */
[----:B0-----:R-:W-:-:S05]  /*1070*/  IMAD.U32 R0, RZ, RZ, UR5 ;  /* 0x00000005ff007e24 */ /* 0x001fca000f8e00ff */
[----:B------:R0:W-:Y:S04]  /*1080*/  STL [R1+0x2c], R0 ;  /* 0x00002c0001007387 */ /* 0x0001e80000100800 */
[----:B------:R-:W-:Y:S04]  /*1090*/  STL [R1+0x10], RZ ;  /* 0x000010ff01007387 */ /* 0x000fe80000100800 */
[----:B------:R-:W-:Y:S01]  /*10a0*/  STL [R1+0x4], RZ ;  /* 0x000004ff01007387 */ /* 0x000fe20000100800 */
[----:B0-----:R-:W-:Y:S02]  /*10b0*/  IMAD.IADD R0, R6, 0x1, -R4 ;  /* 0x0000000106007824 */ /* 0x001fe400078e0a04 */
[----:B------:R-:W-:-:S02]  /*10c0*/  IMAD.U32 R4, RZ, RZ, UR4 ;  /* 0x00000004ff047e24 */ /* 0x000fc4000f8e00ff */
[----:B------:R-:W-:Y:S01]  /*10d0*/  VIADD R6, R8, 0x20 ;  /* 0x0000002008067836 */ /* 0x000fe20000000000 */
[----:B------:R0:W-:Y:S04]  /*10e0*/  STL [R1+0x60], R0 ;  /* 0x0000600001007387 */ /* 0x0001e80000100800 */
[----:B------:R-:W-:Y:S04]  /*10f0*/  STL [R1+0x18], R8 ;  /* 0x0000180801007387 */ /* 0x000fe80000100800 */
[----:B------:R1:W-:Y:S01]  /*1100*/  STL [R1+0x78], R4 ;  /* 0x0000780401007387 */ /* 0x0003e20000100800 */
[----:B0-----:R-:W-:-:S03]  /*1110*/  IMAD.SHL.U32 R0, R0, 0x40, RZ ;  /* 0x0000004000007824 */ /* 0x001fc600078e00ff */
[----:B------:R-:W-:Y:S02]  /*1120*/  STL [R1+0x8], R18 ;  /* 0x0000081201007387 */ /* 0x000fe40000100800 */
[----:B------:R-:W-:Y:S01]  /*1130*/  LOP3.LUT R2, R0, 0xc0, RZ, 0xc0, !PT ;  /* 0x000000c000027812 */ /* 0x000fe200078ec0ff */
[----:B------:R-:W-:Y:S01]  /*1140*/  VIADD R0, R8, 0x10 ;  /* 0x0000001008007836 */ /* 0x000fe20000000000 */
[----:B-1----:R-:W-:-:S03]  /*1150*/  SHF.R.S32.HI R4, RZ, 0x1f, R156 ;  /* 0x0000001fff047819 */ /* 0x002fc6000001149c */
[----:B------:R-:W-:Y:S01]  /*1160*/  STL [R1+0x14], R2 ;  /* 0x0000140201007387 */ /* 0x000fe20000100800 */
[----:B------:R-:W-:-:S03]  /*1170*/  SHF.R.U32.HI R4, RZ, 0x3, R2 ;  /* 0x00000003ff047819 */ /* 0x000fc60000011602 */
[----:B------:R0:W-:Y:S04]  /*1180*/  STL [R1+0x3c], R0 ;  /* 0x00003c0001007387 */ /* 0x0001e80000100800 */
[----:B------:R1:W-:Y:S01]  /*1190*/  STL [R1+0x38], R6 ;  /* 0x0000380601007387 */ /* 0x0003e20000100800 */
[----:B0-----:R-:W-:Y:S01]  /*11a0*/  LOP3.LUT R0, R2, 0x8, R18, 0xf8, !PT ;  /* 0x0000000802007812 */ /* 0x001fe200078ef812 */
[----:B------:R-:W-:Y:S02]  /*11b0*/  IMAD.SHL.U32 R2, R14, 0x20, RZ ;  /* 0x000000200e027824 */ /* 0x000fe400078e00ff */
[----:B-1----:R-:W-:Y:S01]  /*11c0*/  VIADD R6, R8, 0x8 ;  /* 0x0000000808067836 */ /* 0x002fe20000000000 */
[----:B------:R-:W-:-:S04]  /*11d0*/  LOP3.LUT R0, R0, R4, RZ, 0x3c, !PT ;  /* 0x0000000400007212 */ /* 0x000fc800078e3cff */
[----:B------:R0:W-:Y:S04]  /*11e0*/  STL [R1+0x44], R6 ;  /* 0x0000440601007387 */ /* 0x0001e80000100800 */
[----:B------:R1:W-:Y:S04]  /*11f0*/  STL [R1+0x20], R4 ;  /* 0x0000200401007387 */ /* 0x0003e80000100800 */
[----:B------:R2:W-:Y:S01]  /*1200*/  STL [R1+0x24], R2 ;  /* 0x0000240201007387 */ /* 0x0005e20000100800 */
[C---:B0-----:R-:W-:Y:S02]  /*1210*/  VIADD R6, R8.reuse, 0x28 ;  /* 0x0000002808067836 */ /* 0x041fe40000000000 */
[----:B-1----:R-:W-:-:S02]  /*1220*/  VIADD R4, R8, 0x18 ;  /* 0x0000001808047836 */ /* 0x002fc40000000000 */
[----:B--2---:R-:W-:-:S03]  /*1230*/  IMAD.IADD R2, R2, 0x1, R0 ;  /* 0x0000000102027824 */ /* 0x004fc600078e0200 */
[----:B------:R0:W-:Y:S01]  /*1240*/  STL [R1+0x48], R4 ;  /* 0x0000480401007387 */ /* 0x0001e20000100800 */
[----:B------:R-:W-:-:S03]  /*1250*/  IMAD R0, R3, 0x8, R5 ;  /* 0x0000000803007824 */ /* 0x000fc600078e0205 */
[----:B------:R1:W-:Y:S01]  /*1260*/  STL [R1+0x4c], R6 ;  /* 0x00004c0601007387 */ /* 0x0003e20000100800 */
[----:B0-----:R-:W-:-:S05]  /*1270*/  IMAD.IADD R4, R16, 0x1, -R10 ;  /* 0x0000000110047824 */ /* 0x001fca00078e0a0a */
[----:B------:R1:W-:Y:S04]  /*1280*/  STL [R1+0x64], R4 ;  /* 0x0000640401007387 */ /* 0x0003e80000100800 */
[----:B------:R1:W-:Y:S04]  /*1290*/  STL [R1+0x5c], R2 ;  /* 0x00005c0201007387 */ /* 0x0003e80000100800 */
[----:B------:R1:W-:Y:S02]  /*12a0*/  STL [R1+0x68], R0 ;  /* 0x0000680001007387 */ /* 0x0003e40000100800 */
.L_x_2458:
[----:B01-34-:R-:W0:Y:S02]  /*12b0*/  LDC.64 R2, c[0x0][0xc88] ;  /* 0x00032200ff027b82 */ /* 0x01be240000000a00 */
[----:B0-----:R-:W-:-:S05]  /*12c0*/  IMAD.WIDE R2, R107, 0x4, R2 ;  /* 0x000000046b027825 */ /* 0x001fca00078e0202 */
[----:B--2---:R0:W2:Y:S01]  /*12d0*/  LDG.E R11, desc[UR60][R2.64] ;  /* 0x0000003c020b7981 */ /* 0x0040a2000c1e1900 */
        /* <DEDUP_REMOVED lines=27> */
[----:B------:R-:W2:Y:S01]  /*1490*/  @P2 LDG.E R10, desc[UR60][R6.64] ;  /* 0x0000003c060a2981 */ /* 0x000ea2000c1e1900 */
        /* <DEDUP_REMOVED lines=10> */
[----:B--2---:R0:W-:Y:S01]  /*1540*/  STL [R1+0x50], R10 ;  /* 0x0000500a01007387 */ /* 0x0041e20000100800 */
[----:B------:R-:W-:Y:S05]  /*1550*/  @P2 BRA `(.L_x_2312) ;  /* 0x0000000000282947 */ /* 0x000fea0003800000 */
[----:B------:R-:W-:Y:S02]  /*1560*/  ULDC.64 UR4, c[0x0][0xa00] ;  /* 0x0002800000047ab9 */ /* 0x000fe40000000a00 */
[----:B------:R-:W-:-:S04]  /*1570*/  ISETP.NE.U32.AND P1, PT, RZ, UR4, PT ;  /* 0x00000004ff007c0c */ /* 0x000fc8000bf25070 */
[----:B------:R-:W-:-:S13]  /*1580*/  ISETP.NE.AND.EX P1, PT, RZ, UR5, PT, P1 ;  /* 0x00000005ff007c0c */ /* 0x000fda000bf25310 */
[----:B------:R-:W-:Y:S05]  /*1590*/  @!P1 BRA `(.L_x_2312) ;  /* 0x0000000000189947 */ /* 0x000fea0003800000 */
[----:B0-----:R-:W0:Y:S02]  /*15a0*/  LDC.64 R4, c[0x0][0xa00] ;  /* 0x00028000ff047b82 */ /* 0x001e240000000a00 */
[----:B0-----:R-:W-:-:S05]  /*15b0*/  IMAD.WIDE R4, R19, 0x4, R4 ;  /* 0x0000000413047825 */ /* 0x001fca00078e0204 */
[----:B------:R-:W2:Y:S04]  /*15c0*/  LDG.E R0, desc[UR60][R4.64] ;  /* 0x0000003c04007981 */ /* 0x000ea8000c1e1900 */
[----:B------:R-:W2:Y:S02]  /*15d0*/  LDG.E R7, desc[UR60][R4.64+0x4] ;  /* 0x0000043c04077981 */ /* 0x000ea4000c1e1900 */
[----:B--2---:R-:W-:-:S05]  /*15e0*/  IMAD.IADD R10, R7, 0x1, -R0 ;  /* 0x00000001070a7824 */ /* 0x004fca00078e0a00 */
[----:B------:R1:W-:Y:S02]  /*15f0*/  STL [R1+0x50], R10 ;  /* 0x0000500a01007387 */ /* 0x0003e40000100800 */
.L_x_2312:
[----:B------:R-:W-:Y:S01]  /*1600*/  ULDC.64 UR4, c[0x0][0xa20] ;  /* 0x0002880000047ab9 */ /* 0x000fe20000000a00 */
[----:B------:R2:W-:Y:S01]  /*1610*/  STL [R1+0x70], R106 ;  /* 0x0000706a01007387 */ /* 0x0005e20000100800 */
[----:B------:R-:W-:-:S04]  /*1620*/  ISETP.NE.U32.AND P1, PT, RZ, UR4, PT ;  /* 0x00000004ff007c0c */ /* 0x000fc8000bf25070 */
[----:B------:R-:W-:-:S13]  /*1630*/  ISETP.NE.AND.EX P1, PT, RZ, UR5, PT, P1 ;  /* 0x00000005ff007c0c */ /* 0x000fda000bf25310 */
[----:B--2---:R-:W-:Y:S05]  /*1640*/  @!P1 BRA `(.L_x_2313) ;  /* 0x0000000000109947 */ /* 0x004fea0003800000 */
[----:B0-----:R-:W-:-:S04]  /*1650*/  IADD3 R4, P0, R24, UR4, RZ ;  /* 0x0000000418047c10 */ /* 0x001fc8000ff1e0ff */
[----:B------:R-:W-:-:S05]  /*1660*/  IADD3.X R5, R25, UR5, RZ, P0, !PT ;  /* 0x0000000519057c10 */ /* 0x000fca00087fe4ff */
[----:B------:R2:W5:Y:S01]  /*1670*/  LDG.E R18, desc[UR60][R4.64] ;  /* 0x0000003c04127981 */ /* 0x000562000c1e1900 */
[----:B------:R-:W-:Y:S05]  /*1680*/  BRA `(.L_x_2314) ;  /* 0x0000000000107947 */ /* 0x000fea0003800000 */
.L_x_2313:
[----:B------:R-:W-:Y:S05]  /*1690*/  @!P0 BRA `(.L_x_2314) ;  /* 0x00000000000c8947 */ /* 0x000fea0003800000 */
[----:B0-----:R-:W2:Y:S04]  /*16a0*/  LDG.E R5, desc[UR60][R8.64] ;  /* 0x0000003c08057981 */ /* 0x001ea8000c1e1900 */
[----:B------:R-:W2:Y:S02]  /*16b0*/  LDG.E R18, desc[UR60][R8.64+0x4] ;  /* 0x0000043c08127981 */ /* 0x000ea4000c1e1900 */
[----:B--2---:R-:W-:-:S07]  /*16c0*/  IMAD.IADD R18, R18, 0x1, -R5 ;  /* 0x0000000112127824 */ /* 0x004fce00078e0a05 */
.L_x_2314:
[----:B------:R-:W-:Y:S01]  /*16d0*/  ULDC.64 UR4, c[0x0][0xa10] ;  /* 0x0002840000047ab9 */ /* 0x000fe20000000a00 */
[----:B0-----:R-:W0:Y:S01]  /*16e0*/  LDC R8, c[0x0][0x448] ;  /* 0x00011200ff087b82 */ /* 0x001e220000000800 */
[----:B------:R-:W-:-:S04]  /*16f0*/  ISETP.NE.U32.AND P0, PT, RZ, UR4, PT ;  /* 0x00000004ff007c0c */ /* 0x000fc8000bf05070 */
[----:B------:R-:W-:Y:S01]  /*1700*/  ISETP.NE.AND.EX P0, PT, RZ, UR5, PT, P0 ;  /* 0x00000005ff007c0c */ /* 0x000fe2000bf05300 */
[----:B------:R-:W-:-:S12]  /*1710*/  ULDC.64 UR4, c[0x0][0xa30] ;  /* 0x00028c0000047ab9 */ /* 0x000fd80000000a00 */
[----:B--2---:R-:W2:Y:S02]  /*1720*/  @P0 LDC.64 R4, c[0x0][0xa10] ;  /* 0x00028400ff040b82 */ /* 0x004ea40000000a00 */
[----:B--2---:R-:W-:-:S05]  /*1730*/  @P0 IMAD.WIDE R4, R19, 0x4, R4 ;  /* 0x0000000413040825 */ /* 0x004fca00078e0204 */
[----:B------:R-:W2:Y:S04]  /*1740*/  @P0 LDG.E R0, desc[UR60][R4.64] ;  /* 0x0000003c04000981 */ /* 0x000ea8000c1e1900 */
[----:B------:R3:W2:Y:S01]  /*1750*/  @P0 LDG.E R9, desc[UR60][R4.64+0x4] ;  /* 0x0000043c04090981 */ /* 0x0006a2000c1e1900 */
[----:B------:R-:W-:Y:S01]  /*1760*/  ISETP.NE.U32.AND P1, PT, RZ, UR4, PT ;  /* 0x00000004ff007c0c */ /* 0x000fe2000bf25070 */
[----:B-----5:R-:W-:-:S03]  /*1770*/  IMAD.MOV.U32 R102, RZ, RZ, R18 ;  /* 0x000000ffff667224 */ /* 0x020fc600078e0012 */
[----:B------:R-:W-:-:S13]  /*1780*/  ISETP.NE.AND.EX P1, PT, RZ, UR5, PT, P1 ;  /* 0x00000005ff007c0c */ /* 0x000fda000bf25310 */
[----:B------:R-:W-:-:S04]  /*1790*/  @P1 IADD3 R6, P2, R24, UR4, RZ ;  /* 0x0000000418061c10 */ /* 0x000fc8000ff5e0ff */
[----:B------:R-:W-:-:S05]  /*17a0*/  @P1 IADD3.X R7, R25, UR5, RZ, P2, !PT ;  /* 0x0000000519071c10 */ /* 0x000fca00097fe4ff */
[----:B------:R4:W5:Y:S01]  /*17b0*/  @P1 LDG.E R102, desc[UR60][R6.64] ;  /* 0x0000003c06661981 */ /* 0x000962000c1e1900 */
[----:B0-----:R-:W-:Y:S01]  /*17c0*/  ISETP.NE.AND P1, PT, R8, 0x1, PT ;  /* 0x000000010800780c */ /* 0x001fe20003f25270 */
[----:B------:R-:W-:Y:S02]  /*17d0*/  IMAD R12, R105, 0xc0, RZ ;  /* 0x000000c0690c7824 */ /* 0x000fe400078e02ff */
[----:B------:R-:W-:Y:S02]  /*17e0*/  IMAD.IADD R8, R18, 0x1, -R3 ;  /* 0x0000000112087824 */ /* 0x000fe400078e0a03 */
[----:B---3--:R-:W-:Y:S01]  /*17f0*/  VIADD R4, R12, 0xbf ;  /* 0x000000bf0c047836 */ /* 0x008fe20000000000 */
[----:B------:R0:W-:Y:S01]  /*1800*/  STL [R1+0x58], R12 ;  /* 0x0000580c01007387 */ /* 0x0001e20000100800 */
[----:B------:R-:W-:-:S05]  /*1810*/  IMAD.MOV R78, RZ, RZ, -R8 ;  /* 0x000000ffff4e7224 */ /* 0x000fca00078e0a08 */
[----:B------:R-:W-:Y:S01]  /*1820*/  VIMNMX R78, RZ, R78, !PT ;  /* 0x0000004eff4e7248 */ /* 0x000fe20007fe0100 */
[----:B------:R-:W3:Y:S08]  /*1830*/  @P1 LDC R11, c[0x0][0x44c] ;  /* 0x00011300ff0b1b82 */ /* 0x000ef00000000800 */
[----:B------:R-:W1:Y:S01]  /*1840*/  @P1 LDC R5, c[0x0][0x450] ;  /* 0x00011400ff051b82 */ /* 0x000e620000000800 */
[----:B--2---:R-:W-:-:S02]  /*1850*/  @P0 IMAD.IADD R2, R9, 0x1, -R0 ;  /* 0x0000000109020824 */ /* 0x004fc400078e0a00 */
[----:B---3--:R-:W-:-:S04]  /*1860*/  @P1 IMAD.HI.U32 R0, R4, R11, RZ ;  /* 0x0000000b04001227 */ /* 0x008fc800078e00ff */
[----:B----4-:R-:W-:Y:S01]  /*1870*/  IMAD.IADD R6, R8, 0x1, R2 ;  /* 0x0000000108067824 */ /* 0x010fe200078e0202 */
[----:B-1----:R-:W-:-:S03]  /*1880*/  @P1 SHF.R.U32.HI R4, RZ, R5, R0 ;  /* 0x00000005ff041219 */ /* 0x002fc60000011600 */
[C---:B------:R-:W-:Y:S01]  /*1890*/  VIADD R0, R6.reuse, 0x8f ;  /* 0x0000008f06007836 */ /* 0x040fe20000000000 */
[----:B------:R-:W-:Y:S01]  /*18a0*/  IADD3 R109, R6, 0x90, -R10 ;  /* 0x00000090066d7810 */ /* 0x000fe20007ffe80a */
[----:B------:R0:W-:Y:S02]  /*18b0*/  STL [R1+0x54], R6 ;  /* 0x0000540601007387 */ /* 0x0001e40000100800 */
[----:B------:R-:W-:-:S04]  /*18c0*/  IMAD.HI R0, R0, 0x38e38e39, RZ ;  /* 0x38e38e3900007827 */ /* 0x000fc800078e02ff */
[----:B------:R-:W-:Y:S01]  /*18d0*/  IMAD.IADD R4, R109, 0x1, R4 ;  /* 0x000000016d047824 */ /* 0x000fe200078e0204 */
[----:B------:R-:W-:-:S03]  /*18e0*/  SHF.R.U32.HI R3, RZ, 0x1f, R0 ;  /* 0x0000001fff037819 */ /* 0x000fc60000011600 */
[----:B------:R-:W-:Y:S01]  /*18f0*/  IMAD.HI R4, R4, 0x38e38e39, RZ ;  /* 0x38e38e3904047827 */ /* 0x000fe200078e02ff */
[----:B------:R-:W-:-:S04]  /*1900*/  LEA.HI.SX32 R110, R0, R3, 0x1b ;  /* 0x00000003006e7211 */ /* 0x000fc800078fdaff */
[----:B------:R-:W-:-:S04]  /*1910*/  SHF.R.U32.HI R5, RZ, 0x1f, R4 ;  /* 0x0000001fff057819 */ /* 0x000fc80000011604 */
[----:B------:R-:W-:-:S04]  /*1920*/  LEA.HI.SX32 R5, R4, R5, 0x1b ;  /* 0x0000000504057211 */ /* 0x000fc800078fdaff */
[----:B------:R-:W-:-:S05]  /*1930*/  VIMNMX R5, R110, R5, PT ;  /* 0x000000056e057248 */ /* 0x000fca0003fe0100 */
        /* <DEDUP_REMOVED lines=33> */
.L_x_2317:
[----:B------:R-:W-:Y:S05]  /*1b50*/  BSYNC B6 ;  /* 0x0000000000067941 */ /* 0x000fea0003800000 */
.L_x_2316:
        /* <DEDUP_REMOVED lines=20> */
.L_x_2319:
[----:B------:R-:W-:Y:S05]  /*1ca0*/  BSYNC B6 ;  /* 0x0000000000067941 */ /* 0x000fea0003800000 */
.L_x_2318:
[----:B------:R-:W-:Y:S01]  /*1cb0*/  ULDC.64 UR4, c[0x0][0x9f8] ;  /* 0x00027e0000047ab9 */ /* 0x000fe20000000a00 */
[----:B------:R-:W2:Y:S01]  /*1cc0*/  LDL.64 R26, [R1+0x8] ;  /* 0x00000800011a7983 */ /* 0x000ea20000100a00 */
[----:B------:R-:W-:Y:S01]  /*1cd0*/  ISETP.NE.U32.AND P0, PT, RZ, UR4, PT ;  /* 0x00000004ff007c0c */ /* 0x000fe2000bf05070 */
[----:B------:R-:W0:Y:S02]  /*1ce0*/  LDC.64 R68, c[0x0][0x408] ;  /* 0x00010200ff447b82 */ /* 0x000e240000000a00 */
[----:B------:R-:W2:Y:S01]  /*1cf0*/  LDL.64 R34, [R1+0x8] ;  /* 0x0000080001227983 */ /* 0x000ea20000100a00 */
[----:B------:R-:W-:-:S05]  /*1d00*/  ISETP.NE.AND.EX P0, PT, RZ, UR5, PT, P0 ;  /* 0x00000005ff007c0c */ /* 0x000fca000bf05300 */
[----:B------:R-:W1:Y:S01]  /*1d10*/  LDC.64 R30, c[0x0][0x300] ;  /* 0x0000c000ff1e7b82 */ /* 0x000e620000000a00 */
[----:B------:R-:W-:Y:S01]  /*1d20*/  IMAD.IADD R77, R77, 0x1, R18 ;  /* 0x000000014d4d7824 */ /* 0x000fe200078e0212 */
[----:B------:R-:W-:-:S06]  /*1d30*/  ULDC.64 UR6, c[0x0][0xa08] ;  /* 0x0002820000067ab9 */ /* 0x000fcc0000000a00 */
[----:B------:R-:W-:Y:S01]  /*1d40*/  @P0 IADD3 R4, P1, R24, UR4, RZ ;  /* 0x0000000418040c10 */ /* 0x000fe2000ff3e0ff */
[----:B------:R-:W3:Y:S01]  /*1d50*/  S2R R20, SR_TID.X ;  /* 0x0000000000147919 */ /* 0x000ee20000002100 */
[----:B------:R-:W4:Y:S02]  /*1d60*/  LDC.64 R74, c[0x0][0x3f8] ;  /* 0x0000fe00ff4a7b82 */ /* 0x000f240000000a00 */
[----:B------:R-:W-:Y:S01]  /*1d70*/  @P0 IADD3.X R5, R25, UR5, RZ, P1, !PT ;  /* 0x0000000519050c10 */ /* 0x000fe20008ffe4ff */
[----:B------:R-:W4:Y:S01]  /*1d80*/  LDL.LU R24, [R1] ;  /* 0x0000000001187983 */ /* 0x000f220000300800 */
[----:B------:R-:W-:Y:S01]  /*1d90*/  SHF.R.S32.HI R11, RZ, 0x1f, R77 ;  /* 0x0000001fff0b7819 */ /* 0x000fe2000001144d */
[----:B------:R-:W-:Y:S02]  /*1da0*/  ULDC.64 UR4, c[0x0][0x308] ;  /* 0x0000c20000047ab9 */ /* 0x000fe40000000a00 */
[----:B------:R-:W4:Y:S04]  /*1db0*/  LDL.64 R14, [R1+0x18] ;  /* 0x00001800010e7983 */ /* 0x000f280000100a00 */
[----:B------:R-:W4:Y:S04]  /*1dc0*/  LDL.64 R36, [R1+0x18] ;  /* 0x0000180001247983 */ /* 0x000f280000100a00 */
[----:B------:R0:W4:Y:S01]  /*1dd0*/  @P0 LDG.E R19, desc[UR60][R4.64] ;  /* 0x0000003c04130981 */ /* 0x000122000c1e1900 */
[-C--:B-1----:R-:W-:Y:S01]  /*1de0*/  IMAD R0, R11, R30.reuse, RZ ;  /* 0x0000001e0b007224 */ /* 0x082fe200078e02ff */
[----:B------:R-:W-:Y:S01]  /*1df0*/  ISETP.NE.U32.AND P0, PT, RZ, UR6, PT ;  /* 0x00000006ff007c0c */ /* 0x000fe2000bf05070 */
[----:B------:R-:W-:Y:S01]  /*1e00*/  IMAD.WIDE.U32 R6, R77, R30, RZ ;  /* 0x0000001e4d067225 */ /* 0x000fe200078e00ff */
[----:B------:R-:W-:-:S02]  /*1e10*/  SHF.R.S32.HI R8, RZ, 0x1f, R106 ;  /* 0x0000001fff087819 */ /* 0x000fc4000001146a */
[----:B------:R-:W-:Y:S01]  /*1e20*/  ISETP.NE.AND.EX P0, PT, RZ, UR7, PT, P0 ;  /* 0x00000007ff007c0c */ /* 0x000fe2000bf05300 */
[----:B------:R-:W-:-:S04]  /*1e30*/  IMAD R3, R77, R31, R0 ;  /* 0x0000001f4d037224 */ /* 0x000fc800078e0200 */
[----:B------:R-:W-:Y:S02]  /*1e40*/  IMAD.IADD R7, R7, 0x1, R3 ;  /* 0x0000000107077824 */ /* 0x000fe400078e0203 */
[----:B------:R-:W-:Y:S02]  /*1e50*/  IMAD R3, R8, UR4, RZ ;  /* 0x0000000408037c24 */ /* 0x000fe4000f8e02ff */
[C---:B0-----:R-:W-:Y:S01]  /*1e60*/  IMAD.WIDE.U32 R4, R106.reuse, UR4, R6 ;  /* 0x000000046a047c25 */ /* 0x041fe2000f8e0006 */
[----:B---3--:R-:W-:Y:S02]  /*1e70*/  SHF.R.U32.HI R33, RZ, 0x7, R20 ;  /* 0x00000007ff217819 */ /* 0x008fe40000011614 */
[----:B------:R-:W3:Y:S01]  /*1e80*/  LDL R20, [R1+0x14] ;  /* 0x0000140001147983 */ /* 0x000ee20000100800 */
[----:B------:R-:W-:Y:S01]  /*1e90*/  IMAD R3, R106, UR5, R3 ;  /* 0x000000056a037c24 */ /* 0x000fe2000f8e0203 */
[----:B------:R-:W-:Y:S01]  /*1ea0*/  ISETP.NE.AND P6, PT, R33, 0x1, PT ;  /* 0x000000012100780c */ /* 0x000fe20003fc5270 */
[----:B------:R-:W-:-:S02]  /*1eb0*/  ULDC.64 UR4, c[0x0][0x310] ;  /* 0x0000c40000047ab9 */ /* 0x000fc40000000a00 */
[----:B------:R-:W-:Y:S02]  /*1ec0*/  IMAD.IADD R5, R5, 0x1, R3 ;  /* 0x0000000105057824 */ /* 0x000fe400078e0203 */
[----:B--2---:R-:W-:-:S05]  /*1ed0*/  IMAD.MOV.U32 R34, RZ, RZ, R26 ;  /* 0x000000ffff227224 */ /* 0x004fca00078e001a */
[----:B------:R-:W-:-:S05]  /*1ee0*/  SHF.R.S32.HI R35, RZ, 0x1f, R34 ;  /* 0x0000001fff237819 */ /* 0x000fca0000011422 */
[----:B------:R-:W-:Y:S01]  /*1ef0*/  STL [R1+0xc], R35 ;  /* 0x00000c2301007387 */ /* 0x000fe20000100800 */
[----:B------:R-:W-:Y:S01]  /*1f00*/  SHF.R.S32.HI R32, RZ, 0x1f, R156 ;  /* 0x0000001fff207819 */ /* 0x000fe2000001149c */
[----:B----4-:R-:W0:Y:S01]  /*1f10*/  LDC R15, c[0x0][0x3f4] ;  /* 0x0000fd00ff0f7b82 */ /* 0x010e220000000800 */
[----:B------:R-:W-:Y:S01]  /*1f20*/  IMAD.MOV.U32 R36, RZ, RZ, R14 ;  /* 0x000000ffff247224 */ /* 0x000fe200078e000e */
[----:B------:R-:W-:-:S04]  /*1f30*/  SHF.R.S32.HI R0, RZ, 0x1f, R19 ;  /* 0x0000001fff007819 */ /* 0x000fc80000011413 */
[--C-:B------:R-:W-:Y:S02]  /*1f40*/  SHF.R.S32.HI R37, RZ, 0x1f, R36.reuse ;  /* 0x0000001fff257819 */ /* 0x100fe40000011424 */
[----:B------:R-:W-:Y:S02]  /*1f50*/  SEL R13, R0, RZ, !P0 ;  /* 0x000000ff000d7207 */ /* 0x000fe40004000000 */
[----:B------:R-:W-:Y:S01]  /*1f60*/  SEL R21, R19, RZ, !P0 ;  /* 0x000000ff13157207 */ /* 0x000fe20004000000 */
[----:B------:R1:W-:Y:S01]  /*1f70*/  STL [R1+0x1c], R37 ;  /* 0x00001c2501007387 */ /* 0x0003e20000100800 */
[----:B------:R-:W-:-:S03]  /*1f80*/  IMAD.WIDE.U32 R66, R156, R68, R36 ;  /* 0x000000449c427225 */ /* 0x000fc600078e0024 */
[----:B------:R-:W2:Y:S01]  /*1f90*/  LDL R38, [R1+0x24] ;  /* 0x0000240001267983 */ /* 0x000ea20000100800 */
[----:B------:R-:W-:-:S03]  /*1fa0*/  IMAD.WIDE.U32 R72, R156, R74, R36 ;  /* 0x0000004a9c487225 */ /* 0x000fc600078e0024 */
[----:B------:R-:W4:Y:S01]  /*1fb0*/  LDL R36, [R1+0x60] ;  /* 0x0000600001247983 */ /* 0x000f220000100800 */
[----:B------:R-:W-:-:S03]  /*1fc0*/  IMAD R0, R13, UR4, RZ ;  /* 0x000000040d007c24 */ /* 0x000fc6000f8e02ff */
[----:B-1----:R-:W2:Y:S01]  /*1fd0*/  LDL R37, [R1+0x20] ;  /* 0x0000200001257983 */ /* 0x002ea20000100800 */
[C---:B------:R-:W-:Y:S02]  /*1fe0*/  IMAD R3, R21.reuse, UR5, R0 ;  /* 0x0000000515037c24 */ /* 0x040fe4000f8e0200 */
[----:B------:R-:W-:Y:S02]  /*1ff0*/  VIADD R0, R34, 0x10 ;  /* 0x0000001022007836 */ /* 0x000fe40000000000 */
[----:B------:R-:W-:Y:S01]  /*2000*/  IMAD.WIDE.U32 R26, R21, UR4, R4 ;  /* 0x00000004151a7c25 */ /* 0x000fe2000f8e0004 */
[----:B------:R-:W-:Y:S05]  /*2010*/  @!P6 WARPSYNC.ALL ;  /* 0x000000000000e948 */ /* 0x000fea0003800000 */
[----:B------:R-:W-:Y:S01]  /*2020*/  ULDC.64 UR6, c[0x0][0x330] ;  /* 0x0000cc0000067ab9 */ /* 0x000fe20000000a00 */
[----:B------:R-:W-:Y:S01]  /*2030*/  ULDC UR4, c[0x0][0x2f4] ;  /* 0x0000bd0000047ab9 */ /* 0x000fe20000000800 */
        /* <DEDUP_REMOVED lines=22> */
[----:B------:R-:W-:Y:S01]  /*21a0*/  ISETP.GE.AND P1, PT, R5, UR4, PT ;  /* 0x0000000405007c0c */ /* 0x000fe2000bf26270 */
[----:B------:R-:W-:Y:S01]  /*21b0*/  IMAD R19, R156, R69, R8 ;  /* 0x000000459c137224 */ /* 0x000fe200078e0208 */
[----:B------:R-:W-:-:S02]  /*21c0*/  SEL R8, RZ, 0x4, P0 ;  /* 0x00000004ff087807 */ /* 0x000fc40000000000 */
[----:B------:R-:W-:Y:S02]  /*21d0*/  SEL R9, RZ, 0x8, P1 ;  /* 0x00000008ff097807 */ /* 0x000fe40000800000 */
[----:B------:R-:W-:Y:S02]  /*21e0*/  ISETP.GE.AND P0, PT, R6, UR4, PT ;  /* 0x0000000406007c0c */ /* 0x000fe4000bf06270 */
[----:B------:R-:W-:Y:S02]  /*21f0*/  LOP3.LUT R7, R9, R7, R8, 0xfe, !PT ;  /* 0x0000000709077212 */ /* 0x000fe400078efe08 */
[----:B------:R-:W-:Y:S01]  /*2200*/  SEL R14, RZ, 0x10, P0 ;  /* 0x00000010ff0e7807 */ /* 0x000fe20000000000 */
[----:B------:R-:W-:Y:S01]  /*2210*/  IMAD R13, R13, UR6, RZ ;  /* 0x000000060d0d7c24 */ /* 0x000fe2000f8e02ff */
[-C--:B0-----:R-:W-:Y:S02]  /*2220*/  ISETP.GE.AND P0, PT, R34, R15.reuse, PT ;  /* 0x0000000f2200720c */ /* 0x081fe40003f06270 */
[----:B------:R-:W-:Y:S01]  /*2230*/  LOP3.LUT R14, R7, R14, RZ, 0xfc, !PT ;  /* 0x0000000e070e7212 */ /* 0x000fe200078efcff */
[----:B------:R-:W-:Y:S01]  /*2240*/  IMAD R7, R32, R74, RZ ;  /* 0x0000004a20077224 */ /* 0x000fe200078e02ff */
[-C--:B------:R-:W-:Y:S01]  /*2250*/  ISETP.GE.AND P3, PT, R4, R15.reuse, PT ;  /* 0x0000000f0400720c */ /* 0x080fe20003f66270 */
[----:B------:R-:W-:Y:S01]  /*2260*/  IMAD.WIDE.U32 R64, R156, R68, R34 ;  /* 0x000000449c407225 */ /* 0x000fe200078e0022 */
[----:B------:R-:W-:-:S03]  /*2270*/  ISETP.GE.AND P1, PT, R0, R15, PT ;  /* 0x0000000f0000720c */ /* 0x000fc60003f26270 */
[C---:B------:R-:W-:Y:S02]  /*2280*/  IMAD R13, R21.reuse, UR7, R13 ;  /* 0x00000007150d7c24 */ /* 0x040fe4000f8e020d */
[----:B------:R-:W-:Y:S01]  /*2290*/  IMAD.WIDE.U32 R28, R21, UR6, R28 ;  /* 0x00000006151c7c25 */ /* 0x000fe2000f8e001c */
[----:B------:R-:W-:-:S03]  /*22a0*/  SEL R9, R15, RZ, P1 ;  /* 0x000000ff0f097207 */ /* 0x000fc60000800000 */
[----:B------:R-:W-:Y:S01]  /*22b0*/  IMAD R21, R156, R75, R7 ;  /* 0x0000004b9c157224 */ /* 0x000fe200078e0207 */
[----:B------:R-:W-:Y:S01]  /*22c0*/  SEL R7, R15, RZ, P0 ;  /* 0x000000ff0f077207 */ /* 0x000fe20000000000 */
[----:B------:R-:W-:Y:S02]  /*22d0*/  IMAD.IADD R65, R65, 0x1, R19 ;  /* 0x0000000141417824 */ /* 0x000fe400078e0213 */
[----:B------:R-:W-:Y:S01]  /*22e0*/  IMAD.IADD R67, R19, 0x1, R67 ;  /* 0x0000000113437824 */ /* 0x000fe200078e0243 */
[----:B------:R-:W-:Y:S01]  /*22f0*/  SEL R19, R15, RZ, P3 ;  /* 0x000000ff0f137207 */ /* 0x000fe20001800000 */
[----:B------:R-:W-:Y:S01]  /*2300*/  IMAD.IADD R8, R34, 0x1, R7 ;  /* 0x0000000122087824 */ /* 0x000fe200078e0207 */
[----:B------:R-:W-:Y:S01]  /*2310*/  LOP3.LUT R24, R24, 0xfffffffe, RZ, 0xc0, !PT ;  /* 0xfffffffe18187812 */ /* 0x000fe200078ec0ff */
[----:B------:R-:W-:-:S04]  /*2320*/  IMAD.WIDE.U32 R70, R156, R74, R34 ;  /* 0x0000004a9c467225 */ /* 0x000fc800078e0022 */
[----:B------:R-:W-:Y:S02]  /*2330*/  IMAD.IADD R18, R4, 0x1, R19 ;  /* 0x0000000104127824 */ /* 0x000fe400078e0213 */
[----:B------:R-:W-:Y:S01]  /*2340*/  IMAD.IADD R12, R0, 0x1, R9 ;  /* 0x00000001000c7824 */ /* 0x000fe200078e0209 */
[----:B------:R-:W-:Y:S01]  /*2350*/  SHF.R.S32.HI R9, RZ, 0x1f, R8 ;  /* 0x0000001fff097819 */ /* 0x000fe20000011408 */
[----:B------:R-:W-:Y:S01]  /*2360*/  IMAD.IADD R71, R71, 0x1, R21 ;  /* 0x0000000147477824 */ /* 0x000fe200078e0215 */
[----:B------:R-:W-:Y:S01]  /*2370*/  @P3 LOP3.LUT R24, R24, 0x1, RZ, 0xfc, !PT ;  /* 0x0000000118183812 */ /* 0x000fe200078efcff */
[----:B------:R-:W-:Y:S01]  /*2380*/  IMAD.IADD R73, R21, 0x1, R73 ;  /* 0x0000000115497824 */ /* 0x000fe200078e0249 */
[----:B------:R-:W-:Y:S02]  /*2390*/  SHF.R.S32.HI R21, RZ, 0x1f, R18 ;  /* 0x0000001fff157819 */ /* 0x000fe40000011412 */
[----:B------:R-:W-:Y:S02]  /*23a0*/  SHF.R.S32.HI R19, RZ, 0x1f, R12 ;  /* 0x0000001fff137819 */ /* 0x000fe4000001140c */
[----:B------:R-:W-:-:S02]  /*23b0*/  LEA.HI R7, R9, R8, RZ, 0x3 ;  /* 0x0000000809077211 */ /* 0x000fc400078f18ff */
[----:B------:R-:W-:Y:S02]  /*23c0*/  LEA.HI R10, R9, R8, RZ, 0x5 ;  /* 0x00000008090a7211 */ /* 0x000fe400078f28ff */
[----:B------:R-:W-:Y:S02]  /*23d0*/  LEA.HI R9, R21, R18, RZ, 0x3 ;  /* 0x0000001215097211 */ /* 0x000fe400078f18ff */
[----:B------:R-:W-:Y:S02]  /*23e0*/  LEA.HI R8, R19, R12, RZ, 0x3 ;  /* 0x0000000c13087211 */ /* 0x000fe400078f18ff */
[----:B------:R-:W-:Y:S02]  /*23f0*/  LEA.HI R18, R21, R18, RZ, 0x5 ;  /* 0x0000001215127211 */ /* 0x000fe400078f28ff */
[----:B------:R-:W-:Y:S02]  /*2400*/  LEA.HI R19, R19, R12, RZ, 0x5 ;  /* 0x0000000c13137211 */ /* 0x000fe400078f28ff */
[----:B------:R-:W-:-:S02]  /*2410*/  SHF.R.S32.HI R12, RZ, 0x5, R10 ;  /* 0x00000005ff0c7819 */ /* 0x000fc4000001140a */
[----:B------:R-:W-:Y:S02]  /*2420*/  SHF.R.S32.HI R21, RZ, 0x5, R18 ;  /* 0x00000005ff157819 */ /* 0x000fe40000011412 */
[----:B-----5:R-:W-:Y:S02]  /*2430*/  SHF.R.S32.HI R25, RZ, 0x1f, R102 ;  /* 0x0000001fff197819 */ /* 0x020fe40000011466 */
[----:B------:R-:W-:Y:S02]  /*2440*/  SHF.R.S32.HI R19, RZ, 0x5, R19 ;  /* 0x00000005ff137819 */ /* 0x000fe40000011413 */
[C---:B---3--:R-:W-:Y:S02]  /*2450*/  LOP3.LUT R10, R20.reuse, 0x18, R7, 0xf8, !PT ;  /* 0x00000018140a7812 */ /* 0x048fe400078ef807 */
[----:B------:R-:W-:Y:S02]  /*2460*/  LOP3.LUT R18, R20, 0x18, R8, 0xf8, !PT ;  /* 0x0000001814127812 */ /* 0x000fe400078ef808 */
[----:B------:R-:W-:-:S02]  /*2470*/  LOP3.LUT R24, R24, 0xfffffffd, RZ, 0xc0, !PT ;  /* 0xfffffffd18187812 */ /* 0x000fc400078ec0ff */
[----:B------:R-:W-:Y:S02]  /*2480*/  IADD3 R76, P2, R156, R77, RZ ;  /* 0x0000004d9c4c7210 */ /* 0x000fe40007f5e0ff */
[----:B------:R-:W-:-:S03]  /*2490*/  LOP3.LUT R20, R20, 0x18, R9, 0xf8, !PT ;  /* 0x0000001814147812 */ /* 0x000fc600078ef809 */
[----:B------:R-:W-:Y:S02]  /*24a0*/  IMAD.X R77, R32, 0x1, R11, P2 ;  /* 0x00000001204d7824 */ /* 0x000fe400010e060b */
[----:B------:R-:W-:Y:S02]  /*24b0*/  IMAD.SHL.U32 R104, R15, 0x2, RZ ;  /* 0x000000020f687824 */ /* 0x000fe400078e00ff */
[----:B------:R-:W-:Y:S01]  /*24c0*/  IMAD.WIDE.U32 R70, R102, R74, R70 ;  /* 0x0000004a66467225 */ /* 0x000fe200078e0046 */
[----:B------:R-:W-:-:S03]  /*24d0*/  LOP3.LUT R11, R8, 0xfffffff8, RZ, 0xc0, !PT ;  /* 0xfffffff8080b7812 */ /* 0x000fc600078ec0ff */
[----:B------:R-:W-:-:S04]  /*24e0*/  IMAD.WIDE.U32 R72, R102, R74, R72 ;  /* 0x0000004a66487225 */ /* 0x000fc800078e0048 */
[----:B------:R-:W-:Y:S02]  /*24f0*/  IMAD R89, R31, 0x90, RZ ;  /* 0x000000901f597824 */ /* 0x000fe400078e02ff */
[----:B------:R-:W-:-:S04]  /*2500*/  IMAD.WIDE.U32 R64, R102, R68, R64 ;  /* 0x0000004466407225 */ /* 0x000fc800078e0040 */
[----:B------:R-:W-:-:S04]  /*2510*/  IMAD.WIDE.U32 R66, R102, R68, R66 ;  /* 0x0000004466427225 */ /* 0x000fc800078e0042 */
[----:B------:R-:W-:Y:S02]  /*2520*/  IMAD R95, R75, 0x90, RZ ;  /* 0x000000904b5f7824 */ /* 0x000fe400078e02ff */
[----:B------:R-:W-:Y:S01]  /*2530*/  IMAD.WIDE.U32 R30, R30, 0x90, RZ ;  /* 0x000000901e1e7825 */ /* 0x000fe200078e00ff */
[----:B------:R-:W-:-:S03]  /*2540*/  SHF.R.S32.HI R97, RZ, 0x1f, R11 ;  /* 0x0000001fff617819 */ /* 0x000fc6000001140b */
[----:B------:R-:W-:Y:S01]  /*2550*/  IMAD.IADD R84, R29, 0x1, R13 ;  /* 0x000000011d547824 */ /* 0x000fe200078e020d */
[----:B------:R-:W-:Y:S01]  /*2560*/  LOP3.LUT R13, R14, 0x1, RZ, 0xc0, !PT ;  /* 0x000000010e0d7812 */ /* 0x000fe200078ec0ff */
[----:B------:R-:W-:Y:S02]  /*2570*/  VIADD R108, R33, 0x8 ;  /* 0x00000008216c7836 */ /* 0x000fe40000000000 */
[----:B------:R-:W-:Y:S01]  /*2580*/  IMAD.IADD R89, R31, 0x1, R89 ;  /* 0x000000011f597824 */ /* 0x000fe200078e0259 */
[----:B------:R-:W-:Y:S01]  /*2590*/  @!P6 BAR.SYNC.DEFER_BLOCKING 0x9, 0x100 ;  /* 0x024400000000eb1d */ /* 0x000fe20000010000 */
[----:B----4-:R-:W-:Y:S01]  /*25a0*/  LOP3.LUT P3, RZ, R36, 0x2, RZ, 0xc0, !PT ;  /* 0x0000000224ff7812 */ /* 0x010fe2000786c0ff */
[----:B--2---:R-:W-:Y:S01]  /*25b0*/  IMAD R19, R19, 0x1200, R38 ;  /* 0x0000120013137824 */ /* 0x004fe200078e0226 */
[-C--:B------:R-:W-:Y:S01]  /*25c0*/  LOP3.LUT R101, R10, R37.reuse, RZ, 0x3c, !PT ;  /* 0x000000250a657212 */ /* 0x080fe200078e3cff */
[C---:B------:R-:W-:Y:S01]  /*25d0*/  IMAD R10, R25.reuse, R68, RZ ;  /* 0x00000044190a7224 */ /* 0x040fe200078e02ff */
[----:B------:R-:W-:Y:S01]  /*25e0*/  LOP3.LUT R18, R18, R37, RZ, 0x3c, !PT ;  /* 0x0000002512127212 */ /* 0x000fe200078e3cff */
[----:B------:R-:W-:-:S08]  /*25f0*/  IMAD R25, R25, R74, RZ ;  /* 0x0000004a19197224 */ /* 0x000fd000078e02ff */
[----:B------:R-:W-:Y:S01]  /*2600*/  @P3 LOP3.LUT R24, R24, 0x2, RZ, 0xfc, !PT ;  /* 0x0000000218183812 */ /* 0x000fe200078efcff */
[----:B------:R-:W-:Y:S02]  /*2610*/  IMAD.IADD R100, R19, 0x1, R18 ;  /* 0x0000000113647824 */ /* 0x000fe400078e0212 */
[----:B------:R-:W-:Y:S02]  /*2620*/  IMAD R19, R102, R75, R25 ;  /* 0x0000004b66137224 */ /* 0x000fe400078e0219 */
[----:B------:R0:W-:Y:S01]  /*2630*/  STL [R1], R24 ;  /* 0x0000001801007387 */ /* 0x0001e20000100800 */
[----:B------:R-:W-:Y:S01]  /*2640*/  VIADD R25, R34, 0x50 ;  /* 0x0000005022197836 */ /* 0x000fe20000000000 */
[----:B------:R-:W-:Y:S01]  /*2650*/  LOP3.LUT R20, R20, R37, RZ, 0x3c, !PT ;  /* 0x0000002514147212 */ /* 0x000fe200078e3cff */
[----:B------:R-:W-:-:S03]  /*2660*/  IMAD R21, R21, 0x1200, R38 ;  /* 0x0000120015157824 */ /* 0x000fc600078e0226 */
[----:B------:R-:W-:Y:S01]  /*2670*/  ISETP.GE.AND P2, PT, R25, UR4, PT ;  /* 0x0000000419007c0c */ /* 0x000fe2000bf46270 */
[----:B------:R-:W-:-:S03]  /*2680*/  IMAD R12, R12, 0x1200, R38 ;  /* 0x000012000c0c7824 */ /* 0x000fc600078e0226 */
[----:B------:R-:W-:Y:S01]  /*2690*/  SEL R15, RZ, 0x20, P2 ;  /* 0x00000020ff0f7807 */ /* 0x000fe20001000000 */
[----:B------:R-:W-:Y:S02]  /*26a0*/  IMAD.IADD R99, R21, 0x1, R20 ;  /* 0x0000000115637824 */ /* 0x000fe400078e0214 */
[----:B------:R-:W-:Y:S01]  /*26b0*/  IMAD.IADD R101, R12, 0x1, R101 ;  /* 0x000000010c657824 */ /* 0x000fe200078e0265 */
[----:B------:R-:W-:Y:S01]  /*26c0*/  LOP3.LUT R20, R14, R15, RZ, 0xfc, !PT ;  /* 0x0000000f0e147212 */ /* 0x000fe200078efcff */
[----:B------:R-:W-:Y:S01]  /*26d0*/  IMAD R81, R102, R69, R10 ;  /* 0x0000004566517224 */ /* 0x000fe200078e020a */
[----:B------:R-:W-:Y:S01]  /*26e0*/  LOP3.LUT R10, R7, 0xfffffff8, RZ, 0xc0, !PT ;  /* 0xfffffff8070a7812 */ /* 0x000fe200078ec0ff */
[----:B------:R-:W-:Y:S01]  /*26f0*/  IMAD R21, R69, 0x90, RZ ;  /* 0x0000009045157824 */ /* 0x000fe200078e02ff */
[----:B------:R-:W-:Y:S01]  /*2700*/  LOP3.LUT R12, R9, 0xfffffff8, RZ, 0xc0, !PT ;  /* 0xfffffff8090c7812 */ /* 0x000fe200078ec0ff */
[----:B------:R-:W-:Y:S01]  /*2710*/  IMAD.WIDE.U32 R68, R68, 0x90, RZ ;  /* 0x0000009044447825 */ /* 0x000fe200078e00ff */
[----:B------:R-:W-:-:S03]  /*2720*/  LOP3.LUT R14, R20, 0x2, RZ, 0xc0, !PT ;  /* 0x00000002140e7812 */ /* 0x000fc600078ec0ff */
[----:B------:R-:W-:Y:S01]  /*2730*/  IMAD.WIDE.U32 R74, R74, 0x90, RZ ;  /* 0x000000904a4a7825 */ /* 0x000fe200078e00ff */
[C---:B------:R-:W-:Y:S02]  /*2740*/  LOP3.LUT R15, R20.reuse, 0x4, RZ, 0xc0, !PT ;  /* 0x00000004140f7812 */ /* 0x040fe400078ec0ff */
[C---:B------:R-:W-:Y:S01]  /*2750*/  LOP3.LUT R18, R20.reuse, 0x8, RZ, 0xc0, !PT ;  /* 0x0000000814127812 */ /* 0x040fe200078ec0ff */
[----:B------:R-:W-:Y:S02]  /*2760*/  IMAD.IADD R82, R71, 0x1, R19 ;  /* 0x0000000147527824 */ /* 0x000fe400078e0213 */
[----:B------:R-:W-:Y:S01]  /*2770*/  IMAD.IADD R80, R19, 0x1, R73 ;  /* 0x0000000113507824 */ /* 0x000fe200078e0249 */
[C---:B------:R-:W-:Y:S01]  /*2780*/  LOP3.LUT R19, R20.reuse, 0x10, RZ, 0xc0, !PT ;  /* 0x0000001014137812 */ /* 0x040fe200078ec0ff */
[----:B------:R-:W-:Y:S01]  /*2790*/  IMAD.IADD R83, R65, 0x1, R81 ;  /* 0x0000000141537824 */ /* 0x000fe200078e0251 */
[----:B------:R-:W-:Y:S01]  /*27a0*/  SHF.R.S32.HI R98, RZ, 0x1f, R10 ;  /* 0x0000001fff627819 */ /* 0x000fe2000001140a */
[----:B------:R-:W-:Y:S01]  /*27b0*/  IMAD.IADD R94, R69, 0x1, R21 ;  /* 0x00000001455e7824 */ /* 0x000fe200078e0215 */
[----:B------:R-:W-:Y:S01]  /*27c0*/  SHF.R.S32.HI R96, RZ, 0x1f, R12 ;  /* 0x0000001fff607819 */ /* 0x000fe2000001140c */
[----:B------:R-:W-:Y:S01]  /*27d0*/  IMAD.IADD R95, R75, 0x1, R95 ;  /* 0x000000014b5f7824 */ /* 0x000fe200078e025f */
[----:B------:R-:W-:Y:S01]  /*27e0*/  LOP3.LUT R20, R20, 0x20, RZ, 0xc0, !PT ;  /* 0x0000002014147812 */ /* 0x000fe200078ec0ff */
[----:B0-----:R-:W-:-:S07]  /*27f0*/  IMAD.IADD R81, R81, 0x1, R67 ;  /* 0x0000000151517824 */ /* 0x001fce00078e0243 */
.L_x_2375:
        /* <DEDUP_REMOVED lines=100> */
.L_x_2324:
[----:B------:R-:W-:Y:S05]  /*2e40*/  BSYNC B1 ;  /* 0x0000000000017941 */ /* 0x000fea0003800000 */
.L_x_2323:
[----:B------:R-:W2:Y:S01]  /*2e50*/  LDL R21, [R1+0x2c] ;  /* 0x00002c0001157983 */ /* 0x000ea20000100800 */
[----:B0----5:R-:W-:Y:S02]  /*2e60*/  IMAD.MOV.U32 R32, RZ, RZ, R39 ;  /* 0x000000ffff207224 */ /* 0x021fe400078e0027 */
        /* <DEDUP_REMOVED lines=32> */
[----:B------:R-:W-:Y:S02]  /*3070*/  PRMT R58, R33, 0x7610, R58 ;  /* 0x00007610213a7816 */ /* 0x000fe4000000003a */
[----:B------:R-:W-:Y:S02]  /*3080*/  PRMT R93, R93, 0x5410, R34 ;  /* 0x000054105d5d7816 */ /* 0x000fe40000000022 */
[----:B--2---:R-:W-:Y:S01]  /*3090*/  R2UR UR4, R21 ;  /* 0x00000000150472ca */ /* 0x004fe200000e0000 */
[----:B------:R-:W-:-:S05]  /*30a0*/  IMAD.MOV.U32 R21, RZ, RZ, R38 ;  /* 0x000000ffff157224 */ /* 0x000fca00078e0026 */
[----:B------:R-:W-:Y:S01]  /*30b0*/  PRMT R106, R21, 0x7610, R106 ;  /* 0x00007610156a7816 */ /* 0x000fe2000000006a */
[----:B------:R-:W-:-:S05]  /*30c0*/  IMAD.MOV.U32 R21, RZ, RZ, R46 ;  /* 0x000000ffff157224 */ /* 0x000fca00078e002e */
[----:B------:R-:W-:Y:S01]  /*30d0*/  PRMT R120, R21, 0x7610, R120 ;  /* 0x0000761015787816 */ /* 0x000fe20000000078 */
[----:B------:R-:W-:Y:S01]  /*30e0*/  IMAD.MOV.U32 R21, RZ, RZ, R54 ;  /* 0x000000ffff157224 */ /* 0x000fe200078e0036 */
[----:B------:R-:W-:-:S04]  /*30f0*/  UISETP.NE.AND UP0, UPT, UR4, 0x3, UPT ;  /* 0x000000030400788c */ /* 0x000fc8000bf05270 */
[----:B------:R-:W-:Y:S01]  /*3100*/  PRMT R106, R106, 0x5410, R21 ;  /* 0x000054106a6a7816 */ /* 0x000fe20000000015 */
[----:B------:R-:W-:Y:S01]  /*3110*/  IMAD.MOV.U32 R21, RZ, RZ, R40 ;  /* 0x000000ffff157224 */ /* 0x000fe200078e0028 */
[----:B------:R-:W-:-:S04]  /*3120*/  PLOP3.LUT P3, PT, PT, PT, UP0, 0x80, 0x0 ;  /* 0x000000000000781c */ /* 0x000fc80003f6f008 */
[----:B------:R-:W-:Y:S01]  /*3130*/  PRMT R111, R21, 0x7610, R111 ;  /* 0x00007610156f7816 */ /* 0x000fe2000000006f */
[----:B------:R-:W-:-:S03]  /*3140*/  IMAD.MOV.U32 R21, RZ, RZ, R53 ;  /* 0x000000ffff157224 */ /* 0x000fc600078e0035 */
[----:B------:R-:W-:Y:S02]  /*3150*/  PRMT R111, R111, 0x5410, R32 ;  /* 0x000054106f6f7816 */ /* 0x000fe40000000020 */
[----:B------:R-:W-:Y:S01]  /*3160*/  PRMT R125, R21, 0x7610, R125 ;  /* 0x00007610157d7816 */ /* 0x000fe2000000007d */
[----:B------:R-:W-:-:S05]  /*3170*/  IMAD.MOV.U32 R21, RZ, RZ, R60 ;  /* 0x000000ffff157224 */ /* 0x000fca00078e003c */
[----:B------:R-:W-:Y:S01]  /*3180*/  PRMT R107, R107, 0x5410, R21 ;  /* 0x000054106b6b7816 */ /* 0x000fe20000000015 */
[----:B------:R-:W-:Y:S06]  /*3190*/  @!P3 BRA `(.L_x_2325) ;  /* 0x000000000004b947 */ /* 0x000fec0003800000 */
[----:B------:R-:W-:Y:S01]  /*31a0*/  BPT.TRAP 0x1 ;  /* 0x000000040000795c */ /* 0x000fe20000300000 */
.L_x_2325:
[----:B------:R-:W2:Y:S01]  /*31b0*/  LDL R32, [R1+0x10] ;  /* 0x0000100001207983 */ /* 0x000ea20000100800 */
[----:B------:R-:W-:Y:S01]  /*31c0*/  IMAD R21, R144, 0x8, R22 ;  /* 0x0000000890157824 */ /* 0x000fe200078e0216 */
[----:B------:R-:W-:Y:S01]  /*31d0*/  BSSY B1, `(.L_x_2326) ;  /* 0x0000004000017945 */ /* 0x000fe20003800000 */
[----:B--2---:R-:W-:-:S04]  /*31e0*/  SHF.L.U32 R87, R32, 0x1f, RZ ;  /* 0x0000001f20577819 */ /* 0x004fc800000006ff */
[----:B------:R-:W0:Y:S02]  /*31f0*/  SYNCS.PHASECHK.TRANS64.TRYWAIT P5, [R21+URZ+0x31c90], R87 ;  /* 0x031c9057150075a7 */ /* 0x000e2400080a017f */
[----:B0-----:R-:W-:Y:S05]  /*3200*/  @!P5 BRA `(.L_x_2327) ;  /* 0x000002040044d947 */ /* 0x001fea0003800000 */
.L_x_2623:
[----:B------:R-:W-:Y:S05]  /*3210*/  BSYNC B1 ;  /* 0x0000000000017941 */ /* 0x000fea0003800000 */
.L_x_2326:
        /* <DEDUP_REMOVED lines=12> */
[C---:B------:R-:W-:Y:S02]  /*32e0*/  PRMT R57, R58.reuse, 0x5410, R57 ;  /* 0x000054103a397816 */ /* 0x040fe40000000039 */
[----:B------:R-:W-:Y:S02]  /*32f0*/  PRMT R56, R58, 0x5432, R56 ;  /* 0x000054323a387816 */ /* 0x000fe40000000038 */
[----:B------:R-:W-:Y:S02]  /*3300*/  SHF.R.U32.HI R59, RZ, 0x10, R63 ;  /* 0x00000010ff3b7819 */ /* 0x000fe4000001163f */
[----:B------:R-:W-:-:S02]  /*3310*/  SHF.R.U32.HI R62, RZ, 0x10, R91 ;  /* 0x00000010ff3e7819 */ /* 0x000fc4000001165b */
[----:B------:R-:W-:Y:S02]  /*3320*/  LOP3.LUT R92, R33, 0xffff0000, RZ, 0xc0, !PT ;  /* 0xffff0000215c7812 */ /* 0x000fe400078ec0ff */
[----:B------:R-:W-:Y:S02]  /*3330*/  LOP3.LUT R63, R57, 0xffff0000, RZ, 0xc0, !PT ;  /* 0xffff0000393f7812 */ /* 0x000fe400078ec0ff */
[C---:B------:R-:W-:Y:S01]  /*3340*/  LOP3.LUT R91, R56.reuse, 0xffff0000, RZ, 0xc0, !PT ;  /* 0xffff0000385b7812 */ /* 0x040fe200078ec0ff */
[----:B------:R-:W-:Y:S01]  /*3350*/  IMAD.U32 R56, R56, 0x10000, RZ ;  /* 0x0001000038387824 */ /* 0x000fe200078e00ff */
[C---:B------:R-:W-:Y:S01]  /*3360*/  PRMT R62, R93.reuse, 0x5432, R62 ;  /* 0x000054325d3e7816 */ /* 0x040fe2000000003e */
[C---:B------:R-:W-:Y:S01]  /*3370*/  FMUL.FTZ R33, R92.reuse, R63 ;  /* 0x0000003f5c217220 */ /* 0x040fe20000410000 */
[----:B------:R-:W-:Y:S01]  /*3380*/  PRMT R59, R93, 0x5410, R59 ;  /* 0x000054105d3b7816 */ /* 0x000fe2000000003b */
[-C--:B------:R-:W-:Y:S02]  /*3390*/  FMUL.FTZ R92, R92, R91.reuse ;  /* 0x0000005b5c5c7220 */ /* 0x080fe40000410000 */
[----:B------:R-:W-:-:S02]  /*33a0*/  FFMA.FTZ R58, R90, R91, -R33 ;  /* 0x0000005b5a3a7223 */ /* 0x000fc40000010821 */
[----:B------:R-:W-:Y:S01]  /*33b0*/  FFMA.FTZ R33, R90, R63, R92 ;  /* 0x0000003f5a217223 */ /* 0x000fe2000001005c */
[----:B------:R-:W-:Y:S01]  /*33c0*/  LOP3.LUT R92, R34, 0xffff0000, RZ, 0xc0, !PT ;  /* 0xffff0000225c7812 */ /* 0x000fe200078ec0ff */
        /* <DEDUP_REMOVED lines=10> */
[C---:B------:R-:W-:Y:S01]  /*3470*/  LOP3.LUT R90, R35.reuse, 0xffff0000, RZ, 0xc0, !PT ;  /* 0xffff0000235a7812 */ /* 0x040fe200078ec0ff */
[----:B------:R-:W-:-:S03]  /*3480*/  IMAD.U32 R35, R35, 0x10000, RZ ;  /* 0x0001000023237824 */ /* 0x000fc600078e00ff */
[----:B------:R-:W-:Y:S01]  /*3490*/  F2FP.BF16.F32.PACK_AB R34, R63, R34 ;  /* 0x000000223f22723e */ /* 0x000fe200000010ff */
[CC--:B------:R-:W-:Y:S01]  /*34a0*/  FMUL.FTZ R92, R90.reuse, R62.reuse ;  /* 0x0000003e5a5c7220 */ /* 0x0c0fe20000410000 */
[-C--:B------:R-:W-:Y:S01]  /*34b0*/  FMUL.FTZ R91, R90, R59.reuse ;  /* 0x0000003b5a5b7220 */ /* 0x080fe20000410000 */
[----:B------:R-:W-:Y:S02]  /*34c0*/  IMAD.U32 R90, R57, 0x10000, RZ ;  /* 0x00010000395a7824 */ /* 0x000fe400078e00ff */
[C---:B------:R-:W-:Y:S01]  /*34d0*/  FFMA.FTZ R59, R35.reuse, R59, -R92 ;  /* 0x0000003b233b7223 */ /* 0x040fe2000001085c */
[----:B------:R-:W-:Y:S01]  /*34e0*/  FFMA.FTZ R62, R35, R62, R91 ;  /* 0x0000003e233e7223 */ /* 0x000fe2000001005b */
[C---:B------:R-:W-:Y:S01]  /*34f0*/  LOP3.LUT R35, R32.reuse, 0xffff0000, RZ, 0xc0, !PT ;  /* 0xffff000020237812 */ /* 0x040fe200078ec0ff */
[----:B------:R-:W-:-:S03]  /*3500*/  IMAD.U32 R57, R32, 0x10000, RZ ;  /* 0x0001000020397824 */ /* 0x000fc600078e00ff */
[----:B------:R-:W-:Y:S01]  /*3510*/  F2FP.BF16.F32.PACK_AB R59, R62, R59 ;  /* 0x0000003b3e3b723e */ /* 0x000fe200000010ff */
[C---:B------:R-:W-:Y:S01]  /*3520*/  FMUL.FTZ R32, R35.reuse, R90 ;  /* 0x0000005a23207220 */ /* 0x040fe20000410000 */
[----:B------:R-:W-:-:S03]  /*3530*/  FMUL.FTZ R35, R35, R56 ;  /* 0x0000003823237220 */ /* 0x000fc60000410000 */
[C---:B------:R-:W-:Y:S01]  /*3540*/  FFMA.FTZ R32, R57.reuse, R56, -R32 ;  /* 0x0000003839207223 */ /* 0x040fe20000010820 */
[----:B------:R-:W-:-:S05]  /*3550*/  FFMA.FTZ R35, R57, R90, R35 ;  /* 0x0000005a39237223 */ /* 0x000fca0000010023 */
[----:B------:R-:W-:Y:S01]  /*3560*/  F2FP.BF16.F32.PACK_AB R32, R35, R32 ;  /* 0x000000202320723e */ /* 0x000fe200000010ff */
[----:B------:R-:W-:-:S07]  /*3570*/  IMAD.MOV.U32 R35, RZ, RZ, R59 ;  /* 0x000000ffff237224 */ /* 0x000fce00078e003b */
.L_x_2332:
[----:B------:R-:W-:Y:S05]  /*3580*/  BSYNC B2 ;  /* 0x0000000000027941 */ /* 0x000fea0003800000 */
.L_x_2331:
[----:B------:R1:W-:Y:S02]  /*3590*/  STG.E.128 desc[UR60][R36.64], R32 ;  /* 0x0000002024007986 */ /* 0x0003e4000c101d3c */
.L_x_2330:
[----:B------:R-:W-:Y:S05]  /*35a0*/  BSYNC B1 ;  /* 0x0000000000017941 */ /* 0x000fea0003800000 */
.L_x_2329:
        /* <DEDUP_REMOVED lines=9> */
[--C-:B------:R-:W-:Y:S02]  /*3640*/  SHF.R.U64 R54, R54, 0x10, R55.reuse ;  /* 0x0000001036367819 */ /* 0x100fe40000001237 */
[----:B------:R-:W-:Y:S02]  /*3650*/  PRMT R56, R107, 0x5432, R56 ;  /* 0x000054326b387816 */ /* 0x000fe40000000038 */
[----:B------:R-:W-:Y:S02]  /*3660*/  PRMT R54, R106, 0x5432, R54 ;  /* 0x000054326a367816 */ /* 0x000fe40000000036 */
[C---:B------:R-:W-:Y:S02]  /*3670*/  LOP3.LUT R59, R33.reuse, 0xffff0000, RZ, 0xc0, !PT ;  /* 0xffff0000213b7812 */ /* 0x040fe400078ec0ff */
[C---:B------:R-:W-:Y:S01]  /*3680*/  LOP3.LUT R62, R56.reuse, 0xffff0000, RZ, 0xc0, !PT ;  /* 0xffff0000383e7812 */ /* 0x040fe200078ec0ff */
[----:B------:R-:W-:Y:S01]  /*3690*/  IMAD.U32 R56, R56, 0x10000, RZ ;  /* 0x0001000038387824 */ /* 0x000fe200078e00ff */
[C---:B------:R-:W-:Y:S01]  /*36a0*/  LOP3.LUT R58, R54.reuse, 0xffff0000, RZ, 0xc0, !PT ;  /* 0xffff0000363a7812 */ /* 0x040fe200078ec0ff */
[----:B------:R-:W-:Y:S01]  /*36b0*/  IMAD.U32 R54, R54, 0x10000, RZ ;  /* 0x0001000036367824 */ /* 0x000fe200078e00ff */
[----:B------:R-:W-:Y:S01]  /*36c0*/  SHF.R.U32.HI R57, RZ, 0x10, R55 ;  /* 0x00000010ff397819 */ /* 0x000fe20000011637 */
[----:B------:R-:W-:-:S02]  /*36d0*/  IMAD.U32 R55, R33, 0x10000, RZ ;  /* 0x0001000021377824 */ /* 0x000fc400078e00ff */
[C---:B------:R-:W-:Y:S01]  /*36e0*/  FMUL.FTZ R90, R59.reuse, R62 ;  /* 0x0000003e3b5a7220 */ /* 0x040fe20000410000 */
[-C--:B------:R-:W-:Y:S01]  /*36f0*/  FMUL.FTZ R33, R59, R58.reuse ;  /* 0x0000003a3b217220 */ /* 0x080fe20000410000 */
[----:B------:R-:W-:Y:S02]  /*3700*/  SHF.R.U32.HI R60, RZ, 0x10, R61 ;  /* 0x00000010ff3c7819 */ /* 0x000fe4000001163d */
[C---:B------:R-:W-:Y:S01]  /*3710*/  FFMA.FTZ R58, R55.reuse, R58, -R90 ;  /* 0x0000003a373a7223 */ /* 0x040fe2000001085a */
[----:B------:R-:W-:Y:S01]  /*3720*/  FFMA.FTZ R55, R55, R62, R33 ;  /* 0x0000003e37377223 */ /* 0x000fe20000010021 */
[----:B------:R-:W-:Y:S01]  /*3730*/  PRMT R33, R123, 0x5410, R57 ;  /* 0x000054107b217816 */ /* 0x000fe20000000039 */
[----:B------:R-:W-:Y:S01]  /*3740*/  IMAD.U32 R62, R35, 0x10000, RZ ;  /* 0x00010000233e7824 */ /* 0x000fe200078e00ff */
[----:B------:R-:W-:Y:S02]  /*3750*/  PRMT R57, R111, 0x5432, R60 ;  /* 0x000054326f397816 */ /* 0x000fe4000000003c */
[C---:B------:R-:W-:Y:S01]  /*3760*/  LOP3.LUT R60, R34.reuse, 0xffff0000, RZ, 0xc0, !PT ;  /* 0xffff0000223c7812 */ /* 0x040fe200078ec0ff */
[C---:B------:R-:W-:Y:S01]  /*3770*/  IMAD.U32 R61, R33.reuse, 0x10000, RZ ;  /* 0x00010000213d7824 */ /* 0x040fe200078e00ff */
[----:B------:R-:W-:Y:S01]  /*3780*/  LOP3.LUT R33, R33, 0xffff0000, RZ, 0xc0, !PT ;  /* 0xffff000021217812 */ /* 0x000fe200078ec0ff */
[C---:B------:R-:W-:Y:S01]  /*3790*/  IMAD.U32 R59, R57.reuse, 0x10000, RZ ;  /* 0x00010000393b7824 */ /* 0x040fe200078e00ff */
[----:B------:R-:W-:Y:S01]  /*37a0*/  LOP3.LUT R57, R57, 0xffff0000, RZ, 0xc0, !PT ;  /* 0xffff000039397812 */ /* 0x000fe200078ec0ff */
[----:B------:R-:W-:-:S02]  /*37b0*/  IMAD.U32 R34, R34, 0x10000, RZ ;  /* 0x0001000022227824 */ /* 0x000fc400078e00ff */
[C---:B------:R-:W-:Y:S01]  /*37c0*/  FMUL.FTZ R63, R60.reuse, R59 ;  /* 0x0000003b3c3f7220 */ /* 0x040fe20000410000 */
[----:B------:R-:W-:-:S03]  /*37d0*/  FMUL.FTZ R60, R60, R61 ;  /* 0x0000003d3c3c7220 */ /* 0x000fc60000410000 */
[C---:B------:R-:W-:Y:S01]  /*37e0*/  FFMA.FTZ R63, R34.reuse, R61, -R63 ;  /* 0x0000003d223f7223 */ /* 0x040fe2000001083f */
[----:B------:R-:W-:Y:S01]  /*37f0*/  FFMA.FTZ R60, R34, R59, R60 ;  /* 0x0000003b223c7223 */ /* 0x000fe2000001003c */
        /* <DEDUP_REMOVED lines=15> */
.L_x_2336:
[----:B------:R-:W-:Y:S05]  /*38f0*/  BSYNC B2 ;  /* 0x0000000000027941 */ /* 0x000fea0003800000 */
.L_x_2335:
[----:B------:R2:W-:Y:S02]  /*3900*/  STG.E.128 desc[UR60][R36.64+0x20], R32 ;  /* 0x0000202024007986 */ /* 0x0005e4000c101d3c */
.L_x_2334:
[----:B------:R-:W-:Y:S05]  /*3910*/  BSYNC B1 ;  /* 0x0000000000017941 */ /* 0x000fea0003800000 */
.L_x_2333:
        /* <DEDUP_REMOVED lines=8> */
[--C-:B------:R-:W-:Y:S01]  /*39a0*/  SHF.R.U64 R50, R50, 0x10, R51.reuse ;  /* 0x0000001032327819 */ /* 0x100fe20000001233 */
[C---:B------:R-:W-:Y:S01]  /*39b0*/  IMAD.U32 R57, R35.reuse, 0x10000, RZ ;  /* 0x0001000023397824 */ /* 0x040fe200078e00ff */
[----:B------:R-:W-:Y:S01]  /*39c0*/  SHF.R.U32.HI R55, RZ, 0x10, R51 ;  /* 0x00000010ff377819 */ /* 0x000fe20000011633 */
[----:B------:R-:W-:Y:S01]  /*39d0*/  IMAD.U32 R56, R32, 0x10000, RZ ;  /* 0x0001000020387824 */ /* 0x000fe200078e00ff */
[--C-:B------:R-:W-:Y:S02]  /*39e0*/  SHF.R.U64 R51, R52, 0x10, R53.reuse ;  /* 0x0000001034337819 */ /* 0x100fe40000001235 */
[----:B------:R-:W-:Y:S01]  /*39f0*/  SHF.R.U32.HI R54, RZ, 0x10, R53 ;  /* 0x00000010ff367819 */ /* 0x000fe20000011635 */
[----:B------:R-:W-:Y:S01]  /*3a00*/  IMAD.U32 R53, R34, 0x10000, RZ ;  /* 0x0001000022357824 */ /* 0x000fe200078e00ff */
[----:B------:R-:W-:Y:S02]  /*3a10*/  PRMT R124, R124, 0x5410, R51 ;  /* 0x000054107c7c7816 */ /* 0x000fe40000000033 */
[----:B------:R-:W-:Y:S01]  /*3a20*/  LOP3.LUT R52, R35, 0xffff0000, RZ, 0xc0, !PT ;  /* 0xffff000023347812 */ /* 0x000fe200078ec0ff */
[----:B------:R-:W-:Y:S01]  /*3a30*/  IMAD.U32 R35, R33, 0x10000, RZ ;  /* 0x0001000021237824 */ /* 0x000fe200078e00ff */
[----:B------:R-:W-:-:S02]  /*3a40*/  PRMT R121, R121, 0x5410, R50 ;  /* 0x0000541079797816 */ /* 0x000fc40000000032 */
[----:B------:R-:W-:Y:S02]  /*3a50*/  LOP3.LUT R33, R33, 0xffff0000, RZ, 0xc0, !PT ;  /* 0xffff000021217812 */ /* 0x000fe400078ec0ff */
[----:B------:R-:W-:Y:S02]  /*3a60*/  LOP3.LUT R58, R124, 0xffff0000, RZ, 0xc0, !PT ;  /* 0xffff00007c3a7812 */ /* 0x000fe400078ec0ff */
[----:B------:R-:W-:Y:S02]  /*3a70*/  PRMT R125, R125, 0x5410, R54 ;  /* 0x000054107d7d7816 */ /* 0x000fe40000000036 */
[----:B------:R-:W-:Y:S01]  /*3a80*/  PRMT R122, R122, 0x5410, R55 ;  /* 0x000054107a7a7816 */ /* 0x000fe20000000037 */
[----:B------:R-:W-:Y:S01]  /*3a90*/  FMUL.FTZ R50, R33, R58 ;  /* 0x0000003a21327220 */ /* 0x000fe20000410000 */
[----:B------:R-:W-:Y:S01]  /*3aa0*/  LOP3.LUT R54, R121, 0xffff0000, RZ, 0xc0, !PT ;  /* 0xffff000079367812 */ /* 0x000fe200078ec0ff */
[C---:B------:R-:W-:Y:S01]  /*3ab0*/  IMAD.U32 R51, R125.reuse, 0x10000, RZ ;  /* 0x000100007d337824 */ /* 0x040fe200078e00ff */
[----:B------:R-:W-:Y:S01]  /*3ac0*/  LOP3.LUT R34, R34, 0xffff0000, RZ, 0xc0, !PT ;  /* 0xffff000022227812 */ /* 0x000fe200078ec0ff */
[----:B------:R-:W-:Y:S01]  /*3ad0*/  IMAD.U32 R55, R122, 0x10000, RZ ;  /* 0x000100007a377824 */ /* 0x000fe200078e00ff */
[----:B------:R-:W-:Y:S01]  /*3ae0*/  LOP3.LUT R125, R125, 0xffff0000, RZ, 0xc0, !PT ;  /* 0xffff00007d7d7812 */ /* 0x000fe200078ec0ff */
[-C--:B------:R-:W-:Y:S01]  /*3af0*/  FMUL.FTZ R33, R33, R54.reuse ;  /* 0x0000003621217220 */ /* 0x080fe20000410000 */
[C---:B------:R-:W-:Y:S01]  /*3b00*/  FFMA.FTZ R50, R35.reuse, R54, -R50 ;  /* 0x0000003623327223 */ /* 0x040fe20000010832 */
[C---:B------:R-:W-:Y:S01]  /*3b10*/  FMUL.FTZ R54, R34.reuse, R51 ;  /* 0x0000003322367220 */ /* 0x040fe20000410000 */
[----:B------:R-:W-:Y:S01]  /*3b20*/  FMUL.FTZ R34, R34, R55 ;  /* 0x0000003722227220 */ /* 0x000fe20000410000 */
[----:B------:R-:W-:Y:S01]  /*3b30*/  LOP3.LUT R32, R32, 0xffff0000, RZ, 0xc0, !PT ;  /* 0xffff000020207812 */ /* 0x000fe200078ec0ff */
[----:B------:R-:W-:Y:S01]  /*3b40*/  FFMA.FTZ R33, R35, R58, R33 ;  /* 0x0000003a23217223 */ /* 0x000fe20000010021 */
[----:B------:R-:W-:Y:S01]  /*3b50*/  LOP3.LUT R122, R122, 0xffff0000, RZ, 0xc0, !PT ;  /* 0xffff00007a7a7812 */ /* 0x000fe200078ec0ff */
[----:B------:R-:W-:-:S02]  /*3b60*/  IMAD.U32 R35, R124, 0x10000, RZ ;  /* 0x000100007c237824 */ /* 0x000fc400078e00ff */
[----:B------:R-:W-:Y:S01]  /*3b70*/  FFMA.FTZ R51, R53, R51, R34 ;  /* 0x0000003335337223 */ /* 0x000fe20000010022 */
[----:B------:R-:W-:Y:S02]  /*3b80*/  IMAD.U32 R121, R121, 0x10000, RZ ;  /* 0x0001000079797824 */ /* 0x000fe400078e00ff */
[----:B------:R-:W-:Y:S01]  /*3b90*/  FFMA.FTZ R54, R53, R55, -R54 ;  /* 0x0000003735367223 */ /* 0x000fe20000010836 */
        /* <DEDUP_REMOVED lines=11> */
[----:B------:R-:W-:-:S07]  /*3c50*/  F2FP.BF16.F32.PACK_AB R32, R32, R53 ;  /* 0x000000352020723e */ /* 0x000fce00000010ff */
.L_x_2340:
[----:B------:R-:W-:Y:S05]  /*3c60*/  BSYNC B2 ;  /* 0x0000000000027941 */ /* 0x000fea0003800000 */
.L_x_2339:
[----:B------:R3:W-:Y:S02]  /*3c70*/  STG.E.128 desc[UR60][R36.64+0x40], R32 ;  /* 0x0000402024007986 */ /* 0x0007e4000c101d3c */
.L_x_2338:
[----:B------:R-:W-:Y:S05]  /*3c80*/  BSYNC B1 ;  /* 0x0000000000017941 */ /* 0x000fea0003800000 */
.L_x_2337:
        /* <DEDUP_REMOVED lines=12> */
[----:B------:R-:W-:Y:S01]  /*3d50*/  PRMT R118, R118, 0x5410, R51 ;  /* 0x0000541076767816 */ /* 0x000fe20000000033 */
[----:B------:R-:W-:Y:S01]  /*3d60*/  IMAD.U32 R51, R33, 0x10000, RZ ;  /* 0x0001000021337824 */ /* 0x000fe200078e00ff */
[----:B------:R-:W-:Y:S02]  /*3d70*/  SHF.R.U32.HI R48, RZ, 0x10, R49 ;  /* 0x00000010ff307819 */ /* 0x000fe40000011631 */
[----:B------:R-:W-:-:S02]  /*3d80*/  PRMT R120, R120, 0x5410, R53 ;  /* 0x0000541078787816 */ /* 0x000fc40000000035 */
[----:B------:R-:W-:Y:S02]  /*3d90*/  PRMT R117, R117, 0x5410, R50 ;  /* 0x0000541075757816 */ /* 0x000fe40000000032 */
[----:B------:R-:W-:Y:S01]  /*3da0*/  LOP3.LUT R49, R33, 0xffff0000, RZ, 0xc0, !PT ;  /* 0xffff000021317812 */ /* 0x000fe200078ec0ff */
[----:B------:R-:W-:Y:S01]  /*3db0*/  IMAD.U32 R33, R32, 0x10000, RZ ;  /* 0x0001000020217824 */ /* 0x000fe200078e00ff */
[C---:B------:R-:W-:Y:S01]  /*3dc0*/  LOP3.LUT R54, R118.reuse, 0xffff0000, RZ, 0xc0, !PT ;  /* 0xffff000076367812 */ /* 0x040fe200078ec0ff */
[----:B------:R-:W-:Y:S01]  /*3dd0*/  IMAD.U32 R52, R117, 0x10000, RZ ;  /* 0x0001000075347824 */ /* 0x000fe200078e00ff */
[----:B------:R-:W-:Y:S01]  /*3de0*/  PRMT R119, R119, 0x5410, R48 ;  /* 0x0000541077777816 */ /* 0x000fe20000000030 */
[----:B------:R-:W-:Y:S01]  /*3df0*/  IMAD.U32 R118, R118, 0x10000, RZ ;  /* 0x0001000076767824 */ /* 0x000fe200078e00ff */
[----:B------:R-:W-:Y:S01]  /*3e00*/  LOP3.LUT R50, R120, 0xffff0000, RZ, 0xc0, !PT ;  /* 0xffff000078327812 */ /* 0x000fe200078ec0ff */
[----:B------:R-:W-:Y:S01]  /*3e10*/  FMUL.FTZ R56, R49, R54 ;  /* 0x0000003631387220 */ /* 0x000fe20000410000 */
[----:B------:R-:W-:Y:S01]  /*3e20*/  LOP3.LUT R47, R34, 0xffff0000, RZ, 0xc0, !PT ;  /* 0xffff0000222f7812 */ /* 0x000fe200078ec0ff */
[----:B------:R-:W-:Y:S01]  /*3e30*/  IMAD.U32 R48, R119, 0x10000, RZ ;  /* 0x0001000077307824 */ /* 0x000fe200078e00ff */
[----:B------:R-:W-:Y:S01]  /*3e40*/  LOP3.LUT R34, R35, 0xffff0000, RZ, 0xc0, !PT ;  /* 0xffff000023227812 */ /* 0x000fe200078ec0ff */
[-C--:B------:R-:W-:Y:S01]  /*3e50*/  FMUL.FTZ R53, R49, R50.reuse ;  /* 0x0000003231357220 */ /* 0x080fe20000410000 */
[----:B------:R-:W-:Y:S01]  /*3e60*/  LOP3.LUT R49, R32, 0xffff0000, RZ, 0xc0, !PT ;  /* 0xffff000020317812 */ /* 0x000fe200078ec0ff */
[----:B------:R-:W-:Y:S01]  /*3e70*/  FFMA.FTZ R32, R51, R50, -R56 ;  /* 0x0000003233207223 */ /* 0x000fe20000010838 */
[----:B------:R-:W-:Y:S01]  /*3e80*/  FMUL.FTZ R55, R47, R48 ;  /* 0x000000302f377220 */ /* 0x000fe20000410000 */
[----:B------:R-:W-:Y:S01]  /*3e90*/  FFMA.FTZ R51, R51, R54, R53 ;  /* 0x0000003633337223 */ /* 0x000fe20000010035 */
[-C--:B------:R-:W-:Y:S01]  /*3ea0*/  FMUL.FTZ R53, R47, R52.reuse ;  /* 0x000000342f357220 */ /* 0x080fe20000410000 */
[----:B------:R-:W-:Y:S01]  /*3eb0*/  LOP3.LUT R119, R119, 0xffff0000, RZ, 0xc0, !PT ;  /* 0xffff000077777812 */ /* 0x000fe200078ec0ff */
[----:B------:R-:W-:Y:S01]  /*3ec0*/  FFMA.FTZ R47, R46, R52, -R55 ;  /* 0x000000342e2f7223 */ /* 0x000fe20000010837 */
[----:B------:R-:W-:Y:S01]  /*3ed0*/  LOP3.LUT R117, R117, 0xffff0000, RZ, 0xc0, !PT ;  /* 0xffff000075757812 */ /* 0x000fe200078ec0ff */
[----:B------:R-:W-:-:S02]  /*3ee0*/  IMAD.U32 R120, R120, 0x10000, RZ ;  /* 0x0001000078787824 */ /* 0x000fc400078e00ff */
[----:B------:R-:W-:Y:S01]  /*3ef0*/  FFMA.FTZ R46, R46, R48, R53 ;  /* 0x000000302e2e7223 */ /* 0x000fe20000010035 */
[C---:B------:R-:W-:Y:S01]  /*3f00*/  FMUL.FTZ R48, R34.reuse, R119 ;  /* 0x0000007722307220 */ /* 0x040fe20000410000 */
[----:B------:R-:W-:Y:S02]  /*3f10*/  IMAD.U32 R35, R35, 0x10000, RZ ;  /* 0x0001000023237824 */ /* 0x000fe400078e00ff */
        /* <DEDUP_REMOVED lines=12> */
.L_x_2344:
[----:B------:R-:W-:Y:S05]  /*3fe0*/  BSYNC B2 ;  /* 0x0000000000027941 */ /* 0x000fea0003800000 */
.L_x_2343:
[----:B------:R4:W-:Y:S02]  /*3ff0*/  STG.E.128 desc[UR60][R36.64+0x60], R32 ;  /* 0x0000602024007986 */ /* 0x0009e4000c101d3c */
.L_x_2342:
[----:B------:R-:W-:Y:S05]  /*4000*/  BSYNC B1 ;  /* 0x0000000000017941 */ /* 0x000fea0003800000 */
.L_x_2341:
        /* <DEDUP_REMOVED lines=12> */
[----:B------:R-:W-:Y:S02]  /*40d0*/  SHF.R.U32.HI R44, RZ, 0x10, R45 ;  /* 0x00000010ff2c7819 */ /* 0x000fe4000001162d */
[----:B------:R-:W-:Y:S01]  /*40e0*/  PRMT R114, R114, 0x5410, R43 ;  /* 0x0000541072727816 */ /* 0x000fe2000000002b */
[----:B------:R-:W-:Y:S01]  /*40f0*/  IMAD.U32 R43, R33, 0x10000, RZ ;  /* 0x00010000212b7824 */ /* 0x000fe200078e00ff */
        /* <DEDUP_REMOVED lines=10> */
[C---:B------:R-:W-:Y:S01]  /*41a0*/  FMUL.FTZ R50, R44.reuse, R48 ;  /* 0x000000302c327220 */ /* 0x040fe20000410000 */
[----:B------:R-:W-:Y:S01]  /*41b0*/  LOP3.LUT R34, R35, 0xffff0000, RZ, 0xc0, !PT ;  /* 0xffff000023227812 */ /* 0x000fe200078ec0ff */
[----:B------:R-:W-:Y:S01]  /*41c0*/  FMUL.FTZ R53, R45, R49 ;  /* 0x000000312d357220 */ /* 0x000fe20000410000 */
[----:B------:R-:W-:Y:S01]  /*41d0*/  LOP3.LUT R113, R113, 0xffff0000, RZ, 0xc0, !PT ;  /* 0xffff000071717812 */ /* 0x000fe200078ec0ff */
[----:B------:R-:W-:Y:S01]  /*41e0*/  FMUL.FTZ R51, R44, R46 ;  /* 0x0000002e2c337220 */ /* 0x000fe20000410000 */
[----:B------:R-:W-:Y:S01]  /*41f0*/  LOP3.LUT R115, R115, 0xffff0000, RZ, 0xc0, !PT ;  /* 0xffff000073737812 */ /* 0x000fe200078ec0ff */
[----:B------:R-:W-:Y:S01]  /*4200*/  FMUL.FTZ R45, R45, R47 ;  /* 0x0000002f2d2d7220 */ /* 0x000fe20000410000 */
[----:B------:R-:W-:Y:S01]  /*4210*/  LOP3.LUT R32, R32, 0xffff0000, RZ, 0xc0, !PT ;  /* 0xffff000020207812 */ /* 0x000fe200078ec0ff */
[----:B------:R-:W-:-:S02]  /*4220*/  IMAD.U32 R114, R114, 0x10000, RZ ;  /* 0x0001000072727824 */ /* 0x000fc400078e00ff */
[C---:B------:R-:W-:Y:S01]  /*4230*/  FFMA.FTZ R50, R43.reuse, R46, -R50 ;  /* 0x0000002e2b327223 */ /* 0x040fe20000010832 */
[----:B------:R-:W-:Y:S02]  /*4240*/  IMAD.U32 R116, R116, 0x10000, RZ ;  /* 0x0001000074747824 */ /* 0x000fe400078e00ff */
[----:B------:R-:W-:Y:S01]  /*4250*/  FFMA.FTZ R51, R43, R48, R51 ;  /* 0x000000302b337223 */ /* 0x000fe20000010033 */
[----:B------:R-:W-:Y:S01]  /*4260*/  FFMA.FTZ R53, R42, R47, -R53 ;  /* 0x0000002f2a357223 */ /* 0x000fe20000010835 */
[C---:B------:R-:W-:Y:S01]  /*4270*/  FMUL.FTZ R44, R34.reuse, R113 ;  /* 0x00000071222c7220 */ /* 0x040fe20000410000 */
[----:B------:R-:W-:Y:S01]  /*4280*/  FMUL.FTZ R46, R34, R115 ;  /* 0x00000073222e7220 */ /* 0x000fe20000410000 */
[----:B------:R-:W-:Y:S02]  /*4290*/  IMAD.U32 R35, R35, 0x10000, RZ ;  /* 0x0001000023237824 */ /* 0x000fe400078e00ff */
[----:B------:R-:W-:Y:S01]  /*42a0*/  FFMA.FTZ R42, R42, R49, R45 ;  /* 0x000000312a2a7223 */ /* 0x000fe2000001002d */
        /* <DEDUP_REMOVED lines=11> */
.L_x_2348:
[----:B------:R-:W-:Y:S05]  /*4360*/  BSYNC B2 ;  /* 0x0000000000027941 */ /* 0x000fea0003800000 */
.L_x_2347:
[----:B------:R1:W-:Y:S02]  /*4370*/  STG.E.128 desc[UR60][R36.64+0x80], R32 ;  /* 0x0000802024007986 */ /* 0x0003e4000c101d3c */
.L_x_2346:
[----:B------:R-:W-:Y:S05]  /*4380*/  BSYNC B1 ;  /* 0x0000000000017941 */ /* 0x000fea0003800000 */
.L_x_2345:
        /* <DEDUP_REMOVED lines=53> */
.L_x_2350:
[----:B------:R-:W-:Y:S05]  /*46e0*/  BSYNC B1 ;  /* 0x0000000000017941 */ /* 0x000fea0003800000 */
.L_x_2349:
[----:B------:R1:W-:Y:S01]  /*46f0*/  STG.E.128 desc[UR60][R36.64+0xa0], R32 ;  /* 0x0000a02024007986 */ /* 0x0003e2000c101d3c */
[----:B------:R-:W-:Y:S05]  /*4700*/  BRA `(.L_x_2328) ;  /* 0x0000002000b87947 */ /* 0x000fea0003800000 */
.L_x_2322:
        /* <DEDUP_REMOVED lines=15> */
[----:B------:R-:W2:Y:S01]  /*4800*/  LDL.64 R62, [R1+0x8] ;  /* 0x00000800013e7983 */ /* 0x000ea20000100a00 */
        /* <DEDUP_REMOVED lines=22> */
[----:B--2---:R-:W-:-:S13]  /*4970*/  ISETP.GE.AND P3, PT, R62, R103, PT ;  /* 0x000000673e00720c */ /* 0x004fda0003f66270 */
[----:B------:R0:W5:Y:S04]  /*4980*/  @!P3 LDG.E.128 R40, desc[UR60][R56.64] ;  /* 0x0000003c3828b981 */ /* 0x000168000c1e1d00 */
[----:B------:R0:W5:Y:S01]  /*4990*/  @!P3 LDG.E.128 R52, desc[UR60][R58.64] ;  /* 0x0000003c3a34b981 */ /* 0x000162000c1e1d00 */
[----:B------:R-:W-:-:S13]  /*49a0*/  ISETP.GE.AND P3, PT, R0, R103, PT ;  /* 0x000000670000720c */ /* 0x000fda0003f66270 */
[----:B------:R0:W5:Y:S04]  /*49b0*/  @!P3 LDG.E.128 R36, desc[UR60][R56.64+0x20] ;  /* 0x0000203c3824b981 */ /* 0x000168000c1e1d00 */
[----:B------:R0:W5:Y:S01]  /*49c0*/  @!P3 LDG.E.128 R48, desc[UR60][R58.64+0x20] ;  /* 0x0000203c3a30b981 */ /* 0x000162000c1e1d00 */
[----:B------:R-:W-:-:S13]  /*49d0*/  ISETP.GE.AND P3, PT, R4, R103, PT ;  /* 0x000000670400720c */ /* 0x000fda0003f66270 */
[----:B------:R0:W5:Y:S04]  /*49e0*/  @!P3 LDG.E.128 R32, desc[UR60][R56.64+0x40] ;  /* 0x0000403c3820b981 */ /* 0x000168000c1e1d00 */
[----:B------:R0:W5:Y:S02]  /*49f0*/  @!P3 LDG.E.128 R44, desc[UR60][R58.64+0x40] ;  /* 0x0000403c3a2cb981 */ /* 0x000164000c1e1d00 */
.L_x_2352:
[----:B------:R-:W-:Y:S05]  /*4a00*/  BSYNC B1 ;  /* 0x0000000000017941 */ /* 0x000fea0003800000 */
.L_x_2351:
[----:B------:R-:W2:Y:S01]  /*4a10*/  LDL R21, [R1+0x2c] ;  /* 0x00002c0001157983 */ /* 0x000ea20000100800 */
[----:B0----5:R-:W-:Y:S02]  /*4a20*/  IMAD.MOV.U32 R56, RZ, RZ, R35 ;  /* 0x000000ffff387224 */ /* 0x021fe400078e0023 */
[----:B------:R-:W-:Y:S02]  /*4a30*/  IMAD.MOV.U32 R57, RZ, RZ, R32 ;  /* 0x000000ffff397224 */ /* 0x000fe400078e0020 */
[----:B------:R-:W-:-:S05]  /*4a40*/  IMAD.MOV.U32 R58, RZ, RZ, R39 ;  /* 0x000000ffff3a7224 */ /* 0x000fca00078e0027 */
[----:B------:R-:W-:Y:S01]  /*4a50*/  PRMT R124, R58, 0x7610, R124 ;  /* 0x000076103a7c7816 */ /* 0x000fe2000000007c */
[----:B------:R-:W-:Y:S01]  /*4a60*/  IMAD.MOV.U32 R58, RZ, RZ, R43 ;  /* 0x000000ffff3a7224 */ /* 0x000fe200078e002b */
[----:B--2---:R-:W-:Y:S01]  /*4a70*/  R2UR UR4, R21 ;  /* 0x00000000150472ca */ /* 0x004fe200000e0000 */
[----:B------:R-:W-:-:S05]  /*4a80*/  IMAD.MOV.U32 R21, RZ, RZ, R34 ;  /* 0x000000ffff157224 */ /* 0x000fca00078e0022 */
[----:B------:R-:W-:Y:S01]  /*4a90*/  PRMT R115, R21, 0x5410, R56 ;  /* 0x0000541015737816 */ /* 0x000fe20000000038 */
[----:B------:R-:W-:Y:S02]  /*4aa0*/  IMAD.MOV.U32 R21, RZ, RZ, R33 ;  /* 0x000000ffff157224 */ /* 0x000fe400078e0021 */
[----:B------:R-:W-:-:S03]  /*4ab0*/  IMAD.MOV.U32 R56, RZ, RZ, R38 ;  /* 0x000000ffff387224 */ /* 0x000fc600078e0026 */
[----:B------:R-:W-:Y:S01]  /*4ac0*/  PRMT R119, R57, 0x5410, R21 ;  /* 0x0000541039777816 */ /* 0x000fe20000000015 */
[----:B------:R-:W-:Y:S01]  /*4ad0*/  IMAD.MOV.U32 R21, RZ, RZ, R36 ;  /* 0x000000ffff157224 */ /* 0x000fe200078e0024 */
[----:B------:R-:W-:Y:S01]  /*4ae0*/  PRMT R122, R56, 0x7610, R122 ;  /* 0x00007610387a7816 */ /* 0x000fe2000000007a */
[----:B------:R-:W-:Y:S01]  /*4af0*/  IMAD.MOV.U32 R56, RZ, RZ, R37 ;  /* 0x000000ffff387224 */ /* 0x000fe200078e0025 */
[----:B------:R-:W-:Y:S01]  /*4b00*/  UISETP.NE.AND UP0, UPT, UR4, 0x3, UPT ;  /* 0x000000030400788c */ /* 0x000fe2000bf05270 */
[----:B------:R-:W-:Y:S01]  /*4b10*/  IMAD.MOV.U32 R57, RZ, RZ, R42 ;  /* 0x000000ffff397224 */ /* 0x000fe200078e002a */
[----:B------:R-:W-:Y:S01]  /*4b20*/  PRMT R124, R124, 0x5410, R21 ;  /* 0x000054107c7c7816 */ /* 0x000fe20000000015 */
[----:B------:R-:W-:Y:S01]  /*4b30*/  IMAD.MOV.U32 R21, RZ, RZ, R40 ;  /* 0x000000ffff157224 */ /* 0x000fe200078e0028 */
[----:B------:R-:W-:Y:S01]  /*4b40*/  PRMT R125, R56, 0x7610, R125 ;  /* 0x00007610387d7816 */ /* 0x000fe2000000007d */
[----:B------:R-:W-:Y:S01]  /*4b50*/  IMAD.MOV.U32 R56, RZ, RZ, R41 ;  /* 0x000000ffff387224 */ /* 0x000fe200078e0029 */
[----:B------:R-:W-:-:S02]  /*4b60*/  PLOP3.LUT P3, PT, PT, PT, UP0, 0x80, 0x0 ;  /* 0x000000000000781c */ /* 0x000fc40003f6f008 */
[----:B------:R-:W-:Y:S01]  /*4b70*/  PRMT R114, R58, 0x5410, R57 ;  /* 0x000054103a727816 */ /* 0x000fe20000000039 */
[----:B------:R-:W-:Y:S01]  /*4b80*/  IMAD.MOV.U32 R57, RZ, RZ, R46 ;  /* 0x000000ffff397224 */ /* 0x000fe200078e002e */
[----:B------:R-:W-:Y:S01]  /*4b90*/  PRMT R113, R56, 0x5410, R21 ;  /* 0x0000541038717816 */ /* 0x000fe20000000015 */
[----:B------:R-:W-:Y:S02]  /*4ba0*/  IMAD.MOV.U32 R56, RZ, RZ, R50 ;  /* 0x000000ffff387224 */ /* 0x000fe400078e0032 */
        /* <DEDUP_REMOVED lines=17> */
[----:B------:R-:W-:Y:S02]  /*4cc0*/  PRMT R121, R58, 0x5410, R57 ;  /* 0x000054103a797816 */ /* 0x000fe40000000039 */
[----:B------:R-:W-:Y:S02]  /*4cd0*/  PRMT R118, R56, 0x7610, R118 ;  /* 0x0000761038767816 */ /* 0x000fe40000000076 */
[----:B------:R-:W-:Y:S01]  /*4ce0*/  PRMT R116, R116, 0x5410, R21 ;  /* 0x0000541074747816 */ /* 0x000fe20000000015 */
[----:B------:R-:W-:Y:S06]  /*4cf0*/  @!P3 BRA `(.L_x_2353) ;  /* 0x000000000004b947 */ /* 0x000fec0003800000 */
[----:B------:R-:W-:Y:S01]  /*4d00*/  BPT.TRAP 0x1 ;  /* 0x000000040000795c */ /* 0x000fe20000300000 */
.L_x_2353:
[----:B------:R-:W2:Y:S01]  /*4d10*/  LDL R56, [R1+0x10] ;  /* 0x0000100001387983 */ /* 0x000ea20000100800 */
[----:B------:R-:W-:Y:S01]  /*4d20*/  IMAD R21, R144, 0x8, R22 ;  /* 0x0000000890157824 */ /* 0x000fe200078e0216 */
[----:B------:R-:W-:Y:S01]  /*4d30*/  BSSY B1, `(.L_x_2354) ;  /* 0x0000004000017945 */ /* 0x000fe20003800000 */
[----:B--2---:R-:W-:-:S04]  /*4d40*/  SHF.L.U32 R87, R56, 0x1f, RZ ;  /* 0x0000001f38577819 */ /* 0x004fc800000006ff */
[----:B------:R-:W0:Y:S02]  /*4d50*/  SYNCS.PHASECHK.TRANS64.TRYWAIT P5, [R21+URZ+0x31c90], R87 ;  /* 0x031c9057150075a7 */ /* 0x000e2400080a017f */
[----:B0-----:R-:W-:Y:S05]  /*4d60*/  @!P5 BRA `(.L_x_2355) ;  /* 0x000001e80080d947 */ /* 0x001fea0003800000 */
.L_x_2624:
[----:B------:R-:W-:Y:S05]  /*4d70*/  BSYNC B1 ;  /* 0x0000000000017941 */ /* 0x000fea0003800000 */
.L_x_2354:
        /* <DEDUP_REMOVED lines=16> */
[----:B------:R-:W4:Y:S04]  /*4e80*/  LDL R59, [R1+0x24] ;  /* 0x00002400013b7983 */ /* 0x000f280000100800 */
[----:B------:R-:W5:Y:S01]  /*4e90*/  LDL.64 R128, [R1+0x8] ;  /* 0x0000080001807983 */ /* 0x000f620000100a00 */
        /* <DEDUP_REMOVED lines=8> */
[----:B------:R-:W-:Y:S01]  /*4f20*/  SHF.R.S32.HI R57, RZ, 0x2, R57 ;  /* 0x00000002ff397819 */ /* 0x000fe20000011439 */
        /* <DEDUP_REMOVED lines=11> */
[----:B-----5:R-:W-:-:S13]  /*4fe0*/  ISETP.GE.AND P4, PT, R128, R103, PT ;  /* 0x000000678000720c */ /* 0x020fda0003f86270 */
[----:B------:R-:W-:Y:S05]  /*4ff0*/  @P4 BRA `(.L_x_2359) ;  /* 0x0000000400744947 */ /* 0x000fea0003800000 */
[--C-:B------:R-:W-:Y:S02]  /*5000*/  SHF.R.U64 R40, R40, 0x10, R41.reuse ;  /* 0x0000001028287819 */ /* 0x100fe40000001229 */
        /* <DEDUP_REMOVED lines=10> */
[----:B-1----:R-:W-:Y:S01]  /*50b0*/  IMAD.U32 R118, R61, 0x10000, RZ ;  /* 0x000100003d767824 */ /* 0x002fe200078e00ff */
[----:B------:R-:W-:Y:S01]  /*50c0*/  SHF.R.U32.HI R43, RZ, 0x10, R43 ;  /* 0x00000010ff2b7819 */ /* 0x000fe2000001162b */
[----:B------:R-:W-:Y:S01]  /*50d0*/  IMAD.U32 R113, R41, 0x10000, RZ ;  /* 0x0001000029717824 */ /* 0x000fe200078e00ff */
[----:B------:R-:W-:Y:S01]  /*50e0*/  PRMT R55, R117, 0x5410, R55 ;  /* 0x0000541075377816 */ /* 0x000fe20000000037 */
[----:B------:R-:W-:Y:S01]  /*50f0*/  IMAD.U32 R117, R42, 0x10000, RZ ;  /* 0x000100002a757824 */ /* 0x000fe200078e00ff */
[----:B------:R-:W-:-:S02]  /*5100*/  PRMT R43, R114, 0x5410, R43 ;  /* 0x00005410722b7816 */ /* 0x000fc4000000002b */
[----:B------:R-:W-:Y:S01]  /*5110*/  PRMT R52, R116, 0x5432, R52 ;  /* 0x0000543274347816 */ /* 0x000fe20000000034 */
[----:B------:R-:W-:Y:S01]  /*5120*/  FMUL.FTZ R114, R118, R117 ;  /* 0x0000007576727220 */ /* 0x000fe20000410000 */
[----:B------:R-:W-:Y:S01]  /*5130*/  PRMT R53, R116, 0x5410, R53 ;  /* 0x0000541074357816 */ /* 0x000fe20000000035 */
[----:B--2---:R-:W-:Y:S01]  /*5140*/  IMAD.U32 R116, R57, 0x10000, RZ ;  /* 0x0001000039747824 */ /* 0x004fe200078e00ff */
        /* <DEDUP_REMOVED lines=72> */
.L_x_2359:
[----:B------:R-:W-:Y:S05]  /*55d0*/  BSYNC B2 ;  /* 0x0000000000027941 */ /* 0x000fea0003800000 */
.L_x_2358:
        /* <DEDUP_REMOVED lines=12> */
.L_x_2357:
[----:B------:R-:W-:Y:S05]  /*56a0*/  BSYNC B1 ;  /* 0x0000000000017941 */ /* 0x000fea0003800000 */
.L_x_2356:
        /* <DEDUP_REMOVED lines=11> */
[----:B------:R-:W-:Y:S01]  /*5760*/  SHF.R.S32.HI R40, RZ, 0x1f, R41 ;  /* 0x0000001fff287819 */ /* 0x000fe20000011429 */
[----:B------:R-:W-:-:S03]  /*5770*/  IMAD.SHL.U32 R58, R41, 0x8, RZ ;  /* 0x00000008293a7824 */ /* 0x000fc600078e00ff */
[----:B------:R-:W-:-:S04]  /*5780*/  LEA.HI R40, R40, R41, RZ, 0x2 ;  /* 0x0000002928287211 */ /* 0x000fc800078f10ff */
[----:B------:R-:W-:Y:S02]  /*5790*/  SHF.R.S32.HI R41, RZ, 0x2, R40 ;  /* 0x00000002ff297819 */ /* 0x000fe40000011428 */
[----:B------:R-:W-:-:S04]  /*57a0*/  IADD3 R56, P4, P5, R26, R92, R11 ;  /* 0x0000005c1a387210 */ /* 0x000fc80007d9e00b */
[----:B------:R-:W-:Y:S02]  /*57b0*/  IADD3.X R57, R3, R107, R97, P4, P5 ;  /* 0x0000006b03397210 */ /* 0x000fe400027ea461 */
[----:B------:R-:W-:Y:S01]  /*57c0*/  ISETP.GE.AND P4, PT, R0, R103, PT ;  /* 0x000000670000720c */ /* 0x000fe20003f86270 */
[----:B------:R-:W-:Y:S01]  /*57d0*/  BSSY B2, `(.L_x_2362) ;  /* 0x0000066000027945 */ /* 0x000fe20003800000 */
[----:B---3--:R-:W-:-:S04]  /*57e0*/  LOP3.LUT R40, R52, 0x18, R58, 0xf8, !PT ;  /* 0x0000001834287812 */ /* 0x008fc800078ef83a */
[----:B--2---:R-:W-:Y:S01]  /*57f0*/  LOP3.LUT R40, R40, R42, RZ, 0x3c, !PT ;  /* 0x0000002a28287212 */ /* 0x004fe200078e3cff */
[----:B----4-:R-:W-:-:S04]  /*5800*/  IMAD R41, R41, 0x1200, R43 ;  /* 0x0000120029297824 */ /* 0x010fc800078e022b */
[----:B------:R-:W-:Y:S02]  /*5810*/  IMAD.IADD R41, R41, 0x1, R40 ;  /* 0x0000000129297824 */ /* 0x000fe400078e0228 */
[C---:B------:R-:W-:Y:S02]  /*5820*/  IMAD R43, R144.reuse, 0x3600, R100 ;  /* 0x00003600902b7824 */ /* 0x040fe400078e0264 */
        /* <DEDUP_REMOVED lines=9> */
[--C-:B------:R-:W-:Y:S02]  /*58c0*/  SHF.R.U64 R36, R38, 0x10, R39.reuse ;  /* 0x0000001026247819 */ /* 0x100fe40000001227 */
[----:B------:R-:W-:Y:S02]  /*58d0*/  SHF.R.U32.HI R61, RZ, 0x10, R39 ;  /* 0x00000010ff3d7819 */ /* 0x000fe40000011627 */
[----:B------:R-:W-:Y:S02]  /*58e0*/  SHF.R.U32.HI R39, RZ, 0x10, R49 ;  /* 0x00000010ff277819 */ /* 0x000fe40000011631 */
[----:B------:R-:W-:-:S02]  /*58f0*/  PRMT R38, R125, 0x5410, R37 ;  /* 0x000054107d267816 */ /* 0x000fc40000000025 */
[----:B------:R-:W-:Y:S01]  /*5900*/  PRMT R37, R126, 0x5410, R39 ;  /* 0x000054107e257816 */ /* 0x000fe20000000027 */
[----:B-1----:R-:W-:Y:S01]  /*5910*/  IMAD.U32 R39, R41, 0x10000, RZ ;  /* 0x0001000029277824 */ /* 0x002fe200078e00ff */
[----:B------:R-:W-:Y:S01]  /*5920*/  PRMT R61, R124, 0x5410, R61 ;  /* 0x000054107c3d7816 */ /* 0x000fe2000000003d */
[C---:B------:R-:W-:Y:S01]  /*5930*/  IMAD.U32 R59, R38.reuse, 0x10000, RZ ;  /* 0x00010000263b7824 */ /* 0x040fe200078e00ff */
[----:B------:R-:W-:Y:S01]  /*5940*/  LOP3.LUT R38, R38, 0xffff0000, RZ, 0xc0, !PT ;  /* 0xffff000026267812 */ /* 0x000fe200078ec0ff */
[----:B------:R-:W-:Y:S01]  /*5950*/  IMAD.U32 R62, R37, 0x10000, RZ ;  /* 0x00010000253e7824 */ /* 0x000fe200078e00ff */
[----:B------:R-:W-:Y:S01]  /*5960*/  SHF.R.U64 R48, R48, 0x10, R49 ;  /* 0x0000001030307819 */ /* 0x000fe20000001231 */
[----:B------:R-:W-:Y:S01]  /*5970*/  IMAD.U32 R49, R43, 0x10000, RZ ;  /* 0x000100002b317824 */ /* 0x000fe200078e00ff */
[----:B------:R-:W-:Y:S01]  /*5980*/  PRMT R60, R124, 0x5432, R60 ;  /* 0x000054327c3c7816 */ /* 0x000fe2000000003c */
[C---:B------:R-:W-:Y:S01]  /*5990*/  FMUL.FTZ R112, R63.reuse, R62 ;  /* 0x0000003e3f707220 */ /* 0x040fe20000410000 */
[----:B------:R-:W-:Y:S01]  /*59a0*/  FMUL.FTZ R63, R63, R59 ;  /* 0x0000003b3f3f7220 */ /* 0x000fe20000410000 */
[----:B------:R-:W-:-:S02]  /*59b0*/  PRMT R48, R123, 0x5432, R48 ;  /* 0x000054327b307816 */ /* 0x000fc40000000030 */
[C---:B------:R-:W-:Y:S01]  /*59c0*/  FFMA.FTZ R59, R39.reuse, R59, -R112 ;  /* 0x0000003b273b7223 */ /* 0x040fe20000010870 */
[----:B------:R-:W-:Y:S01]  /*59d0*/  FFMA.FTZ R39, R39, R62, R63 ;  /* 0x0000003e27277223 */ /* 0x000fe2000001003f */
[----:B------:R-:W-:Y:S02]  /*59e0*/  LOP3.LUT R62, R37, 0xffff0000, RZ, 0xc0, !PT ;  /* 0xffff0000253e7812 */ /* 0x000fe400078ec0ff */
[----:B------:R-:W-:Y:S02]  /*59f0*/  LOP3.LUT R63, R53, 0xffff0000, RZ, 0xc0, !PT ;  /* 0xffff0000353f7812 */ /* 0x000fe400078ec0ff */
[----:B------:R-:W-:Y:S02]  /*5a00*/  LOP3.LUT R37, R41, 0xffff0000, RZ, 0xc0, !PT ;  /* 0xffff000029257812 */ /* 0x000fe400078ec0ff */
[----:B------:R-:W-:Y:S01]  /*5a10*/  SHF.R.U64 R50, R50, 0x10, R51 ;  /* 0x0000001032327819 */ /* 0x000fe20000001233 */
[C---:B------:R-:W-:Y:S01]  /*5a20*/  FMUL.FTZ R53, R63.reuse, R62 ;  /* 0x0000003e3f357220 */ /* 0x040fe20000410000 */
[-C--:B------:R-:W-:Y:S01]  /*5a30*/  FMUL.FTZ R41, R63, R38.reuse ;  /* 0x000000263f297220 */ /* 0x080fe20000410000 */
[C---:B------:R-:W-:Y:S01]  /*5a40*/  IMAD.U32 R63, R55.reuse, 0x10000, RZ ;  /* 0x00010000373f7824 */ /* 0x040fe200078e00ff */
[----:B------:R-:W-:Y:S01]  /*5a50*/  LOP3.LUT R55, R55, 0xffff0000, RZ, 0xc0, !PT ;  /* 0xffff000037377812 */ /* 0x000fe200078ec0ff */
[C---:B------:R-:W-:Y:S01]  /*5a60*/  FFMA.FTZ R38, R37.reuse, R38, -R53 ;  /* 0x0000002625267223 */ /* 0x040fe20000010835 */
[----:B------:R-:W-:Y:S01]  /*5a70*/  FFMA.FTZ R37, R37, R62, R41 ;  /* 0x0000003e25257223 */ /* 0x000fe20000010029 */
[----:B------:R-:W-:Y:S01]  /*5a80*/  SHF.R.U32.HI R41, RZ, 0x10, R51 ;  /* 0x00000010ff297819 */ /* 0x000fe20000011633 */
[----:B------:R-:W-:Y:S01]  /*5a90*/  IMAD.U32 R53, R61, 0x10000, RZ ;  /* 0x000100003d357824 */ /* 0x000fe200078e00ff */
[----:B------:R-:W-:-:S02]  /*5aa0*/  PRMT R50, R122, 0x5432, R50 ;  /* 0x000054327a327816 */ /* 0x000fc40000000032 */
[----:B------:R-:W-:Y:S02]  /*5ab0*/  PRMT R41, R123, 0x5410, R41 ;  /* 0x000054107b297816 */ /* 0x000fe40000000029 */
[----:B------:R-:W-:Y:S02]  /*5ac0*/  PRMT R36, R122, 0x5410, R36 ;  /* 0x000054107a247816 */ /* 0x000fe40000000024 */
[----:B------:R-:W-:Y:S01]  /*5ad0*/  F2FP.BF16.F32.PACK_AB R38, R38, R59 ;  /* 0x0000003b2626723e */ /* 0x000fe200000010ff */
[----:B------:R-:W-:-:S04]  /*5ae0*/  IMAD.U32 R62, R41, 0x10000, RZ ;  /* 0x00010000293e7824 */ /* 0x000fc800078e00ff */
[C---:B------:R-:W-:Y:S01]  /*5af0*/  FMUL.FTZ R112, R63.reuse, R62 ;  /* 0x0000003e3f707220 */ /* 0x040fe20000410000 */
[----:B------:R-:W-:-:S03]  /*5b00*/  FMUL.FTZ R63, R63, R53 ;  /* 0x000000353f3f7220 */ /* 0x000fc60000410000 */
[C---:B------:R-:W-:Y:S01]  /*5b10*/  FFMA.FTZ R53, R49.reuse, R53, -R112 ;  /* 0x0000003531357223 */ /* 0x040fe20000010870 */
[----:B------:R-:W-:Y:S01]  /*5b20*/  FFMA.FTZ R49, R49, R62, R63 ;  /* 0x0000003e31317223 */ /* 0x000fe2000001003f */
[----:B------:R-:W-:Y:S01]  /*5b30*/  LOP3.LUT R62, R61, 0xffff0000, RZ, 0xc0, !PT ;  /* 0xffff00003d3e7812 */ /* 0x000fe200078ec0ff */
[C---:B------:R-:W-:Y:S01]  /*5b40*/  IMAD.U32 R63, R60.reuse, 0x10000, RZ ;  /* 0x000100003c3f7824 */ /* 0x040fe200078e00ff */
[----:B------:R-:W-:Y:S02]  /*5b50*/  LOP3.LUT R61, R41, 0xffff0000, RZ, 0xc0, !PT ;  /* 0xffff0000293d7812 */ /* 0x000fe400078ec0ff */
[----:B------:R-:W-:Y:S02]  /*5b60*/  LOP3.LUT R41, R43, 0xffff0000, RZ, 0xc0, !PT ;  /* 0xffff00002b297812 */ /* 0x000fe400078ec0ff */
[----:B------:R-:W-:Y:S01]  /*5b70*/  LOP3.LUT R60, R60, 0xffff0000, RZ, 0xc0, !PT ;  /* 0xffff00003c3c7812 */ /* 0x000fe200078ec0ff */
        /* <DEDUP_REMOVED lines=13> */
[----:B------:R-:W-:Y:S01]  /*5c50*/  FMUL.FTZ R52, R52, R60 ;  /* 0x0000003c34347220 */ /* 0x000fe20000410000 */
[C---:B------:R-:W-:Y:S01]  /*5c60*/  FFMA.FTZ R112, R55.reuse, R63, -R112 ;  /* 0x0000003f37707223 */ /* 0x040fe20000010870 */
[----:B------:R-:W-:Y:S01]  /*5c70*/  FFMA.FTZ R62, R55, R61, R62 ;  /* 0x0000003d373e7223 */ /* 0x000fe2000001003e */
[----:B------:R-:W-:-:S02]  /*5c80*/  IMAD.U32 R61, R54, 0x10000, RZ ;  /* 0x00010000363d7824 */ /* 0x000fc400078e00ff */
[----:B------:R-:W-:Y:S01]  /*5c90*/  FFMA.FTZ R52, R40, R48, R52 ;  /* 0x0000003028347223 */ /* 0x000fe20000010034 */
[----:B------:R-:W-:Y:S02]  /*5ca0*/  IMAD.U32 R48, R50, 0x10000, RZ ;  /* 0x0001000032307824 */ /* 0x000fe400078e00ff */
[----:B------:R-:W-:Y:S01]  /*5cb0*/  FFMA.FTZ R51, R40, R60, -R51 ;  /* 0x0000003c28337223 */ /* 0x000fe20000010833 */
[----:B------:R-:W-:Y:S01]  /*5cc0*/  IMAD.U32 R55, R36, 0x10000, RZ ;  /* 0x0001000024377824 */ /* 0x000fe200078e00ff */
[----:B------:R-:W-:Y:S01]  /*5cd0*/  LOP3.LUT R54, R54, 0xffff0000, RZ, 0xc0, !PT ;  /* 0xffff000036367812 */ /* 0x000fe200078ec0ff */
[C---:B------:R-:W-:Y:S01]  /*5ce0*/  FMUL.FTZ R60, R61.reuse, R48 ;  /* 0x000000303d3c7220 */ /* 0x040fe20000410000 */
[----:B------:R-:W-:Y:S02]  /*5cf0*/  IMAD.U32 R40, R42, 0x10000, RZ ;  /* 0x000100002a287824 */ /* 0x000fe400078e00ff */
[----:B------:R-:W-:Y:S01]  /*5d00*/  FMUL.FTZ R61, R61, R55 ;  /* 0x000000373d3d7220 */ /* 0x000fe20000410000 */
[----:B------:R-:W-:-:S02]  /*5d10*/  LOP3.LUT R50, R50, 0xffff0000, RZ, 0xc0, !PT ;  /* 0xffff000032327812 */ /* 0x000fc400078ec0ff */
[----:B------:R-:W-:Y:S01]  /*5d20*/  LOP3.LUT R36, R36, 0xffff0000, RZ, 0xc0, !PT ;  /* 0xffff000024247812 */ /* 0x000fe200078ec0ff */
[C---:B------:R-:W-:Y:S01]  /*5d30*/  FFMA.FTZ R60, R40.reuse, R55, -R60 ;  /* 0x00000037283c7223 */ /* 0x040fe2000001083c */
[----:B------:R-:W-:Y:S01]  /*5d40*/  FFMA.FTZ R61, R40, R48, R61 ;  /* 0x00000030283d7223 */ /* 0x000fe2000001003d */
[----:B------:R-:W-:Y:S01]  /*5d50*/  LOP3.LUT R42, R42, 0xffff0000, RZ, 0xc0, !PT ;  /* 0xffff00002a2a7812 */ /* 0x000fe200078ec0ff */
[C---:B------:R-:W-:Y:S01]  /*5d60*/  FMUL.FTZ R40, R54.reuse, R50 ;  /* 0x0000003236287220 */ /* 0x040fe20000410000 */
[-C--:B------:R-:W-:Y:S01]  /*5d70*/  FMUL.FTZ R54, R54, R36.reuse ;  /* 0x0000002436367220 */ /* 0x080fe20000410000 */
[----:B------:R-:W-:Y:S01]  /*5d80*/  F2FP.BF16.F32.PACK_AB R49, R41, R49 ;  /* 0x000000312931723e */ /* 0x000fe200000010ff */
[----:B------:R-:W-:Y:S02]  /*5d90*/  IMAD.MOV.U32 R41, RZ, RZ, R38 ;  /* 0x000000ffff297224 */ /* 0x000fe400078e0026 */
[C---:B------:R-:W-:Y:S01]  /*5da0*/  FFMA.FTZ R55, R42.reuse, R36, -R40 ;  /* 0x000000242a377223 */ /* 0x040fe20000010828 */
[----:B------:R-:W-:Y:S01]  /*5db0*/  FFMA.FTZ R54, R42, R50, R54 ;  /* 0x000000322a367223 */ /* 0x000fe20000010036 */
[----:B------:R-:W-:-:S02]  /*5dc0*/  F2FP.BF16.F32.PACK_AB R43, R43, R53 ;  /* 0x000000352b2b723e */ /* 0x000fc400000010ff */
[----:B------:R-:W-:Y:S02]  /*5dd0*/  F2FP.BF16.F32.PACK_AB R53, R37, R39 ;  /* 0x000000272535723e */ /* 0x000fe400000010ff */
[----:B------:R-:W-:Y:S01]  /*5de0*/  F2FP.BF16.F32.PACK_AB R42, R55, R60 ;  /* 0x0000003c372a723e */ /* 0x000fe200000010ff */
[----:B------:R-:W-:Y:S01]  /*5df0*/  IMAD.MOV.U32 R55, RZ, RZ, R49 ;  /* 0x000000ffff377224 */ /* 0x000fe200078e0031 */
[----:B------:R-:W-:Y:S02]  /*5e00*/  F2FP.BF16.F32.PACK_AB R40, R51, R112 ;  /* 0x000000703328723e */ /* 0x000fe400000010ff */
[----:B------:R-:W-:Y:S02]  /*5e10*/  F2FP.BF16.F32.PACK_AB R52, R52, R62 ;  /* 0x0000003e3434723e */ /* 0x000fe400000010ff */
[----:B------:R-:W-:-:S07]  /*5e20*/  F2FP.BF16.F32.PACK_AB R54, R54, R61 ;  /* 0x0000003d3636723e */ /* 0x000fce00000010ff */
.L_x_2363:
[----:B------:R-:W-:Y:S05]  /*5e30*/  BSYNC B2 ;  /* 0x0000000000027941 */ /* 0x000fea0003800000 */
.L_x_2362:
        /* <DEDUP_REMOVED lines=10> */
.L_x_2361:
[----:B------:R-:W-:Y:S05]  /*5ee0*/  BSYNC B1 ;  /* 0x0000000000017941 */ /* 0x000fea0003800000 */
.L_x_2360:
[----:B------:R-:W-:-:S13]  /*5ef0*/  ISETP.NE.AND P4, PT, R15, RZ, PT ;  /* 0x000000ff0f00720c */ /* 0x000fda0003f85270 */
[----:B------:R-:W-:Y:S05]  /*5f00*/  @!P4 BRA `(.L_x_2328) ;  /* 0x0000000800b8c947 */ /* 0x000fea0003800000 */
[----:B-1----:R-:W3:Y:S04]  /*5f10*/  LDL R36, [R1] ;  /* 0x0000000001247983 */ /* 0x002ee80000100800 */
        /* <DEDUP_REMOVED lines=46> */
[--C-:B------:R-:W-:Y:S01]  /*6200*/  SHF.R.U32.HI R52, RZ, 0x10, R35.reuse ;  /* 0x00000010ff347819 */ /* 0x100fe20000011623 */
[----:B------:R-:W-:Y:S01]  /*6210*/  FMUL.FTZ R62, R46, R54 ;  /* 0x000000362e3e7220 */ /* 0x000fe20000410000 */
[----:B------:R-:W-:Y:S01]  /*6220*/  PRMT R121, R121, 0x5410, R44 ;  /* 0x0000541079797816 */ /* 0x000fe2000000002c */
[----:B------:R-:W-:Y:S01]  /*6230*/  IMAD.U32 R44, R50, 0x10000, RZ ;  /* 0x00010000322c7824 */ /* 0x000fe200078e00ff */
[----:B------:R-:W-:Y:S01]  /*6240*/  SHF.R.U64 R34, R34, 0x10, R35 ;  /* 0x0000001022227819 */ /* 0x000fe20000001223 */
[----:B------:R-:W-:Y:S01]  /*6250*/  IMAD.U32 R35, R37, 0x10000, RZ ;  /* 0x0001000025237824 */ /* 0x000fe200078e00ff */
[----:B------:R-:W-:Y:S01]  /*6260*/  PRMT R33, R120, 0x5410, R33 ;  /* 0x0000541078217816 */ /* 0x000fe20000000021 */
[-C--:B------:R-:W-:Y:S01]  /*6270*/  FMUL.FTZ R46, R46, R44.reuse ;  /* 0x0000002c2e2e7220 */ /* 0x080fe20000410000 */
[----:B------:R-:W-:Y:S01]  /*6280*/  LOP3.LUT R53, R41, 0xffff0000, RZ, 0xc0, !PT ;  /* 0xffff000029357812 */ /* 0x000fe200078ec0ff */
[C---:B------:R-:W-:Y:S01]  /*6290*/  FFMA.FTZ R44, R35.reuse, R44, -R62 ;  /* 0x0000002c232c7223 */ /* 0x040fe2000001083e */
[----:B------:R-:W-:Y:S01]  /*62a0*/  PRMT R120, R120, 0x5432, R47 ;  /* 0x0000543278787816 */ /* 0x000fe2000000002f */
[----:B------:R-:W-:Y:S01]  /*62b0*/  FFMA.FTZ R35, R35, R54, R46 ;  /* 0x0000003623237223 */ /* 0x000fe2000001002e */
[----:B------:R-:W-:Y:S01]  /*62c0*/  LOP3.LUT R60, R60, 0xffff0000, RZ, 0xc0, !PT ;  /* 0xffff00003c3c7812 */ /* 0x000fe200078ec0ff */
[----:B------:R-:W-:Y:S01]  /*62d0*/  IMAD.U32 R41, R40, 0x10000, RZ ;  /* 0x0001000028297824 */ /* 0x000fe200078e00ff */
[----:B------:R-:W-:Y:S01]  /*62e0*/  PRMT R52, R115, 0x5432, R52 ;  /* 0x0000543273347816 */ /* 0x000fe20000000034 */
[----:B------:R-:W-:Y:S01]  /*62f0*/  IMAD.U32 R59, R120, 0x10000, RZ ;  /* 0x00010000783b7824 */ /* 0x000fe200078e00ff */
[----:B------:R-:W-:Y:S01]  /*6300*/  LOP3.LUT R50, R50, 0xffff0000, RZ, 0xc0, !PT ;  /* 0xffff000032327812 */ /* 0x000fe200078ec0ff */
[----:B------:R-:W-:Y:S01]  /*6310*/  FMUL.FTZ R62, R53, R60 ;  /* 0x0000003c353e7220 */ /* 0x000fe20000410000 */
[----:B------:R-:W-:Y:S01]  /*6320*/  LOP3.LUT R45, R37, 0xffff0000, RZ, 0xc0, !PT ;  /* 0xffff0000252d7812 */ /* 0x000fe200078ec0ff */
[----:B------:R-:W-:Y:S01]  /*6330*/  IMAD.U32 R61, R52, 0x10000, RZ ;  /* 0x00010000343d7824 */ /* 0x000fe200078e00ff */
[----:B------:R-:W-:Y:S01]  /*6340*/  PRMT R32, R119, 0x5410, R32 ;  /* 0x0000541077207816 */ /* 0x000fe20000000020 */
[-C--:B------:R-:W-:Y:S01]  /*6350*/  FMUL.FTZ R46, R53, R50.reuse ;  /* 0x00000032352e7220 */ /* 0x080fe20000410000 */
[C---:B------:R-:W-:Y:S01]  /*6360*/  FMUL.FTZ R53, R58.reuse, R59 ;  /* 0x0000003b3a357220 */ /* 0x040fe20000410000 */
[----:B------:R-:W-:Y:S01]  /*6370*/  FFMA.FTZ R47, R45, R50, -R62 ;  /* 0x000000322d2f7223 */ /* 0x000fe2000001083e */
[----:B------:R-:W-:Y:S01]  /*6380*/  LOP3.LUT R43, R43, 0xffff0000, RZ, 0xc0, !PT ;  /* 0xffff00002b2b7812 */ /* 0x000fe200078ec0ff */
[-C--:B------:R-:W-:Y:S01]  /*6390*/  FMUL.FTZ R58, R58, R61.reuse ;  /* 0x0000003d3a3a7220 */ /* 0x080fe20000410000 */
[----:B------:R-:W-:Y:S01]  /*63a0*/  LOP3.LUT R120, R120, 0xffff0000, RZ, 0xc0, !PT ;  /* 0xffff000078787812 */ /* 0x000fe200078ec0ff */
[----:B------:R-:W-:Y:S01]  /*63b0*/  FFMA.FTZ R46, R45, R60, R46 ;  /* 0x0000003c2d2e7223 */ /* 0x000fe2000001002e */
[----:B------:R-:W-:Y:S01]  /*63c0*/  LOP3.LUT R50, R52, 0xffff0000, RZ, 0xc0, !PT ;  /* 0xffff000034327812 */ /* 0x000fe200078ec0ff */
[----:B------:R-:W-:Y:S01]  /*63d0*/  FFMA.FTZ R45, R56, R61, -R53 ;  /* 0x0000003d382d7223 */ /* 0x000fe20000010835 */
[C---:B------:R-:W-:Y:S01]  /*63e0*/  IMAD.U32 R54, R121.reuse, 0x10000, RZ ;  /* 0x0001000079367824 */ /* 0x040fe200078e00ff */
[----:B------:R-:W-:Y:S01]  /*63f0*/  LOP3.LUT R40, R40, 0xffff0000, RZ, 0xc0, !PT ;  /* 0xffff000028287812 */ /* 0x000fe200078ec0ff */
[----:B------:R-:W-:Y:S01]  /*6400*/  FFMA.FTZ R56, R56, R59, R58 ;  /* 0x0000003b38387223 */ /* 0x000fe2000001003a */
[C---:B------:R-:W-:Y:S01]  /*6410*/  IMAD.U32 R52, R32.reuse, 0x10000, RZ ;  /* 0x0001000020347824 */ /* 0x040fe200078e00ff */
[----:B------:R-:W-:Y:S01]  /*6420*/  LOP3.LUT R121, R121, 0xffff0000, RZ, 0xc0, !PT ;  /* 0xffff000079797812 */ /* 0x000fe200078ec0ff */
[C---:B------:R-:W-:Y:S01]  /*6430*/  FMUL.FTZ R58, R43.reuse, R120 ;  /* 0x000000782b3a7220 */ /* 0x040fe20000410000 */
[----:B------:R-:W-:Y:S01]  /*6440*/  FMUL.FTZ R60, R43, R50 ;  /* 0x000000322b3c7220 */ /* 0x000fe20000410000 */
[----:B------:R-:W-:Y:S01]  /*6450*/  LOP3.LUT R43, R32, 0xffff0000, RZ, 0xc0, !PT ;  /* 0xffff0000202b7812 */ /* 0x000fe200078ec0ff */
[----:B------:R-:W-:-:S02]  /*6460*/  IMAD.U32 R37, R36, 0x10000, RZ ;  /* 0x0001000024257824 */ /* 0x000fc400078e00ff */
[C---:B------:R-:W-:Y:S01]  /*6470*/  FMUL.FTZ R32, R41.reuse, R54 ;  /* 0x0000003629207220 */ /* 0x040fe20000410000 */
[----:B------:R-:W-:Y:S01]  /*6480*/  LOP3.LUT R36, R36, 0xffff0000, RZ, 0xc0, !PT ;  /* 0xffff000024247812 */ /* 0x000fe200078ec0ff */
[-C--:B------:R-:W-:Y:S01]  /*6490*/  FMUL.FTZ R41, R41, R52.reuse ;  /* 0x0000003429297220 */ /* 0x080fe20000410000 */
[----:B------:R-:W-:Y:S01]  /*64a0*/  FMUL.FTZ R53, R40, R121 ;  /* 0x0000007928357220 */ /* 0x000fe20000410000 */
[----:B------:R-:W-:Y:S01]  /*64b0*/  PRMT R34, R115, 0x5410, R34 ;  /* 0x0000541073227816 */ /* 0x000fe20000000022 */
[C---:B------:R-:W-:Y:S01]  /*64c0*/  FFMA.FTZ R32, R37.reuse, R52, -R32 ;  /* 0x0000003425207223 */ /* 0x040fe20000010820 */
[----:B------:R-:W-:Y:S01]  /*64d0*/  FFMA.FTZ R37, R37, R54, R41 ;  /* 0x0000003625257223 */ /* 0x000fe20000010029 */
[----:B------:R-:W-:Y:S01]  /*64e0*/  LOP3.LUT R57, R38, 0xffff0000, RZ, 0xc0, !PT ;  /* 0xffff000026397812 */ /* 0x000fe200078ec0ff */
[-C--:B------:R-:W-:Y:S01]  /*64f0*/  FMUL.FTZ R59, R40, R43.reuse ;  /* 0x0000002b283b7220 */ /* 0x080fe20000410000 */
[----:B------:R-:W-:Y:S01]  /*6500*/  FFMA.FTZ R41, R36, R43, -R53 ;  /* 0x0000002b24297223 */ /* 0x000fe20000010835 */
[C---:B------:R-:W-:Y:S01]  /*6510*/  IMAD.U32 R38, R42.reuse, 0x10000, RZ ;  /* 0x000100002a267824 */ /* 0x040fe200078e00ff */
[----:B------:R-:W-:Y:S01]  /*6520*/  LOP3.LUT R42, R42, 0xffff0000, RZ, 0xc0, !PT ;  /* 0xffff00002a2a7812 */ /* 0x000fe200078ec0ff */
[C---:B------:R-:W-:Y:S01]  /*6530*/  IMAD.U32 R43, R33.reuse, 0x10000, RZ ;  /* 0x00010000212b7824 */ /* 0x040fe200078e00ff */
[----:B------:R-:W-:Y:S01]  /*6540*/  LOP3.LUT R33, R33, 0xffff0000, RZ, 0xc0, !PT ;  /* 0xffff000021217812 */ /* 0x000fe200078ec0ff */
[----:B------:R-:W-:Y:S01]  /*6550*/  IMAD.U32 R40, R34, 0x10000, RZ ;  /* 0x0001000022287824 */ /* 0x000fe200078e00ff */
[----:B------:R-:W-:Y:S01]  /*6560*/  LOP3.LUT R39, R39, 0xffff0000, RZ, 0xc0, !PT ;  /* 0xffff000027277812 */ /* 0x000fe200078ec0ff */
[----:B------:R-:W-:Y:S01]  /*6570*/  FMUL.FTZ R52, R38, R43 ;  /* 0x0000002b26347220 */ /* 0x000fe20000410000 */
[----:B------:R-:W-:Y:S01]  /*6580*/  LOP3.LUT R34, R34, 0xffff0000, RZ, 0xc0, !PT ;  /* 0xffff000022227812 */ /* 0x000fe200078ec0ff */
[----:B------:R-:W-:Y:S01]  /*6590*/  FMUL.FTZ R38, R38, R40 ;  /* 0x0000002826267220 */ /* 0x000fe20000410000 */
[C---:B------:R-:W-:Y:S01]  /*65a0*/  FMUL.FTZ R54, R42.reuse, R33 ;  /* 0x000000212a367220 */ /* 0x040fe20000410000 */
[C---:B------:R-:W-:Y:S01]  /*65b0*/  FFMA.FTZ R50, R39.reuse, R50, -R58 ;  /* 0x0000003227327223 */ /* 0x040fe2000001083a */
[----:B------:R-:W-:Y:S01]  /*65c0*/  FFMA.FTZ R39, R39, R120, R60 ;  /* 0x0000007827277223 */ /* 0x000fe2000001003c */
[C---:B------:R-:W-:Y:S01]  /*65d0*/  FFMA.FTZ R38, R55.reuse, R43, R38 ;  /* 0x0000002b37267223 */ /* 0x040fe20000010026 */
[----:B------:R-:W-:Y:S01]  /*65e0*/  FMUL.FTZ R42, R42, R34 ;  /* 0x000000222a2a7220 */ /* 0x000fe20000410000 */
[----:B------:R-:W-:Y:S01]  /*65f0*/  FFMA.FTZ R52, R55, R40, -R52 ;  /* 0x0000002837347223 */ /* 0x000fe20000010834 */
[C---:B------:R-:W-:Y:S01]  /*6600*/  FFMA.FTZ R43, R57.reuse, R34, -R54 ;  /* 0x00000022392b7223 */ /* 0x040fe20000010836 */
[----:B------:R-:W-:Y:S01]  /*6610*/  FFMA.FTZ R36, R36, R121, R59 ;  /* 0x0000007924247223 */ /* 0x000fe2000001003b */
[----:B------:R-:W-:Y:S01]  /*6620*/  FFMA.FTZ R33, R57, R33, R42 ;  /* 0x0000002139217223 */ /* 0x000fe2000001002a */
[----:B------:R-:W-:-:S02]  /*6630*/  F2FP.BF16.F32.PACK_AB R41, R41, R32 ;  /* 0x000000202929723e */ /* 0x000fc400000010ff */
[----:B------:R-:W-:Y:S02]  /*6640*/  F2FP.BF16.F32.PACK_AB R44, R47, R44 ;  /* 0x0000002c2f2c723e */ /* 0x000fe400000010ff */
[----:B------:R-:W-:Y:S02]  /*6650*/  F2FP.BF16.F32.PACK_AB R45, R50, R45 ;  /* 0x0000002d322d723e */ /* 0x000fe400000010ff */
[----:B------:R-:W-:Y:S02]  /*6660*/  F2FP.BF16.F32.PACK_AB R35, R46, R35 ;  /* 0x000000232e23723e */ /* 0x000fe400000010ff */
[----:B------:R-:W-:Y:S01]  /*6670*/  F2FP.BF16.F32.PACK_AB R56, R39, R56 ;  /* 0x000000382738723e */ /* 0x000fe200000010ff */
[----:B------:R-:W-:Y:S01]  /*6680*/  IMAD.MOV.U32 R39, RZ, RZ, R45 ;  /* 0x000000ffff277224 */ /* 0x000fe200078e002d */
[----:B------:R-:W-:Y:S02]  /*6690*/  F2FP.BF16.F32.PACK_AB R52, R43, R52 ;  /* 0x000000342b34723e */ /* 0x000fe400000010ff */
[----:B------:R-:W-:Y:S01]  /*66a0*/  F2FP.BF16.F32.PACK_AB R40, R36, R37 ;  /* 0x000000252428723e */ /* 0x000fe200000010ff */
[----:B------:R-:W-:Y:S01]  /*66b0*/  IMAD.MOV.U32 R36, RZ, RZ, R41 ;  /* 0x000000ffff247224 */ /* 0x000fe200078e0029 */
[----:B------:R-:W-:Y:S01]  /*66c0*/  F2FP.BF16.F32.PACK_AB R42, R33, R38 ;  /* 0x00000026212a723e */ /* 0x000fe200000010ff */
[----:B------:R-:W-:-:S02]  /*66d0*/  IMAD.MOV.U32 R37, RZ, RZ, R44 ;  /* 0x000000ffff257224 */ /* 0x000fc400078e002c */
[----:B------:R-:W-:Y:S02]  /*66e0*/  IMAD.MOV.U32 R41, RZ, RZ, R35 ;  /* 0x000000ffff297224 */ /* 0x000fe400078e0023 */
[----:B------:R-:W-:Y:S02]  /*66f0*/  IMAD.MOV.U32 R38, RZ, RZ, R52 ;  /* 0x000000ffff267224 */ /* 0x000fe400078e0034 */
[----:B------:R-:W-:-:S07]  /*6700*/  IMAD.MOV.U32 R43, RZ, RZ, R56 ;  /* 0x000000ffff2b7224 */ /* 0x000fce00078e0038 */
.L_x_2365:
[----:B------:R-:W-:Y:S05]  /*6710*/  BSYNC B1 ;  /* 0x0000000000017941 */ /* 0x000fea0003800000 */
.L_x_2364:
        /* <DEDUP_REMOVED lines=10> */
.L_x_2321:
[----:B------:R-:W2:Y:S02]  /*67c0*/  LDL R32, [R1+0x2c] ;  /* 0x00002c0001207983 */ /* 0x000ea40000100800 */
[----:B--2---:R-:W-:-:S13]  /*67d0*/  R2UR UR4, R32 ;  /* 0x00000000200472ca */ /* 0x004fda00000e0000 */
[----:B------:R-:W-:-:S06]  /*67e0*/  UISETP.NE.AND UP0, UPT, UR4, 0x3, UPT ;  /* 0x000000030400788c */ /* 0x000fcc000bf05270 */
[----:B------:R-:W-:-:S13]  /*67f0*/  PLOP3.LUT P3, PT, PT, PT, UP0, 0x80, 0x0 ;  /* 0x000000000000781c */ /* 0x000fda0003f6f008 */
[----:B------:R-:W-:Y:S05]  /*6800*/  @!P3 BRA `(.L_x_2366) ;  /* 0x000000000004b947 */ /* 0x000fea0003800000 */
[----:B------:R-:W-:Y:S01]  /*6810*/  BPT.TRAP 0x1 ;  /* 0x000000040000795c */ /* 0x000fe20000300000 */
.L_x_2366:
[----:B------:R-:W2:Y:S01]  /*6820*/  LDL R32, [R1+0x10] ;  /* 0x0000100001207983 */ /* 0x000ea20000100800 */
[----:B------:R-:W-:Y:S01]  /*6830*/  IMAD R21, R144, 0x8, R22 ;  /* 0x0000000890157824 */ /* 0x000fe200078e0216 */
[----:B------:R-:W-:Y:S01]  /*6840*/  BSSY B1, `(.L_x_2367) ;  /* 0x0000006000017945 */ /* 0x000fe20003800000 */
[----:B------:R-:W-:-:S05]  /*6850*/  IMAD R86, R16, -0x90, R2 ;  /* 0xffffff7010567824 */ /* 0x000fca00078e0202 */
[----:B------:R-:W-:Y:S02]  /*6860*/  VIMNMX R86, R86, 0x90, PT ;  /* 0x0000009056567848 */ /* 0x000fe40003fe0100 */
[----:B--2---:R-:W-:-:S04]  /*6870*/  SHF.L.U32 R87, R32, 0x1f, RZ ;  /* 0x0000001f20577819 */ /* 0x004fc800000006ff */
[----:B------:R-:W0:Y:S02]  /*6880*/  SYNCS.PHASECHK.TRANS64.TRYWAIT P4, [R21+URZ+0x31c90], R87 ;  /* 0x031c9057150075a7 */ /* 0x000e24000808017f */
[----:B0-----:R-:W-:Y:S05]  /*6890*/  @!P4 BRA `(.L_x_2368) ;  /* 0x000001cc00c8c947 */ /* 0x001fea0003800000 */
.L_x_2625:
[----:B------:R-:W-:Y:S05]  /*68a0*/  BSYNC B1 ;  /* 0x0000000000017941 */ /* 0x000fea0003800000 */
.L_x_2367:
        /* <DEDUP_REMOVED lines=20> */
.L_x_2328:
[----:B------:R-:W-:Y:S05]  /*69f0*/  BSYNC B0 ;  /* 0x0000000000007941 */ /* 0x000fea0003800000 */
.L_x_2320:
        /* <DEDUP_REMOVED lines=17> */
.L_x_2370:
[----:B------:R-:W-:Y:S05]  /*6b10*/  BSYNC B0 ;  /* 0x0000000000007941 */ /* 0x000fea0003800000 */
.L_x_2369:
[----:B------:R-:W2:Y:S01]  /*6b20*/  SYNCS.PHASECHK.TRANS64.TRYWAIT P3, [R21+URZ+0x31cb0], R87 ;  /* 0x031cb057150075a7 */ /* 0x000ea2000806017f */
[----:B------:R-:W-:Y:S04]  /*6b30*/  BSSY B0, `(.L_x_2371) ;  /* 0x0000002000007945 */ /* 0x000fe80003800000 */
[----:B--2---:R-:W-:Y:S05]  /*6b40*/  @!P3 BRA `(.L_x_2372) ;  /* 0x000001cc0030b947 */ /* 0x004fea0003800000 */
.L_x_2626:
[----:B------:R-:W-:Y:S05]  /*6b50*/  BSYNC B0 ;  /* 0x0000000000007941 */ /* 0x000fea0003800000 */
.L_x_2371:
[----:B------:R-:W-:Y:S01]  /*6b60*/  ISETP.GE.AND P3, PT, R156, R86, PT ;  /* 0x000000569c00720c */ /* 0x000fe20003f66270 */
[----:B------:R-:W-:-:S12]  /*6b70*/  BSSY B0, `(.L_x_2373) ;  /* 0x0000021000007945 */ /* 0x000fd80003800000 */
[----:B------:R-:W-:Y:S05]  /*6b80*/  @P3 BRA `(.L_x_2374) ;  /* 0x00000000007c3947 */ /* 0x000fea0003800000 */
[----:B------:R-:W3:Y:S01]  /*6b90*/  LDL.64 R38, [R1+0x8] ;  /* 0x0000080001267983 */ /* 0x000ee20000100a00 */
        /* <DEDUP_REMOVED lines=12> */
[----:B---3--:R-:W-:-:S13]  /*6c60*/  ISETP.GE.AND P3, PT, R38, UR4, PT ;  /* 0x0000000426007c0c */ /* 0x008fda000bf66270 */
        /* <DEDUP_REMOVED lines=17> */
.L_x_2374:
[----:B------:R-:W-:Y:S05]  /*6d80*/  BSYNC B0 ;  /* 0x0000000000007941 */ /* 0x000fea0003800000 */
.L_x_2373:
[----:B------:R-:W4:Y:S01]  /*6d90*/  LDL.LU R24, [R1+0x10] ;  /* 0x0000100001187983 */ /* 0x000f220000300800 */
[----:B0-2---:R-:W-:Y:S02]  /*6da0*/  @!P4 VIADD R21, R21, 0x31cc0 ;  /* 0x00031cc01515c836 */ /* 0x005fe40000000000 */
[----:B------:R-:W-:Y:S01]  /*6db0*/  VIADD R144, R144, 0x1 ;  /* 0x0000000190907836 */ /* 0x000fe20000000000 */
[----:B------:R-:W-:Y:S01]  /*6dc0*/  @!PT LDS RZ, [RZ] ;  /* 0x00000000fffff984 */ /* 0x000fe20000000800 */
[----:B------:R-:W-:Y:S01]  /*6dd0*/  @!PT LDS RZ, [RZ] ;  /* 0x00000000fffff984 */ /* 0x000fe20000000800 */
[----:B------:R-:W-:Y:S01]  /*6de0*/  @!PT LDS RZ, [RZ] ;  /* 0x00000000fffff984 */ /* 0x000fe20000000800 */
[----:B------:R-:W-:Y:S01]  /*6df0*/  @!PT LDS RZ, [RZ] ;  /* 0x00000000fffff984 */ /* 0x000fe20000000800 */
[----:B------:R0:W-:Y:S06]  /*6e00*/  MEMBAR.ALL.CTA ;  /* 0x0000000000007992 */ /* 0x0001ec0000008000 */
[----:B0-----:R-:W0:Y:S01]  /*6e10*/  FENCE.VIEW.ASYNC.S ;  /* 0x00000000000073c6 */ /* 0x001e220000000000 */
[----:B------:R-:W-:Y:S01]  /*6e20*/  @!P4 PRMT R21, RZ, 0x654, R21 ;  /* 0x00000654ff15c816 */ /* 0x000fe20000000015 */
[----:B0-----:R0:W-:Y:S01]  /*6e30*/  BAR.SYNC.DEFER_BLOCKING R108, 0x80 ;  /* 0x0002006c0000751d */ /* 0x0011e20000010000 */
[----:B------:R-:W-:-:S04]  /*6e40*/  ISETP.NE.AND P3, PT, R144, 0x2, PT ;  /* 0x000000029000780c */ /* 0x000fc80003f65270 */
[----:B------:R-:W-:Y:S01]  /*6e50*/  SEL R144, R144, RZ, P3 ;  /* 0x000000ff90907207 */ /* 0x000fe20001800000 */
[----:B------:R2:W-:Y:S02]  /*6e60*/  @!P4 SYNCS.ARRIVE.TRANS64.RED.A1T0 RZ, [R21+URZ], RZ ;  /* 0x000000ff15ffc9a7 */ /* 0x0005e4000810043f */
[----:B--2---:R-:W-:-:S04]  /*6e70*/  SEL R21, RZ, 0x1, P3 ;  /* 0x00000001ff157807 */ /* 0x004fc80001800000 */
[----:B----4-:R-:W-:-:S05]  /*6e80*/  LOP3.LUT R24, R24, R21, RZ, 0x3c, !PT ;  /* 0x0000001518187212 */ /* 0x010fca00078e3cff */
[----:B------:R0:W-:Y:S01]  /*6e90*/  STL [R1+0x10], R24 ;  /* 0x0000101801007387 */ /* 0x0001e20000100800 */
[----:B------:R-:W-:Y:S05]  /*6ea0*/  @P2 BRA `(.L_x_2375) ;  /* 0xffffffb800542947 */ /* 0x000fea000383ffff */
[----:B0-----:R-:W0:Y:S01]  /*6eb0*/  S2R R24, SR_TID.X ;  /* 0x0000000000187919 */ /* 0x001e220000002100 */
[----:B------:R-:W-:Y:S02]  /*6ec0*/  PLOP3.LUT P0, PT, PT, PT, PT, 0x8, 0x0 ;  /* 0x000000000000781c */ /* 0x000fe40003f0e170 */
[----:B0-----:R-:W-:-:S04]  /*6ed0*/  SHF.R.U32.HI R24, RZ, 0x7, R24 ;  /* 0x00000007ff187819 */ /* 0x001fc80000011618 */
[----:B------:R-:W-:-:S13]  /*6ee0*/  ISETP.NE.AND P5, PT, R24, 0x1, PT ;  /* 0x000000011800780c */ /* 0x000fda0003fa5270 */
[----:B------:R-:W-:Y:S06]  /*6ef0*/  @!P5 BAR.ARV 0x9, 0x100 ;  /* 0x024400000000db1d */ /* 0x000fec0000002000 */
.L_x_2315:
[----:B------:R-:W2:Y:S01]  /*6f00*/  LDL R4, [R1+0x58] ;  /* 0x0000580001047983 */ /* 0x000ea20000100800 */
[----:B------:R-:W0:Y:S01]  /*6f10*/  LDC R0, c[0x0][0x448] ;  /* 0x00011200ff007b82 */ /* 0x000e220000000800 */
        /* <DEDUP_REMOVED lines=20> */
[----:B------:R-:W-:Y:S01]  /*7060*/  CS2R R24, SRZ ;  /* 0x0000000000187805 */ /* 0x000fe2000001ff00 */
[----:B------:R-:W-:Y:S01]  /*7070*/  IMAD.MOV.U32 R76, RZ, RZ, RZ ;  /* 0x000000ffff4c7224 */ /* 0x000fe200078e00ff */
[----:B0-----:R-:W-:Y:S01]  /*7080*/  ISETP.NE.AND P1, PT, R0, 0x1, PT ;  /* 0x000000010000780c */ /* 0x001fe20003f25270 */
[----:B---3--:R-:W-:Y:S02]  /*7090*/  IMAD.MOV.U32 R37, RZ, RZ, RZ ;  /* 0x000000ffff257224 */ /* 0x008fe400078e00ff */
[----:B------:R-:W-:Y:S02]  /*70a0*/  IMAD.MOV.U32 R6, RZ, RZ, RZ ;  /* 0x000000ffff067224 */ /* 0x000fe400078e00ff */
[----:B------:R-:W-:-:S02]  /*70b0*/  IMAD.MOV.U32 R74, RZ, RZ, RZ ;  /* 0x000000ffff4a7224 */ /* 0x000fc400078e00ff */
[----:B------:R-:W-:-:S06]  /*70c0*/  IMAD.MOV.U32 R73, RZ, RZ, RZ ;  /* 0x000000ffff497224 */ /* 0x000fcc00078e00ff */
[----:B------:R-:W0:Y:S08]  /*70d0*/  @P1 LDC R3, c[0x0][0x44c] ;  /* 0x00011300ff031b82 */ /* 0x000e300000000800 */
[----:B------:R-:W3:Y:S01]  /*70e0*/  @P1 LDC R2, c[0x0][0x450] ;  /* 0x00011400ff021b82 */ /* 0x000ee20000000800 */
[----:B--2---:R-:W-:-:S04]  /*70f0*/  VIADD R0, R4, 0xbf ;  /* 0x000000bf04007836 */ /* 0x004fc80000000000 */
[----:B0-----:R-:W-:-:S05]  /*7100*/  @P1 IMAD.HI.U32 R3, R0, R3, RZ ;  /* 0x0000000300031227 */ /* 0x001fca00078e00ff */
[----:B---3--:R-:W-:Y:S02]  /*7110*/  @P1 SHF.R.U32.HI R0, RZ, R2, R3 ;  /* 0x00000002ff001219 */ /* 0x008fe40000011603 */
[----:B------:R-:W-:-:S03]  /*7120*/  PLOP3.LUT P1, PT, PT, PT, PT, 0x80, 0x0 ;  /* 0x000000000000781c */ /* 0x000fc60003f2f070 */
[----:B------:R-:W-:-:S04]  /*7130*/  IMAD.IADD R0, R109, 0x1, R0 ;  /* 0x000000016d007824 */ /* 0x000fc800078e0200 */
[----:B------:R-:W-:-:S05]  /*7140*/  IMAD.HI R0, R0, 0x38e38e39, RZ ;  /* 0x38e38e3900007827 */ /* 0x000fca00078e02ff */
[----:B------:R-:W-:-:S04]  /*7150*/  SHF.R.U32.HI R3, RZ, 0x1f, R0 ;  /* 0x0000001fff037819 */ /* 0x000fc80000011600 */
[----:B------:R-:W-:-:S04]  /*7160*/  LEA.HI.SX32 R3, R0, R3, 0x1b ;  /* 0x0000000300037211 */ /* 0x000fc800078fdaff */
[----:B------:R-:W-:Y:S02]  /*7170*/  VIMNMX R96, R110, R3, PT ;  /* 0x000000036e607248 */ /* 0x000fe40003fe0100 */
[----:B------:R-:W-:Y:S02]  /*7180*/  CS2R R2, SRZ ;  /* 0x0000000000027805 */ /* 0x000fe4000001ff00 */
[----:B------:R-:W-:Y:S01]  /*7190*/  ISETP.GE.AND P2, PT, R96, 0x1, PT ;  /* 0x000000016000780c */ /* 0x000fe20003f46270 */
[----:B------:R-:W-:-:S12]  /*71a0*/  @P0 BRA `(.L_x_2376) ;  /* 0x00000000000c0947 */ /* 0x000fd80003800000 */
[----:B------:R-:W0:Y:S01]  /*71b0*/  FENCE.VIEW.ASYNC.G ;  /* 0x00000000000073c6 */ /* 0x000e220000000100 */
[----:B------:R-:W-:Y:S05]  /*71c0*/  WARPSYNC.ALL ;  /* 0x0000000000007948 */ /* 0x000fea0003800000 */
[----:B0-----:R-:W-:Y:S06]  /*71d0*/  BAR.ARV 0xc, 0x200 ;  /* 0x0308000000007b1d */ /* 0x001fec0000002000 */
.L_x_2376:
[----:B------:R-:W-:Y:S02]  /*71e0*/  IMAD.MOV.U32 R72, RZ, RZ, RZ ;  /* 0x000000ffff487224 */ /* 0x000fe400078e00ff */
[----:B------:R-:W-:Y:S01]  /*71f0*/  IMAD.MOV.U32 R7, RZ, RZ, RZ ;  /* 0x000000ffff077224 */ /* 0x000fe200078e00ff */
[----:B------:R-:W-:Y:S06]  /*7200*/  @!P2 BRA `(.L_x_2377) ;  /* 0x0000012c0018a947 */ /* 0x000fec0003800000 */
[----:B------:R-:W-:-:S03]  /*7210*/  UMOV UR4, 0xffffffff ;  /* 0xffffffff00047882 */ /* 0x000fc60000000000 */
[----:B------:R-:W-:Y:S05]  /*7220*/  BRA.DIV UR4, `(.L_x_2378) ;  /* 0x000001c6048c7947 */ /* 0x000fea000b800000 */
[----:B------:R-:W0:Y:S02]  /*7230*/  S2R R0, SR_TID.X ;  /* 0x0000000000007919 */ /* 0x000e240000002100 */
[----:B0-----:R-:W-:-:S05]  /*7240*/  VIADD R2, R0, 0xffffff80 ;  /* 0xffffff8000027836 */ /* 0x001fca0000000000 */
[----:B------:R-:W-:-:S04]  /*7250*/  SHF.R.S32.HI R0, RZ, 0x1f, R2 ;  /* 0x0000001fff007819 */ /* 0x000fc80000011402 */
[----:B------:R-:W-:-:S04]  /*7260*/  LEA.HI R0, R0, R2, RZ, 0x7 ;  /* 0x0000000200007211 */ /* 0x000fc800078f38ff */
[----:B------:R-:W-:-:S06]  /*7270*/  SHF.R.S32.HI R0, RZ, 0x7, R0 ;  /* 0x00000007ff007819 */ /* 0x000fcc0000011400 */
[----:B------:R-:W0:Y:S04]  /*7280*/  SHFL.IDX PT, R0, R0, RZ, 0x1f ;  /* 0x00001fff00007589 */ /* 0x000e2800000e0000 */
[----:B0-----:R0:W-:Y:S02]  /*7290*/  STL [R1+0x28], R0 ;  /* 0x0000280001007387 */ /* 0x0011e40000100800 */
.L_x_2629:
[----:B------:R-:W0:Y:S01]  /*72a0*/  LDL R2, [R1+0x28] ;  /* 0x0000280001027983 */ /* 0x000e220000100800 */
[----:B------:R-:W-:Y:S01]  /*72b0*/  BSSY B6, `(.L_x_2379) ;  /* 0x000001f000067945 */ /* 0x000fe20003800000 */
[----:B0-----:R-:W-:-:S05]  /*72c0*/  IMAD.HI R0, R2, 0x55555556, RZ ;  /* 0x5555555602007827 */ /* 0x001fca00078e02ff */
[----:B------:R-:W-:-:S05]  /*72d0*/  LEA.HI R0, R0, R0, RZ, 0x1 ;  /* 0x0000000000007211 */ /* 0x000fca00078f08ff */
[----:B------:R-:W-:Y:S02]  /*72e0*/  IMAD R3, R0, -0x3, R2 ;  /* 0xfffffffd00037824 */ /* 0x000fe400078e0202 */
[----:B------:R-:W-:Y:S02]  /*72f0*/  VIADD R2, R22, 0x24300 ;  /* 0x0002430016027836 */ /* 0x000fe40000000000 */
[C---:B------:R-:W-:Y:S02]  /*7300*/  IMAD R0, R3.reuse, 0x1000, R22 ;  /* 0x0000100003007824 */ /* 0x040fe400078e0216 */
[----:B------:R-:W-:Y:S01]  /*7310*/  IMAD R3, R3, 0x800, R2 ;  /* 0x0000080003037824 */ /* 0x000fe200078e0202 */
[----:B------:R-:W-:Y:S01]  /*7320*/  LOP3.LUT P0, RZ, R2, 0x9f, RZ, 0xc0, !PT ;  /* 0x0000009f02ff7812 */ /* 0x000fe2000780c0ff */
[----:B------:R-:W-:-:S03]  /*7330*/  VIADD R0, R0, 0xda00 ;  /* 0x0000da0000007836 */ /* 0x000fc60000000000 */
[----:B------:R-:W-:Y:S02]  /*7340*/  SHF.R.U32.HI R3, RZ, 0x4, R3 ;  /* 0x00000004ff037819 */ /* 0x000fe40000011603 */
[----:B------:R-:W-:Y:S02]  /*7350*/  SHF.R.U32.HI R0, RZ, 0x4, R0 ;  /* 0x00000004ff007819 */ /* 0x000fe40000011600 */
[----:B------:R-:W-:Y:S02]  /*7360*/  LOP3.LUT R3, R3, 0x3fff, RZ, 0xc0, !PT ;  /* 0x00003fff03037812 */ /* 0x000fe400078ec0ff */
[----:B------:R-:W-:-:S03]  /*7370*/  LOP3.LUT R2, R0, 0x3fff, RZ, 0xc0, !PT ;  /* 0x00003fff00027812 */ /* 0x000fc600078ec0ff */
[----:B------:R0:W-:Y:S01]  /*7380*/  STL [R1+0x34], R3 ;  /* 0x0000340301007387 */ /* 0x0001e20000100800 */
[----:B------:R-:W-:Y:S05]  /*7390*/  @!P0 BRA `(.L_x_2380) ;  /* 0x0000000000408947 */ /* 0x000fea0003800000 */
[----:B------:R-:W-:Y:S01]  /*73a0*/  MOV R0, 0x0 ;  /* 0x0000000000007802 */ /* 0x000fe20000000f00 */
[----:B------:R-:W-:Y:S01]  /*73b0*/  ULDC.64 UR4, c[0x4][0xa8] ;  /* 0x01002a0000047ab9 */ /* 0x000fe20000000a00 */
[----:B------:R-:W-:Y:S01]  /*73c0*/  ULDC.64 UR6, c[0x4][0xb0] ;  /* 0x01002c0000067ab9 */ /* 0x000fe20000000a00 */
[----:B------:R-:W-:Y:S01]  /*73d0*/  IMAD.U32 R4, RZ, RZ, UR4 ;  /* 0x00000004ff047e24 */ /* 0x000fe2000f8e00ff */
[----:B--2---:R2:W3:Y:S01]  /*73e0*/  LDC.64 R14, c[0x4][R0] ;  /* 0x01000000000e7b82 */ /* 0x0044e20000000a00 */
        /* <DEDUP_REMOVED lines=8> */
[----:B--2---:R-:W-:-:S07]  /*7470*/  IMAD.MOV.U32 R13, RZ, RZ, RZ ;  /* 0x000000ffff0d7224 */ /* 0x004fce00078e00ff */
[----:B------:R-:W-:-:S07]  /*7480*/  LEPC R20, `(.L_x_2380) ;  /* 0x000000001014794e */ /* 0x000fce0000000000 */
[----:B01-3-5:R-:W-:Y:S05]  /*7490*/  CALL.ABS.NOINC R14 ;  /* 0x000000000e007343 */ /* 0x02bfea0003c00000 */
.L_x_2380:
[----:B------:R-:W-:Y:S05]  /*74a0*/  BSYNC B6 ;  /* 0x0000000000067941 */ /* 0x000fea0003800000 */
.L_x_2379:
[----:B------:R-:W-:Y:S02]  /*74b0*/  ULDC UR4, c[0x0][0x3f4] ;  /* 0x0000fd0000047ab9 */ /* 0x000fe40000000800 */
[----:B------:R-:W-:-:S13]  /*74c0*/  ISETP.LT.AND P0, PT, RZ, UR4, PT ;  /* 0x00000004ff007c0c */ /* 0x000fda000bf01270 */
[----:B------:R-:W-:Y:S05]  /*74d0*/  @P0 BRA `(.L_x_2381) ;  /* 0x0000000000400947 */ /* 0x000fea0003800000 */
[----:B------:R-:W3:Y:S02]  /*74e0*/  LDL R16, [R1+0x74] ;  /* 0x0000740001107983 */ /* 0x000ee40000100800 */
[----:B---3--:R-:W-:-:S04]  /*74f0*/  LEA.HI R0, R16, R16, RZ, 0x1 ;  /* 0x0000001010007211 */ /* 0x008fc800078f08ff */
[----:B------:R-:W-:-:S05]  /*7500*/  LOP3.LUT R0, R0, 0xfffffffe, RZ, 0xc0, !PT ;  /* 0xfffffffe00007812 */ /* 0x000fca00078ec0ff */
[----:B------:R-:W-:-:S05]  /*7510*/  IMAD.IADD R0, R16, 0x1, -R0 ;  /* 0x0000000110007824 */ /* 0x000fca00078e0a00 */
[----:B0-----:R-:W-:-:S04]  /*7520*/  SHF.L.U32 R3, R0, 0x1f, RZ ;  /* 0x0000001f00037819 */ /* 0x001fc800000006ff */
[----:B------:R0:W3:Y:S03]  /*7530*/  SYNCS.PHASECHK.TRANS64.TRYWAIT P0, [R22+URZ+0x31c00], R3 ;  /* 0x031c0003160075a7 */ /* 0x0000e6000800017f */
[----:B---3--:R-:W-:Y:S05]  /*7540*/  @!P0 NANOSLEEP.SYNCS 0x989680 ;  /* 0x009896800000895d */ /* 0x008fea0003900000 */
[----:B------:R-:W3:Y:S01]  /*7550*/  @!P0 SYNCS.PHASECHK.TRANS64 P0, [R22+URZ+0x31c00], R3 ;  /* 0x031c0003160085a7 */ /* 0x000ee2000800007f */
[----:B------:R-:W-:Y:S04]  /*7560*/  BSSY B0, `(.L_x_2382) ;  /* 0x0000006000007945 */ /* 0x000fe80003800000 */
[----:B---3--:R-:W-:Y:S05]  /*7570*/  @P0 BRA `(.L_x_2383) ;  /* 0x0000000000100947 */ /* 0x008fea0003800000 */
.L_x_2384:
[----:B---3--:R3:W4:Y:S02]  /*7580*/  SYNCS.PHASECHK.TRANS64.TRYWAIT P0, [R22+URZ+0x31c00], R3 ;  /* 0x031c0003160075a7 */ /* 0x008724000800017f */
[----:B----4-:R-:W-:Y:S05]  /*7590*/  @!P0 NANOSLEEP.SYNCS 0x989680 ;  /* 0x009896800000895d */ /* 0x010fea0003900000 */
[----:B------:R-:W4:Y:S02]  /*75a0*/  @!P0 SYNCS.PHASECHK.TRANS64 P0, [R22+URZ+0x31c00], R3 ;  /* 0x031c0003160085a7 */ /* 0x000f24000800007f */
[----:B----4-:R-:W-:Y:S05]  /*75b0*/  @!P0 BRA `(.L_x_2384) ;  /* 0xfffffffc00f08947 */ /* 0x010fea000383ffff */
.L_x_2383:
[----:B------:R-:W-:Y:S05]  /*75c0*/  BSYNC B0 ;  /* 0x0000000000007941 */ /* 0x000fea0003800000 */
.L_x_2382:
[----:B------:R-:W-:Y:S05]  /*75d0*/  BRA `(.L_x_2385) ;  /* 0x0000004000907947 */ /* 0x000fea0003800000 */
.L_x_2381:
[----:B------:R-:W3:Y:S01]  /*75e0*/  LDL R0, [R1+0x78] ;  /* 0x0000780001007983 */ /* 0x000ee20000100800 */
[----:B------:R-:W-:Y:S01]  /*75f0*/  ULDC.64 UR6, c[0x0][0x408] ;  /* 0x0001020000067ab9 */ /* 0x000fe20000000a00 */
[----:B---3--:R-:W-:Y:S02]  /*7600*/  R2UR UR4, R0 ;  /* 0x00000000000472ca */ /* 0x008fe400000e0000 */
[----:B-----5:R-:W-:-:S05]  /*7610*/  SHF.R.S32.HI R0, RZ, 0x1f, R102 ;  /* 0x0000001fff007819 */ /* 0x020fca0000011466 */
[----:B------:R-:W-:-:S04]  /*7620*/  IMAD R5, R0, UR6, RZ ;  /* 0x0000000600057c24 */ /* 0x000fc8000f8e02ff */
[----:B------:R-:W-:Y:S02]  /*7630*/  IMAD R5, R102, UR7, R5 ;  /* 0x0000000766057c24 */ /* 0x000fe4000f8e0205 */
[----:B------:R-:W-:-:S03]  /*7640*/  ULOP3.LUT UP0, URZ, UR4, 0x1bf, URZ, 0xc0, !UPT ;  /* 0x000001bf043f7892 */ /* 0x000fc6000f80c03f */
[----:B------:R-:W-:Y:S02]  /*7650*/  ULDC.64 UR4, c[0x0][0x3f8] ;  /* 0x0000fe0000047ab9 */ /* 0x000fe40000000a00 */
[----:B0-----:R-:W-:Y:S01]  /*7660*/  IMAD R3, R0, UR4, RZ ;  /* 0x0000000400037c24 */ /* 0x001fe2000f8e02ff */
[----:B------:R-:W-:Y:S01]  /*7670*/  PLOP3.LUT P0, PT, PT, PT, UP0, 0x80, 0x0 ;  /* 0x000000000000781c */ /* 0x000fe20003f0f008 */
[----:B------:R-:W-:-:S04]  /*7680*/  IMAD.WIDE.U32 R16, R102, UR4, RZ ;  /* 0x0000000466107c25 */ /* 0x000fc8000f8e00ff */
        /* <DEDUP_REMOVED lines=20> */
[----:B-12---:R-:W-:Y:S05]  /*77d0*/  CALL.ABS.NOINC R14 ;  /* 0x000000000e007343 */ /* 0x006fea0003c00000 */
.L_x_2386:
[----:B------:R-:W3:Y:S01]  /*77e0*/  LDL R18, [R1+0x58] ;  /* 0x0000580001127983 */ /* 0x000ee20000100800 */
[----:B------:R-:W-:Y:S01]  /*77f0*/  ULDC.U8 UR4, c[0x0][0x410] ;  /* 0x0001040000047ab9 */ /* 0x000fe20000000000 */
[----:B------:R-:W-:Y:S01]  /*7800*/  BSSY B0, `(.L_x_2387) ;  /* 0x00003f9000007945 */ /* 0x000fe20003800000 */
[----:B------:R-:W-:Y:S01]  /*7810*/  ISETP.NE.AND P0, PT, RZ, UR4, PT ;  /* 0x00000004ff007c0c */ /* 0x000fe2000bf05270 */
[----:B---3--:R-:W-:-:S12]  /*7820*/  IMAD.IADD R10, R156, 0x1, R18 ;  /* 0x000000019c0a7824 */ /* 0x008fd800078e0212 */
        /* <DEDUP_REMOVED lines=10> */
[----:B------:R-:W3:Y:S01]  /*78d0*/  @P0 LDC R5, c[0x0][0x450] ;  /* 0x00011400ff050b82 */ /* 0x000ee20000000800 */
[----:B0-----:R-:W-:-:S04]  /*78e0*/  @P0 IMAD.HI.U32 R0, R10, R3, RZ ;  /* 0x000000030a000227 */ /* 0x001fc800078e00ff */
[----:B------:R-:W-:Y:S01]  /*78f0*/  IMAD.MOV.U32 R3, RZ, RZ, R10 ;  /* 0x000000ffff037224 */ /* 0x000fe200078e000a */
[----:B---3--:R-:W-:-:S04]  /*7900*/  @P0 SHF.R.U32.HI R3, RZ, R5, R0 ;  /* 0x00000005ff030219 */ /* 0x008fc80000011600 */
        /* <DEDUP_REMOVED lines=17> */
[----:B------:R0:W3:Y:S04]  /*7a20*/  SHFL.IDX PT, R3, R13, RZ, 0x1e1f ;  /* 0x001e1fff0d037589 */ /* 0x0000e800000e0000 */
[----:B------:R-:W4:Y:S04]  /*7a30*/  SHFL.IDX PT, R0, R0, RZ, 0x1e1f ;  /* 0x001e1fff00007589 */ /* 0x000f2800000e0000 */
[----:B------:R-:W0:Y:S04]  /*7a40*/  SHFL.IDX PT, R5, R5, RZ, 0x1e1f ;  /* 0x001e1fff05057589 */ /* 0x000e2800000e0000 */
[----:B--2---:R2:W0:Y:S02]  /*7a50*/  SHFL.IDX PT, R14, R4, RZ, 0x1e1f ;  /* 0x001e1fff040e7589 */ /* 0x00442400000e0000 */
.L_x_2635:
[----:B--2---:R-:W2:Y:S04]  /*7a60*/  LDL R4, [R1+0x50] ;  /* 0x0000500001047983 */ /* 0x004ea80000100800 */
[----:B------:R-:W5:Y:S01]  /*7a70*/  LDL R50, [R1+0x74] ;  /* 0x0000740001327983 */ /* 0x000f620000100800 */
[----:B------:R-:W-:Y:S01]  /*7a80*/  BSSY B1, `(.L_x_2390) ;  /* 0x0000061000017945 */ /* 0x000fe20003800000 */
[----:B------:R-:W-:Y:S02]  /*7a90*/  CS2R R8, SRZ ;  /* 0x0000000000087805 */ /* 0x000fe4000001ff00 */
[----:B0-----:R-:W-:Y:S02]  /*7aa0*/  CS2R R12, SRZ ;  /* 0x00000000000c7805 */ /* 0x001fe4000001ff00 */
[----:B------:R-:W-:-:S02]  /*7ab0*/  CS2R R20, SRZ ;  /* 0x0000000000147805 */ /* 0x000fc4000001ff00 */
[----:B------:R-:W-:Y:S02]  /*7ac0*/  CS2R R26, SRZ ;  /* 0x00000000001a7805 */ /* 0x000fe4000001ff00 */
[----:B------:R-:W-:Y:S02]  /*7ad0*/  CS2R R30, SRZ ;  /* 0x00000000001e7805 */ /* 0x000fe4000001ff00 */
[----:B------:R-:W-:Y:S02]  /*7ae0*/  CS2R R34, SRZ ;  /* 0x0000000000227805 */ /* 0x000fe4000001ff00 */
[----:B------:R-:W-:Y:S02]  /*7af0*/  CS2R R18, SRZ ;  /* 0x0000000000127805 */ /* 0x000fe4000001ff00 */
[----:B------:R-:W-:Y:S02]  /*7b00*/  CS2R R24, SRZ ;  /* 0x0000000000187805 */ /* 0x000fe4000001ff00 */
[----:B------:R-:W-:-:S02]  /*7b10*/  CS2R R28, SRZ ;  /* 0x00000000001c7805 */ /* 0x000fc4000001ff00 */
[----:B-1----:R-:W-:Y:S01]  /*7b20*/  CS2R R32, SRZ ;  /* 0x0000000000207805 */ /* 0x002fe2000001ff00 */
[----:B--2---:R-:W-:Y:S01]  /*7b30*/  IMAD R4, R4, R17, RZ ;  /* 0x0000001104047224 */ /* 0x004fe200078e02ff */
[----:B------:R-:W-:-:S03]  /*7b40*/  CS2R R16, SRZ ;  /* 0x0000000000107805 */ /* 0x000fc6000001ff00 */
[----:B------:R-:W-:Y:S01]  /*7b50*/  IMAD R105, R105, -0xc0, R4 ;  /* 0xffffff4069697824 */ /* 0x000fe200078e0204 */
[----:B------:R-:W-:Y:S02]  /*7b60*/  ISETP.GE.AND P1, PT, R10, R4, PT ;  /* 0x000000040a00720c */ /* 0x000fe40003f26270 */
[----:B------:R-:W-:Y:S02]  /*7b70*/  CS2R R10, SRZ ;  /* 0x00000000000a7805 */ /* 0x000fe4000001ff00 */
[----:B-----5:R-:W-:Y:S02]  /*7b80*/  LEA.HI R48, R50, R50, RZ, 0x1 ;  /* 0x0000003232307211 */ /* 0x020fe400078f08ff */
[----:B------:R-:W-:-:S04]  /*7b90*/  VIMNMX R105, R105, 0xc0, PT ;  /* 0x000000c069697848 */ /* 0x000fc80003fe0100 */
[----:B------:R-:W-:-:S03]  /*7ba0*/  ISETP.GE.AND P0, PT, R156, R105, PT ;  /* 0x000000699c00720c */ /* 0x000fc60003f06270 */
[----:B------:R-:W-:Y:S10]  /*7bb0*/  @P1 BRA `(.L_x_2391) ;  /* 0x0000000400341947 */ /* 0x000ff40003800000 */
        /* <DEDUP_REMOVED lines=33> */
[----:B------:R-:W-:-:S02]  /*7dd0*/  SHF.R.S32.HI R10, RZ, 0x1f, R36 ;  /* 0x0000001fff0a7819 */ /* 0x000fc40000011424 */
[-C--:B------:R-:W-:Y:S02]  /*7de0*/  @!P3 IADD3 R38, P5, R0, R11.reuse, RZ ;  /* 0x0000000b0026b210 */ /* 0x080fe40007fbe0ff */
[----:B0-----:R-:W-:Y:S01]  /*7df0*/  @!P3 IADD3 R6, P4, R14, R11, RZ ;  /* 0x0000000b0e06b210 */ /* 0x001fe20007f9e0ff */
[----:B------:R-:W-:Y:S01]  /*7e00*/  IMAD.SHL.U32 R45, R15, 0x2, RZ ;  /* 0x000000020f2d7824 */ /* 0x000fe200078e00ff */
[----:B------:R-:W-:Y:S01]  /*7e10*/  SHF.L.U64.HI R10, R36, 0x1, R10 ;  /* 0x00000001240a7819 */ /* 0x000fe2000001020a */
[--C-:B------:R-:W-:Y:S02]  /*7e20*/  @!P3 IMAD.X R39, R3, 0x1, R4.reuse, P5 ;  /* 0x000000010327b824 */ /* 0x100fe400028e0604 */
[C---:B------:R-:W-:Y:S01]  /*7e30*/  @!P3 IMAD.X R7, R5.reuse, 0x1, R4, P4 ;  /* 0x000000010507b824 */ /* 0x040fe200020e0604 */
[-C--:B------:R-:W-:Y:S02]  /*7e40*/  @!P2 IADD3 R40, P4, R14, R41.reuse, RZ ;  /* 0x000000290e28a210 */ /* 0x080fe40007f9e0ff */
        /* <DEDUP_REMOVED lines=15> */
[----:B------:R-:W-:-:S03]  /*7f40*/  ISETP.GE.AND P4, PT, R13, UR4, PT ;  /* 0x000000040d007c0c */ /* 0x000fc6000bf86270 */
[----:B------:R-:W-:Y:S01]  /*7f50*/  @!P5 IMAD.MOV.U32 R8, RZ, RZ, R0 ;  /* 0x000000ffff08d224 */ /* 0x000fe200078e0000 */
[----:B------:R-:W5:Y:S01]  /*7f60*/  @!P1 LD.E.64 R16, desc[UR60][R44.64] ;  /* 0x0000003c2c109980 */ /* 0x000f62000c101b00 */
        /* <DEDUP_REMOVED lines=18> */
.L_x_2391:
[----:B------:R-:W-:Y:S05]  /*8090*/  BSYNC B1 ;  /* 0x0000000000017941 */ /* 0x000fea0003800000 */
.L_x_2390:
[----:B---3-5:R-:W-:Y:S01]  /*80a0*/  IMAD.MOV.U32 R3, RZ, RZ, R9 ;  /* 0x000000ffff037224 */ /* 0x028fe200078e0009 */
[----:B------:R-:W-:Y:S01]  /*80b0*/  LOP3.LUT R48, R48, 0xfffffffe, RZ, 0xc0, !PT ;  /* 0xfffffffe30307812 */ /* 0x000fe200078ec0ff */
[----:B----4-:R-:W-:Y:S01]  /*80c0*/  IMAD.MOV.U32 R0, RZ, RZ, R8 ;  /* 0x000000ffff007224 */ /* 0x010fe200078e0008 */
[----:B------:R-:W-:Y:S01]  /*80d0*/  BSSY B1, `(.L_x_2392) ;  /* 0x0000031000017945 */ /* 0x000fe20003800000 */
[----:B------:R-:W-:Y:S01]  /*80e0*/  IMAD.MOV.U32 R4, RZ, RZ, R12 ;  /* 0x000000ffff047224 */ /* 0x000fe200078e000c */
[----:B0-----:R-:W-:Y:S01]  /*80f0*/  PRMT R15, R3, 0x7610, R15 ;  /* 0x00007610030f7816 */ /* 0x001fe2000000000f */
        /* <DEDUP_REMOVED lines=46> */
.L_x_2636:
[----:B------:R-:W-:Y:S05]  /*83e0*/  BSYNC B1 ;  /* 0x0000000000017941 */ /* 0x000fea0003800000 */
.L_x_2392:
        /* <DEDUP_REMOVED lines=69> */
.L_x_2396:
[----:B------:R-:W-:Y:S05]  /*8840*/  BSYNC B1 ;  /* 0x0000000000017941 */ /* 0x000fea0003800000 */
.L_x_2395:
        /* <DEDUP_REMOVED lines=49> */
.L_x_2398:
[----:B------:R-:W-:Y:S05]  /*8b60*/  BSYNC B1 ;  /* 0x0000000000017941 */ /* 0x000fea0003800000 */
.L_x_2397:
        /* <DEDUP_REMOVED lines=48> */
.L_x_2400:
[----:B------:R-:W-:Y:S05]  /*8e70*/  BSYNC B1 ;  /* 0x0000000000017941 */ /* 0x000fea0003800000 */
.L_x_2399:
        /* <DEDUP_REMOVED lines=48> */
.L_x_2402:
[----:B------:R-:W-:Y:S05]  /*9180*/  BSYNC B1 ;  /* 0x0000000000017941 */ /* 0x000fea0003800000 */
.L_x_2401:
        /* <DEDUP_REMOVED lines=48> */
.L_x_2404:
[----:B------:R-:W-:Y:S05]  /*9490*/  BSYNC B1 ;  /* 0x0000000000017941 */ /* 0x000fea0003800000 */
.L_x_2403:
        /* <DEDUP_REMOVED lines=48> */
.L_x_2388:
[----:B------:R-:W3:Y:S01]  /*97a0*/  LDL R12, [R1+0x38] ;  /* 0x00003800010c7983 */ /* 0x000ee20000100800 */
[----:B------:R-:W0:Y:S01]  /*97b0*/  LDC R17, c[0x0][0x448] ;  /* 0x00011200ff117b82 */ /* 0x000e220000000800 */
[----:B------:R-:W-:Y:S01]  /*97c0*/  ULDC.64 UR4, c[0x0][0x3f8] ;  /* 0x0000fe0000047ab9 */ /* 0x000fe20000000a00 */
[----:B------:R-:W-:Y:S01]  /*97d0*/  ULDC.64 UR6, c[0x0][0x408] ;  /* 0x0001020000067ab9 */ /* 0x000fe20000000a00 */
[----:B------:R-:W4:Y:S04]  /*97e0*/  LDL R11, [R1+0x3c] ;  /* 0x00003c00010b7983 */ /* 0x000f280000100800 */
[----:B--2---:R-:W3:Y:S01]  /*97f0*/  LDL.64 R14, [R1+0x18] ;  /* 0x00001800010e7983 */ /* 0x004ee20000100a00 */
[----:B------:R-:W-:Y:S02]  /*9800*/  IMAD.MOV.U32 R6, RZ, RZ, R16 ;  /* 0x000000ffff067224 */ /* 0x000fe400078e0010 */
[----:B------:R-:W-:-:S02]  /*9810*/  IMAD.MOV.U32 R7, RZ, RZ, R19 ;  /* 0x000000ffff077224 */ /* 0x000fc400078e0013 */
[----:B------:R-:W-:Y:S02]  /*9820*/  IMAD.MOV.U32 R8, RZ, RZ, R102 ;  /* 0x000000ffff087224 */ /* 0x000fe400078e0066 */
[----:B------:R-:W-:Y:S01]  /*9830*/  IMAD.MOV.U32 R9, RZ, RZ, R25 ;  /* 0x000000ffff097224 */ /* 0x000fe200078e0019 */
[----:B0-----:R-:W-:-:S13]  /*9840*/  ISETP.NE.AND P0, PT, R17, 0x1, PT ;  /* 0x000000011100780c */ /* 0x001fda0003f05270 */
[----:B------:R-:W0:Y:S08]  /*9850*/  @P0 LDC R3, c[0x0][0x44c] ;  /* 0x00011300ff030b82 */ /* 0x000e300000000800 */
[----:B------:R-:W2:Y:S01]  /*9860*/  @P0 LDC R5, c[0x0][0x450] ;  /* 0x00011400ff050b82 */ /* 0x000ea20000000800 */
[----:B0-----:R-:W-:-:S04]  /*9870*/  @P0 IMAD.HI.U32 R0, R10, R3, RZ ;  /* 0x000000030a000227 */ /* 0x001fc800078e00ff */
[----:B------:R-:W-:Y:S01]  /*9880*/  IMAD.MOV.U32 R3, RZ, RZ, R10 ;  /* 0x000000ffff037224 */ /* 0x000fe200078e000a */
[----:B--2---:R-:W-:-:S04]  /*9890*/  @P0 SHF.R.U32.HI R3, RZ, R5, R0 ;  /* 0x00000005ff030219 */ /* 0x004fc80000011600 */
        /* <DEDUP_REMOVED lines=16> */
[----:B---3--:R-:W-:-:S02]  /*99a0*/  IMAD.IADD R41, R14, 0x1, R12 ;  /* 0x000000010e297824 */ /* 0x008fc400078e020c */
[----:B----4-:R-:W-:-:S03]  /*99b0*/  IMAD.IADD R42, R14, 0x1, R11 ;  /* 0x000000010e2a7824 */ /* 0x010fc600078e020b */
        /* <DEDUP_REMOVED lines=13> */
.L_x_2642:
[----:B------:R-:W3:Y:S04]  /*9a90*/  LDL R0, [R1+0x50] ;  /* 0x0000500001007983 */ /* 0x000ee80000100800 */
[----:B------:R-:W5:Y:S01]  /*9aa0*/  LDL R53, [R1+0x74] ;  /* 0x0000740001357983 */ /* 0x000f620000100800 */
[----:B------:R-:W-:Y:S01]  /*9ab0*/  BSSY B1, `(.L_x_2406) ;  /* 0x0000037000017945 */ /* 0x000fe20003800000 */
[----:B----4-:R-:W-:Y:S01]  /*9ac0*/  IMAD.MOV.U32 R34, RZ, RZ, R14 ;  /* 0x000000ffff227224 */ /* 0x010fe200078e000e */
[----:B------:R-:W-:Y:S01]  /*9ad0*/  CS2R R6, SRZ ;  /* 0x0000000000067805 */ /* 0x000fe2000001ff00 */
[----:B--2---:R-:W-:Y:S01]  /*9ae0*/  IMAD.MOV.U32 R35, RZ, RZ, R5 ;  /* 0x000000ffff237224 */ /* 0x004fe200078e0005 */
        /* <DEDUP_REMOVED lines=9> */
[----:B---3--:R-:W-:-:S04]  /*9b80*/  IMAD R17, R0, R17, RZ ;  /* 0x0000001100117224 */ /* 0x008fc800078e02ff */
[----:B------:R-:W-:Y:S01]  /*9b90*/  IMAD R105, R105, -0xc0, R17 ;  /* 0xffffff4069697824 */ /* 0x000fe200078e0211 */
[----:B------:R-:W-:Y:S02]  /*9ba0*/  ISETP.GE.AND P1, PT, R10, R17, PT ;  /* 0x000000110a00720c */ /* 0x000fe40003f26270 */
[----:B------:R-:W-:Y:S02]  /*9bb0*/  CS2R R10, SRZ ;  /* 0x00000000000a7805 */ /* 0x000fe4000001ff00 */
[----:B-----5:R-:W-:Y:S02]  /*9bc0*/  LEA.HI R0, R53, R53, RZ, 0x1 ;  /* 0x0000003535007211 */ /* 0x020fe400078f08ff */
[----:B------:R-:W-:Y:S02]  /*9bd0*/  CS2R R16, SRZ ;  /* 0x0000000000107805 */ /* 0x000fe4000001ff00 */
[----:B------:R-:W-:-:S04]  /*9be0*/  VIMNMX R105, R105, 0xc0, PT ;  /* 0x000000c069697848 */ /* 0x000fc80003fe0100 */
[----:B------:R-:W-:Y:S01]  /*9bf0*/  ISETP.GE.AND P0, PT, R156, R105, PT ;  /* 0x000000699c00720c */ /* 0x000fe20003f06270 */
[----:B------:R-:W-:-:S12]  /*9c00*/  @P1 BRA `(.L_x_2407) ;  /* 0x0000000000841947 */ /* 0x000fd80003800000 */
[----:B------:R-:W2:Y:S01]  /*9c10*/  LDL.64 R48, [R1+0x8] ;  /* 0x0000080001307983 */ /* 0x000ea20000100a00 */
[----:B------:R-:W-:Y:S01]  /*9c20*/  ULDC UR4, c[0x0][0x3f4] ;  /* 0x0000fd0000047ab9 */ /* 0x000fe20000000800 */
        /* <DEDUP_REMOVED lines=9> */
[----:B------:R-:W-:Y:S01]  /*9cc0*/  CS2R R14, SRZ ;  /* 0x00000000000e7805 */ /* 0x000fe2000001ff00 */
[C---:B--2---:R-:W-:Y:S01]  /*9cd0*/  VIADD R3, R48.reuse, 0x10 ;  /* 0x0000001030037836 */ /* 0x044fe20000000000 */
[C---:B------:R-:W-:Y:S01]  /*9ce0*/  ISETP.GE.AND P1, PT, R48.reuse, UR4, PT ;  /* 0x0000000430007c0c */ /* 0x040fe2000bf26270 */
[----:B------:R-:W-:-:S03]  /*9cf0*/  VIADD R4, R48, 0x20 ;  /* 0x0000002030047836 */ /* 0x000fc60000000000 */
[----:B------:R-:W-:Y:S02]  /*9d00*/  ISETP.GE.AND P2, PT, R3, UR4, PT ;  /* 0x0000000403007c0c */ /* 0x000fe4000bf46270 */
[----:B------:R-:W-:Y:S02]  /*9d10*/  ISETP.GE.AND P3, PT, R4, UR4, PT ;  /* 0x0000000404007c0c */ /* 0x000fe4000bf66270 */
[----:B------:R-:W-:-:S05]  /*9d20*/  CS2R R4, SRZ ;  /* 0x0000000000047805 */ /* 0x000fca000001ff00 */
[----:B------:R-:W-:-:S04]  /*9d30*/  @!P1 IMAD.WIDE R12, R48, 0x2, R32 ;  /* 0x00000002300c9825 */ /* 0x000fc800078e0220 */
[----:B------:R-:W-:Y:S01]  /*9d40*/  @!P2 IMAD.SHL.U32 R3, R45, 0x8, RZ ;  /* 0x000000082d03a824 */ /* 0x000fe200078e00ff */
[----:B------:R0:W5:Y:S01]  /*9d50*/  @!P1 LD.E.128 R16, desc[UR60][R12.64] ;  /* 0x0000003c0c109980 */ /* 0x000162000c101d00 */
[----:B------:R-:W-:Y:S02]  /*9d60*/  @!P3 IMAD.SHL.U32 R47, R20, 0x8, RZ ;  /* 0x00000008142fb824 */ /* 0x000fe400078e00ff */
[----:B------:R-:W-:-:S04]  /*9d70*/  @!P2 IMAD.WIDE R36, R3, 0x2, R32 ;  /* 0x000000020324a825 */ /* 0x000fc800078e0220 */
[----:B------:R-:W-:Y:S01]  /*9d80*/  @!P3 IMAD.WIDE R38, R47, 0x2, R32 ;  /* 0x000000022f26b825 */ /* 0x000fe200078e0220 */
[----:B------:R1:W5:Y:S01]  /*9d90*/  @!P2 LD.E.128 R24, desc[UR60][R36.64] ;  /* 0x0000003c2418a980 */ /* 0x000362000c101d00 */
[----:B0-----:R-:W-:Y:S02]  /*9da0*/  CS2R R12, SRZ ;  /* 0x00000000000c7805 */ /* 0x001fe4000001ff00 */
[--C-:B------:R-:W-:Y:S01]  /*9db0*/  @!P2 IMAD.WIDE R32, R3, 0x2, R34.reuse ;  /* 0x000000020320a825 */ /* 0x100fe200078e0222 */
[----:B------:R1:W5:Y:S03]  /*9dc0*/  @!P3 LD.E.128 R28, desc[UR60][R38.64] ;  /* 0x0000003c261cb980 */ /* 0x000366000c101d00 */
[--C-:B------:R-:W-:Y:S01]  /*9dd0*/  @!P3 IMAD.WIDE R46, R47, 0x2, R34.reuse ;  /* 0x000000022f2eb825 */ /* 0x100fe200078e0222 */
[----:B------:R1:W5:Y:S03]  /*9de0*/  @!P2 LD.E.128 R8, desc[UR60][R32.64] ;  /* 0x0000003c2008a980 */ /* 0x000366000c101d00 */
[----:B------:R-:W-:Y:S01]  /*9df0*/  @!P1 IMAD.WIDE R34, R48, 0x2, R34 ;  /* 0x0000000230229825 */ /* 0x000fe200078e0222 */
[----:B------:R1:W5:Y:S04]  /*9e00*/  @!P3 LD.E.128 R12, desc[UR60][R46.64] ;  /* 0x0000003c2e0cb980 */ /* 0x000368000c101d00 */
[----:B------:R1:W5:Y:S02]  /*9e10*/  @!P1 LD.E.128 R4, desc[UR60][R34.64] ;  /* 0x0000003c22049980 */ /* 0x000364000c101d00 */
.L_x_2407:
[----:B------:R-:W-:Y:S05]  /*9e20*/  BSYNC B1 ;  /* 0x0000000000017941 */ /* 0x000fea0003800000 */
.L_x_2406:
[----:B------:R-:W-:Y:S01]  /*9e30*/  LOP3.LUT R0, R0, 0xfffffffe, RZ, 0xc0, !PT ;  /* 0xfffffffe00007812 */ /* 0x000fe200078ec0ff */
[----:B-----5:R-:W-:Y:S01]  /*9e40*/  IMAD.MOV.U32 R3, RZ, RZ, R4 ;  /* 0x000000ffff037224 */ /* 0x020fe200078e0004 */
[----:B------:R-:W-:Y:S01]  /*9e50*/  BSSY B1, `(.L_x_2408) ;  /* 0x0000032000017945 */ /* 0x000fe20003800000 */
[----:B-1----:R-:W-:Y:S02]  /*9e60*/  IMAD.MOV.U32 R32, RZ, RZ, R5 ;  /* 0x000000ffff207224 */ /* 0x002fe400078e0005 */
        /* <DEDUP_REMOVED lines=48> */
.L_x_2643:
[----:B------:R-:W-:Y:S05]  /*a170*/  BSYNC B1 ;  /* 0x0000000000017941 */ /* 0x000fea0003800000 */
.L_x_2408:
[----:B------:R-:W-:Y:S02]  /*a180*/  PRMT R53, R0, 0x7610, R53 ;  /* 0x0000761000357816 */ /* 0x000fe40000000035 */
[----:B------:R-:W-:Y:S01]  /*a190*/  PRMT R54, R32, 0x7610, R54 ;  /* 0x0000761020367816 */ /* 0x000fe20000000036 */
[----:B------:R-:W-:Y:S06]  /*a1a0*/  @P0 BRA `(.L_x_2394) ;  /* 0x0000001400780947 */ /* 0x000fec0003800000 */
[----:B------:R-:W2:Y:S01]  /*a1b0*/  LDL.64 R34, [R1+0x8] ;  /* 0x0000080001227983 */ /* 0x000ea20000100a00 */
[----:B------:R-:W2:Y:S03]  /*a1c0*/  LDC R0, c[0x0][0x3f4] ;  /* 0x0000fd00ff007b82 */ /* 0x000ea60000000800 */
[----:B------:R1:W5:Y:S04]  /*a1d0*/  LDL R80, [R1+0x78] ;  /* 0x0000780001507983 */ /* 0x0003680000100800 */
[----:B------:R1:W5:Y:S04]  /*a1e0*/  LDL R79, [R1+0x14] ;  /* 0x00001400014f7983 */ /* 0x0003680000100800 */
[----:B------:R1:W5:Y:S04]  /*a1f0*/  LDL R77, [R1+0x20] ;  /* 0x00002000014d7983 */ /* 0x0003680000100800 */
[----:B------:R1:W5:Y:S01]  /*a200*/  LDL R75, [R1+0x24] ;  /* 0x00002400014b7983 */ /* 0x0003620000100800 */
[----:B------:R-:W-:Y:S01]  /*a210*/  BSSY B1, `(.L_x_2410) ;  /* 0x0000077000017945 */ /* 0x000fe20003800000 */
[C---:B--2---:R-:W-:Y:S01]  /*a220*/  ISETP.GE.AND P0, PT, R34.reuse, R0, PT ;  /* 0x000000002200720c */ /* 0x044fe20003f06270 */
[----:B0-----:R-:W-:-:S02]  /*a230*/  VIADD R3, R34, 0x10 ;  /* 0x0000001022037836 */ /* 0x001fc40000000000 */
[----:B------:R-:W-:-:S03]  /*a240*/  VIADD R33, R34, 0x20 ;  /* 0x0000002022217836 */ /* 0x000fc60000000000 */
[-C--:B------:R-:W-:Y:S02]  /*a250*/  ISETP.GE.AND P1, PT, R3, R0.reuse, PT ;  /* 0x000000000300720c */ /* 0x080fe40003f26270 */
[----:B------:R-:W-:-:S05]  /*a260*/  ISETP.GE.AND P2, PT, R33, R0, PT ;  /* 0x000000002100720c */ /* 0x000fca0003f46270 */
[----:B-1----:R-:W-:Y:S08]  /*a270*/  @P0 BRA `(.L_x_2411) ;  /* 0x0000000400c00947 */ /* 0x002ff00003800000 */
[----:B------:R-:W0:Y:S01]  /*a280*/  S2R R36, SR_TID.X ;  /* 0x0000000000247919 */ /* 0x000e220000002100 */
[----:B-----5:R-:W-:Y:S02]  /*a290*/  LOP3.LUT R33, R79, 0x18, R34, 0xf8, !PT ;  /* 0x000000184f217812 */ /* 0x020fe400078ef822 */
[----:B------:R-:W-:Y:S02]  /*a2a0*/  R2UR UR4, R80 ;  /* 0x00000000500472ca */ /* 0x000fe400000e0000 */
[----:B------:R-:W-:Y:S02]  /*a2b0*/  LOP3.LUT R33, R33, R77, RZ, 0x3c, !PT ;  /* 0x0000004d21217212 */ /* 0x000fe400078e3cff */
[----:B------:R-:W-:Y:S02]  /*a2c0*/  SHF.R.U64 R70, R4, 0x10, R5 ;  /* 0x0000001004467819 */ /* 0x000fe40000001205 */
[----:B------:R-:W-:Y:S01]  /*a2d0*/  SHF.R.U64 R67, R16, 0x10, R17 ;  /* 0x0000001010437819 */ /* 0x000fe20000001211 */
[----:B------:R-:W-:Y:S01]  /*a2e0*/  IMAD.IADD R34, R75, 0x1, R33 ;  /* 0x000000014b227824 */ /* 0x000fe200078e0221 */
[----:B------:R-:W-:-:S02]  /*a2f0*/  PRMT R70, R47, 0x5432, R70 ;  /* 0x000054322f467816 */ /* 0x000fc40000000046 */
[----:B------:R-:W-:Y:S02]  /*a300*/  SHF.R.U64 R16, R18, 0x10, R19 ;  /* 0x0000001012107819 */ /* 0x000fe40000001213 */
[----:B------:R-:W-:Y:S01]  /*a310*/  PRMT R67, R64, 0x5410, R67 ;  /* 0x0000541040437816 */ /* 0x000fe20000000043 */
[----:B------:R-:W-:Y:S01]  /*a320*/  IMAD.U32 R72, R70, 0x10000, RZ ;  /* 0x0001000046487824 */ /* 0x000fe200078e00ff */
[----:B------:R-:W-:Y:S02]  /*a330*/  SHF.R.U32.HI R69, RZ, 0x10, R17 ;  /* 0x00000010ff457819 */ /* 0x000fe40000011611 */
[----:B------:R-:W-:Y:S01]  /*a340*/  SHF.R.U32.HI R19, RZ, 0x10, R19 ;  /* 0x00000010ff137819 */ /* 0x000fe20000011613 */
[----:B------:R-:W-:Y:S01]  /*a350*/  IMAD.U32 R68, R67, 0x10000, RZ ;  /* 0x0001000043447824 */ /* 0x000fe200078e00ff */
[----:B------:R-:W-:Y:S02]  /*a360*/  SHF.R.U32.HI R71, RZ, 0x10, R5 ;  /* 0x00000010ff477819 */ /* 0x000fe40000011605 */
        /* <DEDUP_REMOVED lines=8> */
[C---:B------:R-:W-:Y:S01]  /*a3f0*/  IMAD.U32 R74, R71.reuse, 0x10000, RZ ;  /* 0x00010000474a7824 */ /* 0x040fe200078e00ff */
[----:B------:R-:W-:Y:S01]  /*a400*/  LEA.HI R3, R36, R36, RZ, 0x1 ;  /* 0x0000002424037211 */ /* 0x000fe200078f08ff */
[----:B------:R-:W-:Y:S01]  /*a410*/  IMAD.U32 R73, R6, 0x10000, RZ ;  /* 0x0001000006497824 */ /* 0x000fe200078e00ff */
[----:B------:R-:W-:-:S02]  /*a420*/  LOP3.LUT R71, R71, 0xffff0000, RZ, 0xc0, !PT ;  /* 0xffff000047477812 */ /* 0x000fc400078ec0ff */
[----:B------:R-:W-:Y:S02]  /*a430*/  LOP3.LUT R3, R3, 0xfffffffe, RZ, 0xc0, !PT ;  /* 0xfffffffe03037812 */ /* 0x000fe400078ec0ff */
[----:B------:R-:W-:Y:S02]  /*a440*/  LOP3.LUT R67, R67, 0xffff0000, RZ, 0xc0, !PT ;  /* 0xffff000043437812 */ /* 0x000fe400078ec0ff */
[----:B------:R-:W-:Y:S01]  /*a450*/  PRMT R16, R50, 0x5432, R16 ;  /* 0x0000543232107816 */ /* 0x000fe20000000010 */
[----:B------:R-:W-:Y:S01]  /*a460*/  IMAD.IADD R3, R36, 0x1, -R3 ;  /* 0x0000000124037824 */ /* 0x000fe200078e0a03 */
[----:B------:R-:W-:Y:S02]  /*a470*/  PRMT R18, R48, 0x5432, R18 ;  /* 0x0000543230127816 */ /* 0x000fe40000000012 */
[----:B------:R-:W-:Y:S02]  /*a480*/  LOP3.LUT R6, R6, 0xffff0000, RZ, 0xc0, !PT ;  /* 0xffff000006067812 */ /* 0x000fe400078ec0ff */
[----:B------:R-:W-:-:S04]  /*a490*/  LEA.HI R3, R0, R3, RZ, 0x1d ;  /* 0x0000000300037211 */ /* 0x000fc800078fe8ff */
[----:B------:R-:W-:-:S04]  /*a4a0*/  SHF.R.S32.HI R32, RZ, 0x1f, R3 ;  /* 0x0000001fff207819 */ /* 0x000fc80000011403 */
[----:B------:R-:W-:Y:S01]  /*a4b0*/  LEA.HI R32, R32, R3, RZ, 0x2 ;  /* 0x0000000320207211 */ /* 0x000fe200078f10ff */
[----:B------:R-:W-:-:S03]  /*a4c0*/  IMAD.SHL.U32 R3, R3, 0x8, RZ ;  /* 0x0000000803037824 */ /* 0x000fc600078e00ff */
[----:B------:R-:W-:Y:S02]  /*a4d0*/  SHF.R.S32.HI R33, RZ, 0x2, R32 ;  /* 0x00000002ff217819 */ /* 0x000fe40000011420 */
[----:B------:R-:W-:Y:S02]  /*a4e0*/  LOP3.LUT R32, R79, 0x18, R3, 0xf8, !PT ;  /* 0x000000184f207812 */ /* 0x000fe400078ef803 */
[----:B------:R-:W-:Y:S01]  /*a4f0*/  LEA R3, R34, UR4, 0x1 ;  /* 0x0000000422037c11 */ /* 0x000fe2000f8e08ff */
[----:B------:R-:W-:Y:S01]  /*a500*/  IMAD R33, R33, 0x1800, R75 ;  /* 0x0000180021217824 */ /* 0x000fe200078e024b */
[----:B------:R-:W-:-:S05]  /*a510*/  LOP3.LUT R32, R32, R77, RZ, 0x3c, !PT ;  /* 0x0000004d20207212 */ /* 0x000fca00078e3cff */
[----:B------:R-:W-:Y:S02]  /*a520*/  IMAD.IADD R37, R33, 0x1, R32 ;  /* 0x0000000121257824 */ /* 0x000fe400078e0220 */
[----:B------:R-:W0:Y:S02]  /*a530*/  LDS.128 R32, [R3] ;  /* 0x0000000003207984 */ /* 0x000e240000000c00 */
[----:B------:R-:W-:-:S05]  /*a540*/  IMAD R46, R37, 0x2, R22 ;  /* 0x00000002252e7824 */ /* 0x000fca00078e0216 */
[----:B------:R-:W1:Y:S01]  /*a550*/  LDS.128 R36, [R46+0xda00] ;  /* 0x00da00002e247984 */ /* 0x000e620000000c00 */
[----:B0-----:R-:W-:Y:S01]  /*a560*/  IMAD.U32 R19, R32, 0x10000, RZ ;  /* 0x0001000020137824 */ /* 0x001fe200078e00ff */
[C---:B------:R-:W-:Y:S01]  /*a570*/  LOP3.LUT R4, R34.reuse, 0xffff0000, RZ, 0xc0, !PT ;  /* 0xffff000022047812 */ /* 0x040fe200078ec0ff */
[----:B------:R-:W-:Y:S01]  /*a580*/  IMAD.U32 R7, R34, 0x10000, RZ ;  /* 0x0001000022077824 */ /* 0x000fe200078e00ff */
[C---:B------:R-:W-:Y:S01]  /*a590*/  LOP3.LUT R34, R35.reuse, 0xffff0000, RZ, 0xc0, !PT ;  /* 0xffff000023227812 */ /* 0x040fe200078ec0ff */
[----:B------:R-:W-:Y:S01]  /*a5a0*/  IMAD.U32 R64, R35, 0x10000, RZ ;  /* 0x0001000023407824 */ /* 0x000fe200078e00ff */
[----:B------:R-:W-:Y:S01]  /*a5b0*/  LOP3.LUT R32, R32, 0xffff0000, RZ, 0xc0, !PT ;  /* 0xffff000020207812 */ /* 0x000fe200078ec0ff */
[----:B------:R-:W-:Y:S01]  /*a5c0*/  IMAD.U32 R63, R33, 0x10000, RZ ;  /* 0x00010000213f7824 */ /* 0x000fe200078e00ff */
[C---:B-1----:R-:W-:Y:S01]  /*a5d0*/  LOP3.LUT R35, R36.reuse, 0xffff0000, RZ, 0xc0, !PT ;  /* 0xffff000024237812 */ /* 0x042fe200078ec0ff */
[----:B------:R-:W-:Y:S01]  /*a5e0*/  IMAD.U32 R17, R36, 0x10000, RZ ;  /* 0x0001000024117824 */ /* 0x000fe200078e00ff */
[C---:B------:R-:W-:Y:S01]  /*a5f0*/  LOP3.LUT R36, R37.reuse, 0xffff0000, RZ, 0xc0, !PT ;  /* 0xffff000025247812 */ /* 0x040fe200078ec0ff */
[----:B------:R-:W-:Y:S01]  /*a600*/  IMAD.U32 R65, R37, 0x10000, RZ ;  /* 0x0001000025417824 */ /* 0x000fe200078e00ff */
[----:B------:R-:W-:Y:S01]  /*a610*/  LOP3.LUT R33, R33, 0xffff0000, RZ, 0xc0, !PT ;  /* 0xffff000021217812 */ /* 0x000fe200078ec0ff */
[C---:B------:R-:W-:Y:S01]  /*a620*/  FMUL.FTZ R76, R17.reuse, R72 ;  /* 0x00000048114c7220 */ /* 0x040fe20000410000 */
[-C--:B------:R-:W-:Y:S01]  /*a630*/  FMUL.FTZ R78, R17, R68.reuse ;  /* 0x00000044114e7220 */ /* 0x080fe20000410000 */
[C---:B------:R-:W-:Y:S01]  /*a640*/  IMAD.U32 R66, R39.reuse, 0x10000, RZ ;  /* 0x0001000027427824 */ /* 0x040fe200078e00ff */
[----:B------:R-:W-:Y:S01]  /*a650*/  LOP3.LUT R39, R39, 0xffff0000, RZ, 0xc0, !PT ;  /* 0xffff000027277812 */ /* 0x000fe200078ec0ff */
[----:B------:R-:W-:Y:S01]  /*a660*/  FFMA.FTZ R17, R19, R68, -R76 ;  /* 0x0000004413117223 */ /* 0x000fe2000001084c */
[----:B------:R-:W-:-:S02]  /*a670*/  IMAD.U32 R68, R69, 0x10000, RZ ;  /* 0x0001000045447824 */ /* 0x000fc400078e00ff */
[----:B------:R-:W-:Y:S01]  /*a680*/  FFMA.FTZ R78, R19, R72, R78 ;  /* 0x00000048134e7223 */ /* 0x000fe2000001004e */
[----:B------:R-:W-:Y:S02]  /*a690*/  IMAD.U32 R19, R5, 0x10000, RZ ;  /* 0x0001000005137824 */ /* 0x000fe400078e00ff */
[C---:B------:R-:W-:Y:S01]  /*a6a0*/  FMUL.FTZ R76, R65.reuse, R74 ;  /* 0x0000004a414c7220 */ /* 0x040fe20000410000 */
[----:B------:R-:W-:Y:S01]  /*a6b0*/  FMUL.FTZ R72, R65, R68 ;  /* 0x0000004441487220 */ /* 0x000fe20000410000 */
[C---:B------:R-:W-:Y:S01]  /*a6c0*/  FMUL.FTZ R65, R66.reuse, R73 ;  /* 0x0000004942417220 */ /* 0x040fe20000410000 */
[----:B------:R-:W-:Y:S01]  /*a6d0*/  LOP3.LUT R69, R69, 0xffff0000, RZ, 0xc0, !PT ;  /* 0xffff000045457812 */ /* 0x000fe200078ec0ff */
[-C--:B------:R-:W-:Y:S01]  /*a6e0*/  FMUL.FTZ R66, R66, R19.reuse ;  /* 0x0000001342427220 */ /* 0x080fe20000410000 */
[----:B------:R-:W-:Y:S01]  /*a6f0*/  FFMA.FTZ R72, R63, R74, R72 ;  /* 0x0000004a3f487223 */ /* 0x000fe20000010048 */
[----:B------:R-:W-:Y:S01]  /*a700*/  FFMA.FTZ R65, R64, R19, -R65 ;  /* 0x0000001340417223 */ /* 0x000fe20000010841 */
[C---:B------:R-:W-:Y:S01]  /*a710*/  FMUL.FTZ R19, R35.reuse, R70 ;  /* 0x0000004623137220 */ /* 0x040fe20000410000 */
[----:B------:R-:W-:Y:S01]  /*a720*/  FMUL.FTZ R74, R36, R71 ;  /* 0x00000047244a7220 */ /* 0x000fe20000410000 */
[----:B------:R-:W-:Y:S01]  /*a730*/  FFMA.FTZ R73, R64, R73, R66 ;  /* 0x0000004940497223 */ /* 0x000fe20000010042 */
[----:B------:R-:W-:Y:S01]  /*a740*/  FMUL.FTZ R35, R35, R67 ;  /* 0x0000004323237220 */ /* 0x000fe20000410000 */
[----:B------:R-:W-:Y:S01]  /*a750*/  FMUL.FTZ R36, R36, R69 ;  /* 0x0000004524247220 */ /* 0x000fe20000410000 */
[----:B------:R-:W-:-:S02]  /*a760*/  IMAD.U32 R37, R38, 0x10000, RZ ;  /* 0x0001000026257824 */ /* 0x000fc400078e00ff */
[----:B------:R-:W-:Y:S01]  /*a770*/  FFMA.FTZ R76, R63, R68, -R76 ;  /* 0x000000443f4c7223 */ /* 0x000fe2000001084c */
[----:B------:R-:W-:Y:S02]  /*a780*/  IMAD.U32 R66, R18, 0x10000, RZ ;  /* 0x0001000012427824 */ /* 0x000fe400078e00ff */
[----:B------:R-:W-:Y:S01]  /*a790*/  FFMA.FTZ R68, R32, R67, -R19 ;  /* 0x0000004320447223 */ /* 0x000fe20000010813 */
[----:B------:R-:W-:Y:S02]  /*a7a0*/  IMAD.U32 R64, R16, 0x10000, RZ ;  /* 0x0001000010407824 */ /* 0x000fe400078e00ff */
[----:B------:R-:W-:Y:S01]  /*a7b0*/  FFMA.FTZ R35, R32, R70, R35 ;  /* 0x0000004620237223 */ /* 0x000fe20000010023 */
[C---:B------:R-:W-:Y:S01]  /*a7c0*/  FFMA.FTZ R69, R33.reuse, R69, -R74 ;  /* 0x0000004521457223 */ /* 0x040fe2000001084a */
[----:B------:R-:W-:Y:S01]  /*a7d0*/  FFMA.FTZ R71, R33, R71, R36 ;  /* 0x0000004721477223 */ /* 0x000fe20000010024 */
[----:B------:R-:W-:Y:S01]  /*a7e0*/  LOP3.LUT R38, R38, 0xffff0000, RZ, 0xc0, !PT ;  /* 0xffff000026267812 */ /* 0x000fe200078ec0ff */
[C---:B------:R-:W-:Y:S01]  /*a7f0*/  FMUL.FTZ R32, R37.reuse, R66 ;  /* 0x0000004225207220 */ /* 0x040fe20000410000 */
[----:B------:R-:W-:Y:S01]  /*a800*/  FMUL.FTZ R36, R37, R64 ;  /* 0x0000004025247220 */ /* 0x000fe20000410000 */
[----:B------:R-:W-:Y:S01]  /*a810*/  LOP3.LUT R33, R18, 0xffff0000, RZ, 0xc0, !PT ;  /* 0xffff000012217812 */ /* 0x000fe200078ec0ff */
[----:B------:R-:W-:Y:S01]  /*a820*/  FMUL.FTZ R37, R39, R6 ;  /* 0x0000000627257220 */ /* 0x000fe20000410000 */
[----:B------:R-:W-:Y:S01]  /*a830*/  LOP3.LUT R19, R16, 0xffff0000, RZ, 0xc0, !PT ;  /* 0xffff000010137812 */ /* 0x000fe200078ec0ff */
[----:B------:R-:W-:Y:S01]  /*a840*/  FFMA.FTZ R32, R7, R64, -R32 ;  /* 0x0000004007207223 */ /* 0x000fe20000010820 */
[----:B------:R-:W-:Y:S01]  /*a850*/  LOP3.LUT R5, R5, 0xffff0000, RZ, 0xc0, !PT ;  /* 0xffff000005057812 */ /* 0x000fe200078ec0ff */
[----:B------:R-:W-:Y:S01]  /*a860*/  FFMA.FTZ R18, R7, R66, R36 ;  /* 0x0000004207127223 */ /* 0x000fe20000010024 */
[C---:B------:R-:W-:Y:S01]  /*a870*/  FMUL.FTZ R7, R38.reuse, R33 ;  /* 0x0000002126077220 */ /* 0x040fe20000410000 */
[----:B------:R-:W-:Y:S01]  /*a880*/  FMUL.FTZ R38, R38, R19 ;  /* 0x0000001326267220 */ /* 0x000fe20000410000 */
[----:B------:R-:W-:Y:S01]  /*a890*/  F2FP.BF16.F32.PACK_AB R16, R35, R78 ;  /* 0x0000004e2310723e */ /* 0x000fe200000010ff */
[----:B------:R-:W-:Y:S01]  /*a8a0*/  FMUL.FTZ R39, R39, R5 ;  /* 0x0000000527277220 */ /* 0x000fe20000410000 */
[----:B------:R-:W-:Y:S01]  /*a8b0*/  FFMA.FTZ R7, R4, R19, -R7 ;  /* 0x0000001304077223 */ /* 0x000fe20000010807 */
[----:B------:R-:W-:Y:S01]  /*a8c0*/  FFMA.FTZ R36, R34, R5, -R37 ;  /* 0x0000000522247223 */ /* 0x000fe20000010825 */
[----:B------:R-:W-:Y:S01]  /*a8d0*/  FFMA.FTZ R33, R4, R33, R38 ;  /* 0x0000002104217223 */ /* 0x000fe20000010026 */
        /* <DEDUP_REMOVED lines=10> */
.L_x_2411:
[----:B------:R-:W-:Y:S05]  /*a980*/  BSYNC B1 ;  /* 0x0000000000017941 */ /* 0x000fea0003800000 */
.L_x_2410:
[----:B------:R-:W-:Y:S04]  /*a990*/  BSSY B1, `(.L_x_2412) ;  /* 0x0000070000017945 */ /* 0x000fe80003800000 */
[----:B------:R-:W-:Y:S05]  /*a9a0*/  @P1 BRA `(.L_x_2413) ;  /* 0x0000000400b81947 */ /* 0x000fea0003800000 */
[----:B------:R-:W-:Y:S02]  /*a9b0*/  LEA.HI R45, R0, R45, RZ, 0x1d ;  /* 0x0000002d002d7211 */ /* 0x000fe400078fe8ff */
[----:B------:R-:W-:Y:S02]  /*a9c0*/  LEA.HI R42, R43, R42, RZ, 0x5 ;  /* 0x0000002a2b2a7211 */ /* 0x000fe400078f28ff */
[----:B0-----:R-:W-:Y:S01]  /*a9d0*/  SHF.R.S32.HI R4, RZ, 0x1f, R45 ;  /* 0x0000001fff047819 */ /* 0x001fe2000001142d */
[----:B------:R-:W-:Y:S01]  /*a9e0*/  IMAD.SHL.U32 R3, R45, 0x8, RZ ;  /* 0x000000082d037824 */ /* 0x000fe200078e00ff */
[----:B------:R-:W-:Y:S02]  /*a9f0*/  SHF.R.S32.HI R42, RZ, 0x5, R42 ;  /* 0x00000005ff2a7819 */ /* 0x000fe4000001142a */
[----:B-----5:R-:W-:Y:S02]  /*aa00*/  LOP3.LUT R44, R79, 0x18, R44, 0xf8, !PT ;  /* 0x000000184f2c7812 */ /* 0x020fe400078ef82c */
[----:B------:R-:W-:Y:S01]  /*aa10*/  LEA.HI R4, R4, R45, RZ, 0x2 ;  /* 0x0000002d04047211 */ /* 0x000fe200078f10ff */
[----:B------:R-:W-:Y:S01]  /*aa20*/  IMAD R42, R42, 0x1800, R75 ;  /* 0x000018002a2a7824 */ /* 0x000fe200078e024b */
[----:B------:R-:W-:-:S02]  /*aa30*/  LOP3.LUT R5, R44, R77, RZ, 0x3c, !PT ;  /* 0x0000004d2c057212 */ /* 0x000fc400078e3cff */
[----:B------:R-:W-:Y:S02]  /*aa40*/  LOP3.LUT R3, R79, 0x18, R3, 0xf8, !PT ;  /* 0x000000184f037812 */ /* 0x000fe400078ef803 */
[----:B------:R-:W-:Y:S01]  /*aa50*/  SHF.R.S32.HI R4, RZ, 0x2, R4 ;  /* 0x00000002ff047819 */ /* 0x000fe20000011404 */
[----:B------:R-:W-:Y:S01]  /*aa60*/  IMAD.IADD R42, R42, 0x1, R5 ;  /* 0x000000012a2a7824 */ /* 0x000fe200078e0205 */
[----:B------:R-:W-:Y:S02]  /*aa70*/  R2UR UR4, R80 ;  /* 0x00000000500472ca */ /* 0x000fe400000e0000 */
[----:B------:R-:W-:Y:S01]  /*aa80*/  LOP3.LUT R5, R3, R77, RZ, 0x3c, !PT ;  /* 0x0000004d03057212 */ /* 0x000fe200078e3cff */
[----:B------:R-:W-:Y:S01]  /*aa90*/  IMAD R4, R4, 0x1800, R75 ;  /* 0x0000180004047824 */ /* 0x000fe200078e024b */
[----:B------:R-:W-:Y:S02]  /*aaa0*/  SHF.R.U64 R34, R24, 0x10, R25 ;  /* 0x0000001018227819 */ /* 0x000fe40000001219 */
[----:B------:R-:W-:Y:S01]  /*aab0*/  SHF.R.U64 R24, R8, 0x10, R9 ;  /* 0x0000001008187819 */ /* 0x000fe20000001209 */
[----:B------:R-:W-:Y:S01]  /*aac0*/  IMAD.IADD R17, R4, 0x1, R5 ;  /* 0x0000000104117824 */ /* 0x000fe200078e0205 */
[----:B------:R-:W-:-:S02]  /*aad0*/  SHF.R.U32.HI R9, RZ, 0x10, R9 ;  /* 0x00000010ff097819 */ /* 0x000fc40000011609 */
[----:B------:R-:W-:Y:S01]  /*aae0*/  PRMT R59, R59, 0x5410, R34 ;  /* 0x000054103b3b7816 */ /* 0x000fe20000000022 */
[----:B------:R-:W-:Y:S01]  /*aaf0*/  IMAD R32, R17, 0x2, R22 ;  /* 0x0000000211207824 */ /* 0x000fe200078e0216 */
[----:B------:R-:W-:Y:S02]  /*ab00*/  PRMT R55, R55, 0x5410, R24 ;  /* 0x0000541037377816 */ /* 0x000fe40000000018 */
[----:B------:R-:W-:Y:S01]  /*ab10*/  LEA R3, R42, UR4, 0x1 ;  /* 0x000000042a037c11 */ /* 0x000fe2000f8e08ff */
[----:B------:R-:W-:Y:S01]  /*ab20*/  IMAD.U32 R33, R59, 0x10000, RZ ;  /* 0x000100003b217824 */ /* 0x000fe200078e00ff */
[----:B------:R-:W0:Y:S01]  /*ab30*/  LDS.128 R16, [R32+0xda00] ;  /* 0x00da000020107984 */ /* 0x000e220000000c00 */
[----:B------:R-:W-:Y:S01]  /*ab40*/  SHF.R.U32.HI R25, RZ, 0x10, R25 ;  /* 0x00000010ff197819 */ /* 0x000fe20000011619 */
[----:B------:R-:W-:Y:S01]  /*ab50*/  IMAD.U32 R35, R55, 0x10000, RZ ;  /* 0x0001000037237824 */ /* 0x000fe200078e00ff */
[----:B------:R-:W-:Y:S01]  /*ab60*/  SHF.R.U64 R8, R10, 0x10, R11 ;  /* 0x000000100a087819 */ /* 0x000fe2000000120b */
[----:B------:R-:W1:Y:S01]  /*ab70*/  LDS.128 R4, [R3] ;  /* 0x0000000003047984 */ /* 0x000e620000000c00 */
[----:B------:R-:W-:-:S02]  /*ab80*/  PRMT R56, R56, 0x5410, R9 ;  /* 0x0000541038387816 */ /* 0x000fc40000000009 */
[----:B------:R-:W-:Y:S02]  /*ab90*/  SHF.R.U64 R26, R26, 0x10, R27 ;  /* 0x000000101a1a7819 */ /* 0x000fe4000000121b */
[----:B------:R-:W-:Y:S01]  /*aba0*/  SHF.R.U32.HI R11, RZ, 0x10, R11 ;  /* 0x00000010ff0b7819 */ /* 0x000fe2000001160b */
[----:B------:R-:W-:Y:S01]  /*abb0*/  IMAD.U32 R34, R56, 0x10000, RZ ;  /* 0x0001000038227824 */ /* 0x000fe200078e00ff */
[----:B------:R-:W-:Y:S02]  /*abc0*/  SHF.R.U32.HI R27, RZ, 0x10, R27 ;  /* 0x00000010ff1b7819 */ /* 0x000fe4000001161b */
[----:B------:R-:W-:Y:S02]  /*abd0*/  PRMT R60, R60, 0x5410, R25 ;  /* 0x000054103c3c7816 */ /* 0x000fe40000000019 */
[----:B------:R-:W-:Y:S02]  /*abe0*/  PRMT R57, R57, 0x5410, R8 ;  /* 0x0000541039397816 */ /* 0x000fe40000000008 */
[----:B------:R-:W-:-:S02]  /*abf0*/  PRMT R58, R58, 0x5410, R11 ;  /* 0x000054103a3a7816 */ /* 0x000fc4000000000b */
[----:B------:R-:W-:Y:S02]  /*ac00*/  PRMT R62, R62, 0x5410, R27 ;  /* 0x000054103e3e7816 */ /* 0x000fe4000000001b */
[----:B------:R-:W-:Y:S01]  /*ac10*/  LOP3.LUT R55, R55, 0xffff0000, RZ, 0xc0, !PT ;  /* 0xffff000037377812 */ /* 0x000fe200078ec0ff */
[----:B------:R-:W-:Y:S01]  /*ac20*/  IMAD.U32 R36, R58, 0x10000, RZ ;  /* 0x000100003a247824 */ /* 0x000fe200078e00ff */
[----:B------:R-:W-:Y:S02]  /*ac30*/  LOP3.LUT R59, R59, 0xffff0000, RZ, 0xc0, !PT ;  /* 0xffff00003b3b7812 */ /* 0x000fe400078ec0ff */
[----:B------:R-:W-:Y:S02]  /*ac40*/  LOP3.LUT R56, R56, 0xffff0000, RZ, 0xc0, !PT ;  /* 0xffff000038387812 */ /* 0x000fe400078ec0ff */
[----:B------:R-:W-:Y:S02]  /*ac50*/  PRMT R61, R61, 0x5410, R26 ;  /* 0x000054103d3d7816 */ /* 0x000fe4000000001a */
[----:B------:R-:W-:Y:S01]  /*ac60*/  LOP3.LUT R58, R58, 0xffff0000, RZ, 0xc0, !PT ;  /* 0xffff00003a3a7812 */ /* 0x000fe200078ec0ff */
[C---:B0-----:R-:W-:Y:S01]  /*ac70*/  IMAD.U32 R24, R16.reuse, 0x10000, RZ ;  /* 0x0001000010187824 */ /* 0x041fe200078e00ff */
[----:B------:R-:W-:Y:S01]  /*ac80*/  LOP3.LUT R16, R16, 0xffff0000, RZ, 0xc0, !PT ;  /* 0xffff000010107812 */ /* 0x000fe200078ec0ff */
[C---:B------:R-:W-:Y:S01]  /*ac90*/  IMAD.U32 R25, R17.reuse, 0x10000, RZ ;  /* 0x0001000011197824 */ /* 0x040fe200078e00ff */
[----:B------:R-:W-:Y:S01]  /*aca0*/  LOP3.LUT R17, R17, 0xffff0000, RZ, 0xc0, !PT ;  /* 0xffff000011117812 */ /* 0x000fe200078ec0ff */
[----:B-1----:R-:W-:-:S02]  /*acb0*/  IMAD.U32 R8, R4, 0x10000, RZ ;  /* 0x0001000004087824 */ /* 0x002fc400078e00ff */
[C---:B------:R-:W-:Y:S01]  /*acc0*/  FMUL.FTZ R37, R24.reuse, R35 ;  /* 0x0000002318257220 */ /* 0x040fe20000410000 */
[-C--:B------:R-:W-:Y:S01]  /*acd0*/  FMUL.FTZ R39, R24, R33.reuse ;  /* 0x0000002118277220 */ /* 0x080fe20000410000 */
[----:B------:R-:W-:Y:S02]  /*ace0*/  IMAD.U32 R24, R60, 0x10000, RZ ;  /* 0x000100003c187824 */ /* 0x000fe400078e00ff */
[----:B------:R-:W-:Y:S01]  /*acf0*/  FMUL.FTZ R38, R25, R34 ;  /* 0x0000002219267220 */ /* 0x000fe20000410000 */
[----:B------:R-:W-:Y:S02]  /*ad00*/  IMAD.U32 R9, R5, 0x10000, RZ ;  /* 0x0001000005097824 */ /* 0x000fe400078e00ff */
[C---:B------:R-:W-:Y:S01]  /*ad10*/  FFMA.FTZ R37, R8.reuse, R33, -R37 ;  /* 0x0000002108257223 */ /* 0x040fe20000010825 */
[----:B------:R-:W-:Y:S02]  /*ad20*/  IMAD.U32 R27, R19, 0x10000, RZ ;  /* 0x00010000131b7824 */ /* 0x000fe400078e00ff */
[----:B------:R-:W-:Y:S01]  /*ad30*/  FFMA.FTZ R39, R8, R35, R39 ;  /* 0x0000002308277223 */ /* 0x000fe20000010027 */
[----:B------:R-:W-:-:S02]  /*ad40*/  IMAD.U32 R8, R62, 0x10000, RZ ;  /* 0x000100003e087824 */ /* 0x000fc400078e00ff */
[-C--:B------:R-:W-:Y:S01]  /*ad50*/  FMUL.FTZ R42, R25, R24.reuse ;  /* 0x00000018192a7220 */ /* 0x080fe20000410000 */
[----:B------:R-:W-:Y:S01]  /*ad60*/  FFMA.FTZ R38, R9, R24, -R38 ;  /* 0x0000001809267223 */ /* 0x000fe20000010826 */
[----:B------:R-:W-:Y:S01]  /*ad70*/  FMUL.FTZ R24, R27, R36 ;  /* 0x000000241b187220 */ /* 0x000fe20000410000 */
[----:B------:R-:W-:Y:S01]  /*ad80*/  LOP3.LUT R4, R4, 0xffff0000, RZ, 0xc0, !PT ;  /* 0xffff000004047812 */ /* 0x000fe200078ec0ff */
[----:B------:R-:W-:Y:S02]  /*ad90*/  IMAD.U32 R11, R7, 0x10000, RZ ;  /* 0x00010000070b7824 */ /* 0x000fe400078e00ff */
[----:B------:R-:W-:Y:S01]  /*ada0*/  FMUL.FTZ R27, R27, R8 ;  /* 0x000000081b1b7220 */ /* 0x000fe20000410000 */
[----:B------:R-:W-:Y:S01]  /*adb0*/  FFMA.FTZ R42, R9, R34, R42 ;  /* 0x00000022092a7223 */ /* 0x000fe2000001002a */
[----:B------:R-:W-:Y:S01]  /*adc0*/  LOP3.LUT R60, R60, 0xffff0000, RZ, 0xc0, !PT ;  /* 0xffff00003c3c7812 */ /* 0x000fe200078ec0ff */
[C---:B------:R-:W-:Y:S01]  /*add0*/  FMUL.FTZ R9, R16.reuse, R55 ;  /* 0x0000003710097220 */ /* 0x040fe20000410000 */
[----:B------:R-:W-:Y:S01]  /*ade0*/  LOP3.LUT R5, R5, 0xffff0000, RZ, 0xc0, !PT ;  /* 0xffff000005057812 */ /* 0x000fe200078ec0ff */
        /* <DEDUP_REMOVED lines=10> */
[----:B------:R-:W-:Y:S02]  /*ae90*/  IMAD.U32 R10, R6, 0x10000, RZ ;  /* 0x00010000060a7824 */ /* 0x000fe400078e00ff */
        /* <DEDUP_REMOVED lines=12> */
[----:B------:R-:W-:Y:S01]  /*af60*/  FMUL.FTZ R5, R18, R57 ;  /* 0x0000003912057220 */ /* 0x000fe20000410000 */
[----:B------:R-:W-:Y:S01]  /*af70*/  LOP3.LUT R6, R6, 0xffff0000, RZ, 0xc0, !PT ;  /* 0xffff000006067812 */ /* 0x000fe200078ec0ff */
[-C--:B------:R-:W-:Y:S01]  /*af80*/  FMUL.FTZ R4, R18, R61.reuse ;  /* 0x0000003d12047220 */ /* 0x080fe20000410000 */
[----:B------:R-:W-:Y:S01]  /*af90*/  LOP3.LUT R7, R7, 0xffff0000, RZ, 0xc0, !PT ;  /* 0xffff000007077812 */ /* 0x000fe200078ec0ff */
[----:B------:R-:W-:Y:S01]  /*afa0*/  FMUL.FTZ R19, R19, R62 ;  /* 0x0000003e13137220 */ /* 0x000fe20000410000 */
[----:B------:R-:W-:Y:S01]  /*afb0*/  F2FP.BF16.F32.PACK_AB R9, R27, R42 ;  /* 0x0000002a1b09723e */ /* 0x000fe200000010ff */
        /* <DEDUP_REMOVED lines=13> */
.L_x_2413:
[----:B------:R-:W-:Y:S05]  /*b090*/  BSYNC B1 ;  /* 0x0000000000017941 */ /* 0x000fea0003800000 */
.L_x_2412:
        /* <DEDUP_REMOVED lines=11> */
[----:B------:R-:W-:Y:S01]  /*b150*/  R2UR UR4, R80 ;  /* 0x00000000500472ca */ /* 0x000fe200000e0000 */
[----:B------:R-:W-:Y:S01]  /*b160*/  IMAD R5, R5, 0x1800, R75 ;  /* 0x0000180005057824 */ /* 0x000fe200078e024b */
[-C--:B------:R-:W-:Y:S02]  /*b170*/  LOP3.LUT R4, R3, R77.reuse, RZ, 0x3c, !PT ;  /* 0x0000004d03047212 */ /* 0x080fe400078e3cff */
        /* <DEDUP_REMOVED lines=10> */
[----:B------:R-:W-:Y:S01]  /*b220*/  PRMT R47, R47, 0x5410, R16 ;  /* 0x000054102f2f7816 */ /* 0x000fe20000000010 */
[----:B------:R-:W-:Y:S01]  /*b230*/  IMAD.U32 R21, R51, 0x10000, RZ ;  /* 0x0001000033157824 */ /* 0x000fe200078e00ff */
[----:B------:R-:W-:Y:S01]  /*b240*/  SHF.R.U32.HI R29, RZ, 0x10, R29 ;  /* 0x00000010ff1d7819 */ /* 0x000fe2000001161d */
[----:B------:R-:W1:Y:S01]  /*b250*/  LDS.128 R4, [R0] ;  /* 0x0000000000047984 */ /* 0x000e620000000c00 */
[----:B------:R-:W-:Y:S01]  /*b260*/  SHF.R.U64 R12, R14, 0x10, R15 ;  /* 0x000000100e0c7819 */ /* 0x000fe2000000120f */
[----:B------:R-:W-:Y:S01]  /*b270*/  IMAD.U32 R25, R47, 0x10000, RZ ;  /* 0x000100002f197824 */ /* 0x000fe200078e00ff */
[----:B------:R-:W-:Y:S02]  /*b280*/  PRMT R48, R48, 0x5410, R13 ;  /* 0x0000541030307816 */ /* 0x000fe4000000000d */
[----:B------:R-:W-:-:S02]  /*b290*/  SHF.R.U64 R18, R30, 0x10, R31 ;  /* 0x000000101e127819 */ /* 0x000fc4000000121f */
[----:B------:R-:W-:Y:S01]  /*b2a0*/  SHF.R.U32.HI R15, RZ, 0x10, R15 ;  /* 0x00000010ff0f7819 */ /* 0x000fe2000001160f */
[----:B------:R-:W-:Y:S01]  /*b2b0*/  IMAD.U32 R20, R48, 0x10000, RZ ;  /* 0x0001000030147824 */ /* 0x000fe200078e00ff */
[----:B------:R-:W-:Y:S02]  /*b2c0*/  SHF.R.U32.HI R31, RZ, 0x10, R31 ;  /* 0x00000010ff1f7819 */ /* 0x000fe4000001161f */
[----:B------:R-:W-:Y:S02]  /*b2d0*/  PRMT R52, R52, 0x5410, R29 ;  /* 0x0000541034347816 */ /* 0x000fe4000000001d */
[----:B------:R-:W-:Y:S02]  /*b2e0*/  PRMT R49, R49, 0x5410, R12 ;  /* 0x0000541031317816 */ /* 0x000fe4000000000c */
[----:B------:R-:W-:Y:S02]  /*b2f0*/  PRMT R50, R50, 0x5410, R15 ;  /* 0x0000541032327816 */ /* 0x000fe4000000000f */
[----:B------:R-:W-:-:S02]  /*b300*/  PRMT R54, R54, 0x5410, R31 ;  /* 0x0000541036367816 */ /* 0x000fc4000000001f */
        /* <DEDUP_REMOVED lines=72> */
.L_x_2394:
[----:B------:R-:W-:Y:S05]  /*b790*/  BSYNC B0 ;  /* 0x0000000000007941 */ /* 0x000fea0003800000 */
.L_x_2387:
        /* <DEDUP_REMOVED lines=8> */
.L_x_2385:
[----:B0--3--:R-:W3:Y:S02]  /*b820*/  LDL R0, [R1+0x2c] ;  /* 0x00002c0001007983 */ /* 0x009ee40000100800 */
[----:B---3--:R-:W-:-:S13]  /*b830*/  R2UR UR4, R0 ;  /* 0x00000000000472ca */ /* 0x008fda00000e0000 */
[----:B------:R-:W-:-:S05]  /*b840*/  IMAD.U32 R0, RZ, RZ, UR4 ;  /* 0x00000004ff007e24 */ /* 0x000fca000f8e00ff */
[----:B------:R-:W-:-:S13]  /*b850*/  ISETP.NE.AND P0, PT, R0, 0x3, PT ;  /* 0x000000030000780c */ /* 0x000fda0003f05270 */
[----:B------:R-:W-:Y:S05]  /*b860*/  @!P0 BRA `(.L_x_2414) ;  /* 0x0000000000048947 */ /* 0x000fea0003800000 */
[----:B------:R-:W-:Y:S01]  /*b870*/  BPT.TRAP 0x1 ;  /* 0x000000040000795c */ /* 0x000fe20000300000 */
.L_x_2414:
[----:B------:R-:W3:Y:S01]  /*b880*/  LDL R0, [R1+0x4] ;  /* 0x0000040001007983 */ /* 0x000ee20000100800 */
[----:B------:R-:W-:Y:S01]  /*b890*/  IMAD R21, R145, 0x8, R22 ;  /* 0x0000000891157824 */ /* 0x000fe200078e0216 */
[----:B---3--:R-:W-:-:S04]  /*b8a0*/  SHF.L.U32 R0, R0, 0x1f, RZ ;  /* 0x0000001f00007819 */ /* 0x008fc800000006ff */
[----:B------:R0:W3:Y:S01]  /*b8b0*/  SYNCS.PHASECHK.TRANS64.TRYWAIT P2, [R21+URZ+0x31c30], R0 ;  /* 0x031c3000150075a7 */ /* 0x0000e2000804017f */
[----:B------:R-:W-:Y:S05]  /*b8c0*/  @!P0 BRA `(.L_x_2415) ;  /* 0x0000000000048947 */ /* 0x000fea0003800000 */
[----:B------:R-:W-:Y:S01]  /*b8d0*/  BPT.TRAP 0x1 ;  /* 0x000000040000795c */ /* 0x000fe20000300000 */
.L_x_2415:
[----:B--2-4-:R-:W2:Y:S02]  /*b8e0*/  S2R R3, SR_TID.X ;  /* 0x0000000000037919 */ /* 0x014ea40000002100 */
[----:B--2---:R-:W-:-:S04]  /*b8f0*/  LOP3.LUT R3, R3, 0x7f, RZ, 0xc0, !PT ;  /* 0x0000007f03037812 */ /* 0x004fc800078ec0ff */
[----:B------:R-:W-:Y:S01]  /*b900*/  ISETP.NE.AND P1, PT, R3, RZ, PT ;  /* 0x000000ff0300720c */ /* 0x000fe20003f25270 */
[----:B---3--:R-:W-:-:S12]  /*b910*/  @P2 BRA `(.L_x_2416) ;  /* 0x0000000000082947 */ /* 0x008fd80003800000 */
[----:B------:R-:W2:Y:S02]  /*b920*/  SYNCS.PHASECHK.TRANS64.TRYWAIT P2, [R21+URZ+0x31c30], R0 ;  /* 0x031c3000150075a7 */ /* 0x000ea4000804017f */
[----:B--2---:R-:W-:Y:S05]  /*b930*/  @!P2 BRA `(.L_x_2417) ;  /* 0x000001840010a947 */ /* 0x004fea0003800000 */
.L_x_2416:
[----:B------:R-:W-:Y:S05]  /*b940*/  WARPSYNC.ALL ;  /* 0x0000000000007948 */ /* 0x000fea0003800000 */
[----:B0-2---:R-:W-:Y:S01]  /*b950*/  VIADD R0, R22, 0x16a00 ;  /* 0x00016a0016007836 */ /* 0x005fe20000000000 */
[----:B------:R-:W-:Y:S01]  /*b960*/  LOP3.LUT R2, R2, 0x10000, RZ, 0xfc, !PT ;  /* 0x0001000002027812 */ /* 0x000fe200078efcff */
[----:B------:R-:W-:Y:S02]  /*b970*/  IMAD.MOV.U32 R3, RZ, RZ, -0x7fffffe0 ;  /* 0x80000020ff037424 */ /* 0x000fe400078e00ff */
[----:B------:R-:W-:Y:S01]  /*b980*/  IMAD.MOV.U32 R15, RZ, RZ, -0x7fffffe0 ;  /* 0x80000020ff0f7424 */ /* 0x000fe200078e00ff */
[----:B------:R-:W-:Y:S01]  /*b990*/  SHF.R.U32.HI R0, RZ, 0x4, R0 ;  /* 0x00000004ff007819 */ /* 0x000fe20000011600 */
[----:B------:R-:W-:Y:S01]  /*b9a0*/  WARPGROUP.ARRIVE ;  /* 0x00000000000079c5 */ /* 0x000fe20000000000 */
[----:B------:R-:W-:Y:S01]  /*b9b0*/  IMAD.MOV.U32 R5, RZ, RZ, -0x7fffffe0 ;  /* 0x80000020ff057424 */ /* 0x000fe200078e00ff */
[----:B------:R-:W0:Y:S01]  /*b9c0*/  LDC R18, c[0x0][0x448] ;  /* 0x00011200ff127b82 */ /* 0x000e220000000800 */
[----:B------:R-:W-:-:S04]  /*b9d0*/  LOP3.LUT R0, R0, 0x3fff, RZ, 0xc0, !PT ;  /* 0x00003fff00007812 */ /* 0x000fc800078ec0ff */
[----:B------:R-:W-:-:S05]  /*b9e0*/  LOP3.LUT R4, R0, 0x10000, RZ, 0xfc, !PT ;  /* 0x0001000000047812 */ /* 0x000fca00078efcff */
[----:B------:R-:W-:Y:S01]  /*b9f0*/  IMAD R14, R145, 0x6c0, R4 ;  /* 0x000006c0910e7824 */ /* 0x000fe200078e0204 */
[----:B------:R-:W-:Y:S01]  /*ba00*/  R2UR UR4, R2 ;  /* 0x00000000020472ca */ /* 0x000fe200000e0000 */
[----:B------:R2:W-:Y:S01]  /*ba10*/  STL [R1+0x30], R4 ;  /* 0x0000300401007387 */ /* 0x0005e20000100800 */
[----:B------:R-:W-:Y:S02]  /*ba20*/  R2UR UR5, R3 ;  /* 0x00000000030572ca */ /* 0x000fe400000e0000 */
[----:B------:R-:W-:Y:S02]  /*ba30*/  R2UR UR6, R14 ;  /* 0x000000000e0672ca */ /* 0x000fe400000e0000 */
[----:B------:R-:W-:Y:S02]  /*ba40*/  R2UR UR7, R15 ;  /* 0x000000000f0772ca */ /* 0x000fe400000e0000 */
[----:B------:R-:W-:Y:S02]  /*ba50*/  R2UR UR11, R5 ;  /* 0x00000000050b72ca */ /* 0x000fe400000e0000 */
[----:B------:R-:W-:Y:S01]  /*ba60*/  R2UR UR8, R2 ;  /* 0x00000000020872ca */ /* 0x000fe200000e0000 */
[C---:B--2---:R-:W-:Y:S01]  /*ba70*/  VIADD R4, R14.reuse, 0x40 ;  /* 0x000000400e047836 */ /* 0x044fe20000000000 */
[----:B------:R-:W-:Y:S01]  /*ba80*/  R2UR UR9, R3 ;  /* 0x00000000030972ca */ /* 0x000fe200000e0000 */
[----:B------:R-:W-:-:S02]  /*ba90*/  VIADD R6, R14, 0xc0 ;  /* 0x000000c00e067836 */ /* 0x000fc40000000000 */
[----:B------:R-:W-:Y:S01]  /*baa0*/  IMAD.MOV.U32 R7, RZ, RZ, -0x7fffffe0 ;  /* 0x80000020ff077424 */ /* 0x000fe200078e00ff */
[----:B------:R-:W-:Y:S02]  /*bab0*/  R2UR UR12, R2 ;  /* 0x00000000020c72ca */ /* 0x000fe400000e0000 */
[C---:B------:R-:W-:Y:S01]  /*bac0*/  R2UR UR13, R3.reuse ;  /* 0x00000000030d72ca */ /* 0x040fe200000e0000 */
[----:B------:R-:W-:Y:S01]  /*bad0*/  HGMMA.64x16x16.F32.BF16 R88, gdesc[UR4], RZ, !UPT, gsb0 ;  /* 0x00200000045879f0 */ /* 0x000fe2000c0018ff */
[----:B------:R-:W-:Y:S01]  /*bae0*/  R2UR UR10, R4 ;  /* 0x00000000040a72ca */ /* 0x000fe200000e0000 */
[----:B------:R-:W-:Y:S02]  /*baf0*/  VIADD R4, R14, 0x80 ;  /* 0x000000800e047836 */ /* 0x000fe40000000000 */
[----:B------:R-:W-:Y:S01]  /*bb00*/  IMAD.MOV.U32 R9, RZ, RZ, -0x7fffffe0 ;  /* 0x80000020ff097424 */ /* 0x000fe200078e00ff */
[----:B------:R-:W-:Y:S01]  /*bb10*/  R2UR UR16, R2 ;  /* 0x00000000021072ca */ /* 0x000fe200000e0000 */
[----:B------:R-:W-:Y:S01]  /*bb20*/  VIADD R8, R14, 0x100 ;  /* 0x000001000e087836 */ /* 0x000fe20000000000 */
[----:B------:R-:W-:-:S02]  /*bb30*/  R2UR UR17, R3 ;  /* 0x00000000031172ca */ /* 0x000fc400000e0000 */
[C---:B------:R-:W-:Y:S02]  /*bb40*/  R2UR UR20, R2.reuse ;  /* 0x00000000021472ca */ /* 0x040fe400000e0000 */
[C---:B------:R-:W-:Y:S02]  /*bb50*/  R2UR UR21, R3.reuse ;  /* 0x00000000031572ca */ /* 0x040fe400000e0000 */
[----:B------:R-:W-:Y:S02]  /*bb60*/  R2UR UR24, R2 ;  /* 0x00000000021872ca */ /* 0x000fe400000e0000 */
[----:B------:R-:W-:Y:S01]  /*bb70*/  R2UR UR25, R3 ;  /* 0x00000000031972ca */ /* 0x000fe200000e0000 */
[----:B------:R-:W-:Y:S02]  /*bb80*/  VIADD R10, R14, 0x102 ;  /* 0x000001020e0a7836 */ /* 0x000fe40000000000 */
[----:B------:R-:W-:Y:S02]  /*bb90*/  IMAD.MOV.U32 R11, RZ, RZ, -0x7fffffe0 ;  /* 0x80000020ff0b7424 */ /* 0x000fe400078e00ff */
[----:B------:R-:W-:-:S02]  /*bba0*/  VIADD R12, R2, 0x300 ;  /* 0x00000300020c7836 */ /* 0x000fc40000000000 */
[----:B------:R-:W-:Y:S02]  /*bbb0*/  IMAD.MOV.U32 R13, RZ, RZ, -0x7fffffe0 ;  /* 0x80000020ff0d7424 */ /* 0x000fe400078e00ff */
[----:B------:R-:W-:Y:S01]  /*bbc0*/  IMAD.MOV.U32 R17, RZ, RZ, -0x7fffffe0 ;  /* 0x80000020ff117424 */ /* 0x000fe200078e00ff */
[----:B0-----:R-:W-:Y:S01]  /*bbd0*/  ISETP.NE.AND P5, PT, R18, 0x1, PT ;  /* 0x000000011200780c */ /* 0x001fe20003fa5270 */
[----:B------:R-:W-:Y:S01]  /*bbe0*/  VIADD R16, R14, 0x342 ;  /* 0x000003420e107836 */ /* 0x000fe20000000000 */
[----:B------:R-:W2:Y:S01]  /*bbf0*/  LDL.LU R0, [R1] ;  /* 0x0000000001007983 */ /* 0x000ea20000300800 */
[----:B------:R-:W-:Y:S01]  /*bc00*/  IMAD.MOV.U32 R5, RZ, RZ, -0x7fffffe0 ;  /* 0x80000020ff057424 */ /* 0x000fe200078e00ff */
[----:B------:R-:W-:Y:S01]  /*bc10*/  R2UR UR6, R4 ;  /* 0x00000000040672ca */ /* 0x000fe200000e0000 */
[----:B------:R-:W-:Y:S01]  /*bc20*/  VIADD R4, R14, 0x140 ;  /* 0x000001400e047836 */ /* 0x000fe20000000000 */
[----:B------:R-:W-:Y:S02]  /*bc30*/  R2UR UR4, R2 ;  /* 0x00000000020472ca */ /* 0x000fe400000e0000 */
[----:B------:R-:W-:Y:S01]  /*bc40*/  R2UR UR7, R5 ;  /* 0x00000000050772ca */ /* 0x000fe200000e0000 */
[----:B------:R-:W-:Y:S01]  /*bc50*/  IMAD.MOV.U32 R5, RZ, RZ, -0x7fffffe0 ;  /* 0x80000020ff057424 */ /* 0x000fe200078e00ff */
[----:B------:R-:W-:-:S02]  /*bc60*/  R2UR UR5, R3 ;  /* 0x00000000030572ca */ /* 0x000fc400000e0000 */
        /* <DEDUP_REMOVED lines=12> */
[----:B------:R-:W0:Y:S01]  /*bd30*/  @P5 LDC R15, c[0x0][0x44c] ;  /* 0x00011300ff0f5b82 */ /* 0x000e220000000800 */
[----:B------:R-:W-:-:S02]  /*bd40*/  WARPGROUP.DEPBAR.LE gsb0, 0x0 ;  /* 0x00008000000079c5 */ /* 0x000fc40000010000 */
[----:B-----5:R-:W-:-:S06]  /*bd50*/  WARPGROUP.ARRIVE ;  /* 0x00000000000079c5 */ /* 0x020fcc0000000000 */
        /* <DEDUP_REMOVED lines=9> */
[----:B------:R-:W-:Y:S01]  /*bdf0*/  R2UR UR27, R5 ;  /* 0x00000000051b72ca */ /* 0x000fe200000e0000 */
[----:B------:R-:W-:Y:S01]  /*be00*/  IMAD.MOV.U32 R5, RZ, RZ, -0x7fffffe0 ;  /* 0x80000020ff057424 */ /* 0x000fe200078e00ff */
        /* <DEDUP_REMOVED lines=30> */
[----:B------:R-:W-:Y:S02]  /*bff0*/  R2UR UR8, R8 ;  /* 0x00000000080872ca */ /* 0x000fe400000e0000 */
[----:B------:R-:W-:Y:S01]  /*c000*/  R2UR UR9, R9 ;  /* 0x00000000090972ca */ /* 0x000fe200000e0000 */
[----:B------:R-:W-:Y:S02]  /*c010*/  VIADD R18, R14, 0x500 ;  /* 0x000005000e127836 */ /* 0x000fe40000000000 */
[----:B------:R-:W-:Y:S01]  /*c020*/  IMAD.MOV.U32 R19, RZ, RZ, -0x7fffffe0 ;  /* 0x80000020ff137424 */ /* 0x000fe200078e00ff */
[----:B--2---:R-:W-:-:S04]  /*c030*/  LOP3.LUT R0, R0, 0xfffffff7, RZ, 0xc0, !PT ;  /* 0xfffffff700007812 */ /* 0x004fc800078ec0ff */
[----:B------:R-:W-:-:S05]  /*c040*/  @P5 LOP3.LUT R0, R0, 0x8, RZ, 0xfc, !PT ;  /* 0x0000000800005812 */ /* 0x000fca00078efcff */
[----:B------:R2:W-:Y:S04]  /*c050*/  STL [R1], R0 ;  /* 0x0000000001007387 */ /* 0x0005e80000100800 */
[----:B------:R-:W3:Y:S04]  /*c060*/  LDL R102, [R1+0x58] ;  /* 0x0000580001667983 */ /* 0x000ee80000100800 */
[----:B------:R-:W4:Y:S04]  /*c070*/  LDL R100, [R1+0x54] ;  /* 0x0000540001647983 */ /* 0x000f280000100800 */
[----:B--2---:R-:W3:Y:S01]  /*c080*/  LDL R0, [R1+0x68] ;  /* 0x0000680001007983 */ /* 0x004ee20000100800 */
[----:B------:R-:W-:-:S02]  /*c090*/  WARPGROUP.DEPBAR.LE gsb0, 0x0 ;  /* 0x00008000000079c5 */ /* 0x000fc40000010000 */
[----:B------:R-:W-:Y:S01]  /*c0a0*/  WARPGROUP.ARRIVE ;  /* 0x00000000000079c5 */ /* 0x000fe20000000000 */
[----:B------:R-:W2:Y:S04]  /*c0b0*/  LDL R97, [R1+0x64] ;  /* 0x0000640001617983 */ /* 0x000ea80000100800 */
[----:B------:R-:W2:Y:S01]  /*c0c0*/  LDL R101, [R1+0x50] ;  /* 0x0000500001657983 */ /* 0x000ea20000100800 */
[----:B------:R-:W-:Y:S01]  /*c0d0*/  HGMMA.64x16x16.F32.BF16 R40, gdesc[UR20], RZ, !UPT, gsb0 ;  /* 0x00200000142879f0 */ /* 0x000fe2000c0018ff */
[----:B------:R-:W-:Y:S02]  /*c0e0*/  R2UR UR20, R8 ;  /* 0x00000000081472ca */ /* 0x000fe400000e0000 */
[----:B------:R-:W-:Y:S01]  /*c0f0*/  R2UR UR21, R9 ;  /* 0x00000000091572ca */ /* 0x000fe200000e0000 */
[----:B------:R-:W-:-:S02]  /*c100*/  WARPGROUP.DEPBAR.LE gsb0, 0x0 ;  /* 0x00008000000079c5 */ /* 0x000fc40000010000 */
[----:B-1----:R-:W-:-:S06]  /*c110*/  WARPGROUP.ARRIVE ;  /* 0x00000000000079c5 */ /* 0x002fcc0000000000 */
[----:B------:R-:W-:Y:S01]  /*c120*/  HGMMA.64x16x16.F32.BF16 R32, gdesc[UR24], RZ, !UPT, gsb0 ;  /* 0x00200000182079f0 */ /* 0x000fe2000c0018ff */
        /* <DEDUP_REMOVED lines=17> */
[----:B------:R-:W-:Y:S01]  /*c240*/  HGMMA.64x16x16.F32.BF16 R88, gdesc[UR12], R88, gsb0 ;  /* 0x002000000c5879f0 */ /* 0x000fe20008001858 */
        /* <DEDUP_REMOVED lines=288> */
[----:B------:R-:W-:Y:S02]  /*d450*/  IMAD.MOV.U32 R19, RZ, RZ, -0x7fffffe0 ;  /* 0x80000020ff137424 */ /* 0x000fe400078e00ff */
[----:B------:R-:W-:Y:S02]  /*d460*/  VIADD R4, R2, 0x602 ;  /* 0x0000060202047836 */ /* 0x000fe40000000000 */
[----:B------:R-:W-:Y:S01]  /*d470*/  IMAD.MOV.U32 R5, RZ, RZ, -0x7fffffe0 ;  /* 0x80000020ff057424 */ /* 0x000fe200078e00ff */
[----:B------:R-:W-:Y:S02]  /*d480*/  R2UR UR34, R18 ;  /* 0x00000000122272ca */ /* 0x000fe400000e0000 */
[----:B------:R-:W-:-:S02]  /*d490*/  R2UR UR35, R19 ;  /* 0x00000000132372ca */ /* 0x000fc400000e0000 */
[----:B------:R-:W-:Y:S01]  /*d4a0*/  R2UR UR32, R4 ;  /* 0x00000000042072ca */ /* 0x000fe200000e0000 */
[----:B------:R-:W-:Y:S01]  /*d4b0*/  VIADD R16, R14, 0x4c2 ;  /* 0x000004c20e107836 */ /* 0x000fe20000000000 */
[----:B------:R-:W-:Y:S01]  /*d4c0*/  R2UR UR33, R5 ;  /* 0x00000000052172ca */ /* 0x000fe200000e0000 */
[----:B------:R-:W-:Y:S01]  /*d4d0*/  IMAD.MOV.U32 R17, RZ, RZ, -0x7fffffe0 ;  /* 0x80000020ff117424 */ /* 0x000fe200078e00ff */
[----:B------:R-:W-:Y:S02]  /*d4e0*/  WARPGROUP.DEPBAR.LE gsb0, 0x0 ;  /* 0x00008000000079c5 */ /* 0x000fe40000010000 */
[----:B------:R-:W-:Y:S01]  /*d4f0*/  WARPGROUP.ARRIVE ;  /* 0x00000000000079c5 */ /* 0x000fe20000000000 */
[----:B------:R-:W-:Y:S01]  /*d500*/  R2UR UR4, R4 ;  /* 0x00000000040472ca */ /* 0x000fe200000e0000 */
[----:B------:R-:W1:Y:S07]  /*d510*/  @P5 LDC R19, c[0x0][0x450] ;  /* 0x00011400ff135b82 */ /* 0x000e6e0000000800 */
[----:B------:R-:W-:Y:S01]  /*d520*/  HGMMA.64x16x16.F32.BF16 R88, gdesc[UR32], R88, gsb0 ;  /* 0x00200000205879f0 */ /* 0x000fe20008001858 */
        /* <DEDUP_REMOVED lines=21> */
[----:B---3--:R-:W-:Y:S01]  /*d680*/  IMAD.IADD R20, R0, 0x1, R102 ;  /* 0x0000000100147824 */ /* 0x008fe200078e0266 */
[----:B------:R-:W-:-:S02]  /*d690*/  WARPGROUP.DEPBAR.LE gsb0, 0x0 ;  /* 0x00008000000079c5 */ /* 0x000fc40000010000 */
[----:B------:R-:W-:-:S09]  /*d6a0*/  WARPGROUP.ARRIVE ;  /* 0x00000000000079c5 */ /* 0x000fd20000000000 */
[----:B------:R-:W-:Y:S01]  /*d6b0*/  HGMMA.64x16x16.F32.BF16 R64, gdesc[UR4], R64, gsb0 ;  /* 0x00200000044079f0 */ /* 0x000fe20008001840 */
[----:B0-----:R-:W-:-:S04]  /*d6c0*/  @P5 IMAD.HI.U32 R0, R20, R15, RZ ;  /* 0x0000000f14005227 */ /* 0x001fc800078e00ff */
[----:B------:R-:W-:Y:S01]  /*d6d0*/  VIADD R18, R14, 0x582 ;  /* 0x000005820e127836 */ /* 0x000fe20000000000 */
[----:B-1----:R-:W-:Y:S01]  /*d6e0*/  @P5 SHF.R.U32.HI R20, RZ, R19, R0 ;  /* 0x00000013ff145219 */ /* 0x002fe20000011600 */
        /* <DEDUP_REMOVED lines=23> */
[----:B------:R-:W0:Y:S01]  /*d860*/  SHFL.IDX PT, R99, R20, RZ, 0x1c1f ;  /* 0x001c1fff14637589 */ /* 0x000e2200000e0000 */
[----:B------:R-:W-:-:S02]  /*d870*/  IMAD.MOV.U32 R15, RZ, RZ, -0x90 ;  /* 0xffffff70ff0f7424 */ /* 0x000fc400078e00ff */
[C---:B----4-:R-:W-:Y:S02]  /*d880*/  IMAD R0, R96.reuse, -0x90, R100 ;  /* 0xffffff7060007824 */ /* 0x050fe400078e0264 */
[----:B------:R-:W-:Y:S02]  /*d890*/  IMAD R15, R96, R15, 0x91 ;  /* 0x00000091600f7424 */ /* 0x000fe400078e020f */
[----:B------:R-:W-:Y:S02]  /*d8a0*/  VIADD R0, R0, 0x90 ;  /* 0x0000009000007836 */ /* 0x000fe40000000000 */
[C---:B--2---:R-:W-:Y:S02]  /*d8b0*/  IMAD R15, R97.reuse, -0x2, R15 ;  /* 0xfffffffe610f7824 */ /* 0x044fe400078e020f */
[----:B------:R-:W-:-:S03]  /*d8c0*/  IMAD R98, R97, -0x2, R0 ;  /* 0xfffffffe61627824 */ /* 0x000fc600078e0200 */
[----:B------:R-:W-:Y:S01]  /*d8d0*/  IADD3 R97, -R101, R15, R100 ;  /* 0x0000000f65617210 */ /* 0x000fe20007ffe164 */
[----:B------:R-:W-:Y:S02]  /*d8e0*/  WARPGROUP.DEPBAR.LE gsb0, 0x0 ;  /* 0x00008000000079c5 */ /* 0x000fe40000010000 */
[----:B------:R-:W-:-:S06]  /*d8f0*/  WARPGROUP.ARRIVE ;  /* 0x00000000000079c5 */ /* 0x000fcc0000000000 */
[----:B------:R-:W-:Y:S01]  /*d900*/  HGMMA.64x16x16.F32.BF16 R40, gdesc[UR12], R40, gsb0 ;  /* 0x002000000c2879f0 */ /* 0x000fe20008001828 */
[----:B0-----:R-:W-:-:S04]  /*d910*/  VIADDMNMX R0, R99, R97, R98, PT ;  /* 0x0000006163007246 */ /* 0x001fc80003800162 */
[C---:B------:R-:W-:Y:S02]  /*d920*/  ISETP.GT.AND P3, PT, R0.reuse, RZ, PT ;  /* 0x000000ff0000720c */ /* 0x040fe40003f64270 */
[C---:B------:R-:W-:Y:S02]  /*d930*/  ISETP.GT.AND P4, PT, R0.reuse, 0x1, PT ;  /* 0x000000010000780c */ /* 0x040fe40003f84270 */
[----:B------:R-:W-:Y:S02]  /*d940*/  ISETP.GT.AND P2, PT, R0, 0x8, PT ;  /* 0x000000080000780c */ /* 0x000fe40003f44270 */
[----:B------:R-:W-:Y:S02]  /*d950*/  FSEL R88, R88, -INF , P3 ;  /* 0xff80000058587808 */ /* 0x000fe40001800000 */
[----:B------:R-:W-:Y:S02]  /*d960*/  FSEL R89, R89, -INF , P4 ;  /* 0xff80000059597808 */ /* 0x000fe40002000000 */
[----:B------:R-:W-:-:S02]  /*d970*/  ISETP.GT.AND P3, PT, R0, 0x9, PT ;  /* 0x000000090000780c */ /* 0x000fc40003f64270 */
[----:B------:R-:W-:Y:S02]  /*d980*/  FSEL R92, R92, -INF , P2 ;  /* 0xff8000005c5c7808 */ /* 0x000fe40001000000 */
[----:B------:R-:W-:Y:S02]  /*d990*/  FMNMX.FTZ R15, R88, R89, !PT ;  /* 0x00000059580f7209 */ /* 0x000fe40007810000 */
[----:B------:R-:W-:Y:S02]  /*d9a0*/  FSEL R93, R93, -INF , P3 ;  /* 0xff8000005d5d7808 */ /* 0x000fe40001800000 */
        /* <DEDUP_REMOVED lines=8> */
[----:B------:R-:W-:-:S02]  /*da30*/  ISETP.GT.AND P2, PT, R0, 0x10, PT ;  /* 0x000000100000780c */ /* 0x000fc40003f44270 */
[----:B------:R-:W-:Y:S02]  /*da40*/  ISETP.GT.AND P3, PT, R0, 0x11, PT ;  /* 0x000000110000780c */ /* 0x000fe40003f64270 */
[----:B------:R-:W-:Y:S01]  /*da50*/  FSEL R80, R80, -INF , P2 ;  /* 0xff80000050507808 */ /* 0x000fe20001000000 */
[----:B------:R-:W-:Y:S02]  /*da60*/  WARPGROUP.DEPBAR.LE gsb0, 0x0 ;  /* 0x00008000000079c5 */ /* 0x000fe40000010000 */
[----:B------:R-:W-:Y:S01]  /*da70*/  WARPGROUP.ARRIVE ;  /* 0x00000000000079c5 */ /* 0x000fe20000000000 */
[----:B------:R-:W-:-:S05]  /*da80*/  ISETP.GT.AND P2, PT, R0, 0x18, PT ;  /* 0x000000180000780c */ /* 0x000fca0003f44270 */
[----:B------:R-:W-:Y:S01]  /*da90*/  HGMMA.64x16x16.F32.BF16 R32, gdesc[UR4], R32, gsb0 ;  /* 0x00200000042079f0 */ /* 0x000fe20008001820 */
[----:B------:R-:W-:Y:S01]  /*daa0*/  FSEL R81, R81, -INF , P3 ;  /* 0xff80000051517808 */ /* 0x000fe20001800000 */
[----:B------:R-:W-:Y:S01]  /*dab0*/  VIADD R14, R14, 0x682 ;  /* 0x000006820e0e7836 */ /* 0x000fe20000000000 */
[----:B------:R-:W-:Y:S02]  /*dac0*/  FMNMX.FTZ R18, R80, R15, !PT ;  /* 0x0000000f50127209 */ /* 0x000fe40007810000 */
[----:B------:R-:W-:Y:S02]  /*dad0*/  R2UR UR8, R4 ;  /* 0x00000000040872ca */ /* 0x000fe400000e0000 */
[----:B------:R-:W-:Y:S01]  /*dae0*/  R2UR UR9, R5 ;  /* 0x00000000050972ca */ /* 0x000fe200000e0000 */
[----:B------:R-:W-:Y:S01]  /*daf0*/  SHFL.IDX PT, R20, R20, 0x1, 0x1c1f ;  /* 0x003c1f0014147f89 */ /* 0x000fe200000e0000 */
        /* <DEDUP_REMOVED lines=22> */
[----:B------:R-:W-:Y:S01]  /*dc60*/  IMAD.MOV.U32 R15, RZ, RZ, -0x7fffffe0 ;  /* 0x80000020ff0f7424 */ /* 0x000fe200078e00ff */
[----:B------:R-:W-:Y:S02]  /*dc70*/  ISETP.GT.AND P2, PT, R0, 0x38, PT ;  /* 0x000000380000780c */ /* 0x000fe40003f44270 */
[----:B------:R-:W-:Y:S02]  /*dc80*/  FSEL R65, R65, -INF , P3 ;  /* 0xff80000041417808 */ /* 0x000fe40001800000 */
[----:B------:R-:W-:Y:S02]  /*dc90*/  FMNMX.FTZ R16, R64, R17, !PT ;  /* 0x0000001140107209 */ /* 0x000fe40007810000 */
[----:B------:R-:W-:Y:S02]  /*dca0*/  R2UR UR11, R15 ;  /* 0x000000000f0b72ca */ /* 0x000fe400000e0000 */
[----:B------:R-:W-:-:S02]  /*dcb0*/  ISETP.GT.AND P3, PT, R0, 0x39, PT ;  /* 0x000000390000780c */ /* 0x000fc40003f64270 */
[----:B------:R-:W-:Y:S02]  /*dcc0*/  FSEL R68, R68, -INF , P2 ;  /* 0xff80000044447808 */ /* 0x000fe40001000000 */
[----:B------:R-:W-:Y:S02]  /*dcd0*/  FMNMX.FTZ R15, R65, R16, !PT ;  /* 0x00000010410f7209 */ /* 0x000fe40007810000 */
[----:B------:R-:W-:Y:S02]  /*dce0*/  R2UR UR10, R14 ;  /* 0x000000000e0a72ca */ /* 0x000fe400000e0000 */
[----:B------:R-:W-:Y:S02]  /*dcf0*/  ISETP.GT.AND P2, PT, R0, 0x40, PT ;  /* 0x000000400000780c */ /* 0x000fe40003f44270 */
[----:B------:R-:W-:Y:S02]  /*dd00*/  FSEL R69, R69, -INF , P3 ;  /* 0xff80000045457808 */ /* 0x000fe40001800000 */
[----:B------:R-:W-:-:S02]  /*dd10*/  FMNMX.FTZ R14, R68, R15, !PT ;  /* 0x0000000f440e7209 */ /* 0x000fc40007810000 */
[----:B------:R-:W-:Y:S02]  /*dd20*/  ISETP.GT.AND P3, PT, R0, 0x41, PT ;  /* 0x000000410000780c */ /* 0x000fe40003f64270 */
[----:B------:R-:W-:Y:S02]  /*dd30*/  FSEL R56, R56, -INF , P2 ;  /* 0xff80000038387808 */ /* 0x000fe40001000000 */
[----:B------:R-:W-:Y:S01]  /*dd40*/  FMNMX.FTZ R15, R69, R14, !PT ;  /* 0x0000000e450f7209 */ /* 0x000fe20007810000 */
[----:B------:R-:W-:Y:S02]  /*dd50*/  WARPGROUP.DEPBAR.LE gsb0, 0x0 ;  /* 0x00008000000079c5 */ /* 0x000fe40000010000 */
[----:B------:R-:W-:Y:S01]  /*dd60*/  ISETP.GT.AND P2, PT, R0, 0x48, PT ;  /* 0x000000480000780c */ /* 0x000fe20003f44270 */
[----:B------:R-:W-:Y:S01]  /*dd70*/  WARPGROUP.ARRIVE ;  /* 0x00000000000079c5 */ /* 0x000fe20000000000 */
[----:B------:R-:W-:Y:S02]  /*dd80*/  FSEL R57, R57, -INF , P3 ;  /* 0xff80000039397808 */ /* 0x000fe40001800000 */
[----:B------:R-:W-:-:S02]  /*dd90*/  FMNMX.FTZ R14, R56, R15, !PT ;  /* 0x0000000f380e7209 */ /* 0x000fc40007810000 */
[----:B------:R-:W-:Y:S01]  /*dda0*/  ISETP.GT.AND P3, PT, R0, 0x49, PT ;  /* 0x000000490000780c */ /* 0x000fe20003f64270 */
[----:B------:R-:W-:Y:S01]  /*ddb0*/  HGMMA.64x16x16.F32.BF16 R24, gdesc[UR8], R24, gsb0 ;  /* 0x00200000081879f0 */ /* 0x000fe20008001818 */
        /* <DEDUP_REMOVED lines=40> */
[----:B------:R-:W-:Y:S01]  /*e040*/  FMNMX.FTZ R14, R36, R15, !PT ;  /* 0x0000000f240e7209 */ /* 0x000fe20007810000 */
[----:B------:R-:W-:-:S02]  /*e050*/  WARPGROUP.DEPBAR.LE gsb0, 0x0 ;  /* 0x00008000000079c5 */ /* 0x000fc40000010000 */
        /* <DEDUP_REMOVED lines=15> */
[----:B------:R-:W-:Y:S01]  /*e150*/  IMAD.U32 R0, RZ, RZ, UR4 ;  /* 0x00000004ff007e24 */ /* 0x000fe2000f8e00ff */
[----:B------:R-:W-:-:S04]  /*e160*/  VIADDMNMX R97, R20, R97, R98, PT ;  /* 0x0000006114617246 */ /* 0x000fc80003800162 */
[C---:B------:R-:W-:Y:S02]  /*e170*/  ISETP.GT.AND P3, PT, R97.reuse, RZ, PT ;  /* 0x000000ff6100720c */ /* 0x040fe40003f64270 */
[----:B------:R-:W-:Y:S02]  /*e180*/  ISETP.GT.AND P4, PT, R97, 0x1, PT ;  /* 0x000000016100780c */ /* 0x000fe40003f84270 */
[----:B0-----:R-:W-:-:S04]  /*e190*/  FMNMX.FTZ R14, R17, R14, !PT ;  /* 0x0000000e110e7209 */ /* 0x001fc80007810000 */
[C---:B------:R-:W-:Y:S01]  /*e1a0*/  FSETP.NEU.FTZ.AND P2, PT, R14.reuse, -INF , PT ;  /* 0xff8000000e00780b */ /* 0x040fe20003f5d000 */
[----:B------:R-:W-:-:S05]  /*e1b0*/  FMUL.FTZ R15, R14, R0 ;  /* 0x000000000e0f7220 */ /* 0x000fca0000410000 */
[----:B------:R-:W-:Y:S02]  /*e1c0*/  FSEL R15, R15, RZ, P2 ;  /* 0x000000ff0f0f7208 */ /* 0x000fe40001000000 */
[----:B------:R-:W-:Y:S02]  /*e1d0*/  ISETP.GT.AND P2, PT, R97, 0x8, PT ;  /* 0x000000086100780c */ /* 0x000fe40003f44270 */
[----:B------:R-:W-:Y:S01]  /*e1e0*/  FSEL R90, R90, -INF , P3 ;  /* 0xff8000005a5a7808 */ /* 0x000fe20001800000 */
[-CC-:B------:R-:W-:Y:S01]  /*e1f0*/  FFMA.FTZ R89, R89, R0.reuse, -R15.reuse ;  /* 0x0000000059597223 */ /* 0x180fe2000001080f */
[----:B------:R-:W-:Y:S02]  /*e200*/  FSEL R91, R91, -INF , P4 ;  /* 0xff8000005b5b7808 */ /* 0x000fe40002000000 */
[----:B------:R-:W-:Y:S01]  /*e210*/  ISETP.GT.AND P3, PT, R97, 0x9, PT ;  /* 0x000000096100780c */ /* 0x000fe20003f64270 */
[----:B------:R0:W-:Y:S01]  /*e220*/  MUFU.EX2 R17, R89 ;  /* 0x0000005900117308 */ /* 0x0001e20000000800 */
[----:B------:R-:W-:Y:S01]  /*e230*/  FSEL R94, R94, -INF , P2 ;  /* 0xff8000005e5e7808 */ /* 0x000fe20001000000 */
[----:B------:R-:W-:Y:S01]  /*e240*/  FFMA.FTZ R88, R88, R0, -R15 ;  /* 0x0000000058587223 */ /* 0x000fe2000001080f */
[----:B------:R-:W-:-:S02]  /*e250*/  FSEL R95, R95, -INF , P3 ;  /* 0xff8000005f5f7808 */ /* 0x000fc40001800000 */
[C---:B------:R-:W-:Y:S02]  /*e260*/  ISETP.GT.AND P2, PT, R97.reuse, 0x10, PT ;  /* 0x000000106100780c */ /* 0x040fe40003f44270 */
[----:B0-----:R-:W-:Y:S01]  /*e270*/  FMNMX.FTZ R89, R90, R91, !PT ;  /* 0x0000005b5a597209 */ /* 0x001fe20007810000 */
[----:B------:R0:W1:Y:S03]  /*e280*/  MUFU.EX2 R16, R88 ;  /* 0x0000005800107308 */ /* 0x0000660000000800 */
[----:B------:R-:W-:Y:S02]  /*e290*/  FMNMX.FTZ R20, R94, R89, !PT ;  /* 0x000000595e147209 */ /* 0x000fe40007810000 */
[----:B------:R-:W-:Y:S02]  /*e2a0*/  ISETP.GT.AND P3, PT, R97, 0x11, PT ;  /* 0x000000116100780c */ /* 0x000fe40003f64270 */
[----:B------:R-:W-:-:S02]  /*e2b0*/  FMNMX.FTZ R89, R95, R20, !PT ;  /* 0x000000145f597209 */ /* 0x000fc40007810000 */
[----:B0-----:R-:W-:Y:S01]  /*e2c0*/  FSEL R88, R82, -INF , P2 ;  /* 0xff80000052587808 */ /* 0x001fe20001000000 */
[----:B------:R-:W-:Y:S01]  /*e2d0*/  FFMA.FTZ R82, R84, R0, -R15 ;  /* 0x0000000054527223 */ /* 0x000fe2000001080f */
        /* <DEDUP_REMOVED lines=8> */
[----:B------:R-:W-:Y:S01]  /*e360*/  FMNMX.FTZ R20, R86, R89, !PT ;  /* 0x0000005956147209 */ /* 0x000fe20007810000 */
[----:B------:R-:W-:Y:S01]  /*e370*/  FFMA.FTZ R83, R85, R0, -R15 ;  /* 0x0000000055537223 */ /* 0x000fe2000001080f */
        /* <DEDUP_REMOVED lines=10> */
[C---:B------:R-:W-:Y:S02]  /*e420*/  ISETP.GT.AND P2, PT, R97.reuse, 0x30, PT ;  /* 0x000000306100780c */ /* 0x040fe40003f44270 */
[----:B------:R-:W-:Y:S02]  /*e430*/  FMNMX.FTZ R20, R78, R85, !PT ;  /* 0x000000554e147209 */ /* 0x000fe40007810000 */
[----:B------:R-:W-:Y:S02]  /*e440*/  ISETP.GT.AND P3, PT, R97, 0x31, PT ;  /* 0x000000316100780c */ /* 0x000fe40003f64270 */
[----:B------:R-:W-:-:S02]  /*e450*/  FSEL R85, R66, -INF , P2 ;  /* 0xff80000042557808 */ /* 0x000fc40001000000 */
[----:B------:R-:W-:Y:S01]  /*e460*/  FMNMX.FTZ R20, R79, R20, !PT ;  /* 0x000000144f147209 */ /* 0x000fe20007810000 */
[--C-:B------:R-:W-:Y:S01]  /*e470*/  FFMA.FTZ R66, R76, R0, -R15.reuse ;  /* 0x000000004c427223 */ /* 0x100fe2000001080f */
[----:B------:R-:W-:Y:S02]  /*e480*/  FSEL R76, R67, -INF , P3 ;  /* 0xff800000434c7808 */ /* 0x000fe40001800000 */
[----:B------:R-:W-:Y:S02]  /*e490*/  ISETP.GT.AND P2, PT, R97, 0x38, PT ;  /* 0x000000386100780c */ /* 0x000fe40003f44270 */
[----:B------:R-:W-:Y:S01]  /*e4a0*/  FMNMX.FTZ R67, R85, R20, !PT ;  /* 0x0000001455437209 */ /* 0x000fe20007810000 */
[----:B------:R-:W-:Y:S01]  /*e4b0*/  FFMA.FTZ R89, R77, R0, -R15 ;  /* 0x000000004d597223 */ /* 0x000fe2000001080f */
        /* <DEDUP_REMOVED lines=13> */
[-CC-:B------:R-:W-:Y:S01]  /*e590*/  FFMA.FTZ R18, R92, R0.reuse, -R15.reuse ;  /* 0x000000005c127223 */ /* 0x180fe2000001080f */
[----:B------:R-:W-:Y:S01]  /*e5a0*/  FFMA.FTZ R92, R65, R0, -R15 ;  /* 0x00000000415c7223 */ /* 0x000fe2000001080f */
[----:B------:R-:W-:Y:S02]  /*e5b0*/  ISETP.GT.AND P3, PT, R97, 0x49, PT ;  /* 0x000000496100780c */ /* 0x000fe40003f64270 */
[----:B------:R-:W-:-:S02]  /*e5c0*/  FSEL R62, R62, -INF , P2 ;  /* 0xff8000003e3e7808 */ /* 0x000fc40001000000 */
[----:B------:R-:W-:Y:S01]  /*e5d0*/  FMNMX.FTZ R65, R64, R59, !PT ;  /* 0x0000003b40417209 */ /* 0x000fe20007810000 */
[----:B------:R0:W-:Y:S01]  /*e5e0*/  MUFU.EX2 R67, R89 ;  /* 0x0000005900437308 */ /* 0x0001e20000000800 */
[----:B------:R-:W-:Y:S02]  /*e5f0*/  ISETP.GT.AND P2, PT, R97, 0x50, PT ;  /* 0x000000506100780c */ /* 0x000fe40003f44270 */
[----:B------:R-:W-:Y:S02]  /*e600*/  FMNMX.FTZ R20, R62, R65, !PT ;  /* 0x000000413e147209 */ /* 0x000fe40007810000 */
[----:B------:R-:W-:Y:S02]  /*e610*/  FSEL R65, R50, -INF , P2 ;  /* 0xff80000032417808 */ /* 0x000fe40001000000 */
[----:B0-----:R-:W-:Y:S02]  /*e620*/  FSEL R89, R63, -INF , P3 ;  /* 0xff8000003f597808 */ /* 0x001fe40001800000 */
[----:B------:R-:W-:-:S02]  /*e630*/  ISETP.GT.AND P3, PT, R97, 0x51, PT ;  /* 0x000000516100780c */ /* 0x000fc40003f64270 */
[----:B------:R-:W-:Y:S02]  /*e640*/  FMNMX.FTZ R20, R89, R20, !PT ;  /* 0x0000001459147209 */ /* 0x000fe40007810000 */
[----:B------:R-:W-:Y:S02]  /*e650*/  ISETP.GT.AND P2, PT, R97, 0x58, PT ;  /* 0x000000586100780c */ /* 0x000fe40003f44270 */
[----:B------:R-:W-:Y:S02]  /*e660*/  FSEL R63, R51, -INF , P3 ;  /* 0xff800000333f7808 */ /* 0x000fe40001800000 */
[----:B------:R-:W-:Y:S01]  /*e670*/  FMNMX.FTZ R20, R65, R20, !PT ;  /* 0x0000001441147209 */ /* 0x000fe20007810000 */
[----:B------:R-:W-:Y:S01]  /*e680*/  FFMA.FTZ R51, R69, R0, -R15 ;  /* 0x0000000045337223 */ /* 0x000fe2000001080f */
[----:B------:R-:W-:Y:S02]  /*e690*/  ISETP.GT.AND P3, PT, R97, 0x59, PT ;  /* 0x000000596100780c */ /* 0x000fe40003f64270 */
[----:B------:R-:W-:-:S02]  /*e6a0*/  FSEL R54, R54, -INF , P2 ;  /* 0xff80000036367808 */ /* 0x000fc40001000000 */
[----:B------:R-:W-:Y:S02]  /*e6b0*/  FMNMX.FTZ R69, R63, R20, !PT ;  /* 0x000000143f457209 */ /* 0x000fe40007810000 */
[----:B------:R-:W-:Y:S02]  /*e6c0*/  FSEL R55, R55, -INF , P3 ;  /* 0xff80000037377808 */ /* 0x000fe40001800000 */
[C---:B------:R-:W-:Y:S02]  /*e6d0*/  ISETP.GT.AND P2, PT, R97.reuse, 0x60, PT ;  /* 0x000000606100780c */ /* 0x040fe40003f44270 */
[----:B------:R-:W-:Y:S01]  /*e6e0*/  FMNMX.FTZ R20, R54, R69, !PT ;  /* 0x0000004536147209 */ /* 0x000fe20007810000 */
[----:B------:R-:W-:Y:S01]  /*e6f0*/  FFMA.FTZ R50, R68, R0, -R15 ;  /* 0x0000000044327223 */ /* 0x000fe2000001080f */
[----:B------:R-:W-:Y:S02]  /*e700*/  ISETP.GT.AND P3, PT, R97, 0x61, PT ;  /* 0x000000616100780c */ /* 0x000fe40003f64270 */
[----:B------:R-:W-:-:S02]  /*e710*/  FSEL R68, R42, -INF , P2 ;  /* 0xff8000002a447808 */ /* 0x000fc40001000000 */
[----:B------:R-:W-:Y:S01]  /*e720*/  FMNMX.FTZ R69, R55, R20, !PT ;  /* 0x0000001437457209 */ /* 0x000fe20007810000 */
[----:B------:R-:W-:Y:S01]  /*e730*/  FFMA.FTZ R42, R56, R0, -R15 ;  /* 0x00000000382a7223 */ /* 0x000fe2000001080f */
[----:B------:R-:W-:Y:S02]  /*e740*/  FSEL R56, R43, -INF , P3 ;  /* 0xff8000002b387808 */ /* 0x000fe40001800000 */
[C---:B------:R-:W-:Y:S02]  /*e750*/  ISETP.GT.AND P2, PT, R97.reuse, 0x68, PT ;  /* 0x000000686100780c */ /* 0x040fe40003f44270 */
[----:B------:R-:W-:Y:S02]  /*e760*/  FMNMX.FTZ R43, R68, R69, !PT ;  /* 0x00000045442b7209 */ /* 0x000fe40007810000 */
[----:B------:R-:W-:Y:S02]  /*e770*/  ISETP.GT.AND P3, PT, R97, 0x69, PT ;  /* 0x000000696100780c */ /* 0x000fe40003f64270 */
[----:B------:R-:W-:-:S02]  /*e780*/  FSEL R69, R46, -INF , P2 ;  /* 0xff8000002e457808 */ /* 0x000fc40001000000 */
[----:B------:R-:W-:Y:S01]  /*e790*/  FMNMX.FTZ R20, R56, R43, !PT ;  /* 0x0000002b38147209 */ /* 0x000fe20007810000 */
[----:B------:R-:W-:Y:S01]  /*e7a0*/  FFMA.FTZ R46, R57, R0, -R15 ;  /* 0x00000000392e7223 */ /* 0x000fe2000001080f */
[----:B------:R-:W-:Y:S02]  /*e7b0*/  FSEL R57, R47, -INF , P3 ;  /* 0xff8000002f397808 */ /* 0x000fe40001800000 */
[----:B------:R-:W-:Y:S02]  /*e7c0*/  ISETP.GT.AND P2, PT, R97, 0x70, PT ;  /* 0x000000706100780c */ /* 0x000fe40003f44270 */
[----:B------:R-:W-:Y:S01]  /*e7d0*/  FMNMX.FTZ R20, R69, R20, !PT ;  /* 0x0000001445147209 */ /* 0x000fe20007810000 */
[----:B------:R0:W-:Y:S01]  /*e7e0*/  MUFU.EX2 R59, R92 ;  /* 0x0000005c003b7308 */ /* 0x0001e20000000800 */
[----:B------:R-:W-:Y:S02]  /*e7f0*/  ISETP.GT.AND P3, PT, R97, 0x71, PT ;  /* 0x000000716100780c */ /* 0x000fe40003f64270 */
[----:B------:R-:W-:-:S02]  /*e800*/  FMNMX.FTZ R47, R57, R20, !PT ;  /* 0x00000014392f7209 */ /* 0x000fc40007810000 */
[----:B0-----:R-:W-:Y:S01]  /*e810*/  FSEL R92, R34, -INF , P2 ;  /* 0xff800000225c7808 */ /* 0x001fe20001000000 */
[-CC-:B------:R-:W-:Y:S01]  /*e820*/  FFMA.FTZ R34, R60, R0.reuse, -R15.reuse ;  /* 0x000000003c227223 */ /* 0x180fe2000001080f */
[----:B------:R-:W-:Y:S02]  /*e830*/  ISETP.GT.AND P2, PT, R97, 0x78, PT ;  /* 0x000000786100780c */ /* 0x000fe40003f44270 */
[----:B------:R-:W-:Y:S02]  /*e840*/  FSEL R60, R35, -INF , P3 ;  /* 0xff800000233c7808 */ /* 0x000fe40001800000 */
[----:B------:R-:W-:Y:S01]  /*e850*/  FMNMX.FTZ R47, R92, R47, !PT ;  /* 0x0000002f5c2f7209 */ /* 0x000fe20007810000 */
[----:B------:R-:W-:Y:S01]  /*e860*/  FFMA.FTZ R19, R93, R0, -R15 ;  /* 0x000000005d137223 */ /* 0x000fe2000001080f */
[----:B------:R-:W-:Y:S02]  /*e870*/  ISETP.GT.AND P3, PT, R97, 0x79, PT ;  /* 0x000000796100780c */ /* 0x000fe40003f64270 */
[----:B------:R-:W-:-:S02]  /*e880*/  FSEL R93, R38, -INF , P2 ;  /* 0xff800000265d7808 */ /* 0x000fc40001000000 */
[----:B------:R-:W-:Y:S01]  /*e890*/  FMNMX.FTZ R20, R60, R47, !PT ;  /* 0x0000002f3c147209 */ /* 0x000fe20007810000 */
[----:B------:R-:W-:Y:S01]  /*e8a0*/  FFMA.FTZ R35, R61, R0, -R15 ;  /* 0x000000003d237223 */ /* 0x000fe2000001080f */
[----:B------:R-:W-:Y:S02]  /*e8b0*/  FSEL R61, R39, -INF , P3 ;  /* 0xff800000273d7808 */ /* 0x000fe40001800000 */
[----:B------:R-:W-:Y:S02]  /*e8c0*/  ISETP.GT.AND P2, PT, R97, 0x80, PT ;  /* 0x000000806100780c */ /* 0x000fe40003f44270 */
        /* <DEDUP_REMOVED lines=11> */
[----:B------:R-:W-:-:S04]  /*e980*/  FMNMX.FTZ R20, R97, R20, !PT ;  /* 0x0000001461147209 */ /* 0x000fc80007810000 */
[----:B------:R-:W-:-:S05]  /*e990*/  FMNMX.FTZ R20, R31, R20, !PT ;  /* 0x000000141f147209 */ /* 0x000fca0007810000 */
[----:B------:R-:W0:Y:S01]  /*e9a0*/  SHFL.BFLY PT, R39, R20, 0x2, 0x1f ;  /* 0x0c401f0014277f89 */ /* 0x000e2200000e0000 */
[-CC-:B------:R-:W-:Y:S01]  /*e9b0*/  FFMA.FTZ R38, R48, R0.reuse, -R15.reuse ;  /* 0x0000000030267223 */ /* 0x180fe2000001080f */
[-CC-:B------:R-:W-:Y:S01]  /*e9c0*/  FFMA.FTZ R48, R49, R0.reuse, -R15.reuse ;  /* 0x0000000031307223 */ /* 0x180fe2000001080f */
[----:B------:R-:W-:Y:S01]  /*e9d0*/  FFMA.FTZ R49, R53, R0, -R15 ;  /* 0x0000000035317223 */ /* 0x000fe2000001080f */
[----:B0-----:R-:W-:-:S05]  /*e9e0*/  FMNMX.FTZ R30, R20, R39, !PT ;  /* 0x00000027141e7209 */ /* 0x001fca0007810000 */
[----:B------:R-:W0:Y:S01]  /*e9f0*/  SHFL.BFLY PT, R53, R30, 0x1, 0x1f ;  /* 0x0c201f001e357f89 */ /* 0x000e2200000e0000 */
[----:B------:R2:W-:Y:S01]  /*ea00*/  MUFU.EX2 R43, R46 ;  /* 0x0000002e002b7308 */ /* 0x0005e20000000800 */
[-CC-:B------:R-:W-:Y:S01]  /*ea10*/  FFMA.FTZ R47, R52, R0.reuse, -R15.reuse ;  /* 0x00000000342f7223 */ /* 0x180fe2000001080f */
[-CC-:B--2---:R-:W-:Y:S01]  /*ea20*/  FFMA.FTZ R46, R40, R0.reuse, -R15.reuse ;  /* 0x00000000282e7223 */ /* 0x184fe2000001080f */
[-CC-:B------:R-:W-:Y:S01]  /*ea30*/  FFMA.FTZ R40, R44, R0.reuse, -R15.reuse ;  /* 0x000000002c287223 */ /* 0x180fe2000001080f */
[-CC-:B------:R-:W-:Y:S01]  /*ea40*/  FFMA.FTZ R44, R45, R0.reuse, -R15.reuse ;  /* 0x000000002d2c7223 */ /* 0x180fe2000001080f */
[-CC-:B------:R-:W-:Y:S01]  /*ea50*/  FFMA.FTZ R45, R33, R0.reuse, -R15.reuse ;  /* 0x00000000212d7223 */ /* 0x180fe2000001080f */
[-CC-:B------:R-:W-:Y:S01]  /*ea60*/  FFMA.FTZ R33, R24, R0.reuse, -R15.reuse ;  /* 0x0000000018217223 */ /* 0x180fe2000001080f */
[-CC-:B------:R-:W-:Y:S01]  /*ea70*/  FFMA.FTZ R39, R32, R0.reuse, -R15.reuse ;  /* 0x0000000020277223 */ /* 0x180fe2000001080f */
[----:B0-----:R-:W-:Y:S01]  /*ea80*/  FMNMX.FTZ R20, R30, R53, !PT ;  /* 0x000000351e147209 */ /* 0x001fe20007810000 */
[----:B------:R-:W-:-:S03]  /*ea90*/  FFMA.FTZ R80, R80, R0, -R15 ;  /* 0x0000000050507223 */ /* 0x000fc6000001080f */
[C---:B------:R-:W-:Y:S01]  /*eaa0*/  FSETP.NEU.FTZ.AND P2, PT, R20.reuse, -INF , PT ;  /* 0xff8000001400780b */ /* 0x040fe20003f5d000 */
[-C--:B------:R-:W-:Y:S01]  /*eab0*/  FMUL.FTZ R24, R20, R0.reuse ;  /* 0x0000000014187220 */ /* 0x080fe20000410000 */
        /* <DEDUP_REMOVED lines=9> */
[----:B------:R-:W-:-:S05]  /*eb50*/  FSEL R15, R24, RZ, P2 ;  /* 0x000000ff180f7208 */ /* 0x000fca0001000000 */
[-CC-:B------:R-:W-:Y:S01]  /*eb60*/  FFMA.FTZ R24, R90, R0.reuse, -R15.reuse ;  /* 0x000000005a187223 */ /* 0x180fe2000001080f */
[-CC-:B------:R-:W-:Y:S01]  /*eb70*/  FFMA.FTZ R99, R91, R0.reuse, -R15.reuse ;  /* 0x000000005b637223 */ /* 0x180fe2000001080f */
[-CC-:B------:R-:W-:Y:S01]  /*eb80*/  FFMA.FTZ R90, R94, R0.reuse, -R15.reuse ;  /* 0x000000005e5a7223 */ /* 0x180fe2000001080f */
[----:B------:R-:W-:-:S03]  /*eb90*/  FFMA.FTZ R95, R95, R0, -R15 ;  /* 0x000000005f5f7223 */ /* 0x000fc6000001080f */
[----:B------:R-:W-:Y:S01]  /*eba0*/  MUFU.EX2 R24, R24 ;  /* 0x0000001800187308 */ /* 0x000fe20000000800 */
[----:B------:R-:W-:-:S07]  /*ebb0*/  FFMA.FTZ R88, R88, R0, -R15 ;  /* 0x0000000058587223 */ /* 0x000fce000001080f */
[----:B------:R-:W0:Y:S01]  /*ebc0*/  MUFU.EX2 R99, R99 ;  /* 0x0000006300637308 */ /* 0x000e220000000800 */
[----:B------:R-:W-:-:S07]  /*ebd0*/  FFMA.FTZ R91, R84, R0, -R15 ;  /* 0x00000000545b7223 */ /* 0x000fce000001080f */
[----:B------:R-:W2:Y:S08]  /*ebe0*/  MUFU.EX2 R18, R18 ;  /* 0x0000001200127308 */ /* 0x000eb00000000800 */
[----:B------:R-:W3:Y:S01]  /*ebf0*/  MUFU.EX2 R90, R90 ;  /* 0x0000005a005a7308 */ /* 0x000ee20000000800 */
[----:B------:R-:W-:-:S07]  /*ec00*/  FFMA.FTZ R25, R74, R0, -R15 ;  /* 0x000000004a197223 */ /* 0x000fce000001080f */
[----:B------:R-:W4:Y:S01]  /*ec10*/  MUFU.EX2 R19, R19 ;  /* 0x0000001300137308 */ /* 0x000f220000000800 */
[-CC-:B------:R-:W-:Y:S01]  /*ec20*/  FFMA.FTZ R30, R86, R0.reuse, -R15.reuse ;  /* 0x00000000561e7223 */ /* 0x180fe2000001080f */
[----:B------:R-:W-:-:S06]  /*ec30*/  FFMA.FTZ R74, R75, R0, -R15 ;  /* 0x000000004b4a7223 */ /* 0x000fcc000001080f */
[----:B------:R-:W4:Y:S01]  /*ec40*/  MUFU.EX2 R95, R95 ;  /* 0x0000005f005f7308 */ /* 0x000f220000000800 */
[-CC-:B------:R-:W-:Y:S01]  /*ec50*/  FFMA.FTZ R75, R79, R0.reuse, -R15.reuse ;  /* 0x000000004f4b7223 */ /* 0x180fe2000001080f */
[----:B------:R-:W-:Y:S01]  /*ec60*/  FFMA.FTZ R29, R85, R0, -R15 ;  /* 0x00000000551d7223 */ /* 0x000fe2000001080f */
[----:B-1----:R-:W-:-:S05]  /*ec70*/  FADD.FTZ R79, R16, R17 ;  /* 0x00000011104f7221 */ /* 0x002fca0000010000 */
[----:B------:R-:W-:Y:S01]  /*ec80*/  MUFU.EX2 R80, R80 ;  /* 0x0000005000507308 */ /* 0x000fe20000000800 */
[----:B0-----:R-:W-:Y:S01]  /*ec90*/  FADD.FTZ R85, R24, R99 ;  /* 0x0000006318557221 */ /* 0x001fe20000010000 */
[----:B------:R-:W-:-:S06]  /*eca0*/  FFMA.FTZ R87, R87, R0, -R15 ;  /* 0x0000000057577223 */ /* 0x000fcc000001080f */
[----:B------:R-:W0:Y:S01]  /*ecb0*/  MUFU.EX2 R88, R88 ;  /* 0x0000005800587308 */ /* 0x000e220000000800 */
[-CC-:B------:R-:W-:Y:S01]  /*ecc0*/  FFMA.FTZ R28, R78, R0.reuse, -R15.reuse ;  /* 0x000000004e1c7223 */ /* 0x180fe2000001080f */
[-CC-:B------:R-:W-:Y:S01]  /*ecd0*/  FFMA.FTZ R53, R77, R0.reuse, -R15.reuse ;  /* 0x000000004d357223 */ /* 0x180fe2000001080f */
[----:B------:R-:W-:-:S05]  /*ece0*/  FFMA.FTZ R77, R62, R0, -R15 ;  /* 0x000000003e4d7223 */ /* 0x000fca000001080f */
[----:B------:R-:W1:Y:S01]  /*ecf0*/  MUFU.EX2 R81, R81 ;  /* 0x0000005100517308 */ /* 0x000e620000000800 */
[----:B--2---:R-:W-:Y:S01]  /*ed00*/  FADD.FTZ R78, R18, R79 ;  /* 0x0000004f124e7221 */ /* 0x004fe20000010000 */
[----:B------:R-:W-:Y:S02]  /*ed10*/  @!P1 VIADD R62, R21, 0x31c40 ;  /* 0x00031c40153e9836 */ /* 0x000fe40000000000 */
[----:B---3--:R-:W-:-:S04]  /*ed20*/  FADD.FTZ R84, R90, R85 ;  /* 0x000000555a547221 */ /* 0x008fc80000010000 */
[----:B------:R-:W2:Y:S01]  /*ed30*/  MUFU.EX2 R91, R91 ;  /* 0x0000005b005b7308 */ /* 0x000ea20000000800 */
[----:B------:R-:W-:Y:S01]  /*ed40*/  F2FP.BF16.F32.PACK_AB R16, R17, R16 ;  /* 0x000000101110723e */ /* 0x000fe200000010ff */
[----:B----4-:R-:W-:Y:S01]  /*ed50*/  FADD.FTZ R85, R19, R78 ;  /* 0x0000004e13557221 */ /* 0x010fe20000010000 */
[----:B------:R-:W-:-:S05]  /*ed60*/  F2FP.BF16.F32.PACK_AB R17, R99, R24 ;  /* 0x000000186311723e */ /* 0x000fca00000010ff */
[----:B------:R-:W-:Y:S01]  /*ed70*/  MUFU.EX2 R82, R82 ;  /* 0x0000005200527308 */ /* 0x000fe20000000800 */
[----:B------:R-:W-:Y:S01]  /*ed80*/  FADD.FTZ R99, R95, R84 ;  /* 0x000000545f637221 */ /* 0x000fe20000010000 */
[----:B------:R-:W-:-:S06]  /*ed90*/  @!P1 PRMT R62, RZ, 0x654, R62 ;  /* 0x00000654ff3e9816 */ /* 0x000fcc000000003e */
[----:B------:R-:W3:Y:S01]  /*eda0*/  MUFU.EX2 R30, R30 ;  /* 0x0000001e001e7308 */ /* 0x000ee20000000800 */
[-CC-:B------:R-:W-:Y:S01]  /*edb0*/  FFMA.FTZ R24, R63, R0.reuse, -R15.reuse ;  /* 0x000000003f187223 */ /* 0x180fe2000001080f */
[-CC-:B------:R-:W-:Y:S01]  /*edc0*/  FFMA.FTZ R89, R89, R0.reuse, -R15.reuse ;  /* 0x0000000059597223 */ /* 0x180fe2000001080f */
[----:B------:R-:W-:-:S05]  /*edd0*/  FFMA.FTZ R63, R60, R0, -R15 ;  /* 0x000000003c3f7223 */ /* 0x000fca000001080f */
[----:B------:R-:W-:Y:S01]  /*ede0*/  MUFU.EX2 R83, R83 ;  /* 0x0000005300537308 */ /* 0x000fe20000000800 */
[----:B0-----:R-:W-:Y:S01]  /*edf0*/  FADD.FTZ R60, R88, R99 ;  /* 0x00000063583c7221 */ /* 0x001fe20000010000 */
[----:B------:R0:W-:Y:S06]  /*ee00*/  @!P1 SYNCS.ARRIVE.TRANS64.RED.A1T0 RZ, [R62+URZ], RZ ;  /* 0x000000ff3eff99a7 */ /* 0x0001ec000810043f */
[----:B------:R-:W4:Y:S08]  /*ee10*/  MUFU.EX2 R87, R87 ;  /* 0x0000005700577308 */ /* 0x000f300000000800 */
[----:B------:R1:W-:Y:S01]  /*ee20*/  MUFU.EX2 R21, R77 ;  /* 0x0000004d00157308 */ /* 0x0003e20000000800 */
[----:B------:R-:W-:-:S07]  /*ee30*/  FFMA.FTZ R78, R54, R0, -R15 ;  /* 0x00000000364e7223 */ /* 0x000fce000001080f */
[----:B------:R-:W4:Y:S01]  /*ee40*/  MUFU.EX2 R72, R72 ;  /* 0x0000004800487308 */ /* 0x000f220000000800 */
[----:B-1----:R-:W-:Y:S01]  /*ee50*/  FFMA.FTZ R77, R56, R0, -R15 ;  /* 0x00000000384d7223 */ /* 0x002fe2000001080f */
[----:B------:R-:W-:-:S06]  /*ee60*/  FADD.FTZ R56, R80, R85 ;  /* 0x0000005550387221 */ /* 0x000fcc0000010000 */
[----:B------:R-:W1:Y:S01]  /*ee70*/  MUFU.EX2 R25, R25 ;  /* 0x0000001900197308 */ /* 0x000e620000000800 */
[----:B------:R-:W-:Y:S01]  /*ee80*/  FADD.FTZ R85, R81, R56 ;  /* 0x0000003851557221 */ /* 0x000fe20000010000 */
[-CC-:B------:R-:W-:Y:S01]  /*ee90*/  FFMA.FTZ R84, R68, R0.reuse, -R15.reuse ;  /* 0x0000000044547223 */ /* 0x180fe2000001080f */
[----:B------:R-:W-:-:S05]  /*eea0*/  FFMA.FTZ R68, R57, R0, -R15 ;  /* 0x0000000039447223 */ /* 0x000fca000001080f */
[----:B------:R-:W1:Y:S01]  /*eeb0*/  MUFU.EX2 R73, R73 ;  /* 0x0000004900497308 */ /* 0x000e620000000800 */
[----:B------:R-:W-:-:S07]  /*eec0*/  FFMA.FTZ R57, R26, R0, -R15 ;  /* 0x000000001a397223 */ /* 0x000fce000001080f */
[----:B------:R-:W1:Y:S01]  /*eed0*/  MUFU.EX2 R74, R74 ;  /* 0x0000004a004a7308 */ /* 0x000e620000000800 */
[----:B------:R-:W-:-:S07]  /*eee0*/  FFMA.FTZ R56, R27, R0, -R15 ;  /* 0x000000001b387223 */ /* 0x000fce000001080f */
[----:B0-----:R2:W-:Y:S02]  /*eef0*/  MUFU.EX2 R62, R89 ;  /* 0x00000059003e7308 */ /* 0x0015e40000000800 */
[----:B--2---:R-:W-:-:S06]  /*ef00*/  FADD.FTZ R89, R91, R60 ;  /* 0x0000003c5b597221 */ /* 0x004fcc0000010000 */
[----:B------:R-:W0:Y:S01]  /*ef10*/  MUFU.EX2 R66, R66 ;  /* 0x0000004200427308 */ /* 0x000e220000000800 */
[----:B---3--:R-:W-:-:S07]  /*ef20*/  FADD.FTZ R26, R30, R89 ;  /* 0x000000591e1a7221 */ /* 0x008fce0000010000 */
[----:B------:R2:W-:Y:S01]  /*ef30*/  MUFU.EX2 R54, R24 ;  /* 0x0000001800367308 */ /* 0x0005e20000000800 */
[----:B----4-:R-:W-:Y:S01]  /*ef40*/  FADD.FTZ R26, R87, R26 ;  /* 0x0000001a571a7221 */ /* 0x010fe20000010000 */
[----:B------:R-:W-:-:S06]  /*ef50*/  FFMA.FTZ R76, R76, R0, -R15 ;  /* 0x000000004c4c7223 */ /* 0x000fcc000001080f */
[----:B------:R-:W3:Y:S01]  /*ef60*/  MUFU.EX2 R28, R28 ;  /* 0x0000001c001c7308 */ /* 0x000ee20000000800 */
[----:B--2---:R-:W-:-:S04]  /*ef70*/  FADD.FTZ R24, R82, R85 ;  /* 0x0000005552187221 */ /* 0x004fc80000010000 */
[----:B------:R-:W-:-:S03]  /*ef80*/  FADD.FTZ R27, R83, R24 ;  /* 0x00000018531b7221 */ /* 0x000fc60000010000 */
[----:B------:R-:W2:Y:S01]  /*ef90*/  MUFU.EX2 R75, R75 ;  /* 0x0000004b004b7308 */ /* 0x000ea20000000800 */
[----:B------:R-:W-:Y:S01]  /*efa0*/  FADD.FTZ R24, R72, R27 ;  /* 0x0000001b48187221 */ /* 0x000fe20000010000 */
[----:B-1----:R-:W-:Y:S01]  /*efb0*/  FADD.FTZ R27, R25, R26 ;  /* 0x0000001a191b7221 */ /* 0x002fe20000010000 */
[-CC-:B------:R-:W-:Y:S01]  /*efc0*/  FFMA.FTZ R70, R70, R0.reuse, -R15.reuse ;  /* 0x0000000046467223 */ /* 0x180fe2000001080f */
[-CC-:B------:R-:W-:Y:S01]  /*efd0*/  FFMA.FTZ R71, R71, R0.reuse, -R15.reuse ;  /* 0x0000000047477223 */ /* 0x180fe2000001080f */
[----:B------:R-:W-:-:S03]  /*efe0*/  FFMA.FTZ R64, R64, R0, -R15 ;  /* 0x0000000040407223 */ /* 0x000fc6000001080f */
[----:B------:R-:W-:Y:S01]  /*eff0*/  MUFU.EX2 R58, R58 ;  /* 0x0000003a003a7308 */ /* 0x000fe20000000800 */
[-CC-:B------:R-:W-:Y:S01]  /*f000*/  FFMA.FTZ R65, R65, R0.reuse, -R15.reuse ;  /* 0x0000000041417223 */ /* 0x180fe2000001080f */
[-CC-:B------:R-:W-:Y:S01]  /*f010*/  FFMA.FTZ R79, R55, R0.reuse, -R15.reuse ;  /* 0x00000000374f7223 */ /* 0x180fe2000001080f */
[-CC-:B------:R-:W-:Y:S01]  /*f020*/  FFMA.FTZ R69, R69, R0.reuse, -R15.reuse ;  /* 0x0000000045457223 */ /* 0x180fe2000001080f */
[-CC-:B------:R-:W-:Y:S01]  /*f030*/  FFMA.FTZ R92, R92, R0.reuse, -R15.reuse ;  /* 0x000000005c5c7223 */ /* 0x180fe2000001080f */
[-CC-:B------:R-:W-:Y:S01]  /*f040*/  FFMA.FTZ R93, R93, R0.reuse, -R15.reuse ;  /* 0x000000005d5d7223 */ /* 0x180fe2000001080f */
[-CC-:B------:R-:W-:Y:S02]  /*f050*/  FFMA.FTZ R61, R61, R0.reuse, -R15.reuse ;  /* 0x000000003d3d7223 */ /* 0x180fe4000001080f */
[----:B------:R-:W1:Y:S01]  /*f060*/  MUFU.EX2 R29, R29 ;  /* 0x0000001d001d7308 */ /* 0x000e620000000800 */
[-CC-:B------:R-:W-:Y:S01]  /*f070*/  FFMA.FTZ R97, R97, R0.reuse, -R15.reuse ;  /* 0x0000000061617223 */ /* 0x180fe2000001080f */
[----:B------:R-:W-:Y:S01]  /*f080*/  FFMA.FTZ R15, R31, R0, -R15 ;  /* 0x000000001f0f7223 */ /* 0x000fe2000001080f */
[----:B------:R-:W-:Y:S01]  /*f090*/  FADD.FTZ R31, R73, R24 ;  /* 0x00000018491f7221 */ /* 0x000fe20000010000 */
[----:B------:R-:W-:-:S04]  /*f0a0*/  FADD.FTZ R27, R74, R27 ;  /* 0x0000001b4a1b7221 */ /* 0x000fc80000010000 */
[----:B------:R-:W4:Y:S01]  /*f0b0*/  MUFU.EX2 R76, R76 ;  /* 0x0000004c004c7308 */ /* 0x000f220000000800 */
[----:B------:R-:W-:Y:S01]  /*f0c0*/  F2FP.BF16.F32.PACK_AB R18, R19, R18 ;  /* 0x000000121312723e */ /* 0x000fe200000010ff */
[----:B0-----:R-:W-:Y:S01]  /*f0d0*/  FADD.FTZ R24, R66, R31 ;  /* 0x0000001f42187221 */ /* 0x001fe20000010000 */
[----:B------:R-:W-:Y:S01]  /*f0e0*/  F2FP.BF16.F32.PACK_AB R19, R95, R90 ;  /* 0x0000005a5f13723e */ /* 0x000fe200000010ff */
[----:B---3--:R-:W-:-:S04]  /*f0f0*/  FADD.FTZ R26, R28, R27 ;  /* 0x0000001b1c1a7221 */ /* 0x008fc80000010000 */
[----:B------:R-:W0:Y:S01]  /*f100*/  MUFU.EX2 R50, R50 ;  /* 0x0000003200327308 */ /* 0x000e220000000800 */
[----:B------:R-:W-:Y:S01]  /*f110*/  FADD.FTZ R27, R67, R24 ;  /* 0x00000018431b7221 */ /* 0x000fe20000010000 */
[----:B--2---:R-:W-:-:S06]  /*f120*/  FADD.FTZ R26, R75, R26 ;  /* 0x0000001a4b1a7221 */ /* 0x004fcc0000010000 */
[----:B------:R-:W2:Y:S01]  /*f130*/  MUFU.EX2 R70, R70 ;  /* 0x0000004600467308 */ /* 0x000ea20000000800 */
[----:B------:R3:W-:Y:S01]  /*f140*/  STSM.16.M88.4 [R23+0x24300], R16 ;  /* 0x0243001017007844 */ /* 0x0007e20000000200 */
[----:B-1----:R-:W-:-:S06]  /*f150*/  FADD.FTZ R31, R29, R26 ;  /* 0x0000001a1d1f7221 */ /* 0x002fcc0000010000 */
[----:B------:R-:W1:Y:S01]  /*f160*/  MUFU.EX2 R51, R51 ;  /* 0x0000003300337308 */ /* 0x000e620000000800 */
[----:B------:R-:W-:-:S07]  /*f170*/  F2FP.BF16.F32.PACK_AB R26, R67, R66 ;  /* 0x00000042431a723e */ /* 0x000fce00000010ff */
[----:B------:R-:W1:Y:S01]  /*f180*/  MUFU.EX2 R71, R71 ;  /* 0x0000004700477308 */ /* 0x000e620000000800 */
[----:B---3--:R-:W-:Y:S01]  /*f190*/  F2FP.BF16.F32.PACK_AB R19, R87, R30 ;  /* 0x0000001e5713723e */ /* 0x008fe200000010ff */
[----:B------:R-:W-:-:S06]  /*f1a0*/  FADD.FTZ R30, R58, R27 ;  /* 0x0000001b3a1e7221 */ /* 0x000fcc0000010000 */
[----:B------:R-:W3:Y:S01]  /*f1b0*/  MUFU.EX2 R42, R42 ;  /* 0x0000002a002a7308 */ /* 0x000ee20000000800 */
[----:B------:R-:W-:Y:S01]  /*f1c0*/  FADD.FTZ R67, R59, R30 ;  /* 0x0000001e3b437221 */ /* 0x000fe20000010000 */
[----:B----4-:R-:W-:-:S06]  /*f1d0*/  FADD.FTZ R31, R76, R31 ;  /* 0x0000001f4c1f7221 */ /* 0x010fcc0000010000 */
[----:B------:R-:W4:Y:S01]  /*f1e0*/  MUFU.EX2 R53, R53 ;  /* 0x0000003500357308 */ /* 0x000f220000000800 */
[----:B------:R-:W-:Y:S01]  /*f1f0*/  F2FP.BF16.F32.PACK_AB R27, R75, R28 ;  /* 0x0000001c4b1b723e */ /* 0x000fe200000010ff */
[----:B0-----:R-:W-:Y:S01]  /*f200*/  FADD.FTZ R30, R50, R67 ;  /* 0x00000043321e7221 */ /* 0x001fe20000010000 */
[----:B------:R-:W-:-:S05]  /*f210*/  F2FP.BF16.F32.PACK_AB R28, R59, R58 ;  /* 0x0000003a3b1c723e */ /* 0x000fca00000010ff */
[----:B------:R-:W0:Y:S01]  /*f220*/  MUFU.EX2 R64, R64 ;  /* 0x0000004000407308 */ /* 0x000e220000000800 */
[----:B--2---:R-:W-:Y:S01]  /*f230*/  FADD.FTZ R58, R70, R31 ;  /* 0x0000001f463a7221 */ /* 0x004fe20000010000 */
[C---:B-1----:R-:W-:Y:S01]  /*f240*/  FADD.FTZ R59, R51.reuse, R30 ;  /* 0x0000001e333b7221 */ /* 0x042fe20000010000 */
[----:B------:R-:W-:Y:S02]  /*f250*/  F2FP.BF16.F32.PACK_AB R30, R51, R50 ;  /* 0x00000032331e723e */ /* 0x000fe400000010ff */
[----:B------:R-:W-:-:S03]  /*f260*/  FADD.FTZ R58, R71, R58 ;  /* 0x0000003a473a7221 */ /* 0x000fc60000010000 */
[----:B------:R-:W1:Y:S01]  /*f270*/  MUFU.EX2 R34, R34 ;  /* 0x0000002200227308 */ /* 0x000e620000000800 */
[----:B---3--:R-:W-:Y:S01]  /*f280*/  FADD.FTZ R50, R42, R59 ;  /* 0x0000003b2a327221 */ /* 0x008fe20000010000 */
[----:B----4-:R-:W-:-:S06]  /*f290*/  FADD.FTZ R51, R53, R58 ;  /* 0x0000003a35337221 */ /* 0x010fcc0000010000 */
[----:B------:R-:W2:Y:S01]  /*f2a0*/  MUFU.EX2 R35, R35 ;  /* 0x0000002300237308 */ /* 0x000ea20000000800 */
[----:B------:R-:W-:Y:S01]  /*f2b0*/  FADD.FTZ R59, R43, R50 ;  /* 0x000000322b3b7221 */ /* 0x000fe20000010000 */
[----:B0-----:R-:W-:-:S06]  /*f2c0*/  FADD.FTZ R50, R64, R51 ;  /* 0x0000003340327221 */ /* 0x001fcc0000010000 */
[----:B------:R-:W0:Y:S01]  /*f2d0*/  MUFU.EX2 R65, R65 ;  /* 0x0000004100417308 */ /* 0x000e220000000800 */
[----:B------:R-:W-:Y:S02]  /*f2e0*/  F2FP.BF16.F32.PACK_AB R16, R81, R80 ;  /* 0x000000505110723e */ /* 0x000fe400000010ff */
[----:B------:R-:W-:-:S05]  /*f2f0*/  F2FP.BF16.F32.PACK_AB R17, R91, R88 ;  /* 0x000000585b11723e */ /* 0x000fca00000010ff */
[----:B------:R-:W3:Y:S01]  /*f300*/  MUFU.EX2 R38, R38 ;  /* 0x0000002600267308 */ /* 0x000ee20000000800 */
[----:B------:R-:W-:Y:S01]  /*f310*/  F2FP.BF16.F32.PACK_AB R18, R83, R82 ;  /* 0x000000525312723e */ /* 0x000fe200000010ff */
[----:B------:R-:W-:Y:S01]  /*f320*/  FADD.FTZ R51, R21, R50 ;  /* 0x0000003215337221 */ /* 0x000fe20000010000 */
[----:B------:R-:W-:-:S05]  /*f330*/  F2FP.BF16.F32.PACK_AB R24, R73, R72 ;  /* 0x000000484918723e */ /* 0x000fca00000010ff */
[----:B------:R-:W4:Y:S01]  /*f340*/  MUFU.EX2 R48, R48 ;  /* 0x0000003000307308 */ /* 0x000f220000000800 */
[----:B------:R-:W-:Y:S01]  /*f350*/  F2FP.BF16.F32.PACK_AB R25, R74, R25 ;  /* 0x000000194a19723e */ /* 0x000fe200000010ff */
[----:B------:R2:W-:Y:S01]  /*f360*/  STSM.16.M88.4 [R23+0x25b00], R16 ;  /* 0x025b001017007844 */ /* 0x0005e20000000200 */
[----:B-1----:R-:W-:-:S05]  /*f370*/  FADD.FTZ R58, R34, R59 ;  /* 0x0000003b223a7221 */ /* 0x002fca0000010000 */
[----:B------:R-:W1:Y:S01]  /*f380*/  MUFU.EX2 R55, R78 ;  /* 0x0000004e00377308 */ /* 0x000e620000000800 */
[----:B------:R-:W-:Y:S01]  /*f390*/  F2FP.BF16.F32.PACK_AB R29, R76, R29 ;  /* 0x0000001d4c1d723e */ /* 0x000fe200000010ff */
[----:B------:R0:W-:Y:S01]  /*f3a0*/  STSM.16.M88.4 [R23+0x27300], R24 ;  /* 0x0273001817007844 */ /* 0x0001e20000000200 */
[----:B------:R-:W-:-:S05]  /*f3b0*/  F2FP.BF16.F32.PACK_AB R31, R71, R70 ;  /* 0x00000046471f723e */ /* 0x000fca00000010ff */
[----:B------:R-:W1:Y:S01]  /*f3c0*/  MUFU.EX2 R47, R47 ;  /* 0x0000002f002f7308 */ /* 0x000e620000000800 */
[----:B--2---:R-:W-:Y:S01]  /*f3d0*/  F2FP.BF16.F32.PACK_AB R16, R43, R42 ;  /* 0x0000002a2b10723e */ /* 0x004fe200000010ff */
[----:B------:R-:W-:Y:S01]  /*f3e0*/  FADD.FTZ R42, R62, R51 ;  /* 0x000000333e2a7221 */ /* 0x000fe20000010000 */
[----:B------:R-:W-:-:S05]  /*f3f0*/  FADD.FTZ R43, R35, R58 ;  /* 0x0000003a232b7221 */ /* 0x000fca0000010000 */
[----:B------:R-:W2:Y:S01]  /*f400*/  MUFU.EX2 R60, R79 ;  /* 0x0000004f003c7308 */ /* 0x000ea20000000800 */
[----:B0-----:R-:W-:Y:S01]  /*f410*/  FADD.FTZ R25, R65, R42 ;  /* 0x0000002a41197221 */ /* 0x001fe20000010000 */
[----:B---3--:R-:W-:-:S06]  /*f420*/  FADD.FTZ R43, R38, R43 ;  /* 0x0000002b262b7221 */ /* 0x008fcc0000010000 */
[----:B------:R-:W0:Y:S01]  /*f430*/  MUFU.EX2 R49, R49 ;  /* 0x0000003100317308 */ /* 0x000e220000000800 */
[----:B------:R3:W-:Y:S07]  /*f440*/  STSM.16.M88.4 [R23+0x28b00], R28 ;  /* 0x028b001c17007844 */ /* 0x0007ee0000000200 */
[----:B------:R-:W0:Y:S01]  /*f450*/  MUFU.EX2 R78, R84 ;  /* 0x00000054004e7308 */ /* 0x000e220000000800 */
[----:B----4-:R-:W-:Y:S01]  /*f460*/  FADD.FTZ R26, R48, R43 ;  /* 0x0000002b301a7221 */ /* 0x010fe20000010000 */
[----:B------:R-:W-:Y:S01]  /*f470*/  F2FP.BF16.F32.PACK_AB R19, R62, R21 ;  /* 0x000000153e13723e */ /* 0x000fe200000010ff */
[----:B------:R-:W4:Y:S05]  /*f480*/  @P5 LDC R43, c[0x0][0x450] ;  /* 0x00011400ff2b5b82 */ /* 0x000f2a0000000800 */
[----:B------:R-:W0:Y:S01]  /*f490*/  MUFU.EX2 R46, R46 ;  /* 0x0000002e002e7308 */ /* 0x000e220000000800 */
[----:B---3--:R-:W-:-:S07]  /*f4a0*/  FADD.FTZ R28, R54, R25 ;  /* 0x00000019361c7221 */ /* 0x008fce0000010000 */
[----:B------:R-:W3:Y:S01]  /*f4b0*/  MUFU.EX2 R77, R77 ;  /* 0x0000004d004d7308 */ /* 0x000ee20000000800 */
[----:B-1----:R-:W-:Y:S01]  /*f4c0*/  FADD.FTZ R21, R55, R28 ;  /* 0x0000001c37157221 */ /* 0x002fe20000010000 */
[----:B------:R-:W-:-:S06]  /*f4d0*/  FADD.FTZ R26, R47, R26 ;  /* 0x0000001a2f1a7221 */ /* 0x000fcc0000010000 */
[----:B------:R-:W1:Y:S01]  /*f4e0*/  MUFU.EX2 R41, R41 ;  /* 0x0000002900297308 */ /* 0x000e620000000800 */
[----:B--2---:R-:W-:-:S07]  /*f4f0*/  FADD.FTZ R21, R60, R21 ;  /* 0x000000153c157221 */ /* 0x004fce0000010000 */
[----:B------:R-:W2:Y:S01]  /*f500*/  MUFU.EX2 R69, R69 ;  /* 0x0000004500457308 */ /* 0x000ea20000000800 */
[----:B0-----:R-:W-:Y:S01]  /*f510*/  FADD.FTZ R29, R49, R26 ;  /* 0x0000001a311d7221 */ /* 0x001fe20000010000 */
[----:B------:R-:W-:-:S06]  /*f520*/  F2FP.BF16.F32.PACK_AB R18, R35, R34 ;  /* 0x000000222312723e */ /* 0x000fcc00000010ff */
[----:B------:R-:W0:Y:S01]  /*f530*/  MUFU.EX2 R40, R40 ;  /* 0x0000002800287308 */ /* 0x000e220000000800 */
[----:B------:R-:W4:Y:S01]  /*f540*/  @P5 LDC R35, c[0x0][0x44c] ;  /* 0x00011300ff235b82 */ /* 0x000f220000000800 */
[----:B------:R-:W-:-:S06]  /*f550*/  FADD.FTZ R30, R78, R21 ;  /* 0x000000154e1e7221 */ /* 0x000fcc0000010000 */
[----:B------:R-:W0:Y:S01]  /*f560*/  MUFU.EX2 R68, R68 ;  /* 0x0000004400447308 */ /* 0x000e220000000800 */
[----:B------:R-:W-:-:S07]  /*f570*/  FADD.FTZ R28, R46, R29 ;  /* 0x0000001d2e1c7221 */ /* 0x000fce0000010000 */
[----:B------:R-:W4:Y:S01]  /*f580*/  MUFU.EX2 R44, R44 ;  /* 0x0000002c002c7308 */ /* 0x000f220000000800 */
[----:B---3--:R-:W-:-:S07]  /*f590*/  FADD.FTZ R30, R77, R30 ;  /* 0x0000001e4d1e7221 */ /* 0x008fce0000010000 */
[----:B------:R-:W3:Y:S01]  /*f5a0*/  MUFU.EX2 R92, R92 ;  /* 0x0000005c005c7308 */ /* 0x000ee20000000800 */
[----:B------:R-:W-:Y:S01]  /*f5b0*/  F2FP.BF16.F32.PACK_AB R17, R64, R53 ;  /* 0x000000354011723e */ /* 0x000fe200000010ff */
[----:B-1----:R-:W-:-:S06]  /*f5c0*/  FADD.FTZ R21, R41, R28 ;  /* 0x0000001c29157221 */ /* 0x002fcc0000010000 */
[----:B------:R-:W1:Y:S01]  /*f5d0*/  MUFU.EX2 R39, R39 ;  /* 0x0000002700277308 */ /* 0x000e620000000800 */
[----:B--2---:R-:W-:-:S07]  /*f5e0*/  FADD.FTZ R31, R69, R30 ;  /* 0x0000001e451f7221 */ /* 0x004fce0000010000 */
[----:B------:R-:W2:Y:S01]  /*f5f0*/  MUFU.EX2 R63, R63 ;  /* 0x0000003f003f7308 */ /* 0x000ea20000000800 */
[----:B0-----:R-:W-:Y:S01]  /*f600*/  FADD.FTZ R21, R40, R21 ;  /* 0x0000001528157221 */ /* 0x001fe20000010000 */
[----:B------:R0:W-:Y:S06]  /*f610*/  STSM.16.M88.4 [R23+0x2a300], R16 ;  /* 0x02a3001017007844 */ /* 0x0001ec0000000200 */
[----:B------:R-:W2:Y:S01]  /*f620*/  MUFU.EX2 R45, R45 ;  /* 0x0000002d002d7308 */ /* 0x000ea20000000800 */
[----:B------:R-:W-:-:S07]  /*f630*/  F2FP.BF16.F32.PACK_AB R24, R48, R38 ;  /* 0x000000263018723e */ /* 0x000fce00000010ff */
[----:B------:R-:W2:Y:S01]  /*f640*/  MUFU.EX2 R93, R93 ;  /* 0x0000005d005d7308 */ /* 0x000ea20000000800 */
[----:B0-----:R-:W-:Y:S01]  /*f650*/  FADD.FTZ R17, R68, R31 ;  /* 0x0000001f44117221 */ /* 0x001fe20000010000 */
[----:B----4-:R-:W-:-:S06]  /*f660*/  FADD.FTZ R38, R44, R21 ;  /* 0x000000152c267221 */ /* 0x010fcc0000010000 */
[----:B------:R-:W0:Y:S01]  /*f670*/  MUFU.EX2 R34, R61 ;  /* 0x0000003d00227308 */ /* 0x000e220000000800 */
[----:B---3--:R-:W-:Y:S01]  /*f680*/  FADD.FTZ R16, R92, R17 ;  /* 0x000000115c107221 */ /* 0x008fe20000010000 */
[----:B-1----:R-:W-:-:S06]  /*f690*/  FADD.FTZ R38, R39, R38 ;  /* 0x0000002627267221 */ /* 0x002fcc0000010000 */
[----:B------:R-:W1:Y:S01]  /*f6a0*/  MUFU.EX2 R57, R57 ;  /* 0x0000003900397308 */ /* 0x000e620000000800 */
[----:B--2---:R-:W-:Y:S01]  /*f6b0*/  FADD.FTZ R16, R63, R16 ;  /* 0x000000103f107221 */ /* 0x004fe20000010000 */
[----:B------:R-:W-:-:S06]  /*f6c0*/  F2FP.BF16.F32.PACK_AB R25, R54, R65 ;  /* 0x000000413619723e */ /* 0x000fcc00000010ff */
[----:B------:R-:W2:Y:S01]  /*f6d0*/  MUFU.EX2 R36, R36 ;  /* 0x0000002400247308 */ /* 0x000ea20000000800 */
[----:B------:R-:W-:Y:S01]  /*f6e0*/  F2FP.BF16.F32.PACK_AB R26, R49, R47 ;  /* 0x0000002f311a723e */ /* 0x000fe200000010ff */
[----:B------:R-:W-:Y:S01]  /*f6f0*/  FADD.FTZ R17, R45, R38 ;  /* 0x000000262d117221 */ /* 0x000fe20000010000 */
[----:B------:R-:W-:Y:S01]  /*f700*/  F2FP.BF16.F32.PACK_AB R27, R60, R55 ;  /* 0x000000373c1b723e */ /* 0x000fe200000010ff */
[----:B------:R-:W-:-:S04]  /*f710*/  @P5 IMAD.HI.U32 R18, R102, R35, RZ ;  /* 0x0000002366125227 */ /* 0x000fc800078e00ff */
[----:B------:R-:W-:Y:S01]  /*f720*/  FADD.FTZ R19, R93, R16 ;  /* 0x000000105d137221 */ /* 0x000fe20000010000 */
[----:B------:R-:W3:Y:S01]  /*f730*/  MUFU.EX2 R37, R37 ;  /* 0x0000002500257308 */ /* 0x000ee20000000800 */
[----:B------:R4:W-:Y:S07]  /*f740*/  STSM.16.M88.4 [R23+0x2bb00], R24 ;  /* 0x02bb001817007844 */ /* 0x0009ee0000000200 */
[----:B------:R-:W-:Y:S08]  /*f750*/  MUFU.EX2 R56, R56 ;  /* 0x0000003800387308 */ /* 0x000ff00000000800 */
[----:B------:R-:W-:Y:S01]  /*f760*/  MUFU.EX2 R97, R97 ;  /* 0x0000006100617308 */ /* 0x000fe20000000800 */
[----:B----4-:R-:W-:-:S02]  /*f770*/  IMAD.MOV.U32 R27, RZ, RZ, R102 ;  /* 0x000000ffff1b7224 */ /* 0x010fc400078e0066 */
[----:B0-----:R-:W-:Y:S01]  /*f780*/  FADD.FTZ R26, R34, R19 ;  /* 0x00000013221a7221 */ /* 0x001fe20000010000 */
[----:B------:R-:W-:-:S04]  /*f790*/  @P5 SHF.R.U32.HI R27, RZ, R43, R18 ;  /* 0x0000002bff1b5219 */ /* 0x000fc80000011612 */
[----:B------:R0:W4:Y:S01]  /*f7a0*/  MUFU.EX2 R38, R15 ;  /* 0x0000000f00267308 */ /* 0x0001220000000800 */
[----:B------:R-:W-:-:S07]  /*f7b0*/  F2FP.BF16.F32.PACK_AB R28, R41, R46 ;  /* 0x0000002e291c723e */ /* 0x000fce00000010ff */
[----:B------:R-:W4:Y:S01]  /*f7c0*/  MUFU.EX2 R33, R33 ;  /* 0x0000002100217308 */ /* 0x000f220000000800 */
[----:B------:R-:W-:Y:S01]  /*f7d0*/  F2FP.BF16.F32.PACK_AB R29, R77, R78 ;  /* 0x0000004e4d1d723e */ /* 0x000fe200000010ff */
[----:B-1----:R-:W-:-:S06]  /*f7e0*/  FADD.FTZ R25, R57, R26 ;  /* 0x0000001a39197221 */ /* 0x002fcc0000010000 */
[----:B------:R-:W1:Y:S01]  /*f7f0*/  MUFU.EX2 R52, R52 ;  /* 0x0000003400347308 */ /* 0x000e620000000800 */
[----:B------:R-:W-:-:S07]  /*f800*/  F2FP.BF16.F32.PACK_AB R30, R44, R40 ;  /* 0x000000282c1e723e */ /* 0x000fce00000010ff */
[----:B------:R-:W-:Y:S01]  /*f810*/  MUFU.EX2 R32, R32 ;  /* 0x0000002000207308 */ /* 0x000fe20000000800 */
[----:B------:R-:W-:-:S07]  /*f820*/  F2FP.BF16.F32.PACK_AB R31, R68, R69 ;  /* 0x00000045441f723e */ /* 0x000fce00000010ff */
[----:B------:R-:W1:Y:S01]  /*f830*/  MUFU.EX2 R155, R155 ;  /* 0x0000009b009b7308 */ /* 0x000e620000000800 */
[----:B------:R-:W-:Y:S01]  /*f840*/  IADD3 R26, R27, R100, -R101 ;  /* 0x000000641b1a7210 */ /* 0x000fe20007ffe865 */
[----:B--2---:R-:W-:Y:S01]  /*f850*/  FADD.FTZ R18, R36, R17 ;  /* 0x0000001124127221 */ /* 0x004fe20000010000 */
[----:B------:R2:W-:Y:S03]  /*f860*/  STSM.16.M88.4 [R23+0x2d300], R28 ;  /* 0x02d3001c17007844 */ /* 0x0005e60000000200 */
[----:B---3--:R-:W-:Y:S01]  /*f870*/  FADD.FTZ R24, R37, R18 ;  /* 0x0000001225187221 */ /* 0x008fe20000010000 */
[----:B0-----:R-:W-:Y:S01]  /*f880*/  IMAD.HI R15, R26, 0x38e38e39, RZ ;  /* 0x38e38e391a0f7827 */ /* 0x001fe200078e02ff */
[----:B----4-:R-:W-:Y:S02]  /*f890*/  F2FP.BF16.F32.PACK_AB R27, R38, R97 ;  /* 0x00000061261b723e */ /* 0x010fe400000010ff */
[----:B------:R-:W-:Y:S01]  /*f8a0*/  F2FP.BF16.F32.PACK_AB R16, R45, R39 ;  /* 0x000000272d10723e */ /* 0x000fe200000010ff */
[----:B------:R-:W-:Y:S01]  /*f8b0*/  FADD.FTZ R21, R33, R24 ;  /* 0x0000001821157221 */ /* 0x000fe20000010000 */
[----:B------:R-:W-:-:S02]  /*f8c0*/  F2FP.BF16.F32.PACK_AB R17, R63, R92 ;  /* 0x0000005c3f11723e */ /* 0x000fc400000010ff */
[----:B------:R-:W-:Y:S01]  /*f8d0*/  F2FP.BF16.F32.PACK_AB R18, R37, R36 ;  /* 0x000000242512723e */ /* 0x000fe200000010ff */
[----:B--2---:R-:W-:Y:S01]  /*f8e0*/  FADD.FTZ R28, R56, R25 ;  /* 0x00000019381c7221 */ /* 0x004fe20000010000 */
[----:B------:R-:W-:Y:S02]  /*f8f0*/  F2FP.BF16.F32.PACK_AB R19, R34, R93 ;  /* 0x0000005d2213723e */ /* 0x000fe400000010ff */
[----:B-1----:R-:W-:Y:S01]  /*f900*/  F2FP.BF16.F32.PACK_AB R24, R52, R33 ;  /* 0x000000213418723e */ /* 0x002fe200000010ff */
[----:B------:R-:W-:Y:S01]  /*f910*/  FADD.FTZ R97, R97, R28 ;  /* 0x0000001c61617221 */ /* 0x000fe20000010000 */
[----:B------:R-:W-:Y:S02]  /*f920*/  F2FP.BF16.F32.PACK_AB R25, R56, R57 ;  /* 0x000000393819723e */ /* 0x000fe400000010ff */
[----:B------:R-:W-:Y:S02]  /*f930*/  F2FP.BF16.F32.PACK_AB R26, R155, R32 ;  /* 0x000000209b1a723e */ /* 0x000fe400000010ff */
[----:B------:R-:W-:Y:S01]  /*f940*/  SHF.R.U32.HI R28, RZ, 0x1f, R15 ;  /* 0x0000001fff1c7819 */ /* 0x000fe2000001160f */
[----:B------:R-:W-:Y:S03]  /*f950*/  STSM.16.M88.4 [R23+0x2eb00], R16 ;  /* 0x02eb001017007844 */ /* 0x000fe60000000200 */
[----:B------:R-:W-:Y:S01]  /*f960*/  LEA.HI.SX32 R28, R15, R28, 0x1b ;  /* 0x0000001c0f1c7211 */ /* 0x000fe200078fdaff */
[----:B------:R0:W-:Y:S01]  /*f970*/  STSM.16.M88.4 [R23+0x30300], R24 ;  /* 0x0303001817007844 */ /* 0x0001e20000000200 */
[----:B------:R1:W-:Y:S06]  /*f980*/  MEMBAR.ALL.CTA ;  /* 0x0000000000007992 */ /* 0x0003ec0000008000 */
[----:B-1----:R-:W1:Y:S01]  /*f990*/  FENCE.VIEW.ASYNC.S ;  /* 0x00000000000073c6 */ /* 0x002e620000000000 */
[----:B------:R-:W-:Y:S01]  /*f9a0*/  VIMNMX R72, RZ, R28, !PT ;  /* 0x0000001cff487248 */ /* 0x000fe20007fe0100 */
[----:B------:R-:W-:-:S04]  /*f9b0*/  VIADD R15, R96, 0xfffffffe ;  /* 0xfffffffe600f7836 */ /* 0x000fc80000000000 */
[----:B------:R2:W-:Y:S01]  /*f9c0*/  STL [R1+0x40], R72 ;  /* 0x0000404801007387 */ /* 0x0005e20000100800 */
[----:B------:R-:W-:Y:S01]  /*f9d0*/  ISETP.GE.AND P2, PT, R15, R72, PT ;  /* 0x000000480f00720c */ /* 0x000fe20003f46270 */
[----:B------:R-:W-:-:S04]  /*f9e0*/  FADD.FTZ R21, R52, R21 ;  /* 0x0000001534157221 */ /* 0x000fc80000010000 */
[----:B------:R-:W-:Y:S01]  /*f9f0*/  FADD.FTZ R32, R32, R21 ;  /* 0x0000001520207221 */ /* 0x000fe20000010000 */
[----:B------:R-:W-:Y:S01]  /*fa00*/  FADD.FTZ R157, R38, R97 ;  /* 0x00000061269d7221 */ /* 0x000fe20000010000 */
[----:B------:R-:W-:Y:S02]  /*fa10*/  CS2R R70, SRZ ;  /* 0x0000000000467805 */ /* 0x000fe4000001ff00 */
[----:B------:R-:W-:Y:S01]  /*fa20*/  CS2R R68, SRZ ;  /* 0x0000000000447805 */ /* 0x000fe2000001ff00 */
[----:B------:R-:W-:Y:S01]  /*fa30*/  FADD.FTZ R155, R155, R32 ;  /* 0x000000209b9b7221 */ /* 0x000fe20000010000 */
        /* <DEDUP_REMOVED lines=20> */
[----:B0-----:R-:W-:-:S02]  /*fb80*/  CS2R R26, SRZ ;  /* 0x00000000001a7805 */ /* 0x001fc4000001ff00 */
[----:B------:R-:W-:Y:S01]  /*fb90*/  CS2R R24, SRZ ;  /* 0x0000000000187805 */ /* 0x000fe2000001ff00 */
[----:B-1----:R-:W-:Y:S01]  /*fba0*/  NOP ;  /* 0x0000000000007918 */ /* 0x002fe20000000000 */
[----:B--2---:R-:W-:Y:S05]  /*fbb0*/  @!P2 BRA `(.L_x_2418) ;  /* 0x000000500020a947 */ /* 0x004fea0003800000 */
[----:B------:R0:W5:Y:S01]  /*fbc0*/  LDL.LU R18, [R1+0x4] ;  /* 0x0000040001127983 */ /* 0x0001620000300800 */
[----:B------:R-:W-:Y:S02]  /*fbd0*/  IMAD.MOV.U32 R16, RZ, RZ, R20 ;  /* 0x000000ffff107224 */ /* 0x000fe400078e0014 */
[----:B------:R-:W-:Y:S02]  /*fbe0*/  IMAD.MOV.U32 R17, RZ, RZ, R14 ;  /* 0x000000ffff117224 */ /* 0x000fe400078e000e */
[----:B------:R-:W-:Y:S02]  /*fbf0*/  IMAD.MOV.U32 R19, RZ, RZ, R145 ;  /* 0x000000ffff137224 */ /* 0x000fe400078e0091 */
[----:B------:R-:W-:-:S07]  /*fc00*/  IMAD.MOV.U32 R71, RZ, RZ, RZ ;  /* 0x000000ffff477224 */ /* 0x000fce00078e00ff */
.L_x_2428:
        /* <DEDUP_REMOVED lines=9> */
[----:B-1----:R-:W-:Y:S05]  /*fca0*/  @P2 BRA `(.L_x_2419) ;  /* 0x0000000000302947 */ /* 0x002fea0003800000 */
[----:B------:R-:W-:Y:S05]  /*fcb0*/  @!P0 BRA `(.L_x_2420) ;  /* 0x0000000000048947 */ /* 0x000fea0003800000 */
[----:B------:R-:W-:Y:S01]  /*fcc0*/  BPT.TRAP 0x1 ;  /* 0x000000040000795c */ /* 0x000fe20000300000 */
.L_x_2420:
[----:B------:R-:W-:Y:S01]  /*fcd0*/  IMAD R0, R145, 0x8, R22 ;  /* 0x0000000891007824 */ /* 0x000fe200078e0216 */
[----:B------:R-:W-:-:S04]  /*fce0*/  SHF.L.U32 R21, R14, 0x1f, RZ ;  /* 0x0000001f0e157819 */ /* 0x000fc800000006ff */
[----:B------:R1:W2:Y:S01]  /*fcf0*/  SYNCS.PHASECHK.TRANS64.TRYWAIT P3, [R0+URZ+0x31c30], R21 ;  /* 0x031c3015000075a7 */ /* 0x0002a2000806017f */
[----:B------:R-:W-:Y:S05]  /*fd00*/  @!P0 BRA `(.L_x_2421) ;  /* 0x0000000000048947 */ /* 0x000fea0003800000 */
[----:B------:R-:W-:Y:S01]  /*fd10*/  BPT.TRAP 0x1 ;  /* 0x000000040000795c */ /* 0x000fe20000300000 */
.L_x_2421:
[----:B------:R-:W-:Y:S04]  /*fd20*/  BSSY B0, `(.L_x_2419) ;  /* 0x0000004000007945 */ /* 0x000fe80003800000 */
[----:B--2---:R-:W-:Y:S05]  /*fd30*/  @P3 BRA `(.L_x_2422) ;  /* 0x0000000000083947 */ /* 0x004fea0003800000 */
[----:B------:R-:W2:Y:S02]  /*fd40*/  SYNCS.PHASECHK.TRANS64.TRYWAIT P3, [R0+URZ+0x31c30], R21 ;  /* 0x031c3015000075a7 */ /* 0x000ea4000806017f */
[----:B--2---:R-:W-:Y:S05]  /*fd50*/  @!P3 BRA `(.L_x_2423) ;  /* 0x00000140001cb947 */ /* 0x004fea0003800000 */
.L_x_2422:
[----:B------:R-:W-:Y:S05]  /*fd60*/  BSYNC B0 ;  /* 0x0000000000007941 */ /* 0x000fea0003800000 */
.L_x_2419:
[----:B-12---:R-:W1:Y:S02]  /*fd70*/  S2R R0, SR_TID.X ;  /* 0x0000000000007919 */ /* 0x006e640000002100 */
[----:B-1----:R-:W-:Y:S02]  /*fd80*/  SHF.R.U32.HI R14, RZ, 0x7, R0 ;  /* 0x00000007ff0e7819 */ /* 0x002fe40000011600 */
[----:B------:R-:W2:Y:S01]  /*fd90*/  LDL R0, [R1+0x30] ;  /* 0x0000300001007983 */ /* 0x000ea20000100800 */
[----:B------:R-:W-:Y:S05]  /*fda0*/  WARPSYNC.ALL ;  /* 0x0000000000007948 */ /* 0x000fea0003800000 */
[----:B------:R-:W-:Y:S01]  /*fdb0*/  VIADD R76, R14, 0x8 ;  /* 0x000000080e4c7836 */ /* 0x000fe20000000000 */
[C---:B------:R-:W-:Y:S01]  /*fdc0*/  R2UR UR4, R2.reuse ;  /* 0x00000000020472ca */ /* 0x040fe200000e0000 */
[----:B------:R-:W-:Y:S01]  /*fdd0*/  IMAD.MOV.U32 R75, RZ, RZ, -0x7fffffe0 ;  /* 0x80000020ff4b7424 */ /* 0x000fe200078e00ff */
[----:B------:R-:W-:Y:S01]  /*fde0*/  R2UR UR5, R3 ;  /* 0x00000000030572ca */ /* 0x000fe200000e0000 */
[----:B------:R-:W-:Y:S01]  /*fdf0*/  IMAD.MOV.U32 R21, RZ, RZ, -0x7fffffe0 ;  /* 0x80000020ff157424 */ /* 0x000fe200078e00ff */
[----:B------:R1:W-:Y:S01]  /*fe00*/  BAR.SYNC.DEFER_BLOCKING R76, 0x100 ;  /* 0x0004004c0000751d */ /* 0x0003e20000010000 */
[----:B------:R-:W-:Y:S01]  /*fe10*/  R2UR UR52, R2 ;  /* 0x00000000023472ca */ /* 0x000fe200000e0000 */
[----:B------:R-:W-:Y:S01]  /*fe20*/  IMAD.MOV.U32 R73, RZ, RZ, -0x7fffffe0 ;  /* 0x80000020ff497424 */ /* 0x000fe200078e00ff */
[C---:B------:R-:W-:Y:S01]  /*fe30*/  R2UR UR7, R75.reuse ;  /* 0x000000004b0772ca */ /* 0x040fe200000e0000 */
        /* <DEDUP_REMOVED lines=9> */
[----:B------:R-:W-:Y:S02]  /*fed0*/  MOV R75, UR7 ;  /* 0x00000007004b7c02 */ /* 0x000fe40008000f00 */
[----:B------:R-:W-:Y:S02]  /*fee0*/  R2UR UR7, R21 ;  /* 0x00000000150772ca */ /* 0x000fe400000e0000 */
[----:B------:R-:W-:-:S02]  /*fef0*/  R2UR UR11, R79 ;  /* 0x000000004f0b72ca */ /* 0x000fc400000e0000 */
[----:B------:R-:W-:Y:S01]  /*ff00*/  R2UR UR15, R73 ;  /* 0x00000000490f72ca */ /* 0x000fe200000e0000 */
[----:B------:R-:W-:Y:S01]  /*ff10*/  WARPGROUP.ARRIVE ;  /* 0x00000000000079c5 */ /* 0x000fe20000000000 */
[----:B------:R-:W-:Y:S02]  /*ff20*/  R2UR UR12, R2 ;  /* 0x00000000020c72ca */ /* 0x000fe400000e0000 */
[----:B------:R-:W-:Y:S02]  /*ff30*/  R2UR UR13, R3 ;  /* 0x00000000030d72ca */ /* 0x000fe400000e0000 */
[----:B------:R-:W-:Y:S02]  /*ff40*/  R2UR UR17, R73 ;  /* 0x00000000491172ca */ /* 0x000fe400000e0000 */
[----:B------:R-:W-:Y:S02]  /*ff50*/  R2UR UR19, R77 ;  /* 0x000000004d1372ca */ /* 0x000fe400000e0000 */
[----:B------:R-:W-:-:S02]  /*ff60*/  R2UR UR21, R73 ;  /* 0x00000000491572ca */ /* 0x000fc400000e0000 */
[C---:B------:R-:W-:Y:S02]  /*ff70*/  R2UR UR23, R73.reuse ;  /* 0x00000000491772ca */ /* 0x040fe400000e0000 */
[----:B------:R-:W-:Y:S02]  /*ff80*/  MOV R14, UR61 ;  /* 0x0000003d000e7c02 */ /* 0x000fe40008000f00 */
[C---:B------:R-:W-:Y:S02]  /*ff90*/  R2UR UR35, R73.reuse ;  /* 0x00000000492372ca */ /* 0x040fe400000e0000 */
[C---:B------:R-:W-:Y:S02]  /*ffa0*/  R2UR UR47, R73.reuse ;  /* 0x00000000492f72ca */ /* 0x040fe400000e0000 */
[C---:B------:R-:W-:Y:S02]  /*ffb0*/  R2UR UR49, R73.reuse ;  /* 0x00000000493172ca */ /* 0x040fe400000e0000 */
[----:B------:R-:W-:Y:S01]  /*ffc0*/  R2UR UR61, R73 ;  /* 0x00000000493d72ca */ /* 0x000fe200000e0000 */
[----:B------:R-:W-:Y:S01]  /*ffd0*/  IMAD.MOV.U32 R73, RZ, RZ, -0x7fffffe0 ;  /* 0x80000020ff497424 */ /* 0x000fe200078e00ff */
[----:B------:R-:W-:-:S02]  /*ffe0*/  R2UR UR25, R77 ;  /* 0x000000004d1972ca */ /* 0x000fc400000e0000 */
[----:B------:R-:W-:Y:S02]  /*fff0*/  R2UR UR27, R77 ;  /* 0x000000004d1b72ca */ /* 0x000fe400000e0000 */
[C---:B------:R-:W-:Y:S02]  /*10000*/  R2UR UR31, R79.reuse ;  /* 0x000000004f1f72ca */ /* 0x040fe400000e0000 */
[----:B------:R-:W-:Y:S02]  /*10010*/  R2UR UR39, R79 ;  /* 0x000000004f2772ca */ /* 0x000fe400000e0000 */
[----:B------:R-:W-:Y:S02]  /*10020*/  R2UR UR43, R77 ;  /* 0x000000004d2b72ca */ /* 0x000fe400000e0000 */
[C---:B------:R-:W-:Y:S02]  /*10030*/  R2UR UR51, R79.reuse ;  /* 0x000000004f3372ca */ /* 0x040fe400000e0000 */
[----:B------:R-:W-:-:S02]  /*10040*/  R2UR UR41, R79 ;  /* 0x000000004f2972ca */ /* 0x000fc400000e0000 */
[----:B------:R-:W-:Y:S02]  /*10050*/  R2UR UR37, R77 ;  /* 0x000000004d2572ca */ /* 0x000fe400000e0000 */
[----:B------:R-:W-:Y:S02]  /*10060*/  R2UR UR28, R8 ;  /* 0x00000000081c72ca */ /* 0x000fe400000e0000 */
[----:B------:R-:W-:Y:S01]  /*10070*/  R2UR UR29, R9 ;  /* 0x00000000091d72ca */ /* 0x000fe200000e0000 */
[----:B--2---:R-:W-:Y:S01]  /*10080*/  IMAD R20, R145, 0x6c0, R0 ;  /* 0x000006c091147824 */ /* 0x004fe200078e0200 */
[----:B------:R-:W-:-:S03]  /*10090*/  MOV R0, UR60 ;  /* 0x0000003c00007c02 */ /* 0x000fc60008000f00 */
[C---:B------:R-:W-:Y:S02]  /*100a0*/  VIADD R74, R20.reuse, 0x40 ;  /* 0x00000040144a7836 */ /* 0x040fe40000000000 */
[C---:B------:R-:W-:Y:S02]  /*100b0*/  VIADD R72, R20.reuse, 0x80 ;  /* 0x0000008014487836 */ /* 0x040fe40000000000 */
[----:B-1----:R-:W-:Y:S01]  /*100c0*/  VIADD R76, R20, 0x180 ;  /* 0x00000180144c7836 */ /* 0x002fe20000000000 */
        /* <DEDUP_REMOVED lines=19> */
[C---:B------:R-:W-:Y:S01]  /*10200*/  VIADD R72, R20.reuse, 0x42 ;  /* 0x0000004214487836 */ /* 0x040fe20000000000 */
[----:B------:R-:W-:Y:S01]  /*10210*/  MOV R80, UR6 ;  /* 0x0000000600507c02 */ /* 0x000fe20008000f00 */
[C---:B------:R-:W-:Y:S01]  /*10220*/  VIADD R78, R20.reuse, 0x2 ;  /* 0x00000002144e7836 */ /* 0x040fe20000000000 */
[C---:B------:R-:W-:Y:S01]  /*10230*/  R2UR UR6, R20.reuse ;  /* 0x00000000140672ca */ /* 0x040fe200000e0000 */
        /* <DEDUP_REMOVED lines=19> */
[----:B------:R-:W-:Y:S02]  /*10370*/  R2UR UR8, R76 ;  /* 0x000000004c0872ca */ /* 0x000fe400000e0000 */
[----:B------:R-:W-:Y:S01]  /*10380*/  R2UR UR48, R72 ;  /* 0x00000000483072ca */ /* 0x000fe200000e0000 */
[----:B------:R-:W-:Y:S01]  /*10390*/  VIADD R72, R20, 0x240 ;  /* 0x0000024014487836 */ /* 0x000fe20000000000 */
[----:B------:R-:W-:Y:S01]  /*103a0*/  R2UR UR45, R75 ;  /* 0x000000004b2d72ca */ /* 0x000fe200000e0000 */
[----:B------:R-:W-:Y:S01]  /*103b0*/  IMAD.MOV.U32 R75, RZ, RZ, -0x7fffffe0 ;  /* 0x80000020ff4b7424 */ /* 0x000fe200078e00ff */
[----:B------:R-:W-:Y:S01]  /*103c0*/  R2UR UR50, R78 ;  /* 0x000000004e3272ca */ /* 0x000fe200000e0000 */
[----:B------:R-:W-:Y:S01]  /*103d0*/  VIADD R78, R20, 0x1c2 ;  /* 0x000001c2144e7836 */ /* 0x000fe20000000000 */
[----:B------:R-:W-:Y:S01]  /*103e0*/  R2UR UR60, R72 ;  /* 0x00000000483c72ca */ /* 0x000fe200000e0000 */
[----:B------:R-:W-:-:S03]  /*103f0*/  VIADD R72, R20, 0x2c0 ;  /* 0x000002c014487836 */ /* 0x000fc60000000000 */
[----:B------:R-:W-:Y:S02]  /*10400*/  R2UR UR40, R78 ;  /* 0x000000004e2872ca */ /* 0x000fe400000e0000 */
[----:B------:R-:W-:Y:S01]  /*10410*/  R2UR UR16, R72 ;  /* 0x00000000481072ca */ /* 0x000fe200000e0000 */
[----:B------:R-:W-:-:S05]  /*10420*/  VIADD R72, R20, 0x340 ;  /* 0x0000034014487836 */ /* 0x000fca0000000000 */
[----:B------:R-:W-:Y:S01]  /*10430*/  R2UR UR20, R72 ;  /* 0x00000000481472ca */ /* 0x000fe200000e0000 */
[----:B------:R-:W-:Y:S01]  /*10440*/  VIADD R72, R20, 0x3c0 ;  /* 0x000003c014487836 */ /* 0x000fe20000000000 */
[----:B------:R-:W-:Y:S02]  /*10450*/  WARPGROUP.DEPBAR.LE gsb0, 0x0 ;  /* 0x00008000000079c5 */ /* 0x000fe40000010000 */
[----:B------:R-:W-:-:S06]  /*10460*/  WARPGROUP.ARRIVE ;  /* 0x00000000000079c5 */ /* 0x000fcc0000000000 */
[----:B------:R-:W-:Y:S01]  /*10470*/  HGMMA.64x16x16.F32.BF16 R128, gdesc[UR52], RZ, !UPT, gsb0 ;  /* 0x00200000348079f0 */ /* 0x000fe2000c0018ff */
[----:B------:R-:W-:Y:S01]  /*10480*/  UMOV UR52, UR8 ;  /* 0x0000000800347c82 */ /* 0x000fe20008000000 */
[----:B------:R-:W-:Y:S01]  /*10490*/  UMOV UR53, UR9 ;  /* 0x0000000900357c82 */ /* 0x000fe20008000000 */
[----:B------:R-:W-:Y:S02]  /*104a0*/  R2UR UR8, R2 ;  /* 0x00000000020872ca */ /* 0x000fe400000e0000 */
[----:B------:R-:W-:Y:S02]  /*104b0*/  R2UR UR9, R3 ;  /* 0x00000000030972ca */ /* 0x000fe400000e0000 */
[----:B------:R-:W-:Y:S01]  /*104c0*/  R2UR UR54, R74 ;  /* 0x000000004a3672ca */ /* 0x000fe200000e0000 */
[----:B------:R-:W-:Y:S01]  /*104d0*/  VIADD R74, R20, 0x242 ;  /* 0x00000242144a7836 */ /* 0x000fe20000000000 */
[----:B------:R-:W-:Y:S01]  /*104e0*/  R2UR UR55, R75 ;  /* 0x000000004b3772ca */ /* 0x000fe200000e0000 */
[----:B------:R-:W-:-:S03]  /*104f0*/  IMAD.MOV.U32 R75, RZ, RZ, -0x7fffffe0 ;  /* 0x80000020ff4b7424 */ /* 0x000fc600078e00ff */
[----:B------:R-:W-:Y:S01]  /*10500*/  R2UR UR32, R74 ;  /* 0x000000004a2072ca */ /* 0x000fe200000e0000 */
[----:B------:R-:W-:Y:S01]  /*10510*/  VIADD R74, R20, 0x2c2 ;  /* 0x000002c2144a7836 */ /* 0x000fe20000000000 */
[----:B------:R-:W-:Y:S01]  /*10520*/  R2UR UR33, R75 ;  /* 0x000000004b2172ca */ /* 0x000fe200000e0000 */
[----:B------:R-:W-:-:S04]  /*10530*/  IMAD.MOV.U32 R75, RZ, RZ, -0x7fffffe0 ;  /* 0x80000020ff4b7424 */ /* 0x000fc800078e00ff */
        /* <DEDUP_REMOVED lines=33> */
[----:B------:R-:W-:Y:S02]  /*10750*/  R2UR UR4, R72 ;  /* 0x00000000480472ca */ /* 0x000fe400000e0000 */
[----:B------:R-:W-:Y:S01]  /*10760*/  R2UR UR5, R73 ;  /* 0x00000000490572ca */ /* 0x000fe200000e0000 */
        /* <DEDUP_REMOVED lines=14> */
[----:B------:R-:W-:Y:S01]  /*10850*/  UMOV UR16, UR32 ;  /* 0x0000002000107c82 */ /* 0x000fe20008000000 */
[----:B------:R-:W-:Y:S01]  /*10860*/  UMOV UR17, UR33 ;  /* 0x0000002100117c82 */ /* 0x000fe20008000000 */
[----:B------:R-:W-:Y:S02]  /*10870*/  R2UR UR32, R8 ;  /* 0x00000000082072ca */ /* 0x000fe400000e0000 */
[----:B------:R-:W-:Y:S01]  /*10880*/  R2UR UR33, R9 ;  /* 0x00000000092172ca */ /* 0x000fe200000e0000 */
[----:B------:R-:W-:Y:S02]  /*10890*/  WARPGROUP.DEPBAR.LE gsb0, 0x0 ;  /* 0x00008000000079c5 */ /* 0x000fe40000010000 */
[----:B------:R-:W-:-:S06]  /*108a0*/  WARPGROUP.ARRIVE ;  /* 0x00000000000079c5 */ /* 0x000fcc0000000000 */
[----:B------:R-:W-:Y:S01]  /*108b0*/  HGMMA.64x16x16.F32.BF16 R80, gdesc[UR20], RZ, !UPT, gsb0 ;  /* 0x00200000145079f0 */ /* 0x000fe2000c0018ff */
[----:B------:R-:W-:Y:S01]  /*108c0*/  UMOV UR20, UR10 ;  /* 0x0000000a00147c82 */ /* 0x000fe20008000000 */
[----:B------:R-:W-:Y:S01]  /*108d0*/  UMOV UR21, UR11 ;  /* 0x0000000b00157c82 */ /* 0x000fe20008000000 */
[----:B------:R-:W-:Y:S02]  /*108e0*/  WARPGROUP.DEPBAR.LE gsb0, 0x0 ;  /* 0x00008000000079c5 */ /* 0x000fe40000010000 */
[----:B------:R-:W-:-:S06]  /*108f0*/  WARPGROUP.ARRIVE ;  /* 0x00000000000079c5 */ /* 0x000fcc0000000000 */
[----:B------:R-:W-:Y:S01]  /*10900*/  HGMMA.64x16x16.F32.BF16 R72, gdesc[UR24], RZ, !UPT, gsb0 ;  /* 0x00200000184879f0 */ /* 0x000fe2000c0018ff */
[----:B------:R-:W-:Y:S01]  /*10910*/  UMOV UR24, UR52 ;  /* 0x0000003400187c82 */ /* 0x000fe20008000000 */
[----:B------:R-:W-:Y:S01]  /*10920*/  UMOV UR25, UR53 ;  /* 0x0000003500197c82 */ /* 0x000fe20008000000 */
[----:B------:R-:W-:Y:S01]  /*10930*/  UMOV UR52, UR36 ;  /* 0x0000002400347c82 */ /* 0x000fe20008000000 */
[----:B------:R-:W-:Y:S01]  /*10940*/  UMOV UR53, UR37 ;  /* 0x0000002500357c82 */ /* 0x000fe20008000000 */
[----:B------:R-:W-:Y:S01]  /*10950*/  R2UR UR36, R8 ;  /* 0x00000000082472ca */ /* 0x000fe200000e0000 */
[----:B------:R-:W-:Y:S01]  /*10960*/  UMOV UR26, UR14 ;  /* 0x0000000e001a7c82 */ /* 0x000fe20008000000 */
[----:B------:R-:W-:Y:S01]  /*10970*/  R2UR UR37, R9 ;  /* 0x00000000092572ca */ /* 0x000fe200000e0000 */
[----:B------:R-:W-:Y:S01]  /*10980*/  UMOV UR27, UR15 ;  /* 0x0000000f001b7c82 */ /* 0x000fe20008000000 */
        /* <DEDUP_REMOVED lines=24> */
[----:B------:R-:W-:Y:S01]  /*10b10*/  HGMMA.64x16x16.F32.BF16 R136, gdesc[UR28], R136, gsb0 ;  /* 0x002000001c8879f0 */ /* 0x000fe20008001888 */
[----:B------:R-:W-:Y:S01]  /*10b20*/  UMOV UR30, UR40 ;  /* 0x00000028001e7c82 */ /* 0x000fe20008000000 */
[----:B------:R-:W-:Y:S01]  /*10b30*/  UMOV UR31, UR41 ;  /* 0x00000029001f7c82 */ /* 0x000fe20008000000 */
[C---:B------:R-:W-:Y:S01]  /*10b40*/  R2UR UR40, R8.reuse ;  /* 0x00000000082872ca */ /* 0x040fe200000e0000 */
[----:B------:R-:W-:Y:S01]  /*10b50*/  UMOV UR28, UR44 ;  /* 0x0000002c001c7c82 */ /* 0x000fe20008000000 */
[C---:B------:R-:W-:Y:S01]  /*10b60*/  R2UR UR41, R9.reuse ;  /* 0x00000000092972ca */ /* 0x040fe200000e0000 */
[----:B------:R-:W-:Y:S01]  /*10b70*/  UMOV UR29, UR45 ;  /* 0x0000002d001d7c82 */ /* 0x000fe20008000000 */
[----:B------:R-:W-:Y:S02]  /*10b80*/  R2UR UR44, R8 ;  /* 0x00000000082c72ca */ /* 0x000fe400000e0000 */
[----:B------:R-:W-:Y:S01]  /*10b90*/  R2UR UR45, R9 ;  /* 0x00000000092d72ca */ /* 0x000fe200000e0000 */
        /* <DEDUP_REMOVED lines=20> */
[----:B------:R-:W-:Y:S02]  /*10ce0*/  R2UR UR24, R8 ;  /* 0x00000000081872ca */ /* 0x000fe400000e0000 */
[----:B------:R-:W-:Y:S02]  /*10cf0*/  R2UR UR25, R9 ;  /* 0x00000000091972ca */ /* 0x000fe400000e0000 */
[----:B------:R-:W-:Y:S02]  /*10d00*/  R2UR UR36, R12 ;  /* 0x000000000c2472ca */ /* 0x000fe400000e0000 */
[----:B------:R-:W-:Y:S01]  /*10d10*/  R2UR UR37, R13 ;  /* 0x000000000d2572ca */ /* 0x000fe200000e0000 */
[----:B------:R-:W-:-:S02]  /*10d20*/  WARPGROUP.DEPBAR.LE gsb0, 0x0 ;  /* 0x00008000000079c5 */ /* 0x000fc40000010000 */
[----:B------:R-:W-:-:S06]  /*10d30*/  WARPGROUP.ARRIVE ;  /* 0x00000000000079c5 */ /* 0x000fcc0000000000 */
[----:B------:R-:W-:Y:S01]  /*10d40*/  HGMMA.64x16x16.F32.BF16 R112, gdesc[UR40], R112, gsb0 ;  /* 0x00200000287079f0 */ /* 0x000fe20008001870 */
[----:B------:R-:W-:Y:S01]  /*10d50*/  UMOV UR42, UR48 ;  /* 0x00000030002a7c82 */ /* 0x000fe20008000000 */
[----:B------:R-:W-:Y:S01]  /*10d60*/  UMOV UR43, UR49 ;  /* 0x00000031002b7c82 */ /* 0x000fe20008000000 */
[C---:B------:R-:W-:Y:S02]  /*10d70*/  R2UR UR48, R8.reuse ;  /* 0x00000000083072ca */ /* 0x040fe400000e0000 */
[C---:B------:R-:W-:Y:S02]  /*10d80*/  R2UR UR49, R9.reuse ;  /* 0x00000000093172ca */ /* 0x040fe400000e0000 */
[----:B------:R-:W-:Y:S02]  /*10d90*/  R2UR UR40, R8 ;  /* 0x00000000082872ca */ /* 0x000fe400000e0000 */
[----:B------:R-:W-:Y:S01]  /*10da0*/  R2UR UR41, R9 ;  /* 0x00000000092972ca */ /* 0x000fe200000e0000 */
[----:B------:R-:W-:-:S02]  /*10db0*/  WARPGROUP.DEPBAR.LE gsb0, 0x0 ;  /* 0x00008000000079c5 */ /* 0x000fc40000010000 */
        /* <DEDUP_REMOVED lines=68> */
[C---:B------:R-:W-:Y:S01]  /*11200*/  R2UR UR32, R10.reuse ;  /* 0x000000000a2072ca */ /* 0x040fe200000e0000 */
[----:B------:R-:W-:Y:S01]  /*11210*/  UMOV UR34, UR12 ;  /* 0x0000000c00227c82 */ /* 0x000fe20008000000 */
[C---:B------:R-:W-:Y:S01]  /*11220*/  R2UR UR33, R11.reuse ;  /* 0x000000000b2172ca */ /* 0x040fe200000e0000 */
[----:B------:R-:W-:Y:S01]  /*11230*/  UMOV UR35, UR13 ;  /* 0x0000000d00237c82 */ /* 0x000fe20008000000 */
        /* <DEDUP_REMOVED lines=89> */
[----:B------:R-:W-:Y:S02]  /*117d0*/  R2UR UR43, R148 ;  /* 0x00000000942b72ca */ /* 0x000fe400000e0000 */
        /* <DEDUP_REMOVED lines=52> */
[----:B------:R-:W-:Y:S01]  /*11b20*/  R2UR UR33, R5 ;  /* 0x00000000052172ca */ /* 0x000fe200000e0000 */
[----:B------:R-:W-:Y:S02]  /*11b30*/  WARPGROUP.DEPBAR.LE gsb0, 0x0 ;  /* 0x00008000000079c5 */ /* 0x000fe40000010000 */
[----:B------:R-:W-:-:S06]  /*11b40*/  WARPGROUP.ARRIVE ;  /* 0x00000000000079c5 */ /* 0x000fcc0000000000 */
[----:B------:R-:W-:Y:S03]  /*11b50*/  HGMMA.64x16x16.F32.BF16 R128, gdesc[UR40], R128, gsb0 ;  /* 0x00200000288079f0 */ /* 0x000fe60008001880 */
        /* <DEDUP_REMOVED lines=25> */
[----:B------:R-:W-:-:S02]  /*11cf0*/  IMAD.MOV.U32 R147, RZ, RZ, -0x7fffffe0 ;  /* 0x80000020ff937424 */ /* 0x000fc400078e00ff */
[----:B------:R-:W-:Y:S01]  /*11d00*/  VIADD R20, R20, 0x682 ;  /* 0x0000068214147836 */ /* 0x000fe20000000000 */
        /* <DEDUP_REMOVED lines=40> */
[----:B------:R-:W-:Y:S05]  /*11f90*/  @P2 BRA `(.L_x_2424) ;  /* 0x0000000000282947 */ /* 0x000fea0003800000 */
[----:B------:R-:W-:Y:S05]  /*11fa0*/  @!P0 BRA `(.L_x_2425) ;  /* 0x0000000000048947 */ /* 0x000fea0003800000 */
[----:B------:R-:W-:Y:S01]  /*11fb0*/  BPT.TRAP 0x1 ;  /* 0x000000040000795c */ /* 0x000fe20000300000 */
.L_x_2425:
[----:B------:R-:W-:Y:S01]  /*11fc0*/  SHF.L.U32 R0, R18, 0x1f, RZ ;  /* 0x0000001f12007819 */ /* 0x000fe200000006ff */
[----:B------:R-:W-:-:S04]  /*11fd0*/  IMAD R14, R19, 0x8, R22 ;  /* 0x00000008130e7824 */ /* 0x000fc800078e0216 */
[----:B------:R1:W2:Y:S01]  /*11fe0*/  SYNCS.PHASECHK.TRANS64.TRYWAIT P2, [R14+URZ+0x31c50], R0 ;  /* 0x031c50000e0075a7 */ /* 0x0002a2000804017f */
[----:B------:R-:W-:Y:S05]  /*11ff0*/  @!P0 BRA `(.L_x_2426) ;  /* 0x0000000000048947 */ /* 0x000fea0003800000 */
[----:B------:R-:W-:Y:S01]  /*12000*/  BPT.TRAP 0x1 ;  /* 0x000000040000795c */ /* 0x000fe20000300000 */
.L_x_2426:
[----:B--2---:R-:W-:Y:S05]  /*12010*/  @P2 BRA `(.L_x_2424) ;  /* 0x0000000000082947 */ /* 0x004fea0003800000 */
[----:B------:R-:W2:Y:S02]  /*12020*/  SYNCS.PHASECHK.TRANS64.TRYWAIT P2, [R14+URZ+0x31c50], R0 ;  /* 0x031c50000e0075a7 */ /* 0x000ea4000804017f */
[----:B--2---:R-:W-:Y:S05]  /*12030*/  @!P2 BRA `(.L_x_2427) ;  /* 0x0000011c0078a947 */ /* 0x004fea0003800000 */
.L_x_2424:
[----:B------:R-:W3:Y:S01]  /*12040*/  LDL R148, [R1+0x58] ;  /* 0x0000580001947983 */ /* 0x000ee20000100800 */
[----:B------:R-:W4:Y:S03]  /*12050*/  LDC R149, c[0x0][0x448] ;  /* 0x00011200ff957b82 */ /* 0x000f260000000800 */
[----:B------:R-:W3:Y:S04]  /*12060*/  LDL R18, [R1+0x68] ;  /* 0x0000680001127983 */ /* 0x000ee80000100800 */
[----:B------:R-:W3:Y:S04]  /*12070*/  LDL R147, [R1+0x64] ;  /* 0x0000640001937983 */ /* 0x000ee80000100800 */
[----:B------:R-:W3:Y:S04]  /*12080*/  LDL R21, [R1+0x54] ;  /* 0x0000540001157983 */ /* 0x000ee80000100800 */
[----:B------:R-:W3:Y:S04]  /*12090*/  LDL R20, [R1+0x50] ;  /* 0x0000500001147983 */ /* 0x000ee80000100800 */
[----:B------:R-:W3:Y:S01]  /*120a0*/  LDL.LU R146, [R1] ;  /* 0x0000000001927983 */ /* 0x000ee20000300800 */
[----:B------:R-:W-:Y:S05]  /*120b0*/  WARPSYNC.ALL ;  /* 0x0000000000007948 */ /* 0x000fea0003800000 */
[----:B----4-:R-:W-:Y:S01]  /*120c0*/  ISETP.NE.AND P2, PT, R149, 0x1, PT ;  /* 0x000000019500780c */ /* 0x010fe20003f45270 */
[----:B------:R-:W-:-:S12]  /*120d0*/  ULDC UR4, c[0x0][0x988] ;  /* 0x0002620000047ab9 */ /* 0x000fd80000000800 */
[----:B-12---:R-:W1:Y:S08]  /*120e0*/  @P2 LDC R14, c[0x0][0x44c] ;  /* 0x00011300ff0e2b82 */ /* 0x006e700000000800 */
[----:B------:R-:W2:Y:S01]  /*120f0*/  @P2 LDC R0, c[0x0][0x450] ;  /* 0x00011400ff002b82 */ /* 0x000ea20000000800 */
[----:B---3--:R-:W-:-:S04]  /*12100*/  IMAD.IADD R18, R18, 0x1, R148 ;  /* 0x0000000112127824 */ /* 0x008fc800078e0294 */
[----:B-1----:R-:W-:-:S05]  /*12110*/  @P2 IMAD.HI.U32 R14, R18, R14, RZ ;  /* 0x0000000e120e2227 */ /* 0x002fca00078e00ff */
[----:B--2---:R-:W-:Y:S01]  /*12120*/  @P2 SHF.R.U32.HI R18, RZ, R0, R14 ;  /* 0x00000000ff122219 */ /* 0x004fe2000001160e */
[----:B------:R-:W-:-:S04]  /*12130*/  IMAD.MOV.U32 R14, RZ, RZ, -0x90 ;  /* 0xffffff70ff0e7424 */ /* 0x000fc800078e00ff */
[----:B------:R-:W1:Y:S01]  /*12140*/  SHFL.IDX PT, R0, R18, RZ, 0x1c1f ;  /* 0x001c1fff12007589 */ /* 0x000e6200000e0000 */
[----:B------:R-:W-:Y:S01]  /*12150*/  IMAD R14, R15, R14, 0x1 ;  /* 0x000000010f0e7424 */ /* 0x000fe200078e020e */
[----:B------:R-:W-:Y:S02]  /*12160*/  LOP3.LUT R146, R146, 0xffffffbf, RZ, 0xc0, !PT ;  /* 0xffffffbf92927812 */ /* 0x000fe400078ec0ff */
[----:B------:R-:W2:Y:S01]  /*12170*/  SHFL.IDX PT, R18, R18, 0x1, 0x1c1f ;  /* 0x003c1f0012127f89 */ /* 0x000ea200000e0000 */
[----:B------:R-:W-:Y:S01]  /*12180*/  IMAD R14, R147, -0x2, R14 ;  /* 0xfffffffe930e7824 */ /* 0x000fe200078e020e */
[----:B------:R-:W-:-:S04]  /*12190*/  @P1 LOP3.LUT R146, R146, 0x40, RZ, 0xfc, !PT ;  /* 0x0000004092921812 */ /* 0x000fc800078efcff */
[----:B------:R-:W-:Y:S02]  /*121a0*/  IADD3 R14, -R20, R14, R21 ;  /* 0x0000000e140e7210 */ /* 0x000fe40007ffe115 */
[----:B------:R-:W-:-:S04]  /*121b0*/  LOP3.LUT R146, R146, 0xffffffdf, RZ, 0xc0, !PT ;  /* 0xffffffdf92927812 */ /* 0x000fc800078ec0ff */
[----:B------:R-:W-:-:S05]  /*121c0*/  @P0 LOP3.LUT R146, R146, 0x20, RZ, 0xfc, !PT ;  /* 0x0000002092920812 */ /* 0x000fca00078efcff */
[----:B------:R-:W-:Y:S01]  /*121d0*/  STL [R1], R146 ;  /* 0x0000009201007387 */ /* 0x000fe20000100800 */
[----:B-1----:R-:W-:-:S03]  /*121e0*/  IMAD.IADD R0, R14, 0x1, R0 ;  /* 0x000000010e007824 */ /* 0x002fc600078e0200 */
[----:B------:R-:W3:Y:S01]  /*121f0*/  LDL R153, [R1+0x34] ;  /* 0x0000340001997983 */ /* 0x000ee20000100800 */
[----:B--2---:R-:W-:Y:S01]  /*12200*/  IMAD.IADD R18, R14, 0x1, R18 ;  /* 0x000000010e127824 */ /* 0x004fe200078e0212 */
[C---:B------:R-:W-:Y:S02]  /*12210*/  ISETP.GT.AND P2, PT, R0.reuse, RZ, PT ;  /* 0x000000ff0000720c */ /* 0x040fe40003f44270 */
[C---:B------:R-:W-:Y:S02]  /*12220*/  ISETP.GT.AND P4, PT, R0.reuse, 0x1, PT ;  /* 0x000000010000780c */ /* 0x040fe40003f84270 */
[----:B------:R-:W-:Y:S02]  /*12230*/  ISETP.GT.AND P3, PT, R0, 0x8, PT ;  /* 0x000000080000780c */ /* 0x000fe40003f64270 */
[----:B------:R-:W-:Y:S02]  /*12240*/  FSEL R136, R136, -INF , P2 ;  /* 0xff80000088887808 */ /* 0x000fe40001000000 */
[----:B------:R-:W-:-:S02]  /*12250*/  FSEL R137, R137, -INF , P4 ;  /* 0xff80000089897808 */ /* 0x000fc40002000000 */
[----:B------:R-:W-:Y:S02]  /*12260*/  FSEL R140, R140, -INF , P3 ;  /* 0xff8000008c8c7808 */ /* 0x000fe40001800000 */
[C---:B------:R-:W-:Y:S02]  /*12270*/  ISETP.GT.AND P2, PT, R0.reuse, 0x9, PT ;  /* 0x000000090000780c */ /* 0x040fe40003f44270 */
        /* <DEDUP_REMOVED lines=62> */
[----:B------:R-:W-:Y:S02]  /*12660*/  FMNMX.FTZ R0, R136, R17, !PT ;  /* 0x0000001188007209 */ /* 0x000fe40007810000 */
[----:B------:R-:W-:-:S02]  /*12670*/  FSEL R73, R73, -INF , P2 ;  /* 0xff80000049497808 */ /* 0x000fc40001000000 */
[----:B------:R-:W-:Y:S02]  /*12680*/  FMNMX.FTZ R0, R137, R0, !PT ;  /* 0x0000000089007209 */ /* 0x000fe40007810000 */
[----:B------:R-:W-:Y:S02]  /*12690*/  ISETP.GT.AND P2, PT, R18, RZ, PT ;  /* 0x000000ff1200720c */ /* 0x000fe40003f44270 */
[----:B------:R-:W-:Y:S02]  /*126a0*/  FMNMX.FTZ R0, R140, R0, !PT ;  /* 0x000000008c007209 */ /* 0x000fe40007810000 */
[----:B------:R-:W-:Y:S02]  /*126b0*/  FSEL R138, R138, -INF , P2 ;  /* 0xff8000008a8a7808 */ /* 0x000fe40001000000 */
[----:B------:R-:W-:Y:S02]  /*126c0*/  FMNMX.FTZ R0, R141, R0, !PT ;  /* 0x000000008d007209 */ /* 0x000fe40007810000 */
[----:B------:R-:W-:-:S02]  /*126d0*/  ISETP.GT.AND P2, PT, R18, 0x1, PT ;  /* 0x000000011200780c */ /* 0x000fc40003f44270 */
[----:B------:R-:W-:Y:S02]  /*126e0*/  FMNMX.FTZ R0, R128, R0, !PT ;  /* 0x0000000080007209 */ /* 0x000fe40007810000 */
[----:B------:R-:W-:Y:S02]  /*126f0*/  FSEL R139, R139, -INF , P2 ;  /* 0xff8000008b8b7808 */ /* 0x000fe40001000000 */
[----:B------:R-:W-:Y:S02]  /*12700*/  FMNMX.FTZ R0, R129, R0, !PT ;  /* 0x0000000081007209 */ /* 0x000fe40007810000 */
[----:B------:R-:W-:Y:S02]  /*12710*/  ISETP.GT.AND P2, PT, R18, 0x8, PT ;  /* 0x000000081200780c */ /* 0x000fe40003f44270 */
[----:B------:R-:W-:Y:S02]  /*12720*/  FMNMX.FTZ R0, R132, R0, !PT ;  /* 0x0000000084007209 */ /* 0x000fe40007810000 */
[----:B------:R-:W-:-:S02]  /*12730*/  FSEL R142, R142, -INF , P2 ;  /* 0xff8000008e8e7808 */ /* 0x000fc40001000000 */
[----:B------:R-:W-:Y:S02]  /*12740*/  FMNMX.FTZ R0, R133, R0, !PT ;  /* 0x0000000085007209 */ /* 0x000fe40007810000 */
[----:B------:R-:W-:Y:S02]  /*12750*/  ISETP.GT.AND P2, PT, R18, 0x9, PT ;  /* 0x000000091200780c */ /* 0x000fe40003f44270 */
        /* <DEDUP_REMOVED lines=55> */
[C---:B------:R-:W-:Y:S02]  /*12ad0*/  ISETP.GT.AND P2, PT, R18.reuse, 0x40, PT ;  /* 0x000000401200780c */ /* 0x040fe40003f44270 */
[----:B------:R-:W-:Y:S01]  /*12ae0*/  ISETP.GT.AND P1, PT, R18, 0x71, PT ;  /* 0x000000711200780c */ /* 0x000fe20003f24270 */
[----:B------:R-:W1:Y:S01]  /*12af0*/  SHFL.BFLY PT, R14, R0, 0x2, 0x1f ;  /* 0x0c401f00000e7f89 */ /* 0x000e6200000e0000 */
[----:B------:R-:W-:-:S02]  /*12b00*/  FSEL R106, R106, -INF , P2 ;  /* 0xff8000006a6a7808 */ /* 0x000fc40001000000 */
[C---:B------:R-:W-:Y:S02]  /*12b10*/  ISETP.GT.AND P2, PT, R18.reuse, 0x41, PT ;  /* 0x000000411200780c */ /* 0x040fe40003f44270 */
[C---:B------:R-:W-:Y:S02]  /*12b20*/  ISETP.GT.AND P0, PT, R18.reuse, 0x78, PT ;  /* 0x000000781200780c */ /* 0x040fe40003f04270 */
[----:B------:R-:W-:Y:S02]  /*12b30*/  FSEL R107, R107, -INF , P2 ;  /* 0xff8000006b6b7808 */ /* 0x000fe40001000000 */
[C---:B------:R-:W-:Y:S02]  /*12b40*/  ISETP.GT.AND P2, PT, R18.reuse, 0x48, PT ;  /* 0x000000481200780c */ /* 0x040fe40003f44270 */
[----:B------:R-:W-:Y:S02]  /*12b50*/  ISETP.GT.AND P3, PT, R18, 0x81, PT ;  /* 0x000000811200780c */ /* 0x000fe40003f64270 */
[----:B------:R-:W-:-:S02]  /*12b60*/  FSEL R110, R110, -INF , P2 ;  /* 0xff8000006e6e7808 */ /* 0x000fc40001000000 */
[C---:B------:R-:W-:Y:S02]  /*12b70*/  ISETP.GT.AND P2, PT, R18.reuse, 0x49, PT ;  /* 0x000000491200780c */ /* 0x040fe40003f44270 */
[C---:B------:R-:W-:Y:S02]  /*12b80*/  ISETP.GT.AND P4, PT, R18.reuse, 0x88, PT ;  /* 0x000000881200780c */ /* 0x040fe40003f84270 */
[----:B------:R-:W-:Y:S02]  /*12b90*/  FSEL R111, R111, -INF , P2 ;  /* 0xff8000006f6f7808 */ /* 0x000fe40001000000 */
[C---:B------:R-:W-:Y:S02]  /*12ba0*/  ISETP.GT.AND P2, PT, R18.reuse, 0x50, PT ;  /* 0x000000501200780c */ /* 0x040fe40003f44270 */
[----:B------:R-:W-:Y:S02]  /*12bb0*/  ISETP.GT.AND P5, PT, R18, 0x89, PT ;  /* 0x000000891200780c */ /* 0x000fe40003fa4270 */
[----:B-1----:R-:W-:-:S02]  /*12bc0*/  FMNMX.FTZ R14, R0, R14, !PT ;  /* 0x0000000e000e7209 */ /* 0x002fc40007810000 */
[----:B------:R-:W-:Y:S02]  /*12bd0*/  FSEL R98, R98, -INF , P2 ;  /* 0xff80000062627808 */ /* 0x000fe40001000000 */
[C---:B------:R-:W-:Y:S01]  /*12be0*/  ISETP.GT.AND P2, PT, R18.reuse, 0x51, PT ;  /* 0x000000511200780c */ /* 0x040fe20003f44270 */
[----:B------:R-:W1:Y:S01]  /*12bf0*/  SHFL.BFLY PT, R0, R14, 0x1, 0x1f ;  /* 0x0c201f000e007f89 */ /* 0x000e6200000e0000 */
[----:B------:R-:W-:Y:S02]  /*12c00*/  FSEL R83, R83, -INF , P1 ;  /* 0xff80000053537808 */ /* 0x000fe40000800000 */
[----:B------:R-:W-:Y:S02]  /*12c10*/  FSEL R99, R99, -INF , P2 ;  /* 0xff80000063637808 */ /* 0x000fe40001000000 */
[----:B------:R-:W-:Y:S02]  /*12c20*/  ISETP.GT.AND P2, PT, R18, 0x58, PT ;  /* 0x000000581200780c */ /* 0x000fe40003f44270 */
[----:B------:R-:W-:-:S02]  /*12c30*/  FSEL R86, R86, -INF , P0 ;  /* 0xff80000056567808 */ /* 0x000fc40000000000 */
[----:B------:R-:W-:Y:S02]  /*12c40*/  FSEL R102, R102, -INF , P2 ;  /* 0xff80000066667808 */ /* 0x000fe40001000000 */
[----:B------:R-:W-:Y:S02]  /*12c50*/  ISETP.GT.AND P2, PT, R18, 0x59, PT ;  /* 0x000000591200780c */ /* 0x000fe40003f44270 */
[----:B------:R-:W-:Y:S02]  /*12c60*/  LOP3.LUT P1, RZ, R146, 0x40, RZ, 0xc0, !PT ;  /* 0x0000004092ff7812 */ /* 0x000fe4000782c0ff */
[----:B------:R-:W-:Y:S02]  /*12c70*/  FSEL R103, R103, -INF , P2 ;  /* 0xff80000067677808 */ /* 0x000fe40001000000 */
[----:B------:R-:W-:Y:S02]  /*12c80*/  ISETP.GT.AND P2, PT, R18, 0x60, PT ;  /* 0x000000601200780c */ /* 0x000fe40003f44270 */
[----:B------:R-:W-:-:S02]  /*12c90*/  LOP3.LUT P0, RZ, R146, 0x20, RZ, 0xc0, !PT ;  /* 0x0000002092ff7812 */ /* 0x000fc4000780c0ff */
[----:B------:R-:W-:Y:S02]  /*12ca0*/  FSEL R90, R90, -INF , P2 ;  /* 0xff8000005a5a7808 */ /* 0x000fe40001000000 */
[----:B------:R-:W-:Y:S02]  /*12cb0*/  ISETP.GT.AND P2, PT, R18, 0x61, PT ;  /* 0x000000611200780c */ /* 0x000fe40003f44270 */
[----:B-1----:R-:W-:Y:S01]  /*12cc0*/  FMNMX.FTZ R14, R14, R0, !PT ;  /* 0x000000000e0e7209 */ /* 0x002fe20007810000 */
[----:B------:R-:W-:Y:S01]  /*12cd0*/  IMAD.U32 R0, RZ, RZ, UR4 ;  /* 0x00000004ff007e24 */ /* 0x000fe2000f8e00ff */
[----:B------:R-:W-:Y:S02]  /*12ce0*/  FSEL R91, R91, -INF , P2 ;  /* 0xff8000005b5b7808 */ /* 0x000fe40001000000 */
[----:B------:R-:W-:Y:S01]  /*12cf0*/  ISETP.GT.AND P2, PT, R18, 0x68, PT ;  /* 0x000000681200780c */ /* 0x000fe20003f44270 */
[C---:B------:R-:W-:Y:S01]  /*12d00*/  FMUL.FTZ R21, R14.reuse, R0 ;  /* 0x000000000e157220 */ /* 0x040fe20000410000 */
[----:B------:R-:W-:-:S02]  /*12d10*/  FSETP.NEU.FTZ.AND P6, PT, R14, -INF , PT ;  /* 0xff8000000e00780b */ /* 0x000fc40003fdd000 */
[----:B------:R-:W-:Y:S02]  /*12d20*/  FSEL R94, R94, -INF , P2 ;  /* 0xff8000005e5e7808 */ /* 0x000fe40001000000 */
[----:B------:R-:W-:Y:S02]  /*12d30*/  ISETP.GT.AND P2, PT, R18, 0x69, PT ;  /* 0x000000691200780c */ /* 0x000fe40003f44270 */
[----:B------:R-:W-:Y:S02]  /*12d40*/  FSEL R20, R14, RZ, P6 ;  /* 0x000000ff0e147208 */ /* 0x000fe40003000000 */
[----:B------:R-:W-:Y:S02]  /*12d50*/  FSEL R95, R95, -INF , P2 ;  /* 0xff8000005f5f7808 */ /* 0x000fe40001000000 */
[----:B------:R-:W-:Y:S01]  /*12d60*/  ISETP.GT.AND P2, PT, R18, 0x70, PT ;  /* 0x000000701200780c */ /* 0x000fe20003f44270 */
[----:B------:R-:W-:Y:S01]  /*12d70*/  FADD.FTZ R20, -R20, R17 ;  /* 0x0000001114147221 */ /* 0x000fe20000010100 */
[----:B------:R-:W-:-:S02]  /*12d80*/  FSEL R21, R21, RZ, P6 ;  /* 0x000000ff15157208 */ /* 0x000fc40003000000 */
[----:B------:R-:W-:Y:S02]  /*12d90*/  FSEL R82, R82, -INF , P2 ;  /* 0xff80000052527808 */ /* 0x000fe40001000000 */
[C---:B------:R-:W-:Y:S02]  /*12da0*/  ISETP.GT.AND P2, PT, R18.reuse, 0x80, PT ;  /* 0x000000801200780c */ /* 0x040fe40003f44270 */
[----:B------:R-:W-:Y:S01]  /*12db0*/  ISETP.GT.AND P6, PT, R18, 0x79, PT ;  /* 0x000000791200780c */ /* 0x000fe20003fc4270 */
        /* <DEDUP_REMOVED lines=10> */
[----:B------:R-:W1:Y:S01]  /*12e60*/  MUFU.EX2 R72, R136 ;  /* 0x0000008800487308 */ /* 0x000e620000000800 */
[----:B------:R-:W-:-:S07]  /*12e70*/  FSEL R17, R74, -INF , P2 ;  /* 0xff8000004a117808 */ /* 0x000fce0001000000 */
[----:B------:R-:W2:Y:S08]  /*12e80*/  MUFU.EX2 R137, R137 ;  /* 0x0000008900897308 */ /* 0x000eb00000000800 */
[----:B------:R-:W4:Y:S01]  /*12e90*/  MUFU.EX2 R74, R140 ;  /* 0x0000008c004a7308 */ /* 0x000f220000000800 */
[----:B-1----:R-:W-:-:S07]  /*12ea0*/  FFMA.FTZ R20, R18, R155, R72 ;  /* 0x0000009b12147223 */ /* 0x002fce0000010048 */
[----:B------:R-:W1:Y:S01]  /*12eb0*/  MUFU.EX2 R141, R141 ;  /* 0x0000008d008d7308 */ /* 0x000e620000000800 */
[-CC-:B------:R-:W-:Y:S01]  /*12ec0*/  FFMA.FTZ R151, R129, R0.reuse, -R21.reuse ;  /* 0x0000000081977223 */ /* 0x180fe20000010815 */
[----:B--2---:R-:W-:Y:S01]  /*12ed0*/  FADD.FTZ R20, R137, R20 ;  /* 0x0000001489147221 */ /* 0x004fe20000010000 */
        /* <DEDUP_REMOVED lines=9> */
[----:B----4-:R-:W-:Y:S01]  /*12f70*/  FADD.FTZ R20, R74, R20 ;  /* 0x000000144a147221 */ /* 0x010fe20000010000 */
        /* <DEDUP_REMOVED lines=18> */
[----:B-1----:R-:W-:Y:S01]  /*130a0*/  FADD.FTZ R21, R141, R20 ;  /* 0x000000148d157221 */ /* 0x002fe20000010000 */
        /* <DEDUP_REMOVED lines=31> */
[----:B------:R-:W-:-:S04]  /*132a0*/  FMNMX.FTZ R20, R86, R20, !PT ;  /* 0x0000001456147209 */ /* 0x000fc80007810000 */
[----:B------:R-:W-:Y:S02]  /*132b0*/  FMNMX.FTZ R20, R87, R20, !PT ;  /* 0x0000001457147209 */ /* 0x000fe40007810000 */
[----:B------:R-:W-:Y:S02]  /*132c0*/  FSEL R75, R75, -INF , P3 ;  /* 0xff8000004b4b7808 */ /* 0x000fe40001800000 */
[----:B------:R-:W-:Y:S02]  /*132d0*/  FMNMX.FTZ R20, R17, R20, !PT ;  /* 0x0000001411147209 */ /* 0x000fe40007810000 */
[----:B------:R-:W-:Y:S02]  /*132e0*/  FSEL R78, R78, -INF , P4 ;  /* 0xff8000004e4e7808 */ /* 0x000fe40002000000 */
[----:B------:R-:W-:Y:S02]  /*132f0*/  FMNMX.FTZ R20, R75, R20, !PT ;  /* 0x000000144b147209 */ /* 0x000fe40007810000 */
[----:B------:R-:W-:-:S02]  /*13300*/  FSEL R79, R79, -INF , P5 ;  /* 0xff8000004f4f7808 */ /* 0x000fc40002800000 */
[----:B------:R-:W-:-:S04]  /*13310*/  FMNMX.FTZ R20, R78, R20, !PT ;  /* 0x000000144e147209 */ /* 0x000fc80007810000 */
[----:B------:R-:W-:-:S05]  /*13320*/  FMNMX.FTZ R20, R79, R20, !PT ;  /* 0x000000144f147209 */ /* 0x000fca0007810000 */
[----:B------:R-:W1:Y:S02]  /*13330*/  SHFL.BFLY PT, R73, R20, 0x2, 0x1f ;  /* 0x0c401f0014497f89 */ /* 0x000e6400000e0000 */
[----:B-1----:R-:W-:-:S05]  /*13340*/  FMNMX.FTZ R20, R20, R73, !PT ;  /* 0x0000004914147209 */ /* 0x002fca0007810000 */
[----:B------:R-:W1:Y:S01]  /*13350*/  SHFL.BFLY PT, R73, R20, 0x1, 0x1f ;  /* 0x0c201f0014497f89 */ /* 0x000e6200000e0000 */
[----:B---3--:R-:W-:Y:S02]  /*13360*/  LOP3.LUT R76, R153, 0x10000, RZ, 0xfc, !PT ;  /* 0x00010000994c7812 */ /* 0x008fe400078efcff */
[----:B-1----:R-:W-:-:S04]  /*13370*/  FMNMX.FTZ R20, R20, R73, !PT ;  /* 0x0000004914147209 */ /* 0x002fc80007810000 */
[----:B------:R-:W-:-:S04]  /*13380*/  FSETP.NEU.FTZ.AND P2, PT, R20, -INF , PT ;  /* 0xff8000001400780b */ /* 0x000fc80003f5d000 */
[----:B------:R-:W-:-:S05]  /*13390*/  FSEL R73, R20, RZ, P2 ;  /* 0x000000ff14497208 */ /* 0x000fca0001000000 */
[----:B------:R-:W-:Y:S01]  /*133a0*/  FADD.FTZ R16, -R73, R16 ;  /* 0x0000001049107221 */ /* 0x000fe20000010100 */
[----:B------:R-:W-:-:S05]  /*133b0*/  FMUL.FTZ R73, R20, R0 ;  /* 0x0000000014497220 */ /* 0x000fca0000410000 */
[----:B------:R-:W-:-:S05]  /*133c0*/  FSEL R73, R73, RZ, P2 ;  /* 0x000000ff49497208 */ /* 0x000fca0001000000 */
[----:B------:R-:W-:Y:S01]  /*133d0*/  FFMA.FTZ R81, R78, R0, -R73 ;  /* 0x000000004e517223 */ /* 0x000fe20000010849 */
[----:B------:R-:W-:-:S05]  /*133e0*/  VIADD R78, R76, 0x180 ;  /* 0x000001804c4e7836 */ /* 0x000fca0000000000 */
[----:B------:R-:W-:Y:S01]  /*133f0*/  R2UR UR8, R78 ;  /* 0x000000004e0872ca */ /* 0x000fe200000e0000 */
[----:B------:R-:W-:-:S05]  /*13400*/  VIADD R78, R76, 0x300 ;  /* 0x000003004c4e7836 */ /* 0x000fca0000000000 */
[----:B------:R-:W-:Y:S01]  /*13410*/  R2UR UR12, R78 ;  /* 0x000000004e0c72ca */ /* 0x000fe200000e0000 */
[----:B------:R-:W-:-:S05]  /*13420*/  VIADD R78, R76, 0x480 ;  /* 0x000004804c4e7836 */ /* 0x000fca0000000000 */
[----:B------:R-:W-:Y:S01]  /*13430*/  R2UR UR16, R78 ;  /* 0x000000004e1072ca */ /* 0x000fe200000e0000 */
[----:B------:R-:W-:Y:S02]  /*13440*/  VIADD R78, R76, 0x600 ;  /* 0x000006004c4e7836 */ /* 0x000fe40000000000 */
[-CC-:B------:R-:W-:Y:S01]  /*13450*/  FFMA.FTZ R138, R138, R0.reuse, -R73.reuse ;  /* 0x000000008a8a7223 */ /* 0x180fe20000010849 */
[-CC-:B------:R-:W-:Y:S01]  /*13460*/  FFMA.FTZ R139, R139, R0.reuse, -R73.reuse ;  /* 0x000000008b8b7223 */ /* 0x180fe20000010849 */
[-CC-:B------:R-:W-:Y:S01]  /*13470*/  FFMA.FTZ R142, R142, R0.reuse, -R73.reuse ;  /* 0x000000008e8e7223 */ /* 0x180fe20000010849 */
[-CC-:B------:R-:W-:Y:S01]  /*13480*/  FFMA.FTZ R143, R143, R0.reuse, -R73.reuse ;  /* 0x000000008f8f7223 */ /* 0x180fe20000010849 */
[----:B------:R-:W-:Y:S01]  /*13490*/  R2UR UR20, R78 ;  /* 0x000000004e1472ca */ /* 0x000fe200000e0000 */
        /* <DEDUP_REMOVED lines=31> */
[----:B------:R-:W-:-:S02]  /*13690*/  VIADD R78, R76, 0x780 ;  /* 0x000007804c4e7836 */ /* 0x000fc40000000000 */
[----:B------:R-:W-:-:S03]  /*136a0*/  VIADD R73, R22, 0x200 ;  /* 0x0000020016497836 */ /* 0x000fc60000000000 */
[----:B------:R-:W-:Y:S01]  /*136b0*/  R2UR UR24, R78 ;  /* 0x000000004e1872ca */ /* 0x000fe200000e0000 */
[C---:B------:R-:W-:Y:S01]  /*136c0*/  VIADD R78, R76.reuse, 0x900 ;  /* 0x000009004c4e7836 */ /* 0x040fe20000000000 */
[----:B------:R-:W-:Y:S01]  /*136d0*/  SHF.R.U32.HI R73, RZ, 0x4, R73 ;  /* 0x00000004ff497819 */ /* 0x000fe20000011649 */
[----:B------:R-:W-:Y:S01]  /*136e0*/  IMAD.MOV.U32 R77, RZ, RZ, -0x3ffffff0 ;  /* 0xc0000010ff4d7424 */ /* 0x000fe200078e00ff */
[----:B------:R-:W-:Y:S02]  /*136f0*/  R2UR UR4, R76 ;  /* 0x000000004c0472ca */ /* 0x000fe400000e0000 */
[----:B------:R-:W-:Y:S02]  /*13700*/  LOP3.LUT R73, R73, 0x3fff, RZ, 0xc0, !PT ;  /* 0x00003fff49497812 */ /* 0x000fe400078ec0ff */
[----:B------:R-:W-:Y:S01]  /*13710*/  R2UR UR28, R78 ;  /* 0x000000004e1c72ca */ /* 0x000fe200000e0000 */
[C---:B------:R-:W-:Y:S01]  /*13720*/  VIADD R78, R76.reuse, 0xa80 ;  /* 0x00000a804c4e7836 */ /* 0x040fe20000000000 */
[----:B------:R-:W-:Y:S01]  /*13730*/  LOP3.LUT R73, R73, 0x2400000, RZ, 0xfc, !PT ;  /* 0x0240000049497812 */ /* 0x000fe200078efcff */
[----:B------:R-:W-:Y:S01]  /*13740*/  VIADD R76, R76, 0xc00 ;  /* 0x00000c004c4c7836 */ /* 0x000fe20000000000 */
[----:B------:R-:W-:-:S02]  /*13750*/  R2UR UR5, R77 ;  /* 0x000000004d0572ca */ /* 0x000fc400000e0000 */
[----:B------:R-:W-:Y:S01]  /*13760*/  R2UR UR37, R77 ;  /* 0x000000004d2572ca */ /* 0x000fe200000e0000 */
[----:B------:R-:W-:Y:S01]  /*13770*/  IMAD.MOV.U32 R77, RZ, RZ, -0x7fffffe0 ;  /* 0x80000020ff4d7424 */ /* 0x000fe200078e00ff */
[----:B------:R-:W-:Y:S01]  /*13780*/  R2UR UR36, R76 ;  /* 0x000000004c2472ca */ /* 0x000fe200000e0000 */
[----:B------:R-:W-:-:S03]  /*13790*/  IMAD R76, R19, 0x6c0, R73 ;  /* 0x000006c0134c7824 */ /* 0x000fc600078e0249 */
        /* <DEDUP_REMOVED lines=66> */
[----:B------:R-:W-:Y:S02]  /*13bc0*/  F2FP.BF16.F32.PACK_AB R72, R137, R72 ;  /* 0x000000488948723e */ /* 0x000fe400000010ff */
[----:B------:R-:W2:Y:S01]  /*13bd0*/  LDL R137, [R1+0x40] ;  /* 0x0000400001897983 */ /* 0x000ea20000100800 */
[----:B------:R-:W-:Y:S02]  /*13be0*/  WARPGROUP.DEPBAR.LE gsb0, 0x0 ;  /* 0x00008000000079c5 */ /* 0x000fe40000010000 */
[----:B------:R-:W-:-:S06]  /*13bf0*/  WARPGROUP.ARRIVE ;  /* 0x00000000000079c5 */ /* 0x000fcc0000000000 */
[----:B------:R-:W-:Y:S03]  /*13c00*/  HGMMA.64x96x16.F32.BF16 R24, gdesc[UR36].tnspB, R24, gsb0 ;  /* 0x41600000241879f0 */ /* 0x000fe60008001818 */
[----:B------:R-:W1:Y:S01]  /*13c10*/  S2R R153, SR_TID.X ;  /* 0x0000000000997919 */ /* 0x000e620000002100 */
[----:B------:R-:W-:Y:S01]  /*13c20*/  FMUL.FTZ R16, R16, R0 ;  /* 0x0000000010107220 */ /* 0x000fe20000410000 */
        /* <DEDUP_REMOVED lines=24> */
[----:B------:R-:W-:-:S02]  /*13db0*/  FMUL.FTZ R69, R69, R18 ;  /* 0x0000001245457220 */ /* 0x000fc40000410000 */
[----:B------:R3:W5:Y:S01]  /*13dc0*/  LDL R18, [R1+0x4] ;  /* 0x0000040001127983 */ /* 0x0007620000100800 */
[----:B------:R-:W-:Y:S01]  /*13dd0*/  MUFU.EX2 R73, R138 ;  /* 0x0000008a00497308 */ /* 0x000fe20000000800 */
[----:B-1----:R-:W-:-:S07]  /*13de0*/  SHF.R.U32.HI R136, RZ, 0x7, R153 ;  /* 0x00000007ff887819 */ /* 0x002fce0000011699 */
[----:B------:R-:W1:Y:S01]  /*13df0*/  MUFU.EX2 R16, R16 ;  /* 0x0000001000107308 */ /* 0x000e620000000800 */
[----:B------:R-:W-:-:S07]  /*13e00*/  VIADD R76, R136, 0x9 ;  /* 0x00000009884c7836 */ /* 0x000fce0000000000 */
[----:B------:R-:W4:Y:S01]  /*13e10*/  MUFU.EX2 R139, R139 ;  /* 0x0000008b008b7308 */ /* 0x000f220000000800 */
[----:B------:R-:W-:-:S07]  /*13e20*/  ISETP.GE.U32.AND P2, PT, R153, 0x180, PT ;  /* 0x000001809900780c */ /* 0x000fce0003f46070 */
[----:B------:R-:W0:Y:S01]  /*13e30*/  MUFU.EX2 R75, R142 ;  /* 0x0000008e004b7308 */ /* 0x000e220000000800 */
[----:B------:R-:W-:-:S07]  /*13e40*/  SEL R76, R76, 0x9, !P2 ;  /* 0x000000094c4c7807 */ /* 0x000fce0005000000 */
[----:B------:R-:W3:Y:S01]  /*13e50*/  MUFU.EX2 R143, R143 ;  /* 0x0000008f008f7308 */ /* 0x000ee20000000800 */
[--C-:B------:R-:W-:Y:S02]  /*13e60*/  @!P1 IMAD R77, R145, 0x8, R22.reuse ;  /* 0x00000008914d9824 */ /* 0x100fe400078e0216 */
[----:B-1----:R-:W-:Y:S01]  /*13e70*/  FFMA.FTZ R157, R16, R157, R73 ;  /* 0x0000009d109d7223 */ /* 0x002fe20000010049 */
[----:B------:R-:W-:Y:S01]  /*13e80*/  @!P1 IMAD R19, R19, 0x8, R22 ;  /* 0x0000000813139824 */ /* 0x000fe200078e0216 */
[----:B------:R4:W-:Y:S06]  /*13e90*/  BAR.ARV R76, 0x100 ;  /* 0x0004004c0000751d */ /* 0x0009ec0000002000 */
[----:B------:R-:W-:-:S02]  /*13ea0*/  @!P1 VIADD R77, R77, 0x31c40 ;  /* 0x00031c404d4d9836 */ /* 0x000fc40000000000 */
[----:B----4-:R-:W-:Y:S01]  /*13eb0*/  FADD.FTZ R76, R139, R157 ;  /* 0x0000009d8b4c7221 */ /* 0x010fe20000010000 */
[----:B------:R-:W-:Y:S01]  /*13ec0*/  @!P1 VIADD R19, R19, 0x31c60 ;  /* 0x00031c6013139836 */ /* 0x000fe20000000000 */
[----:B------:R-:W-:Y:S02]  /*13ed0*/  F2FP.BF16.F32.PACK_AB R74, R141, R74 ;  /* 0x0000004a8d4a723e */ /* 0x000fe400000010ff */
[----:B------:R-:W-:Y:S01]  /*13ee0*/  @!P1 PRMT R77, RZ, 0x654, R77 ;  /* 0x00000654ff4d9816 */ /* 0x000fe2000000004d */
[----:B0-----:R-:W-:Y:S01]  /*13ef0*/  FADD.FTZ R76, R75, R76 ;  /* 0x0000004c4b4c7221 */ /* 0x001fe20000010000 */
[----:B------:R-:W-:Y:S02]  /*13f00*/  F2FP.BF16.F32.PACK_AB R73, R139, R73 ;  /* 0x000000498b49723e */ /* 0x000fe400000010ff */
[----:B------:R-:W-:Y:S01]  /*13f10*/  @!P1 PRMT R19, RZ, 0x654, R19 ;  /* 0x00000654ff139816 */ /* 0x000fe20000000013 */
[----:B------:R0:W-:Y:S01]  /*13f20*/  @!P1 SYNCS.ARRIVE.TRANS64.RED.A1T0 RZ, [R77+URZ], RZ ;  /* 0x000000ff4dff99a7 */ /* 0x0001e2000810043f */
[----:B---3--:R-:W-:-:S02]  /*13f30*/  F2FP.BF16.F32.PACK_AB R75, R143, R75 ;  /* 0x0000004b8f4b723e */ /* 0x008fc400000010ff */
[----:B------:R1:W-:Y:S03]  /*13f40*/  @!P1 SYNCS.ARRIVE.TRANS64.RED.A1T0 RZ, [R19+URZ], RZ ;  /* 0x000000ff13ff99a7 */ /* 0x0003e6000810043f */
[----:B------:R3:W-:Y:S01]  /*13f50*/  STSM.16.M88.4 [R23+0x24300], R72 ;  /* 0x0243004817007844 */ /* 0x0007e20000000200 */
[----:B------:R-:W-:Y:S08]  /*13f60*/  MUFU.EX2 R130, R130 ;  /* 0x0000008200827308 */ /* 0x000ff00000000800 */
[----:B---3--:R-:W3:Y:S08]  /*13f70*/  MUFU.EX2 R72, R152 ;  /* 0x0000009800487308 */ /* 0x008ef00000000800 */
[----:B------:R-:W4:Y:S08]  /*13f80*/  MUFU.EX2 R73, R151 ;  /* 0x0000009700497308 */ /* 0x000f300000000800 */
[----:B------:R-:W1:Y:S01]  /*13f90*/  MUFU.EX2 R74, R150 ;  /* 0x00000096004a7308 */ /* 0x000e620000000800 */
[----:B---3--:R-:W-:-:S07]  /*13fa0*/  FADD.FTZ R21, R72, R21 ;  /* 0x0000001548157221 */ /* 0x008fce0000010000 */
[----:B------:R-:W3:Y:S01]  /*13fb0*/  MUFU.EX2 R131, R131 ;  /* 0x0000008300837308 */ /* 0x000ee20000000800 */
[----:B------:R-:W-:-:S07]  /*13fc0*/  FADD.FTZ R76, R143, R76 ;  /* 0x0000004c8f4c7221 */ /* 0x000fce0000010000 */
[----:B------:R-:W3:Y:S01]  /*13fd0*/  MUFU.EX2 R75, R149 ;  /* 0x00000095004b7308 */ /* 0x000ee20000000800 */
[----:B----4-:R-:W-:-:S07]  /*13fe0*/  FADD.FTZ R21, R73, R21 ;  /* 0x0000001549157221 */ /* 0x010fce0000010000 */
[----:B------:R-:W4:Y:S01]  /*13ff0*/  MUFU.EX2 R134, R134 ;  /* 0x0000008600867308 */ /* 0x000f220000000800 */
[----:B------:R-:W-:-:S07]  /*14000*/  F2FP.BF16.F32.PACK_AB R72, R73, R72 ;  /* 0x000000484948723e */ /* 0x000fce00000010ff */
[----:B0-----:R-:W0:Y:S01]  /*14010*/  MUFU.EX2 R77, R148 ;  /* 0x00000094004d7308 */ /* 0x001e220000000800 */
[----:B------:R-:W-:-:S07]  /*14020*/  FADD.FTZ R73, R130, R76 ;  /* 0x0000004c82497221 */ /* 0x000fce0000010000 */
[----:B------:R-:W0:Y:S01]  /*14030*/  MUFU.EX2 R135, R135 ;  /* 0x0000008700877308 */ /* 0x000e220000000800 */
[----:B-1----:R-:W-:-:S07]  /*14040*/  FADD.FTZ R76, R74, R21 ;  /* 0x000000154a4c7221 */ /* 0x002fce0000010000 */
[----:B------:R-:W1:Y:S01]  /*14050*/  MUFU.EX2 R136, R147 ;  /* 0x0000009300887308 */ /* 0x000e620000000800 */
[----:B---3--:R-:W-:-:S07]  /*14060*/  FADD.FTZ R21, R131, R73 ;  /* 0x0000004983157221 */ /* 0x008fce0000010000 */
[----:B------:R-:W3:Y:S01]  /*14070*/  MUFU.EX2 R122, R122 ;  /* 0x0000007a007a7308 */ /* 0x000ee20000000800 */
[----:B------:R-:W-:-:S07]  /*14080*/  FADD.FTZ R76, R75, R76 ;  /* 0x0000004c4b4c7221 */ /* 0x000fce0000010000 */
[----:B------:R-:W3:Y:S01]  /*14090*/  MUFU.EX2 R78, R146 ;  /* 0x00000092004e7308 */ /* 0x000ee20000000800 */
[----:B----4-:R-:W-:-:S07]  /*140a0*/  FADD.FTZ R21, R134, R21 ;  /* 0x0000001586157221 */ /* 0x010fce0000010000 */
[----:B------:R-:W4:Y:S01]  /*140b0*/  MUFU.EX2 R123, R123 ;  /* 0x0000007b007b7308 */ /* 0x000f220000000800 */
[----:B0-----:R-:W-:-:S07]  /*140c0*/  FADD.FTZ R76, R77, R76 ;  /* 0x0000004c4d4c7221 */ /* 0x001fce0000010000 */
[----:B------:R-:W0:Y:S08]  /*140d0*/  MUFU.EX2 R79, R129 ;  /* 0x00000081004f7308 */ /* 0x000e300000000800 */
[----:B------:R-:W0:Y:S08]  /*140e0*/  MUFU.EX2 R126, R126 ;  /* 0x0000007e007e7308 */ /* 0x000e300000000800 */
[----:B------:R-:W0:Y:S08]  /*140f0*/  MUFU.EX2 R132, R132 ;  /* 0x0000008400847308 */ /* 0x000e300000000800 */
[----:B------:R-:W-:Y:S08]  /*14100*/  MUFU.EX2 R19, R128 ;  /* 0x0000008000137308 */ /* 0x000ff00000000800 */
[----:B------:R1:W-:Y:S08]  /*14110*/  MUFU.EX2 R129, R88 ;  /* 0x0000005800817308 */ /* 0x0003f00000000800 */
[----:B------:R-:W0:Y:S01]  /*14120*/  MUFU.EX2 R127, R127 ;  /* 0x0000007f007f7308 */ /* 0x000e220000000800 */
[----:B-1----:R-:W-:-:S07]  /*14130*/  FADD.FTZ R88, R135, R21 ;  /* 0x0000001587587221 */ /* 0x002fce0000010000 */
[----:B------:R-:W-:Y:S08]  /*14140*/  MUFU.EX2 R128, R89 ;  /* 0x0000005900807308 */ /* 0x000ff00000000800 */
[----:B------:R-:W1:Y:S08]  /*14150*/  MUFU.EX2 R133, R133 ;  /* 0x0000008500857308 */ /* 0x000e700000000800 */
[----:B------:R3:W1:Y:S02]  /*14160*/  MUFU.EX2 R89, R114 ;  /* 0x0000007200597308 */ /* 0x0006640000000800 */
[C---:B---3--:R-:W-:Y:S01]  /*14170*/  FADD.FTZ R114, R136.reuse, R76 ;  /* 0x0000004c88727221 */ /* 0x048fe20000010000 */
[----:B------:R-:W-:Y:S01]  /*14180*/  F2FP.BF16.F32.PACK_AB R76, R136, R77 ;  /* 0x0000004d884c723e */ /* 0x000fe200000010ff */
[----:B------:R-:W-:-:S04]  /*14190*/  FADD.FTZ R77, R122, R88 ;  /* 0x000000587a4d7221 */ /* 0x000fc80000010000 */
[----:B------:R-:W3:Y:S01]  /*141a0*/  MUFU.EX2 R124, R124 ;  /* 0x0000007c007c7308 */ /* 0x000ee20000000800 */
[----:B------:R-:W-:Y:S01]  /*141b0*/  FADD.FTZ R88, R78, R114 ;  /* 0x000000724e587221 */ /* 0x000fe20000010000 */
[----:B----4-:R-:W-:-:S03]  /*141c0*/  FADD.FTZ R77, R123, R77 ;  /* 0x0000004d7b4d7221 */ /* 0x010fc60000010000 */
[----:B0-----:R-:W-:-:S03]  /*141d0*/  FADD.FTZ R88, R79, R88 ;  /* 0x000000584f587221 */ /* 0x001fc60000010000 */
[----:B------:R-:W0:Y:S01]  /*141e0*/  MUFU.EX2 R115, R115 ;  /* 0x0000007300737308 */ /* 0x000e220000000800 */
[----:B------:R-:W-:Y:S01]  /*141f0*/  FADD.FTZ R77, R126, R77 ;  /* 0x0000004d7e4d7221 */ /* 0x000fe20000010000 */
[----:B------:R-:W-:-:S06]  /*14200*/  FADD.FTZ R88, R132, R88 ;  /* 0x0000005884587221 */ /* 0x000fcc0000010000 */
[----:B------:R-:W4:Y:S01]  /*14210*/  MUFU.EX2 R125, R125 ;  /* 0x0000007d007d7308 */ /* 0x000f220000000800 */
[----:B------:R-:W-:-:S07]  /*14220*/  FADD.FTZ R77, R127, R77 ;  /* 0x0000004d7f4d7221 */ /* 0x000fce0000010000 */
[----:B------:R-:W2:Y:S01]  /*14230*/  MUFU.EX2 R118, R118 ;  /* 0x0000007600767308 */ /* 0x000ea20000000800 */
[----:B-1----:R-:W-:Y:S01]  /*14240*/  FADD.FTZ R88, R133, R88 ;  /* 0x0000005885587221 */ /* 0x002fe20000010000 */
[----:B------:R-:W-:-:S06]  /*14250*/  FADD.FTZ R77, R89, R77 ;  /* 0x0000004d594d7221 */ /* 0x000fcc0000010000 */
[----:B------:R-:W1:Y:S01]  /*14260*/  MUFU.EX2 R119, R119 ;  /* 0x0000007700777308 */ /* 0x000e620000000800 */
[----:B---3--:R-:W-:-:S07]  /*14270*/  FADD.FTZ R88, R124, R88 ;  /* 0x000000587c587221 */ /* 0x008fce0000010000 */
[----:B------:R-:W3:Y:S01]  /*14280*/  MUFU.EX2 R121, R121 ;  /* 0x0000007900797308 */ /* 0x000ee20000000800 */
[----:B0-----:R-:W-:-:S07]  /*14290*/  FADD.FTZ R77, R115, R77 ;  /* 0x0000004d734d7221 */ /* 0x001fce0000010000 */
[----:B------:R-:W0:Y:S01]  /*142a0*/  MUFU.EX2 R106, R106 ;  /* 0x0000006a006a7308 */ /* 0x000e220000000800 */
[----:B----4-:R-:W-:-:S07]  /*142b0*/  FADD.FTZ R88, R125, R88 ;  /* 0x000000587d587221 */ /* 0x010fce0000010000 */
[----:B------:R-:W4:Y:S01]  /*142c0*/  MUFU.EX2 R120, R120 ;  /* 0x0000007800787308 */ /* 0x000f220000000800 */
[----:B--2---:R-:W-:-:S07]  /*142d0*/  FADD.FTZ R77, R118, R77 ;  /* 0x0000004d764d7221 */ /* 0x004fce0000010000 */
[----:B------:R-:W2:Y:S08]  /*142e0*/  MUFU.EX2 R107, R107 ;  /* 0x0000006b006b7308 */ /* 0x000eb00000000800 */
[----:B------:R-:W2:Y:S08]  /*142f0*/  MUFU.EX2 R117, R117 ;  /* 0x0000007500757308 */ /* 0x000eb00000000800 */
[----:B------:R-:W-:Y:S08]  /*14300*/  MUFU.EX2 R110, R110 ;  /* 0x0000006e006e7308 */ /* 0x000ff00000000800 */
[----:B------:R-:W2:Y:S08]  /*14310*/  MUFU.EX2 R116, R116 ;  /* 0x0000007400747308 */ /* 0x000eb00000000800 */
[----:B------:R1:W-:Y:S01]  /*14320*/  MUFU.EX2 R21, R90 ;  /* 0x0000005a00157308 */ /* 0x0003e20000000800 */
[----:B------:R-:W-:-:S07]  /*14330*/  F2FP.BF16.F32.PACK_AB R74, R75, R74 ;  /* 0x0000004a4b4a723e */ /* 0x000fce00000010ff */
[----:B------:R-:W-:Y:S01]  /*14340*/  MUFU.EX2 R111, R111 ;  /* 0x0000006f006f7308 */ /* 0x000fe20000000800 */
[----:B-1----:R-:W-:Y:S01]  /*14350*/  FADD.FTZ R90, R19, R88 ;  /* 0x00000058135a7221 */ /* 0x002fe20000010000 */
[----:B------:R-:W-:-:S03]  /*14360*/  FADD.FTZ R88, R119, R77 ;  /* 0x0000004d77587221 */ /* 0x000fc60000010000 */
[----:B---3--:R-:W-:-:S03]  /*14370*/  FADD.FTZ R90, R121, R90 ;  /* 0x0000005a795a7221 */ /* 0x008fc60000010000 */
[----:B------:R-:W1:Y:S01]  /*14380*/  MUFU.EX2 R113, R113 ;  /* 0x0000007100717308 */ /* 0x000e620000000800 */
[----:B0-----:R-:W-:Y:S01]  /*14390*/  FADD.FTZ R88, R106, R88 ;  /* 0x000000586a587221 */ /* 0x001fe20000010000 */
[----:B------:R-:W-:Y:S01]  /*143a0*/  F2FP.BF16.F32.PACK_AB R73, R131, R130 ;  /* 0x000000828349723e */ /* 0x000fe200000010ff */
[----:B----4-:R-:W-:Y:S01]  /*143b0*/  FADD.FTZ R90, R120, R90 ;  /* 0x0000005a785a7221 */ /* 0x010fe20000010000 */
[----:B------:R-:W-:-:S04]  /*143c0*/  F2FP.BF16.F32.PACK_AB R75, R135, R134 ;  /* 0x00000086874b723e */ /* 0x000fc800000010ff */
[----:B------:R-:W0:Y:S01]  /*143d0*/  MUFU.EX2 R98, R98 ;  /* 0x0000006200627308 */ /* 0x000e220000000800 */
[----:B--2---:R-:W-:Y:S01]  /*143e0*/  FADD.FTZ R88, R107, R88 ;  /* 0x000000586b587221 */ /* 0x004fe20000010000 */
[----:B------:R-:W-:-:S06]  /*143f0*/  FADD.FTZ R90, R117, R90 ;  /* 0x0000005a755a7221 */ /* 0x000fcc0000010000 */
[----:B------:R-:W2:Y:S01]  /*14400*/  MUFU.EX2 R112, R112 ;  /* 0x0000007000707308 */ /* 0x000ea20000000800 */
[----:B------:R3:W-:Y:S07]  /*14410*/  STSM.16.M88.4 [R23+0x25b00], R72 ;  /* 0x025b004817007844 */ /* 0x0007ee0000000200 */
[----:B------:R-:W4:Y:S01]  /*14420*/  MUFU.EX2 R99, R99 ;  /* 0x0000006300637308 */ /* 0x000f220000000800 */
[----:B------:R-:W-:-:S07]  /*14430*/  FADD.FTZ R90, R116, R90 ;  /* 0x0000005a745a7221 */ /* 0x000fce0000010000 */
[----:B------:R-:W4:Y:S01]  /*14440*/  MUFU.EX2 R109, R109 ;  /* 0x0000006d006d7308 */ /* 0x000f220000000800 */
[----:B---3--:R-:W-:Y:S01]  /*14450*/  FADD.FTZ R72, R110, R88 ;  /* 0x000000586e487221 */ /* 0x008fe20000010000 */
[----:B-1----:R-:W-:-:S06]  /*14460*/  FADD.FTZ R73, R113, R90 ;  /* 0x0000005a71497221 */ /* 0x002fcc0000010000 */
[----:B------:R-:W1:Y:S01]  /*14470*/  MUFU.EX2 R102, R102 ;  /* 0x0000006600667308 */ /* 0x000e620000000800 */
[----:B------:R-:W-:-:S07]  /*14480*/  FADD.FTZ R72, R111, R72 ;  /* 0x000000486f487221 */ /* 0x000fce0000010000 */
[----:B------:R-:W3:Y:S01]  /*14490*/  MUFU.EX2 R108, R108 ;  /* 0x0000006c006c7308 */ /* 0x000ee20000000800 */
[----:B0-----:R-:W-:Y:S01]  /*144a0*/  FADD.FTZ R72, R98, R72 ;  /* 0x0000004862487221 */ /* 0x001fe20000010000 */
[----:B--2---:R-:W-:-:S06]  /*144b0*/  FADD.FTZ R73, R112, R73 ;  /* 0x0000004970497221 */ /* 0x004fcc0000010000 */
[----:B------:R-:W-:Y:S01]  /*144c0*/  MUFU.EX2 R103, R103 ;  /* 0x0000006700677308 */ /* 0x000fe20000000800 */
[----:B----4-:R-:W-:-:S07]  /*144d0*/  FADD.FTZ R74, R99, R72 ;  /* 0x00000048634a7221 */ /* 0x010fce0000010000 */
[----:B------:R-:W0:Y:S01]  /*144e0*/  MUFU.EX2 R105, R105 ;  /* 0x0000006900697308 */ /* 0x000e220000000800 */
[----:B------:R-:W-:Y:S01]  /*144f0*/  F2FP.BF16.F32.PACK_AB R72, R121, R19 ;  /* 0x000000137948723e */ /* 0x000fe200000010ff */
[----:B------:R-:W-:Y:S01]  /*14500*/  FADD.FTZ R19, R109, R73 ;  /* 0x000000496d137221 */ /* 0x000fe20000010000 */
[----:B------:R-:W-:-:S05]  /*14510*/  F2FP.BF16.F32.PACK_AB R78, R79, R78 ;  /* 0x0000004e4f4e723e */ /* 0x000fca00000010ff */
[----:B------:R-:W2:Y:S01]  /*14520*/  MUFU.EX2 R104, R104 ;  /* 0x0000006800687308 */ /* 0x000ea20000000800 */
[----:B------:R-:W-:Y:S02]  /*14530*/  F2FP.BF16.F32.PACK_AB R77, R123, R122 ;  /* 0x0000007a7b4d723e */ /* 0x000fe400000010ff */
[----:B------:R-:W-:Y:S01]  /*14540*/  F2FP.BF16.F32.PACK_AB R79, R127, R126 ;  /* 0x0000007e7f4f723e */ /* 0x000fe200000010ff */
[----:B-1----:R-:W-:-:S04]  /*14550*/  FADD.FTZ R75, R102, R74 ;  /* 0x0000004a664b7221 */ /* 0x002fc80000010000 */
[----:B------:R-:W1:Y:S01]  /*14560*/  MUFU.EX2 R101, R101 ;  /* 0x0000006500657308 */ /* 0x000e620000000800 */
[----:B---3--:R-:W-:Y:S01]  /*14570*/  FADD.FTZ R19, R108, R19 ;  /* 0x000000136c137221 */ /* 0x008fe20000010000 */
[----:B------:R3:W-:Y:S06]  /*14580*/  STSM.16.M88.4 [R23+0x27300], R76 ;  /* 0x0273004c17007844 */ /* 0x0007ec0000000200 */
[----:B------:R-:W4:Y:S01]  /*14590*/  MUFU.EX2 R100, R100 ;  /* 0x0000006400647308 */ /* 0x000f220000000800 */
[----:B0-----:R-:W-:-:S07]  /*145a0*/  FADD.FTZ R19, R105, R19 ;  /* 0x0000001369137221 */ /* 0x001fce0000010000 */
[----:B------:R-:W0:Y:S01]  /*145b0*/  MUFU.EX2 R97, R97 ;  /* 0x0000006100617308 */ /* 0x000e220000000800 */
[----:B---3--:R-:W-:-:S04]  /*145c0*/  FADD.FTZ R76, R103, R75 ;  /* 0x0000004b674c7221 */ /* 0x008fc80000010000 */
[----:B------:R-:W-:Y:S01]  /*145d0*/  FADD.FTZ R77, R21, R76 ;  /* 0x0000004c154d7221 */ /* 0x000fe20000010000 */
[----:B--2---:R-:W-:Y:S02]  /*145e0*/  FADD.FTZ R76, R104, R19 ;  /* 0x00000013684c7221 */ /* 0x004fe40000010000 */
[----:B------:R-:W-:Y:S01]  /*145f0*/  MUFU.EX2 R96, R96 ;  /* 0x0000006000607308 */ /* 0x000fe20000000800 */
[----:B------:R-:W-:Y:S01]  /*14600*/  F2FP.BF16.F32.PACK_AB R88, R133, R132 ;  /* 0x000000848558723e */ /* 0x000fe200000010ff */
[----:B-1----:R-:W-:-:S06]  /*14610*/  FADD.FTZ R19, R101, R76 ;  /* 0x0000004c65137221 */ /* 0x002fcc0000010000 */
[----:B------:R1:W2:Y:S01]  /*14620*/  MUFU.EX2 R114, R91 ;  /* 0x0000005b00727308 */ /* 0x0002a20000000800 */
[----:B------:R-:W-:Y:S02]  /*14630*/  F2FP.BF16.F32.PACK_AB R89, R115, R89 ;  /* 0x000000597359723e */ /* 0x000fe400000010ff */
[----:B------:R-:W-:Y:S02]  /*14640*/  F2FP.BF16.F32.PACK_AB R90, R125, R124 ;  /* 0x0000007c7d5a723e */ /* 0x000fe400000010ff */
[----:B------:R-:W-:-:S03]  /*14650*/  F2FP.BF16.F32.PACK_AB R73, R107, R106 ;  /* 0x0000006a6b49723e */ /* 0x000fc600000010ff */
[----:B------:R-:W-:Y:S01]  /*14660*/  MUFU.EX2 R93, R93 ;  /* 0x0000005d005d7308 */ /* 0x000fe20000000800 */
[----:B-1----:R-:W-:Y:S02]  /*14670*/  F2FP.BF16.F32.PACK_AB R91, R119, R118 ;  /* 0x00000076775b723e */ /* 0x002fe400000010ff */
[----:B------:R-:W-:Y:S02]  /*14680*/  F2FP.BF16.F32.PACK_AB R74, R117, R120 ;  /* 0x00000078754a723e */ /* 0x000fe400000010ff */
[----:B------:R-:W-:-:S03]  /*14690*/  F2FP.BF16.F32.PACK_AB R75, R111, R110 ;  /* 0x0000006e6f4b723e */ /* 0x000fc600000010ff */
[----:B------:R-:W1:Y:S01]  /*146a0*/  MUFU.EX2 R94, R94 ;  /* 0x0000005e005e7308 */ /* 0x000e620000000800 */
[----:B----4-:R-:W-:Y:S01]  /*146b0*/  FADD.FTZ R78, R100, R19 ;  /* 0x00000013644e7221 */ /* 0x010fe20000010000 */
[----:B------:R-:W-:Y:S06]  /*146c0*/  STSM.16.M88.4 [R23+0x28b00], R88 ;  /* 0x028b005817007844 */ /* 0x000fec0000000200 */
[----:B------:R-:W3:Y:S01]  /*146d0*/  MUFU.EX2 R95, R95 ;  /* 0x0000005f005f7308 */ /* 0x000ee20000000800 */
[----:B------:R0:W-:Y:S07]  /*146e0*/  STSM.16.M88.4 [R23+0x2a300], R72 ;  /* 0x02a3004817007844 */ /* 0x0001ee0000000200 */
[----:B------:R-:W4:Y:S08]  /*146f0*/  MUFU.EX2 R92, R92 ;  /* 0x0000005c005c7308 */ /* 0x000f300000000800 */
[----:B------:R-:W-:Y:S01]  /*14700*/  MUFU.EX2 R82, R82 ;  /* 0x0000005200527308 */ /* 0x000fe20000000800 */
[----:B0-----:R-:W-:-:S07]  /*14710*/  FADD.FTZ R73, R97, R78 ;  /* 0x0000004e61497221 */ /* 0x001fce0000010000 */
[----:B------:R-:W0:Y:S08]  /*14720*/  MUFU.EX2 R83, R83 ;  /* 0x0000005300537308 */ /* 0x000e300000000800 */
[----:B------:R-:W-:Y:S08]  /*14730*/  MUFU.EX2 R86, R86 ;  /* 0x0000005600567308 */ /* 0x000ff00000000800 */
[----:B------:R-:W0:Y:S08]  /*14740*/  MUFU.EX2 R87, R87 ;  /* 0x0000005700577308 */ /* 0x000e300000000800 */
[----:B------:R-:W-:Y:S08]  /*14750*/  MUFU.EX2 R85, R85 ;  /* 0x0000005500557308 */ /* 0x000ff00000000800 */
[----:B------:R-:W-:Y:S08]  /*14760*/  MUFU.EX2 R17, R17 ;  /* 0x0000001100117308 */ /* 0x000ff00000000800 */
[----:B------:R-:W0:Y:S08]  /*14770*/  MUFU.EX2 R80, R80 ;  /* 0x0000005000507308 */ /* 0x000e300000000800 */
[----:B------:R-:W-:Y:S08]  /*14780*/  MUFU.EX2 R81, R81 ;  /* 0x0000005100517308 */ /* 0x000ff00000000800 */
[----:B------:R-:W0:Y:S01]  /*14790*/  MUFU.EX2 R84, R84 ;  /* 0x0000005400547308 */ /* 0x000e220000000800 */
[----:B--2---:R-:W-:Y:S01]  /*147a0*/  FADD.FTZ R77, R114, R77 ;  /* 0x0000004d724d7221 */ /* 0x004fe20000010000 */
[----:B------:R-:W-:Y:S01]  /*147b0*/  FADD.FTZ R74, R96, R73 ;  /* 0x00000049604a7221 */ /* 0x000fe20000010000 */
[----:B------:R-:W-:-:S02]  /*147c0*/  F2FP.BF16.F32.PACK_AB R118, R109, R112 ;  /* 0x000000706d76723e */ /* 0x000fc400000010ff */
[----:B------:R-:W-:Y:S01]  /*147d0*/  F2FP.BF16.F32.PACK_AB R109, R114, R21 ;  /* 0x00000015726d723e */ /* 0x000fe200000010ff */
[----:B-1----:R-:W-:Y:S01]  /*147e0*/  FADD.FTZ R76, R94, R77 ;  /* 0x0000004d5e4c7221 */ /* 0x002fe20000010000 */
[----:B------:R-:W-:Y:S01]  /*147f0*/  FADD.FTZ R21, R93, R74 ;  /* 0x0000004a5d157221 */ /* 0x000fe20000010000 */
[----:B------:R-:W-:Y:S02]  /*14800*/  F2FP.BF16.F32.PACK_AB R116, R113, R116 ;  /* 0x000000747174723e */ /* 0x000fe400000010ff */
[----:B------:R-:W-:Y:S02]  /*14810*/  F2FP.BF16.F32.PACK_AB R117, R99, R98 ;  /* 0x000000626375723e */ /* 0x000fe400000010ff */
[----:B------:R-:W-:Y:S01]  /*14820*/  F2FP.BF16.F32.PACK_AB R119, R103, R102 ;  /* 0x000000666777723e */ /* 0x000fe200000010ff */
[----:B---3--:R-:W-:Y:S01]  /*14830*/  FADD.FTZ R19, R95, R76 ;  /* 0x0000004c5f137221 */ /* 0x008fe20000010000 */
[----:B------:R-:W-:Y:S01]  /*14840*/  F2FP.BF16.F32.PACK_AB R108, R105, R108 ;  /* 0x0000006c696c723e */ /* 0x000fe200000010ff */
[----:B----4-:R-:W-:Y:S01]  /*14850*/  FADD.FTZ R21, R92, R21 ;  /* 0x000000155c157221 */ /* 0x010fe20000010000 */
[----:B------:R-:W-:-:S02]  /*14860*/  F2FP.BF16.F32.PACK_AB R110, R101, R104 ;  /* 0x00000068656e723e */ /* 0x000fc400000010ff */
[----:B------:R-:W-:Y:S02]  /*14870*/  F2FP.BF16.F32.PACK_AB R111, R95, R94 ;  /* 0x0000005e5f6f723e */ /* 0x000fe400000010ff */
[----:B------:R-:W-:Y:S02]  /*14880*/  F2FP.BF16.F32.PACK_AB R100, R97, R100 ;  /* 0x000000646164723e */ /* 0x000fe400000010ff */
[----:B0-----:R-:W-:Y:S02]  /*14890*/  F2FP.BF16.F32.PACK_AB R101, R83, R82 ;  /* 0x000000525365723e */ /* 0x001fe400000010ff */
[----:B------:R-:W-:Y:S02]  /*148a0*/  F2FP.BF16.F32.PACK_AB R102, R93, R96 ;  /* 0x000000605d66723e */ /* 0x000fe400000010ff */
[----:B------:R-:W-:Y:S02]  /*148b0*/  F2FP.BF16.F32.PACK_AB R103, R87, R86 ;  /* 0x000000565767723e */ /* 0x000fe400000010ff */
[----:B------:R-:W-:-:S02]  /*148c0*/  F2FP.BF16.F32.PACK_AB R92, R128, R92 ;  /* 0x0000005c805c723e */ /* 0x000fc400000010ff */
[----:B------:R-:W-:Y:S02]  /*148d0*/  F2FP.BF16.F32.PACK_AB R93, R80, R17 ;  /* 0x00000011505d723e */ /* 0x000fe400000010ff */
[----:B------:R-:W-:Y:S02]  /*148e0*/  F2FP.BF16.F32.PACK_AB R94, R85, R129 ;  /* 0x00000081555e723e */ /* 0x000fe400000010ff */
[----:B------:R-:W-:Y:S01]  /*148f0*/  F2FP.BF16.F32.PACK_AB R95, R84, R81 ;  /* 0x00000051545f723e */ /* 0x000fe200000010ff */
[----:B------:R1:W-:Y:S01]  /*14900*/  STSM.16.M88.4 [R23+0x2bb00], R116 ;  /* 0x02bb007417007844 */ /* 0x0003e20000000200 */
[----:B------:R-:W-:-:S03]  /*14910*/  FADD.FTZ R72, R82, R19 ;  /* 0x0000001352487221 */ /* 0x000fc60000010000 */
[----:B------:R1:W-:Y:S04]  /*14920*/  STSM.16.M88.4 [R23+0x2d300], R108 ;  /* 0x02d3006c17007844 */ /* 0x0003e80000000200 */
[----:B------:R1:W-:Y:S04]  /*14930*/  STSM.16.M88.4 [R23+0x2eb00], R100 ;  /* 0x02eb006417007844 */ /* 0x0003e80000000200 */
[----:B------:R1:W-:Y:S01]  /*14940*/  STSM.16.M88.4 [R23+0x30300], R92 ;  /* 0x0303005c17007844 */ /* 0x0003e20000000200 */
[----:B------:R-:W-:Y:S01]  /*14950*/  FADD.FTZ R19, R83, R72 ;  /* 0x0000004853137221 */ /* 0x000fe20000010000 */
[----:B------:R-:W-:Y:S01]  /*14960*/  @!PT LDS RZ, [RZ] ;  /* 0x00000000fffff984 */ /* 0x000fe20000000800 */
[----:B------:R-:W-:Y:S01]  /*14970*/  @!PT LDS RZ, [RZ] ;  /* 0x00000000fffff984 */ /* 0x000fe20000000800 */
[----:B------:R-:W-:Y:S01]  /*14980*/  @!PT LDS RZ, [RZ] ;  /* 0x00000000fffff984 */ /* 0x000fe20000000800 */
[----:B------:R-:W-:Y:S01]  /*14990*/  @!PT LDS RZ, [RZ] ;  /* 0x00000000fffff984 */ /* 0x000fe20000000800 */
[----:B------:R0:W-:Y:S06]  /*149a0*/  MEMBAR.ALL.CTA ;  /* 0x0000000000007992 */ /* 0x0001ec0000008000 */
[----:B0-----:R-:W0:Y:S01]  /*149b0*/  FENCE.VIEW.ASYNC.S ;  /* 0x00000000000073c6 */ /* 0x001e220000000000 */
[----:B------:R-:W-:Y:S01]  /*149c0*/  FADD.FTZ R72, R86, R19 ;  /* 0x0000001356487221 */ /* 0x000fe20000010000 */
[----:B------:R-:W-:-:S03]  /*149d0*/  ISETP.GT.AND P2, PT, R15, R137, PT ;  /* 0x000000890f00720c */ /* 0x000fc60003f44270 */
[----:B------:R-:W-:-:S04]  /*149e0*/  FADD.FTZ R72, R87, R72 ;  /* 0x0000004857487221 */ /* 0x000fc80000010000 */
[----:B------:R-:W-:Y:S01]  /*149f0*/  FADD.FTZ R19, R17, R72 ;  /* 0x0000004811137221 */ /* 0x000fe20000010000 */
[----:B------:R-:W-:-:S03]  /*14a00*/  FADD.FTZ R74, R128, R21 ;  /* 0x00000015804a7221 */ /* 0x000fc60000010000 */
[----:B------:R-:W-:Y:S01]  /*14a10*/  FADD.FTZ R72, R80, R19 ;  /* 0x0000001350487221 */ /* 0x000fe20000010000 */
[----:B------:R-:W-:-:S03]  /*14a20*/  FADD.FTZ R74, R129, R74 ;  /* 0x0000004a814a7221 */ /* 0x000fc60000010000 */
        /* <DEDUP_REMOVED lines=27> */
[----:B------:R-:W-:-:S02]  /*14be0*/  VIADD R15, R15, 0xffffffff ;  /* 0xffffffff0f0f7836 */ /* 0x000fc40000000000 */
[----:B------:R-:W-:Y:S02]  /*14bf0*/  IMAD.MOV.U32 R19, RZ, RZ, R145 ;  /* 0x000000ffff137224 */ /* 0x000fe400078e0091 */
[----:B------:R-:W-:Y:S02]  /*14c00*/  IMAD.MOV.U32 R16, RZ, RZ, R20 ;  /* 0x000000ffff107224 */ /* 0x000fe400078e0014 */
[----:B------:R-:W-:Y:S01]  /*14c10*/  IMAD.MOV.U32 R17, RZ, RZ, R14 ;  /* 0x000000ffff117224 */ /* 0x000fe200078e000e */
[----:B0-----:R-:W-:Y:S01]  /*14c20*/  NOP ;  /* 0x0000000000007918 */ /* 0x001fe20000000000 */
[----:B-1----:R-:W-:Y:S05]  /*14c30*/  @P2 BRA `(.L_x_2428) ;  /* 0xffffffac00f42947 */ /* 0x002fea000383ffff */
.L_x_2418:
[----:B------:R-:W-:-:S13]  /*14c40*/  ISETP.GE.AND P2, PT, R15, RZ, PT ;  /* 0x000000ff0f00720c */ /* 0x000fda0003f46270 */
[----:B------:R-:W-:Y:S05]  /*14c50*/  @!P2 BRA `(.L_x_2429) ;  /* 0x000000440058a947 */ /* 0x000fea0003800000 */
[----:B-----5:R0:W5:Y:S01]  /*14c60*/  LDL.LU R18, [R1+0x4] ;  /* 0x0000040001127983 */ /* 0x0201620000300800 */
[----:B------:R-:W-:Y:S02]  /*14c70*/  IMAD.MOV.U32 R17, RZ, RZ, R20 ;  /* 0x000000ffff117224 */ /* 0x000fe400078e0014 */
[----:B------:R-:W-:Y:S02]  /*14c80*/  IMAD.MOV.U32 R16, RZ, RZ, R14 ;  /* 0x000000ffff107224 */ /* 0x000fe400078e000e */
[----:B------:R-:W-:-:S07]  /*14c90*/  IMAD.MOV.U32 R19, RZ, RZ, R145 ;  /* 0x000000ffff137224 */ /* 0x000fce00078e0091 */
.L_x_2440:
[----:B--2---:R-:W2:Y:S01]  /*14ca0*/  LDL R0, [R1+0x28] ;  /* 0x0000280001007983 */ /* 0x004ea20000100800 */
        /* <DEDUP_REMOVED lines=11> */
.L_x_2431:
[----:B------:R-:W-:Y:S01]  /*14d60*/  IMAD R0, R145, 0x8, R22 ;  /* 0x0000000891007824 */ /* 0x000fe200078e0216 */
[----:B------:R-:W-:-:S04]  /*14d70*/  SHF.L.U32 R21, R14, 0x1f, RZ ;  /* 0x0000001f0e157819 */ /* 0x000fc800000006ff */
[----:B------:R1:W2:Y:S01]  /*14d80*/  SYNCS.PHASECHK.TRANS64.TRYWAIT P3, [R0+URZ+0x31c30], R21 ;  /* 0x031c3015000075a7 */ /* 0x0002a2000806017f */
[----:B------:R-:W-:Y:S05]  /*14d90*/  @!P0 BRA `(.L_x_2432) ;  /* 0x0000000000048947 */ /* 0x000fea0003800000 */
[----:B------:R-:W-:Y:S01]  /*14da0*/  BPT.TRAP 0x1 ;  /* 0x000000040000795c */ /* 0x000fe20000300000 */
.L_x_2432:
[----:B------:R-:W-:Y:S04]  /*14db0*/  BSSY B0, `(.L_x_2430) ;  /* 0x0000004000007945 */ /* 0x000fe80003800000 */
[----:B--2---:R-:W-:Y:S05]  /*14dc0*/  @P3 BRA `(.L_x_2433) ;  /* 0x0000000000083947 */ /* 0x004fea0003800000 */
[----:B------:R-:W2:Y:S02]  /*14dd0*/  SYNCS.PHASECHK.TRANS64.TRYWAIT P3, [R0+URZ+0x31c30], R21 ;  /* 0x031c3015000075a7 */ /* 0x000ea4000806017f */
[----:B--2---:R-:W-:Y:S05]  /*14de0*/  @!P3 BRA `(.L_x_2434) ;  /* 0x000000f00020b947 */ /* 0x004fea0003800000 */
.L_x_2433:
[----:B------:R-:W-:Y:S05]  /*14df0*/  BSYNC B0 ;  /* 0x0000000000007941 */ /* 0x000fea0003800000 */
.L_x_2430:
        /* <DEDUP_REMOVED lines=549> */
.L_x_2436:
[----:B------:R-:W-:Y:S01]  /*17050*/  SHF.L.U32 R0, R18, 0x1f, RZ ;  /* 0x0000001f12007819 */ /* 0x000fe200000006ff */
[----:B------:R-:W-:-:S04]  /*17060*/  IMAD R14, R19, 0x8, R22 ;  /* 0x00000008130e7824 */ /* 0x000fc800078e0216 */
[----:B------:R1:W2:Y:S01]  /*17070*/  SYNCS.PHASECHK.TRANS64.TRYWAIT P2, [R14+URZ+0x31c50], R0 ;  /* 0x031c50000e0075a7 */ /* 0x0002a2000804017f */
[----:B------:R-:W-:Y:S05]  /*17080*/  @!P0 BRA `(.L_x_2437) ;  /* 0x0000000000048947 */ /* 0x000fea0003800000 */
[----:B------:R-:W-:Y:S01]  /*17090*/  BPT.TRAP 0x1 ;  /* 0x000000040000795c */ /* 0x000fe20000300000 */
.L_x_2437:
[----:B------:R-:W-:Y:S04]  /*170a0*/  BSSY B0, `(.L_x_2435) ;  /* 0x0000004000007945 */ /* 0x000fe80003800000 */
[----:B--2---:R-:W-:Y:S05]  /*170b0*/  @P2 BRA `(.L_x_2438) ;  /* 0x0000000000082947 */ /* 0x004fea0003800000 */
[----:B------:R-:W2:Y:S02]  /*170c0*/  SYNCS.PHASECHK.TRANS64.TRYWAIT P2, [R14+URZ+0x31c50], R0 ;  /* 0x031c50000e0075a7 */ /* 0x000ea4000804017f */
[----:B--2---:R-:W-:Y:S05]  /*170d0*/  @!P2 BRA `(.L_x_2439) ;  /* 0x000000cc0078a947 */ /* 0x004fea0003800000 */
.L_x_2438:
[----:B------:R-:W-:Y:S05]  /*170e0*/  BSYNC B0 ;  /* 0x0000000000007941 */ /* 0x000fea0003800000 */
.L_x_2435:
[----:B-12---:R-:W-:Y:S01]  /*170f0*/  FMNMX.FTZ R0, R136, R16, !PT ;  /* 0x0000001088007209 */ /* 0x006fe20007810000 */
[----:B------:R-:W2:Y:S01]  /*17100*/  LDL R151, [R1+0x34] ;  /* 0x0000340001977983 */ /* 0x000ea20000100800 */
[----:B------:R-:W-:Y:S01]  /*17110*/  FMNMX.FTZ R20, R138, R17, !PT ;  /* 0x000000118a147209 */ /* 0x000fe20007810000 */
[----:B------:R-:W-:Y:S05]  /*17120*/  WARPSYNC.ALL ;  /* 0x0000000000007948 */ /* 0x000fea0003800000 */
[----:B------:R-:W-:Y:S01]  /*17130*/  FMNMX.FTZ R0, R137, R0, !PT ;  /* 0x0000000089007209 */ /* 0x000fe20007810000 */
[----:B------:R-:W-:Y:S01]  /*17140*/  ULDC UR4, c[0x0][0x988] ;  /* 0x0002620000047ab9 */ /* 0x000fe20000000800 */
[----:B------:R-:W-:Y:S01]  /*17150*/  FMNMX.FTZ R20, R139, R20, !PT ;  /* 0x000000148b147209 */ /* 0x000fe20007810000 */
[----:B------:R-:W-:Y:S01]  /*17160*/  WARPGROUP.ARRIVE ;  /* 0x00000000000079c5 */ /* 0x000fe20000000000 */
        /* <DEDUP_REMOVED lines=67> */
[----:B------:R-:W-:-:S03]  /*175a0*/  FMNMX.FTZ R20, R79, R20, !PT ;  /* 0x000000144f147209 */ /* 0x000fc60007810000 */
[----:B------:R-:W1:Y:S02]  /*175b0*/  SHFL.BFLY PT, R14, R0, 0x2, 0x1f ;  /* 0x0c401f00000e7f89 */ /* 0x000e6400000e0000 */
[----:B-1----:R-:W-:-:S05]  /*175c0*/  FMNMX.FTZ R14, R0, R14, !PT ;  /* 0x0000000e000e7209 */ /* 0x002fca0007810000 */
[----:B------:R-:W1:Y:S02]  /*175d0*/  SHFL.BFLY PT, R0, R14, 0x1, 0x1f ;  /* 0x0c201f000e007f89 */ /* 0x000e6400000e0000 */
[----:B-1----:R-:W-:Y:S01]  /*175e0*/  FMNMX.FTZ R14, R14, R0, !PT ;  /* 0x000000000e0e7209 */ /* 0x002fe20007810000 */
[----:B------:R-:W-:-:S04]  /*175f0*/  IMAD.U32 R0, RZ, RZ, UR4 ;  /* 0x00000004ff007e24 */ /* 0x000fc8000f8e00ff */
[C---:B------:R-:W-:Y:S01]  /*17600*/  FMUL.FTZ R147, R14.reuse, R0 ;  /* 0x000000000e937220 */ /* 0x040fe20000410000 */
[----:B------:R-:W-:-:S03]  /*17610*/  FADD.FTZ R16, -R14, R16 ;  /* 0x000000100e107221 */ /* 0x000fc60000010100 */
        /* <DEDUP_REMOVED lines=9> */
[----:B------:R-:W1:Y:S01]  /*176b0*/  SHFL.BFLY PT, R72, R20, 0x2, 0x1f ;  /* 0x0c401f0014487f89 */ /* 0x000e6200000e0000 */
        /* <DEDUP_REMOVED lines=22> */
[----:B------:R-:W-:Y:S01]  /*17820*/  FMUL.FTZ R16, R16, R0 ;  /* 0x0000000010107220 */ /* 0x000fe20000410000 */
[----:B-1----:R-:W-:Y:S01]  /*17830*/  FMNMX.FTZ R20, R20, R72, !PT ;  /* 0x0000004814147209 */ /* 0x002fe20007810000 */
[-CC-:B------:R-:W-:Y:S01]  /*17840*/  FFMA.FTZ R136, R136, R0.reuse, -R147.reuse ;  /* 0x0000000088887223 */ /* 0x180fe20000010893 */
[-CC-:B------:R-:W-:Y:S01]  /*17850*/  FFMA.FTZ R137, R137, R0.reuse, -R147.reuse ;  /* 0x0000000089897223 */ /* 0x180fe20000010893 */
[----:B------:R-:W-:Y:S01]  /*17860*/  MUFU.EX2 R21, R16 ;  /* 0x0000001000157308 */ /* 0x000fe20000000800 */
[-CC-:B------:R-:W-:Y:S01]  /*17870*/  FFMA.FTZ R140, R140, R0.reuse, -R147.reuse ;  /* 0x000000008c8c7223 */ /* 0x180fe20000010893 */
[----:B------:R-:W1:Y:S01]  /*17880*/  SHFL.BFLY PT, R72, R20, 0x1, 0x1f ;  /* 0x0c201f0014487f89 */ /* 0x000e6200000e0000 */
[-CC-:B------:R-:W-:Y:S01]  /*17890*/  FFMA.FTZ R141, R141, R0.reuse, -R147.reuse ;  /* 0x000000008d8d7223 */ /* 0x180fe20000010893 */
[----:B------:R-:W-:-:S04]  /*178a0*/  FFMA.FTZ R77, R77, R0, -R147 ;  /* 0x000000004d4d7223 */ /* 0x000fc80000010893 */
[----:B------:R-:W3:Y:S08]  /*178b0*/  MUFU.EX2 R16, R136 ;  /* 0x0000008800107308 */ /* 0x000ef00000000800 */
[----:B------:R-:W4:Y:S08]  /*178c0*/  MUFU.EX2 R137, R137 ;  /* 0x0000008900897308 */ /* 0x000f300000000800 */
[----:B------:R-:W0:Y:S01]  /*178d0*/  MUFU.EX2 R140, R140 ;  /* 0x0000008c008c7308 */ /* 0x000e220000000800 */
[----:B---3--:R-:W-:Y:S01]  /*178e0*/  FFMA.FTZ R18, R21, R155, R16 ;  /* 0x0000009b15127223 */ /* 0x008fe20000010010 */
[----:B-1----:R-:W-:Y:S01]  /*178f0*/  FMNMX.FTZ R20, R20, R72, !PT ;  /* 0x0000004814147209 */ /* 0x002fe20007810000 */
[----:B------:R-:W-:-:S04]  /*17900*/  VIADD R72, R22, 0x200 ;  /* 0x0000020016487836 */ /* 0x000fc80000000000 */
[CC--:B------:R-:W-:Y:S01]  /*17910*/  FMUL.FTZ R73, R20.reuse, R0.reuse ;  /* 0x0000000014497220 */ /* 0x0c0fe20000410000 */
[----:B------:R-:W-:Y:S01]  /*17920*/  SHF.R.U32.HI R72, RZ, 0x4, R72 ;  /* 0x00000004ff487819 */ /* 0x000fe20000011648 */
[----:B------:R-:W1:Y:S01]  /*17930*/  MUFU.EX2 R141, R141 ;  /* 0x0000008d008d7308 */ /* 0x000e620000000800 */
[----:B------:R-:W-:Y:S01]  /*17940*/  FADD.FTZ R17, -R20, R17 ;  /* 0x0000001114117221 */ /* 0x000fe20000010100 */
[-CC-:B------:R-:W-:Y:S01]  /*17950*/  FFMA.FTZ R76, R74, R0.reuse, -R73.reuse ;  /* 0x000000004a4c7223 */ /* 0x180fe20000010849 */
[----:B------:R-:W-:Y:S01]  /*17960*/  LOP3.LUT R72, R72, 0x3fff, RZ, 0xc0, !PT ;  /* 0x00003fff48487812 */ /* 0x000fe200078ec0ff */
[-CC-:B------:R-:W-:Y:S01]  /*17970*/  FFMA.FTZ R138, R138, R0.reuse, -R73.reuse ;  /* 0x000000008a8a7223 */ /* 0x180fe20000010849 */
[-CC-:B------:R-:W-:Y:S01]  /*17980*/  FFMA.FTZ R139, R139, R0.reuse, -R73.reuse ;  /* 0x000000008b8b7223 */ /* 0x180fe20000010849 */
[-CC-:B------:R-:W-:Y:S01]  /*17990*/  FFMA.FTZ R142, R142, R0.reuse, -R73.reuse ;  /* 0x000000008e8e7223 */ /* 0x180fe20000010849 */
[----:B------:R-:W-:Y:S01]  /*179a0*/  LOP3.LUT R72, R72, 0x2400000, RZ, 0xfc, !PT ;  /* 0x0240000048487812 */ /* 0x000fe200078efcff */
[-CC-:B------:R-:W-:Y:S01]  /*179b0*/  FFMA.FTZ R143, R143, R0.reuse, -R73.reuse ;  /* 0x000000008f8f7223 */ /* 0x180fe20000010849 */
[-CC-:B------:R-:W-:Y:S01]  /*179c0*/  FFMA.FTZ R130, R130, R0.reuse, -R73.reuse ;  /* 0x0000000082827223 */ /* 0x180fe20000010849 */
[-CC-:B------:R-:W-:Y:S01]  /*179d0*/  FFMA.FTZ R131, R131, R0.reuse, -R73.reuse ;  /* 0x0000000083837223 */ /* 0x180fe20000010849 */
[----:B------:R-:W-:Y:S01]  /*179e0*/  FFMA.FTZ R134, R134, R0, -R73 ;  /* 0x0000000086867223 */ /* 0x000fe20000010849 */
[----:B------:R-:W-:-:S02]  /*179f0*/  IMAD R72, R19, 0x6c0, R72 ;  /* 0x000006c013487824 */ /* 0x000fc400078e0248 */
[-CC-:B------:R-:W-:Y:S01]  /*17a00*/  FFMA.FTZ R135, R135, R0.reuse, -R73.reuse ;  /* 0x0000000087877223 */ /* 0x180fe20000010849 */
[-CC-:B------:R-:W-:Y:S01]  /*17a10*/  FFMA.FTZ R122, R122, R0.reuse, -R73.reuse ;  /* 0x000000007a7a7223 */ /* 0x180fe20000010849 */
[-CC-:B------:R-:W-:Y:S01]  /*17a20*/  FFMA.FTZ R123, R123, R0.reuse, -R73.reuse ;  /* 0x000000007b7b7223 */ /* 0x180fe20000010849 */
[----:B------:R-:W-:Y:S02]  /*17a30*/  VIADD R74, R72, 0x40 ;  /* 0x00000040484a7836 */ /* 0x000fe40000000000 */
[-CC-:B------:R-:W-:Y:S01]  /*17a40*/  FFMA.FTZ R126, R126, R0.reuse, -R73.reuse ;  /* 0x000000007e7e7223 */ /* 0x180fe20000010849 */
[-CC-:B------:R-:W-:Y:S01]  /*17a50*/  FFMA.FTZ R127, R127, R0.reuse, -R73.reuse ;  /* 0x000000007f7f7223 */ /* 0x180fe20000010849 */
[-CC-:B------:R-:W-:Y:S01]  /*17a60*/  FFMA.FTZ R114, R114, R0.reuse, -R73.reuse ;  /* 0x0000000072727223 */ /* 0x180fe20000010849 */
[----:B------:R-:W-:Y:S01]  /*17a70*/  FFMA.FTZ R115, R115, R0, -R73 ;  /* 0x0000000073737223 */ /* 0x000fe20000010849 */
[----:B------:R-:W-:Y:S01]  /*17a80*/  R2UR UR10, R74 ;  /* 0x000000004a0a72ca */ /* 0x000fe200000e0000 */
[----:B------:R-:W-:-:S02]  /*17a90*/  VIADD R74, R72, 0x80 ;  /* 0x00000080484a7836 */ /* 0x000fc40000000000 */
[-CC-:B------:R-:W-:Y:S01]  /*17aa0*/  FFMA.FTZ R118, R118, R0.reuse, -R73.reuse ;  /* 0x0000000076767223 */ /* 0x180fe20000010849 */
[-CC-:B------:R-:W-:Y:S01]  /*17ab0*/  FFMA.FTZ R119, R119, R0.reuse, -R73.reuse ;  /* 0x0000000077777223 */ /* 0x180fe20000010849 */
[-CC-:B------:R-:W-:Y:S01]  /*17ac0*/  FFMA.FTZ R106, R106, R0.reuse, -R73.reuse ;  /* 0x000000006a6a7223 */ /* 0x180fe20000010849 */
[-CC-:B------:R-:W-:Y:S01]  /*17ad0*/  FFMA.FTZ R107, R107, R0.reuse, -R73.reuse ;  /* 0x000000006b6b7223 */ /* 0x180fe20000010849 */
[----:B------:R-:W-:Y:S01]  /*17ae0*/  R2UR UR14, R74 ;  /* 0x000000004a0e72ca */ /* 0x000fe200000e0000 */
        /* <DEDUP_REMOVED lines=23> */
[-C--:B------:R-:W-:Y:S01]  /*17c60*/  FFMA.FTZ R79, R79, R0.reuse, -R73 ;  /* 0x000000004f4f7223 */ /* 0x080fe20000010849 */
[----:B------:R-:W-:Y:S01]  /*17c70*/  R2UR UR30, R74 ;  /* 0x000000004a1e72ca */ /* 0x000fe200000e0000 */
[----:B------:R-:W-:Y:S01]  /*17c80*/  IMAD.MOV.U32 R73, RZ, RZ, -0x7fffffe0 ;  /* 0x80000020ff497424 */ /* 0x000fe200078e00ff */
[C---:B------:R-:W-:Y:S01]  /*17c90*/  R2UR UR6, R72.reuse ;  /* 0x00000000480672ca */ /* 0x040fe200000e0000 */
[C---:B------:R-:W-:Y:S02]  /*17ca0*/  VIADD R74, R72.reuse, 0x1c0 ;  /* 0x000001c0484a7836 */ /* 0x040fe40000000000 */
[----:B------:R-:W-:Y:S01]  /*17cb0*/  FMUL.FTZ R17, R17, R0 ;  /* 0x0000000011117220 */ /* 0x000fe20000410000 */
[----:B------:R-:W-:Y:S01]  /*17cc0*/  VIADD R72, R72, 0x200 ;  /* 0x0000020048487836 */ /* 0x000fe20000000000 */
[C---:B------:R-:W-:Y:S01]  /*17cd0*/  R2UR UR7, R73.reuse ;  /* 0x00000000490772ca */ /* 0x040fe200000e0000 */
[----:B------:R-:W-:Y:S01]  /*17ce0*/  IMAD.MOV.U32 R75, RZ, RZ, -0x7fffffe0 ;  /* 0x80000020ff4b7424 */ /* 0x000fe200078e00ff */
[----:B------:R-:W-:Y:S01]  /*17cf0*/  R2UR UR39, R73 ;  /* 0x00000000492772ca */ /* 0x000fe200000e0000 */
[----:B------:R-:W-:Y:S01]  /*17d00*/  IMAD.MOV.U32 R73, RZ, RZ, -0x3ffffff0 ;  /* 0xc0000010ff497424 */ /* 0x000fe200078e00ff */
[----:B------:R-:W-:Y:S01]  /*17d10*/  R2UR UR38, R72 ;  /* 0x00000000482672ca */ /* 0x000fe200000e0000 */
[----:B----4-:R-:W-:Y:S01]  /*17d20*/  FADD.FTZ R18, R137, R18 ;  /* 0x0000001289127221 */ /* 0x010fe20000010000 */
[----:B--2---:R-:W-:Y:S01]  /*17d30*/  LOP3.LUT R72, R151, 0x10000, RZ, 0xfc, !PT ;  /* 0x0001000097487812 */ /* 0x004fe200078efcff */
[----:B------:R-:W-:Y:S01]  /*17d40*/  MUFU.EX2 R136, R17 ;  /* 0x0000001100887308 */ /* 0x000fe20000000800 */
[----:B------:R-:W-:Y:S01]  /*17d50*/  R2UR UR5, R73 ;  /* 0x00000000490572ca */ /* 0x000fe200000e0000 */
[----:B------:R-:W-:Y:S01]  /*17d60*/  IMAD.MOV.U32 R73, RZ, RZ, -0x3ffffff0 ;  /* 0xc0000010ff497424 */ /* 0x000fe200078e00ff */
[----:B------:R-:W-:Y:S01]  /*17d70*/  R2UR UR4, R72 ;  /* 0x00000000480472ca */ /* 0x000fe200000e0000 */
[----:B------:R-:W2:Y:S01]  /*17d80*/  S2R R151, SR_TID.X ;  /* 0x0000000000977919 */ /* 0x000ea20000002100 */
[C---:B------:R-:W-:Y:S01]  /*17d90*/  R2UR UR11, R75.reuse ;  /* 0x000000004b0b72ca */ /* 0x040fe200000e0000 */
[----:B0-----:R-:W-:Y:S01]  /*17da0*/  FADD.FTZ R18, R140, R18 ;  /* 0x000000128c127221 */ /* 0x001fe20000010000 */
[C---:B------:R-:W-:Y:S01]  /*17db0*/  R2UR UR15, R75.reuse ;  /* 0x000000004b0f72ca */ /* 0x040fe200000e0000 */
[----:B------:R-:W0:Y:S01]  /*17dc0*/  MUFU.EX2 R17, R138 ;  /* 0x0000008a00117308 */ /* 0x000e220000000800 */
[----:B------:R-:W-:-:S02]  /*17dd0*/  R2UR UR19, R75 ;  /* 0x000000004b1372ca */ /* 0x000fc400000e0000 */
[C---:B------:R-:W-:Y:S02]  /*17de0*/  R2UR UR23, R75.reuse ;  /* 0x000000004b1772ca */ /* 0x040fe400000e0000 */
[C---:B------:R-:W-:Y:S02]  /*17df0*/  R2UR UR27, R75.reuse ;  /* 0x000000004b1b72ca */ /* 0x040fe400000e0000 */
[C---:B------:R-:W-:Y:S01]  /*17e00*/  R2UR UR31, R75.reuse ;  /* 0x000000004b1f72ca */ /* 0x040fe200000e0000 */
[----:B------:R-:W-:Y:S01]  /*17e10*/  HGMMA.64x96x16.F32.BF16 R24, gdesc[UR4].tnspB, R24, gsb0 ;  /* 0x41600000041879f0 */ /* 0x000fe20008001818 */
[----:B------:R-:W-:Y:S01]  /*17e20*/  R2UR UR34, R74 ;  /* 0x000000004a2272ca */ /* 0x000fe200000e0000 */
[----:B------:R-:W-:Y:S01]  /*17e30*/  VIADD R74, R72, 0x180 ;  /* 0x00000180484a7836 */ /* 0x000fe20000000000 */
[----:B------:R-:W-:Y:S01]  /*17e40*/  R2UR UR35, R75 ;  /* 0x000000004b2372ca */ /* 0x000fe200000e0000 */
[----:B------:R-:W-:Y:S01]  /*17e50*/  IMAD.MOV.U32 R75, RZ, RZ, -0x3ffffff0 ;  /* 0xc0000010ff4b7424 */ /* 0x000fe200078e00ff */
[----:B------:R-:W-:Y:S01]  /*17e60*/  R2UR UR37, R73 ;  /* 0x00000000492572ca */ /* 0x000fe200000e0000 */
[----:B------:R-:W3:Y:S01]  /*17e70*/  MUFU.EX2 R139, R139 ;  /* 0x0000008b008b7308 */ /* 0x000ee20000000800 */
[----:B------:R-:W-:Y:S01]  /*17e80*/  R2UR UR8, R74 ;  /* 0x000000004a0872ca */ /* 0x000fe200000e0000 */
[----:B------:R-:W-:Y:S01]  /*17e90*/  VIADD R74, R72, 0x300 ;  /* 0x00000300484a7836 */ /* 0x000fe20000000000 */
[----:B------:R-:W-:Y:S01]  /*17ea0*/  R2UR UR9, R75 ;  /* 0x000000004b0972ca */ /* 0x000fe200000e0000 */
[----:B------:R-:W-:Y:S01]  /*17eb0*/  IMAD.MOV.U32 R75, RZ, RZ, -0x3ffffff0 ;  /* 0xc0000010ff4b7424 */ /* 0x000fe200078e00ff */
[----:B------:R-:W-:Y:S01]  /*17ec0*/  F2FP.BF16.F32.PACK_AB R16, R137, R16 ;  /* 0x000000108910723e */ /* 0x000fe200000010ff */
[----:B-1----:R-:W-:Y:S01]  /*17ed0*/  FADD.FTZ R137, R141, R18 ;  /* 0x000000128d897221 */ /* 0x002fe20000010000 */
[----:B------:R-:W-:Y:S01]  /*17ee0*/  R2UR UR12, R74 ;  /* 0x000000004a0c72ca */ /* 0x000fe200000e0000 */
[----:B------:R-:W-:Y:S01]  /*17ef0*/  VIADD R74, R72, 0x480 ;  /* 0x00000480484a7836 */ /* 0x000fe20000000000 */
[----:B------:R-:W-:Y:S01]  /*17f00*/  R2UR UR13, R75 ;  /* 0x000000004b0d72ca */ /* 0x000fe200000e0000 */
[----:B------:R-:W-:Y:S01]  /*17f10*/  IMAD.MOV.U32 R75, RZ, RZ, -0x3ffffff0 ;  /* 0xc0000010ff4b7424 */ /* 0x000fe200078e00ff */
[----:B------:R-:W-:Y:S01]  /*17f20*/  MUFU.EX2 R142, R142 ;  /* 0x0000008e008e7308 */ /* 0x000fe20000000800 */
[----:B------:R-:W-:Y:S01]  /*17f30*/  F2FP.BF16.F32.PACK_AB R18, R141, R140 ;  /* 0x0000008c8d12723e */ /* 0x000fe200000010ff */
[----:B------:R-:W-:Y:S01]  /*17f40*/  @!P1 IMAD R73, R19, 0x8, R22 ;  /* 0x0000000813499824 */ /* 0x000fe200078e0216 */
[----:B------:R-:W-:Y:S01]  /*17f50*/  R2UR UR16, R74 ;  /* 0x000000004a1072ca */ /* 0x000fe200000e0000 */
[----:B------:R-:W-:Y:S01]  /*17f60*/  VIADD R74, R72, 0x600 ;  /* 0x00000600484a7836 */ /* 0x000fe20000000000 */
[----:B------:R-:W-:Y:S01]  /*17f70*/  R2UR UR17, R75 ;  /* 0x000000004b1172ca */ /* 0x000fe200000e0000 */
[----:B------:R-:W-:Y:S01]  /*17f80*/  IMAD.MOV.U32 R75, RZ, RZ, -0x3ffffff0 ;  /* 0xc0000010ff4b7424 */ /* 0x000fe200078e00ff */
[----:B--2---:R-:W-:Y:S01]  /*17f90*/  SHF.R.U32.HI R140, RZ, 0x7, R151 ;  /* 0x00000007ff8c7819 */ /* 0x004fe20000011697 */
[----:B------:R-:W1:Y:S01]  /*17fa0*/  MUFU.EX2 R143, R143 ;  /* 0x0000008f008f7308 */ /* 0x000e620000000800 */
[----:B------:R-:W-:Y:S01]  /*17fb0*/  R2UR UR20, R74 ;  /* 0x000000004a1472ca */ /* 0x000fe200000e0000 */
[----:B------:R-:W-:Y:S01]  /*17fc0*/  VIADD R74, R72, 0x780 ;  /* 0x00000780484a7836 */ /* 0x000fe20000000000 */
[----:B------:R-:W-:Y:S01]  /*17fd0*/  R2UR UR21, R75 ;  /* 0x000000004b1572ca */ /* 0x000fe200000e0000 */
[----:B------:R-:W-:Y:S01]  /*17fe0*/  IMAD.MOV.U32 R75, RZ, RZ, -0x3ffffff0 ;  /* 0xc0000010ff4b7424 */ /* 0x000fe200078e00ff */
[----:B------:R-:W-:Y:S01]  /*17ff0*/  ISETP.GE.U32.AND P2, PT, R151, 0x180, PT ;  /* 0x000001809700780c */ /* 0x000fe20003f46070 */
[----:B------:R-:W-:Y:S01]  /*18000*/  @!P1 VIADD R73, R73, 0x31c60 ;  /* 0x00031c6049499836 */ /* 0x000fe20000000000 */
[----:B------:R-:W-:Y:S01]  /*18010*/  R2UR UR24, R74 ;  /* 0x000000004a1872ca */ /* 0x000fe200000e0000 */
[----:B------:R-:W-:Y:S01]  /*18020*/  VIADD R74, R72, 0x900 ;  /* 0x00000900484a7836 */ /* 0x000fe20000000000 */
[----:B------:R-:W-:Y:S01]  /*18030*/  R2UR UR25, R75 ;  /* 0x000000004b1972ca */ /* 0x000fe200000e0000 */
[----:B------:R-:W-:-:S02]  /*18040*/  IMAD.MOV.U32 R75, RZ, RZ, -0x3ffffff0 ;  /* 0xc0000010ff4b7424 */ /* 0x000fc400078e00ff */
[----:B0-----:R-:W-:Y:S01]  /*18050*/  FFMA.FTZ R157, R136, R157, R17 ;  /* 0x0000009d889d7223 */ /* 0x001fe20000010011 */
[----:B---3--:R-:W-:Y:S01]  /*18060*/  F2FP.BF16.F32.PACK_AB R17, R139, R17 ;  /* 0x000000118b11723e */ /* 0x008fe200000010ff */
[----:B------:R-:W0:Y:S01]  /*18070*/  MUFU.EX2 R150, R150 ;  /* 0x0000009600967308 */ /* 0x000e220000000800 */
[----:B------:R-:W-:Y:S01]  /*18080*/  R2UR UR28, R74 ;  /* 0x000000004a1c72ca */ /* 0x000fe200000e0000 */
[C---:B------:R-:W-:Y:S01]  /*18090*/  VIADD R74, R72.reuse, 0xa80 ;  /* 0x00000a80484a7836 */ /* 0x040fe20000000000 */
[----:B------:R-:W-:Y:S01]  /*180a0*/  R2UR UR29, R75 ;  /* 0x000000004b1d72ca */ /* 0x000fe200000e0000 */
[----:B------:R-:W-:Y:S01]  /*180b0*/  IMAD.MOV.U32 R75, RZ, RZ, -0x3ffffff0 ;  /* 0xc0000010ff4b7424 */ /* 0x000fe200078e00ff */
[----:B------:R-:W-:Y:S01]  /*180c0*/  @!P1 PRMT R73, RZ, 0x654, R73 ;  /* 0x00000654ff499816 */ /* 0x000fe20000000049 */
[----:B------:R-:W-:Y:S01]  /*180d0*/  VIADD R72, R72, 0xc00 ;  /* 0x00000c0048487836 */ /* 0x000fe20000000000 */
[----:B------:R-:W-:Y:S01]  /*180e0*/  R2UR UR32, R74 ;  /* 0x000000004a2072ca */ /* 0x000fe200000e0000 */
[----:B------:R-:W-:Y:S01]  /*180f0*/  @!P1 IMAD R74, R145, 0x8, R22 ;  /* 0x00000008914a9824 */ /* 0x000fe200078e0216 */
[----:B------:R-:W-:Y:S01]  /*18100*/  R2UR UR33, R75 ;  /* 0x000000004b2172ca */ /* 0x000fe200000e0000 */
[----:B------:R-:W-:Y:S01]  /*18110*/  MUFU.EX2 R148, R148 ;  /* 0x0000009400947308 */ /* 0x000fe20000000800 */
[----:B------:R-:W-:Y:S01]  /*18120*/  R2UR UR36, R72 ;  /* 0x00000000482472ca */ /* 0x000fe200000e0000 */
[----:B------:R-:W-:Y:S01]  /*18130*/  VIADD R72, R140, 0x9 ;  /* 0x000000098c487836 */ /* 0x000fe20000000000 */
[----:B-1----:R-:W-:Y:S01]  /*18140*/  F2FP.BF16.F32.PACK_AB R19, R143, R142 ;  /* 0x0000008e8f13723e */ /* 0x002fe200000010ff */
[----:B------:R-:W-:-:S03]  /*18150*/  @!P1 VIADD R74, R74, 0x31c40 ;  /* 0x00031c404a4a9836 */ /* 0x000fc60000000000 */
[----:B------:R-:W-:Y:S01]  /*18160*/  SEL R72, R72, 0x9, !P2 ;  /* 0x0000000948487807 */ /* 0x000fe20005000000 */
[----:B------:R-:W-:Y:S01]  /*18170*/  MUFU.EX2 R131, R131 ;  /* 0x0000008300837308 */ /* 0x000fe20000000800 */
[----:B------:R-:W-:Y:S01]  /*18180*/  @!P1 PRMT R74, RZ, 0x654, R74 ;  /* 0x00000654ff4a9816 */ /* 0x000fe2000000004a */
[----:B0-----:R-:W-:Y:S01]  /*18190*/  FADD.FTZ R137, R150, R137 ;  /* 0x0000008996897221 */ /* 0x001fe20000010000 */
[C---:B------:R-:W-:Y:S01]  /*181a0*/  ISETP.GT.AND P2, PT, R15.reuse, RZ, PT ;  /* 0x000000ff0f00720c */ /* 0x040fe20003f44270 */
[----:B------:R-:W-:-:S04]  /*181b0*/  VIADD R15, R15, 0xffffffff ;  /* 0xffffffff0f0f7836 */ /* 0x000fc80000000000 */
        /* <DEDUP_REMOVED lines=8> */
[----:B------:R-:W-:Y:S07]  /*18240*/  HGMMA.64x96x16.F32.BF16 R24, gdesc[UR8].tnspB, R24, gsb0 ;  /* 0x41600000081879f0 */ /* 0x000fee0008001818 */
        /* <DEDUP_REMOVED lines=69> */
[-C--:B------:R-:W-:Y:S01]  /*186a0*/  FMUL.FTZ R24, R24, R21.reuse ;  /* 0x0000001518187220 */ /* 0x080fe20000410000 */
[----:B0-----:R-:W-:Y:S01]  /*186b0*/  FADD.FTZ R72, R139, R157 ;  /* 0x0000009d8b487221 */ /* 0x001fe20000010000 */
[-C--:B------:R-:W-:Y:S01]  /*186c0*/  FMUL.FTZ R25, R25, R21.reuse ;  /* 0x0000001519197220 */ /* 0x080fe20000410000 */
[-C--:B------:R-:W-:Y:S01]  /*186d0*/  FMUL.FTZ R28, R28, R21.reuse ;  /* 0x000000151c1c7220 */ /* 0x080fe20000410000 */
[-C--:B------:R-:W-:Y:S01]  /*186e0*/  FMUL.FTZ R29, R29, R21.reuse ;  /* 0x000000151d1d7220 */ /* 0x080fe20000410000 */
[----:B------:R-:W-:Y:S01]  /*186f0*/  FADD.FTZ R72, R142, R72 ;  /* 0x000000488e487221 */ /* 0x000fe20000010000 */
[-C--:B------:R-:W-:Y:S01]  /*18700*/  FMUL.FTZ R32, R32, R21.reuse ;  /* 0x0000001520207220 */ /* 0x080fe20000410000 */
[----:B------:R0:W-:Y:S01]  /*18710*/  @!P1 SYNCS.ARRIVE.TRANS64.RED.A1T0 RZ, [R73+URZ], RZ ;  /* 0x000000ff49ff99a7 */ /* 0x0001e2000810043f */
[----:B------:R2:W-:Y:S01]  /*18720*/  STSM.16.M88.4 [R23+0x24300], R16 ;  /* 0x0243001017007844 */ /* 0x0005e20000000200 */
[----:B------:R-:W-:Y:S01]  /*18730*/  FADD.FTZ R72, R143, R72 ;  /* 0x000000488f487221 */ /* 0x000fe20000010000 */
[----:B-1----:R-:W-:Y:S01]  /*18740*/  MUFU.EX2 R74, R128 ;  /* 0x00000080004a7308 */ /* 0x002fe20000000800 */
[-C--:B------:R-:W-:Y:S01]  /*18750*/  FMUL.FTZ R33, R33, R21.reuse ;  /* 0x0000001521217220 */ /* 0x080fe20000410000 */
[-C--:B------:R-:W-:Y:S01]  /*18760*/  FMUL.FTZ R36, R36, R21.reuse ;  /* 0x0000001524247220 */ /* 0x080fe20000410000 */
[-C--:B------:R-:W-:Y:S01]  /*18770*/  FMUL.FTZ R37, R37, R21.reuse ;  /* 0x0000001525257220 */ /* 0x080fe20000410000 */
[-C--:B------:R-:W-:Y:S01]  /*18780*/  FMUL.FTZ R40, R40, R21.reuse ;  /* 0x0000001528287220 */ /* 0x080fe20000410000 */
[-C--:B------:R-:W-:Y:S01]  /*18790*/  FMUL.FTZ R41, R41, R21.reuse ;  /* 0x0000001529297220 */ /* 0x080fe20000410000 */
[-C--:B------:R-:W-:Y:S01]  /*187a0*/  FMUL.FTZ R44, R44, R21.reuse ;  /* 0x000000152c2c7220 */ /* 0x080fe20000410000 */
[-C--:B------:R-:W-:Y:S01]  /*187b0*/  FMUL.FTZ R45, R45, R21.reuse ;  /* 0x000000152d2d7220 */ /* 0x080fe20000410000 */
[----:B0-----:R-:W-:Y:S01]  /*187c0*/  MUFU.EX2 R73, R122 ;  /* 0x0000007a00497308 */ /* 0x001fe20000000800 */
[-C--:B------:R-:W-:Y:S01]  /*187d0*/  FMUL.FTZ R48, R48, R21.reuse ;  /* 0x0000001530307220 */ /* 0x080fe20000410000 */
[-C--:B------:R-:W-:Y:S01]  /*187e0*/  FMUL.FTZ R49, R49, R21.reuse ;  /* 0x0000001531317220 */ /* 0x080fe20000410000 */
[-C--:B------:R-:W-:Y:S01]  /*187f0*/  FMUL.FTZ R52, R52, R21.reuse ;  /* 0x0000001534347220 */ /* 0x080fe20000410000 */
[-C--:B------:R-:W-:Y:S01]  /*18800*/  FMUL.FTZ R53, R53, R21.reuse ;  /* 0x0000001535357220 */ /* 0x080fe20000410000 */
[-C--:B------:R-:W-:Y:S01]  /*18810*/  FMUL.FTZ R56, R56, R21.reuse ;  /* 0x0000001538387220 */ /* 0x080fe20000410000 */
[-C--:B------:R-:W-:Y:S01]  /*18820*/  FMUL.FTZ R57, R57, R21.reuse ;  /* 0x0000001539397220 */ /* 0x080fe20000410000 */
[-C--:B------:R-:W-:Y:S01]  /*18830*/  FMUL.FTZ R60, R60, R21.reuse ;  /* 0x000000153c3c7220 */ /* 0x080fe20000410000 */
[----:B--2---:R-:W0:Y:S01]  /*18840*/  MUFU.EX2 R16, R149 ;  /* 0x0000009500107308 */ /* 0x004e220000000800 */
[-C--:B------:R-:W-:Y:S01]  /*18850*/  FMUL.FTZ R61, R61, R21.reuse ;  /* 0x000000153d3d7220 */ /* 0x080fe20000410000 */
[-C--:B------:R-:W-:Y:S01]  /*18860*/  FMUL.FTZ R64, R64, R21.reuse ;  /* 0x0000001540407220 */ /* 0x080fe20000410000 */
[-C--:B------:R-:W-:Y:S01]  /*18870*/  FMUL.FTZ R65, R65, R21.reuse ;  /* 0x0000001541417220 */ /* 0x080fe20000410000 */
[-C--:B------:R-:W-:Y:S01]  /*18880*/  FMUL.FTZ R68, R68, R21.reuse ;  /* 0x0000001544447220 */ /* 0x080fe20000410000 */
[----:B------:R-:W-:Y:S01]  /*18890*/  FMUL.FTZ R69, R69, R21 ;  /* 0x0000001545457220 */ /* 0x000fe20000410000 */
[-C--:B------:R-:W-:Y:S01]  /*188a0*/  FMUL.FTZ R26, R26, R136.reuse ;  /* 0x000000881a1a7220 */ /* 0x080fe20000410000 */
[-C--:B------:R-:W-:Y:S01]  /*188b0*/  FMUL.FTZ R27, R27, R136.reuse ;  /* 0x000000881b1b7220 */ /* 0x080fe20000410000 */
        /* <DEDUP_REMOVED lines=9> */
[C---:B0-----:R-:W-:Y:S01]  /*18950*/  FADD.FTZ R137, R16.reuse, R137 ;  /* 0x0000008910897221 */ /* 0x041fe20000010000 */
[----:B------:R-:W-:Y:S01]  /*18960*/  F2FP.BF16.F32.PACK_AB R16, R16, R150 ;  /* 0x000000961010723e */ /* 0x000fe200000010ff */
[-C--:B------:R-:W-:Y:S01]  /*18970*/  FMUL.FTZ R43, R43, R136.reuse ;  /* 0x000000882b2b7220 */ /* 0x080fe20000410000 */
[-C--:B------:R-:W-:Y:S01]  /*18980*/  FMUL.FTZ R46, R46, R136.reuse ;  /* 0x000000882e2e7220 */ /* 0x080fe20000410000 */
[----:B------:R-:W-:Y:S01]  /*18990*/  FADD.FTZ R137, R148, R137 ;  /* 0x0000008994897221 */ /* 0x000fe20000010000 */
[-C--:B------:R-:W-:Y:S01]  /*189a0*/  FMUL.FTZ R47, R47, R136.reuse ;  /* 0x000000882f2f7220 */ /* 0x080fe20000410000 */
[-C--:B------:R-:W-:Y:S01]  /*189b0*/  FMUL.FTZ R50, R50, R136.reuse ;  /* 0x0000008832327220 */ /* 0x080fe20000410000 */
[----:B------:R-:W0:Y:S01]  /*189c0*/  MUFU.EX2 R19, R134 ;  /* 0x0000008600137308 */ /* 0x000e220000000800 */
[----:B-1----:R-:W-:Y:S01]  /*189d0*/  FADD.FTZ R72, R17, R72 ;  /* 0x0000004811487221 */ /* 0x002fe20000010000 */
[----:B------:R-:W-:Y:S01]  /*189e0*/  F2FP.BF16.F32.PACK_AB R17, R131, R17 ;  /* 0x000000118311723e */ /* 0x000fe200000010ff */
[-C--:B------:R-:W-:Y:S01]  /*189f0*/  FMUL.FTZ R51, R51, R136.reuse ;  /* 0x0000008833337220 */ /* 0x080fe20000410000 */
[-C--:B------:R-:W-:Y:S01]  /*18a00*/  FMUL.FTZ R54, R54, R136.reuse ;  /* 0x0000008836367220 */ /* 0x080fe20000410000 */
[----:B------:R-:W-:Y:S01]  /*18a10*/  FADD.FTZ R72, R131, R72 ;  /* 0x0000004883487221 */ /* 0x000fe20000010000 */
[-C--:B------:R-:W-:Y:S01]  /*18a20*/  FMUL.FTZ R55, R55, R136.reuse ;  /* 0x0000008837377220 */ /* 0x080fe20000410000 */
[----:B------:R-:W-:Y:S01]  /*18a30*/  FMUL.FTZ R58, R58, R136 ;  /* 0x000000883a3a7220 */ /* 0x000fe20000410000 */
[----:B------:R-:W1:Y:S01]  /*18a40*/  MUFU.EX2 R128, R121 ;  /* 0x0000007900807308 */ /* 0x000e620000000800 */
[C---:B--2---:R-:W-:Y:S01]  /*18a50*/  FADD.FTZ R137, R18.reuse, R137 ;  /* 0x0000008912897221 */ /* 0x044fe20000010000 */
[----:B------:R-:W-:Y:S01]  /*18a60*/  F2FP.BF16.F32.PACK_AB R18, R18, R148 ;  /* 0x000000941212723e */ /* 0x000fe200000010ff */
[-C--:B------:R-:W-:Y:S01]  /*18a70*/  FMUL.FTZ R59, R59, R136.reuse ;  /* 0x000000883b3b7220 */ /* 0x080fe20000410000 */
[-C--:B------:R-:W-:Y:S01]  /*18a80*/  FMUL.FTZ R62, R62, R136.reuse ;  /* 0x000000883e3e7220 */ /* 0x080fe20000410000 */
[----:B------:R-:W-:Y:S01]  /*18a90*/  FADD.FTZ R137, R133, R137 ;  /* 0x0000008985897221 */ /* 0x000fe20000010000 */
[-C--:B------:R-:W-:Y:S01]  /*18aa0*/  FMUL.FTZ R63, R63, R136.reuse ;  /* 0x000000883f3f7220 */ /* 0x080fe20000410000 */
[-C--:B------:R-:W-:Y:S01]  /*18ab0*/  FMUL.FTZ R66, R66, R136.reuse ;  /* 0x0000008842427220 */ /* 0x080fe20000410000 */
[----:B------:R2:W-:Y:S01]  /*18ac0*/  MUFU.EX2 R121, R88 ;  /* 0x0000005800797308 */ /* 0x0005e20000000800 */
[----:B0-----:R-:W-:Y:S01]  /*18ad0*/  FADD.FTZ R72, R19, R72 ;  /* 0x0000004813487221 */ /* 0x001fe20000010000 */
[----:B------:R-:W-:Y:S01]  /*18ae0*/  FADD.FTZ R137, R132, R137 ;  /* 0x0000008984897221 */ /* 0x000fe20000010000 */
[----:B------:R-:W-:Y:S01]  /*18af0*/  F2FP.BF16.F32.PACK_AB R19, R135, R19 ;  /* 0x000000138713723e */ /* 0x000fe200000010ff */
[-C--:B------:R-:W-:Y:S01]  /*18b00*/  FMUL.FTZ R67, R67, R136.reuse ;  /* 0x0000008843437220 */ /* 0x080fe20000410000 */
[-C--:B------:R-:W-:Y:S01]  /*18b10*/  FMUL.FTZ R70, R70, R136.reuse ;  /* 0x0000008846467220 */ /* 0x080fe20000410000 */
[----:B------:R-:W-:Y:S01]  /*18b20*/  FADD.FTZ R90, R75, R137 ;  /* 0x000000894b5a7221 */ /* 0x000fe20000010000 */
[----:B------:R-:W-:Y:S01]  /*18b30*/  FMUL.FTZ R71, R71, R136 ;  /* 0x0000008847477220 */ /* 0x000fe20000410000 */
[----:B------:R0:W-:Y:S01]  /*18b40*/  STSM.16.M88.4 [R23+0x25b00], R16 ;  /* 0x025b001017007844 */ /* 0x0001e20000000200 */
[----:B--2---:R-:W-:Y:S01]  /*18b50*/  FADD.FTZ R88, R135, R72 ;  /* 0x0000004887587221 */ /* 0x004fe20000010000 */
[C---:B------:R-:W-:Y:S01]  /*18b60*/  FADD.FTZ R90, R74.reuse, R90 ;  /* 0x0000005a4a5a7221 */ /* 0x040fe20000010000 */
[----:B------:R-:W-:Y:S01]  /*18b70*/  F2FP.BF16.F32.PACK_AB R74, R74, R75 ;  /* 0x0000004b4a4a723e */ /* 0x000fe200000010ff */
[----:B------:R2:W3:Y:S01]  /*18b80*/  MUFU.EX2 R122, R91 ;  /* 0x0000005b007a7308 */ /* 0x0004e20000000800 */
[----:B------:R-:W-:Y:S01]  /*18b90*/  FADD.FTZ R88, R73, R88 ;  /* 0x0000005849587221 */ /* 0x000fe20000010000 */
[----:B------:R-:W-:Y:S01]  /*18ba0*/  FADD.FTZ R90, R129, R90 ;  /* 0x0000005a815a7221 */ /* 0x000fe20000010000 */
[----:B------:R-:W-:-:S02]  /*18bb0*/  F2FP.BF16.F32.PACK_AB R72, R132, R133 ;  /* 0x000000858448723e */ /* 0x000fc400000010ff */
[C---:B------:R-:W-:Y:S01]  /*18bc0*/  FADD.FTZ R88, R123.reuse, R88 ;  /* 0x000000587b587221 */ /* 0x040fe20000010000 */
[----:B------:R-:W-:Y:S01]  /*18bd0*/  FADD.FTZ R90, R124, R90 ;  /* 0x0000005a7c5a7221 */ /* 0x000fe20000010000 */
[----:B------:R-:W-:Y:S02]  /*18be0*/  F2FP.BF16.F32.PACK_AB R73, R123, R73 ;  /* 0x000000497b49723e */ /* 0x000fe400000010ff */
[----:B------:R-:W-:Y:S01]  /*18bf0*/  FADD.FTZ R88, R126, R88 ;  /* 0x000000587e587221 */ /* 0x000fe20000010000 */
[----:B-1----:R-:W-:Y:S01]  /*18c00*/  FADD.FTZ R90, R128, R90 ;  /* 0x0000005a805a7221 */ /* 0x002fe20000010000 */
[C---:B------:R-:W-:Y:S02]  /*18c10*/  F2FP.BF16.F32.PACK_AB R75, R127.reuse, R126 ;  /* 0x0000007e7f4b723e */ /* 0x040fe400000010ff */
[----:B------:R-:W-:Y:S01]  /*18c20*/  FADD.FTZ R88, R127, R88 ;  /* 0x000000587f587221 */ /* 0x000fe20000010000 */
[----:B------:R-:W-:Y:S01]  /*18c30*/  FADD.FTZ R90, R120, R90 ;  /* 0x0000005a785a7221 */ /* 0x000fe20000010000 */
[----:B--2---:R-:W-:Y:S01]  /*18c40*/  F2FP.BF16.F32.PACK_AB R91, R119, R118 ;  /* 0x00000076775b723e */ /* 0x004fe200000010ff */
[----:B------:R1:W-:Y:S01]  /*18c50*/  STSM.16.M88.4 [R23+0x27300], R72 ;  /* 0x0273004817007844 */ /* 0x0003e20000000200 */
[----:B------:R-:W-:Y:S01]  /*18c60*/  FADD.FTZ R88, R89, R88 ;  /* 0x0000005859587221 */ /* 0x000fe20000010000 */
[----:B------:R-:W-:Y:S01]  /*18c70*/  FADD.FTZ R90, R117, R90 ;  /* 0x0000005a755a7221 */ /* 0x000fe20000010000 */
[----:B------:R-:W-:-:S02]  /*18c80*/  F2FP.BF16.F32.PACK_AB R89, R115, R89 ;  /* 0x000000597359723e */ /* 0x000fc400000010ff */
[----:B------:R-:W-:Y:S01]  /*18c90*/  FADD.FTZ R88, R115, R88 ;  /* 0x0000005873587221 */ /* 0x000fe20000010000 */
[C---:B------:R-:W-:Y:S01]  /*18ca0*/  FADD.FTZ R90, R116.reuse, R90 ;  /* 0x0000005a745a7221 */ /* 0x040fe20000010000 */
[----:B------:R-:W-:Y:S02]  /*18cb0*/  F2FP.BF16.F32.PACK_AB R116, R116, R117 ;  /* 0x000000757474723e */ /* 0x000fe400000010ff */
[----:B------:R-:W-:Y:S01]  /*18cc0*/  FADD.FTZ R88, R118, R88 ;  /* 0x0000005876587221 */ /* 0x000fe20000010000 */
[----:B------:R-:W-:Y:S01]  /*18cd0*/  FADD.FTZ R90, R125, R90 ;  /* 0x0000005a7d5a7221 */ /* 0x000fe20000010000 */
[----:B------:R-:W-:Y:S02]  /*18ce0*/  F2FP.BF16.F32.PACK_AB R117, R107, R106 ;  /* 0x0000006a6b75723e */ /* 0x000fe400000010ff */
[----:B------:R-:W-:Y:S01]  /*18cf0*/  FADD.FTZ R88, R119, R88 ;  /* 0x0000005877587221 */ /* 0x000fe20000010000 */
[C---:B------:R-:W-:Y:S01]  /*18d00*/  FADD.FTZ R90, R112.reuse, R90 ;  /* 0x0000005a705a7221 */ /* 0x040fe20000010000 */
[----:B------:R-:W-:-:S02]  /*18d10*/  F2FP.BF16.F32.PACK_AB R118, R112, R125 ;  /* 0x0000007d7076723e */ /* 0x000fc400000010ff */
[----:B------:R-:W-:Y:S01]  /*18d20*/  FADD.FTZ R88, R106, R88 ;  /* 0x000000586a587221 */ /* 0x000fe20000010000 */
[----:B------:R-:W-:Y:S01]  /*18d30*/  FADD.FTZ R90, R109, R90 ;  /* 0x0000005a6d5a7221 */ /* 0x000fe20000010000 */
[----:B------:R-:W-:Y:S02]  /*18d40*/  F2FP.BF16.F32.PACK_AB R119, R111, R110 ;  /* 0x0000006e6f77723e */ /* 0x000fe400000010ff */
[----:B------:R-:W-:Y:S01]  /*18d50*/  FADD.FTZ R88, R107, R88 ;  /* 0x000000586b587221 */ /* 0x000fe20000010000 */
[----:B0-----:R-:W-:Y:S01]  /*18d60*/  FADD.FTZ R17, R108, R90 ;  /* 0x0000005a6c117221 */ /* 0x001fe20000010000 */
[----:B------:R-:W-:Y:S02]  /*18d70*/  F2FP.BF16.F32.PACK_AB R90, R120, R128 ;  /* 0x00000080785a723e */ /* 0x000fe400000010ff */
[----:B------:R-:W-:Y:S01]  /*18d80*/  FADD.FTZ R16, R110, R88 ;  /* 0x000000586e107221 */ /* 0x000fe20000010000 */
[----:B------:R-:W-:Y:S01]  /*18d90*/  FADD.FTZ R17, R105, R17 ;  /* 0x0000001169117221 */ /* 0x000fe20000010000 */
[----:B------:R-:W-:-:S02]  /*18da0*/  F2FP.BF16.F32.PACK_AB R88, R124, R129 ;  /* 0x000000817c58723e */ /* 0x000fc400000010ff */
[----:B------:R-:W-:Y:S01]  /*18db0*/  FADD.FTZ R16, R111, R16 ;  /* 0x000000106f107221 */ /* 0x000fe20000010000 */
[----:B------:R-:W-:Y:S01]  /*18dc0*/  FADD.FTZ R18, R104, R17 ;  /* 0x0000001168127221 */ /* 0x000fe20000010000 */
[----:B------:R-:W-:Y:S01]  /*18dd0*/  F2FP.BF16.F32.PACK_AB R108, R108, R109 ;  /* 0x0000006d6c6c723e */ /* 0x000fe200000010ff */
[----:B------:R2:W-:Y:S01]  /*18de0*/  STSM.16.M88.4 [R23+0x28b00], R88 ;  /* 0x028b005817007844 */ /* 0x0005e20000000200 */
[----:B------:R-:W-:Y:S01]  /*18df0*/  FADD.FTZ R16, R98, R16 ;  /* 0x0000001062107221 */ /* 0x000fe20000010000 */
[----:B------:R-:W-:Y:S01]  /*18e00*/  FADD.FTZ R19, R101, R18 ;  /* 0x0000001265137221 */ /* 0x000fe20000010000 */
[C---:B------:R-:W-:Y:S01]  /*18e10*/  F2FP.BF16.F32.PACK_AB R109, R99.reuse, R98 ;  /* 0x00000062636d723e */ /* 0x040fe200000010ff */
[----:B------:R2:W-:Y:S01]  /*18e20*/  STSM.16.M88.4 [R23+0x2a300], R116 ;  /* 0x02a3007417007844 */ /* 0x0005e20000000200 */
[----:B------:R-:W-:Y:S01]  /*18e30*/  FADD.FTZ R16, R99, R16 ;  /* 0x0000001063107221 */ /* 0x000fe20000010000 */
[----:B------:R-:W-:Y:S02]  /*18e40*/  F2FP.BF16.F32.PACK_AB R110, R104, R105 ;  /* 0x00000069686e723e */ /* 0x000fe400000010ff */
[----:B------:R-:W-:Y:S01]  /*18e50*/  F2FP.BF16.F32.PACK_AB R111, R103, R102 ;  /* 0x00000066676f723e */ /* 0x000fe200000010ff */
[----:B------:R-:W-:Y:S01]  /*18e60*/  FADD.FTZ R16, R102, R16 ;  /* 0x0000001066107221 */ /* 0x000fe20000010000 */
[----:B------:R-:W-:-:S03]  /*18e70*/  F2FP.BF16.F32.PACK_AB R102, R96, R97 ;  /* 0x000000616066723e */ /* 0x000fc600000010ff */
[----:B------:R-:W-:Y:S01]  /*18e80*/  FADD.FTZ R17, R103, R16 ;  /* 0x0000001067117221 */ /* 0x000fe20000010000 */
[C---:B------:R-:W-:Y:S01]  /*18e90*/  FADD.FTZ R16, R100.reuse, R19 ;  /* 0x0000001364107221 */ /* 0x040fe20000010000 */
[----:B------:R-:W-:Y:S01]  /*18ea0*/  F2FP.BF16.F32.PACK_AB R100, R100, R101 ;  /* 0x000000656464723e */ /* 0x000fe200000010ff */
[----:B------:R2:W-:Y:S01]  /*18eb0*/  STSM.16.M88.4 [R23+0x2bb00], R108 ;  /* 0x02bb006c17007844 */ /* 0x0005e20000000200 */
[----:B------:R-:W-:Y:S01]  /*18ec0*/  FADD.FTZ R17, R114, R17 ;  /* 0x0000001172117221 */ /* 0x000fe20000010000 */
[----:B-1----:R-:W-:Y:S01]  /*18ed0*/  FADD.FTZ R73, R97, R16 ;  /* 0x0000001061497221 */ /* 0x002fe20000010000 */
[C---:B---3--:R-:W-:Y:S02]  /*18ee0*/  F2FP.BF16.F32.PACK_AB R101, R122.reuse, R114 ;  /* 0x000000727a65723e */ /* 0x048fe400000010ff */
[----:B------:R-:W-:Y:S01]  /*18ef0*/  FADD.FTZ R19, R122, R17 ;  /* 0x000000117a137221 */ /* 0x000fe20000010000 */
[----:B------:R-:W-:Y:S01]  /*18f00*/  FADD.FTZ R18, R96, R73 ;  /* 0x0000004960127221 */ /* 0x000fe20000010000 */
[----:B------:R-:W0:Y:S01]  /*18f10*/  MUFU.EX2 R17, R80 ;  /* 0x0000005000117308 */ /* 0x000e220000000800 */
[----:B------:R-:W-:Y:S01]  /*18f20*/  F2FP.BF16.F32.PACK_AB R103, R95, R94 ;  /* 0x0000005e5f67723e */ /* 0x000fe200000010ff */
[----:B------:R-:W-:Y:S01]  /*18f30*/  FADD.FTZ R16, R94, R19 ;  /* 0x000000135e107221 */ /* 0x000fe20000010000 */
[----:B------:R-:W-:Y:S01]  /*18f40*/  FADD.FTZ R73, R93, R18 ;  /* 0x000000125d497221 */ /* 0x000fe20000010000 */
[----:B------:R-:W-:-:S02]  /*18f50*/  F2FP.BF16.F32.PACK_AB R94, R121, R113 ;  /* 0x00000071795e723e */ /* 0x000fc400000010ff */
[----:B------:R-:W-:Y:S01]  /*18f60*/  FADD.FTZ R19, R95, R16 ;  /* 0x000000105f137221 */ /* 0x000fe20000010000 */
[C---:B------:R-:W-:Y:S01]  /*18f70*/  FADD.FTZ R18, R92.reuse, R73 ;  /* 0x000000495c127221 */ /* 0x040fe20000010000 */
[----:B------:R-:W-:Y:S01]  /*18f80*/  F2FP.BF16.F32.PACK_AB R92, R92, R93 ;  /* 0x0000005d5c5c723e */ /* 0x000fe200000010ff */
[----:B------:R2:W-:Y:S01]  /*18f90*/  STSM.16.M88.4 [R23+0x2d300], R100 ;  /* 0x02d3006417007844 */ /* 0x0005e20000000200 */
[----:B------:R-:W-:Y:S01]  /*18fa0*/  FADD.FTZ R16, R82, R19 ;  /* 0x0000001352107221 */ /* 0x000fe20000010000 */
[----:B------:R-:W-:Y:S01]  /*18fb0*/  FADD.FTZ R18, R113, R18 ;  /* 0x0000001271127221 */ /* 0x000fe20000010000 */
[C---:B------:R-:W-:Y:S02]  /*18fc0*/  F2FP.BF16.F32.PACK_AB R93, R83.reuse, R82 ;  /* 0x00000052535d723e */ /* 0x040fe400000010ff */
        /* <DEDUP_REMOVED lines=8> */
[C---:B------:R-:W-:Y:S01]  /*19050*/  FADD.FTZ R18, R84.reuse, R73 ;  /* 0x0000004954127221 */ /* 0x040fe20000010000 */
[----:B------:R-:W-:Y:S02]  /*19060*/  F2FP.BF16.F32.PACK_AB R84, R84, R85 ;  /* 0x000000555454723e */ /* 0x000fe400000010ff */
[----:B0-----:R-:W-:Y:S01]  /*19070*/  F2FP.BF16.F32.PACK_AB R85, R17, R76 ;  /* 0x0000004c1155723e */ /* 0x001fe200000010ff */
[----:B------:R-:W-:Y:S01]  /*19080*/  FADD.FTZ R18, R81, R18 ;  /* 0x0000001251127221 */ /* 0x000fe20000010000 */
[----:B------:R-:W-:Y:S01]  /*19090*/  F2FP.BF16.F32.PACK_AB R87, R79, R78 ;  /* 0x0000004e4f57723e */ /* 0x000fe200000010ff */
[----:B------:R-:W-:-:S02]  /*190a0*/  FADD.FTZ R16, R76, R19 ;  /* 0x000000134c107221 */ /* 0x000fc40000010000 */
[----:B------:R-:W-:Y:S02]  /*190b0*/  FADD.FTZ R155, R77, R18 ;  /* 0x000000124d9b7221 */ /* 0x000fe40000010000 */
[----:B------:R2:W5:Y:S01]  /*190c0*/  LDL R18, [R1+0x4] ;  /* 0x0000040001127983 */ /* 0x0005620000100800 */
[----:B------:R-:W-:-:S03]  /*190d0*/  FADD.FTZ R19, R17, R16 ;  /* 0x0000001011137221 */ /* 0x000fc60000010000 */
        /* <DEDUP_REMOVED lines=9> */
[----:B------:R-:W-:-:S02]  /*19170*/  IMAD.MOV.U32 R19, RZ, RZ, R145 ;  /* 0x000000ffff137224 */ /* 0x000fc400078e0091 */
[----:B------:R-:W-:Y:S02]  /*19180*/  IMAD.MOV.U32 R17, RZ, RZ, R20 ;  /* 0x000000ffff117224 */ /* 0x000fe400078e0014 */
[----:B------:R-:W-:Y:S01]  /*19190*/  IMAD.MOV.U32 R16, RZ, RZ, R14 ;  /* 0x000000ffff107224 */ /* 0x000fe200078e000e */
[----:B0-----:R-:W-:Y:S01]  /*191a0*/  NOP ;  /* 0x0000000000007918 */ /* 0x001fe20000000000 */
[----:B------:R-:W-:Y:S05]  /*191b0*/  @P2 BRA `(.L_x_2440) ;  /* 0xffffffb800b82947 */ /* 0x000fea000383ffff */
.L_x_2429:
[----:B------:R-:W-:Y:S05]  /*191c0*/  WARPSYNC.ALL ;  /* 0x0000000000007948 */ /* 0x000fea0003800000 */
[----:B------:R-:W-:Y:S06]  /*191d0*/  BAR.ARV 0x8, 0x200 ;  /* 0x0208000000007b1d */ /* 0x000fec0000002000 */
[----:B------:R-:W-:Y:S05]  /*191e0*/  @!P0 BRA `(.L_x_2441) ;  /* 0x0000000000048947 */ /* 0x000fea0003800000 */
[----:B------:R-:W-:Y:S01]  /*191f0*/  BPT.TRAP 0x1 ;  /* 0x000000040000795c */ /* 0x000fe20000300000 */
.L_x_2441:
[----:B------:R-:W3:Y:S01]  /*19200*/  LDL R2, [R1+0x4] ;  /* 0x0000040001027983 */ /* 0x000ee20000100800 */
[----:B------:R-:W-:Y:S01]  /*19210*/  IMAD R7, R145, 0x8, R22 ;  /* 0x0000000891077824 */ /* 0x000fe200078e0216 */
[----:B---3--:R-:W-:-:S04]  /*19220*/  SHF.L.U32 R4, R2, 0x1f, RZ ;  /* 0x0000001f02047819 */ /* 0x008fc800000006ff */
[----:B------:R0:W1:Y:S01]  /*19230*/  SYNCS.PHASECHK.TRANS64.TRYWAIT P2, [R7+URZ+0x31c50], R4 ;  /* 0x031c5004070075a7 */ /* 0x000062000804017f */
[----:B------:R-:W-:Y:S05]  /*19240*/  @!P0 BRA `(.L_x_2442) ;  /* 0x0000000000048947 */ /* 0x000fea0003800000 */
[----:B------:R-:W-:Y:S01]  /*19250*/  BPT.TRAP 0x1 ;  /* 0x000000040000795c */ /* 0x000fe20000300000 */
.L_x_2442:
[----:B------:R-:W3:Y:S01]  /*19260*/  LDL.LU R2, [R1+0x34] ;  /* 0x0000340001027983 */ /* 0x000ee20000300800 */
[----:B------:R-:W-:Y:S02]  /*19270*/  VIADD R22, R22, 0x200 ;  /* 0x0000020016167836 */ /* 0x000fe40000000000 */
[----:B------:R-:W-:-:S03]  /*19280*/  IMAD.MOV.U32 R3, RZ, RZ, -0x3ffffff0 ;  /* 0xc0000010ff037424 */ /* 0x000fc600078e00ff */
[----:B------:R-:W-:-:S04]  /*19290*/  SHF.R.U32.HI R22, RZ, 0x4, R22 ;  /* 0x00000004ff167819 */ /* 0x000fc80000011616 */
[----:B------:R-:W-:-:S04]  /*192a0*/  LOP3.LUT R22, R22, 0x3fff, RZ, 0xc0, !PT ;  /* 0x00003fff16167812 */ /* 0x000fc800078ec0ff */
[----:B------:R-:W-:Y:S02]  /*192b0*/  LOP3.LUT R22, R22, 0x2400000, RZ, 0xfc, !PT ;  /* 0x0240000016167812 */ /* 0x000fe400078efcff */
[----:B---3--:R-:W-:Y:S01]  /*192c0*/  LOP3.LUT R2, R2, 0x10000, RZ, 0xfc, !PT ;  /* 0x0001000002027812 */ /* 0x008fe200078efcff */
[----:B-1----:R-:W-:Y:S06]  /*192d0*/  @P2 BRA `(.L_x_2443) ;  /* 0x0000000000082947 */ /* 0x002fec0003800000 */
[----:B------:R-:W1:Y:S02]  /*192e0*/  SYNCS.PHASECHK.TRANS64.TRYWAIT P0, [R7+URZ+0x31c50], R4 ;  /* 0x031c5004070075a7 */ /* 0x000e64000800017f */
[----:B-1----:R-:W-:Y:S05]  /*192f0*/  @!P0 BRA `(.L_x_2444) ;  /* 0x000000ac00048947 */ /* 0x002fea0003800000 */
.L_x_2443:
[----:B01----:R-:W-:Y:S01]  /*19300*/  IMAD R4, R145, 0x6c0, R22 ;  /* 0x000006c091047824 */ /* 0x003fe200078e0216 */
[----:B------:R-:W3:Y:S01]  /*19310*/  LDL.LU R13, [R1+0x4] ;  /* 0x00000400010d7983 */ /* 0x000ee20000300800 */
        /* <DEDUP_REMOVED lines=9> */
[----:B------:R-:W-:-:S02]  /*193b0*/  IMAD.MOV.U32 R11, RZ, RZ, -0x3ffffff0 ;  /* 0xc0000010ff0b7424 */ /* 0x000fc400078e00ff */
[----:B------:R-:W-:Y:S02]  /*193c0*/  IMAD.MOV.U32 R9, RZ, RZ, -0x7fffffe0 ;  /* 0x80000020ff097424 */ /* 0x000fe400078e00ff */
[----:B------:R-:W-:Y:S02]  /*193d0*/  IMAD.MOV.U32 R3, RZ, RZ, -0x3ffffff0 ;  /* 0xc0000010ff037424 */ /* 0x000fe400078e00ff */
[----:B------:R-:W-:Y:S02]  /*193e0*/  IMAD.MOV.U32 R5, RZ, RZ, -0x7fffffe0 ;  /* 0x80000020ff057424 */ /* 0x000fe400078e00ff */
[----:B------:R-:W-:-:S04]  /*193f0*/  VIADD R145, R145, 0x1 ;  /* 0x0000000191917836 */ /* 0x000fc80000000000 */
        /* <DEDUP_REMOVED lines=78> */
[----:B------:R-:W0:Y:S01]  /*198e0*/  SHFL.BFLY PT, R2, R155, 0x2, 0x1f ;  /* 0x0c401f009b027f89 */ /* 0x000e2200000e0000 */
[----:B------:R-:W-:Y:S02]  /*198f0*/  R2UR UR6, R4 ;  /* 0x00000000040672ca */ /* 0x000fe400000e0000 */
[----:B------:R-:W-:Y:S01]  /*19900*/  R2UR UR5, R3 ;  /* 0x00000000030572ca */ /* 0x000fe200000e0000 */
[----:B------:R-:W1:Y:S01]  /*19910*/  SHFL.BFLY PT, R4, R157, 0x2, 0x1f ;  /* 0x0c401f009d047f89 */ /* 0x000e6200000e0000 */
[----:B------:R-:W-:Y:S01]  /*19920*/  R2UR UR7, R5 ;  /* 0x00000000050772ca */ /* 0x000fe200000e0000 */
[----:B0-----:R-:W-:Y:S01]  /*19930*/  FADD.FTZ R2, R2, R155 ;  /* 0x0000009b02027221 */ /* 0x001fe20000010000 */
[----:B-1----:R-:W-:-:S04]  /*19940*/  FADD.FTZ R4, R4, R157 ;  /* 0x0000009d04047221 */ /* 0x002fc80000010000 */
[----:B------:R-:W0:Y:S04]  /*19950*/  SHFL.BFLY PT, R3, R2, 0x1, 0x1f ;  /* 0x0c201f0002037f89 */ /* 0x000e2800000e0000 */
[----:B------:R-:W1:Y:S01]  /*19960*/  SHFL.BFLY PT, R5, R4, 0x1, 0x1f ;  /* 0x0c201f0004057f89 */ /* 0x000e6200000e0000 */
[----:B0-----:R-:W-:Y:S01]  /*19970*/  FADD.FTZ R11, R2, R3 ;  /* 0x00000003020b7221 */ /* 0x001fe20000010000 */
[----:B------:R-:W-:Y:S01]  /*19980*/  SEL R2, RZ, 0x1, P0 ;  /* 0x00000001ff027807 */ /* 0x000fe20000000000 */
[----:B-1----:R-:W-:-:S03]  /*19990*/  FADD.FTZ R12, R4, R5 ;  /* 0x00000005040c7221 */ /* 0x002fc60000010000 */
[----:B------:R-:W-:Y:S02]  /*199a0*/  FSETP.NE.FTZ.AND P2, PT, R11, RZ, PT ;  /* 0x000000ff0b00720b */ /* 0x000fe40003f55000 */
[----:B------:R-:W-:Y:S02]  /*199b0*/  CS2R R4, SRZ ;  /* 0x0000000000047805 */ /* 0x000fe4000001ff00 */
[----:B---3--:R-:W-:Y:S02]  /*199c0*/  LOP3.LUT R13, R13, R2, RZ, 0x3c, !PT ;  /* 0x000000020d0d7212 */ /* 0x008fe400078e3cff */
[----:B------:R-:W-:-:S07]  /*199d0*/  FSETP.NE.FTZ.AND P3, PT, R12, RZ, PT ;  /* 0x000000ff0c00720b */ /* 0x000fce0003f75000 */
[----:B------:R-:W0:Y:S08]  /*199e0*/  @P2 MUFU.LG2 R6, R11 ;  /* 0x0000000b00062308 */ /* 0x000e300000000c00 */
[----:B------:R1:W-:Y:S08]  /*199f0*/  @P2 MUFU.RCP R5, R11 ;  /* 0x0000000b00052308 */ /* 0x0003f00000001000 */
[----:B------:R-:W3:Y:S01]  /*19a00*/  @P3 MUFU.LG2 R8, R12 ;  /* 0x0000000c00083308 */ /* 0x000ee20000000c00 */
[----:B-1----:R-:W4:Y:S01]  /*19a10*/  LDL.LU R11, [R1+0x74] ;  /* 0x00007400010b7983 */ /* 0x002f220000300800 */
[----:B------:R-:W-:-:S02]  /*19a20*/  WARPGROUP.DEPBAR.LE gsb0, 0x0 ;  /* 0x00008000000079c5 */ /* 0x000fc40000010000 */
[----:B------:R-:W-:-:S06]  /*19a30*/  WARPGROUP.ARRIVE ;  /* 0x00000000000079c5 */ /* 0x000fcc0000000000 */
[----:B------:R-:W-:Y:S01]  /*19a40*/  HGMMA.64x96x16.F32.BF16 R24, gdesc[UR4].tnspB, R24, gsb0 ;  /* 0x41600000041879f0 */ /* 0x000fe20008001818 */
[----:B------:R1:W-:Y:S01]  /*19a50*/  STL [R1+0x4], R13 ;  /* 0x0000040d01007387 */ /* 0x0003e20000100800 */
[----:B------:R-:W2:Y:S01]  /*19a60*/  @P3 MUFU.RCP R4, R12 ;  /* 0x0000000c00043308 */ /* 0x000ea20000001000 */
[----:B------:R-:W-:Y:S02]  /*19a70*/  @!P1 VIADD R10, R7, 0x31c60 ;  /* 0x00031c60070a9836 */ /* 0x000fe40000000000 */
[----:B------:R-:W-:Y:S01]  /*19a80*/  @P2 FMUL.FTZ R7, R0, 0.69314718246459960938 ;  /* 0x3f31721800072820 */ /* 0x000fe20000410000 */
[----:B0-----:R-:W-:Y:S01]  /*19a90*/  @P2 FMUL.FTZ R6, R6, 0.69314718246459960938 ;  /* 0x3f31721806062820 */ /* 0x001fe20000410000 */
[----:B------:R-:W-:Y:S02]  /*19aa0*/  IMAD.MOV.U32 R3, RZ, RZ, -0x800000 ;  /* 0xff800000ff037424 */ /* 0x000fe400078e00ff */
[----:B------:R-:W-:Y:S01]  /*19ab0*/  @P3 FMUL.FTZ R0, R0, 0.69314718246459960938 ;  /* 0x3f31721800003820 */ /* 0x000fe20000410000 */
[----:B------:R-:W-:Y:S01]  /*19ac0*/  @!P1 PRMT R10, RZ, 0x654, R10 ;  /* 0x00000654ff0a9816 */ /* 0x000fe2000000000a */
[----:B---3--:R-:W-:Y:S01]  /*19ad0*/  @P3 FMUL.FTZ R9, R8, 0.69314718246459960938 ;  /* 0x3f31721808093820 */ /* 0x008fe20000410000 */
[----:B------:R-:W-:Y:S01]  /*19ae0*/  @P2 FFMA.FTZ R3, R7, R14, R6 ;  /* 0x0000000e07032223 */ /* 0x000fe20000010006 */
[----:B------:R-:W-:Y:S01]  /*19af0*/  IMAD.MOV.U32 R2, RZ, RZ, -0x800000 ;  /* 0xff800000ff027424 */ /* 0x000fe200078e00ff */
[----:B------:R-:W-:Y:S01]  /*19b00*/  SEL R145, R145, RZ, P0 ;  /* 0x000000ff91917207 */ /* 0x000fe20000000000 */
[----:B------:R-:W-:Y:S01]  /*19b10*/  @P3 FFMA.FTZ R2, R0, R20, R9 ;  /* 0x0000001400023223 */ /* 0x000fe20000010009 */
[----:B------:R-:W-:-:S02]  /*19b20*/  WARPGROUP.DEPBAR.LE gsb0, 0x0 ;  /* 0x00008000000079c5 */ /* 0x000fc40000010000 */
[-C--:B------:R-:W-:Y:S01]  /*19b30*/  FMUL.FTZ R6, R28, R5.reuse ;  /* 0x000000051c067220 */ /* 0x080fe20000410000 */
[----:B------:R1:W-:Y:S01]  /*19b40*/  @!P1 SYNCS.ARRIVE.TRANS64.RED.A1T0 RZ, [R10+URZ], RZ ;  /* 0x000000ff0aff99a7 */ /* 0x0003e2000810043f */
[-C--:B------:R-:W-:Y:S01]  /*19b50*/  FMUL.FTZ R7, R24, R5.reuse ;  /* 0x0000000518077220 */ /* 0x080fe20000410000 */
[-C--:B------:R-:W-:Y:S01]  /*19b60*/  FMUL.FTZ R72, R25, R5.reuse ;  /* 0x0000000519487220 */ /* 0x080fe20000410000 */
[-C--:B------:R-:W-:Y:S01]  /*19b70*/  FMUL.FTZ R28, R37, R5.reuse ;  /* 0x00000005251c7220 */ /* 0x080fe20000410000 */
[-C--:B-----5:R-:W-:Y:S01]  /*19b80*/  FMUL.FTZ R18, R44, R5.reuse ;  /* 0x000000052c127220 */ /* 0x0a0fe20000410000 */
        /* <DEDUP_REMOVED lines=44> */
[----:B----4-:R-:W-:-:S05]  /*19e50*/  VIADD R11, R11, 0x1 ;  /* 0x000000010b0b7836 */ /* 0x010fca0000000000 */
[----:B------:R1:W-:Y:S02]  /*19e60*/  STL [R1+0x74], R11 ;  /* 0x0000740b01007387 */ /* 0x0003e40000100800 */
.L_x_2377:
[----:B------:R-:W2:Y:S01]  /*19e70*/  LDL R83, [R1+0x6c] ;  /* 0x00006c0001537983 */ /* 0x000ea20000100800 */
[----:B------:R-:W-:Y:S05]  /*19e80*/  WARPSYNC.ALL ;  /* 0x0000000000007948 */ /* 0x000fea0003800000 */
[----:B------:R-:W0:Y:S01]  /*19e90*/  S2R R0, SR_TID.X ;  /* 0x0000000000007919 */ /* 0x000e220000002100 */
[----:B------:R-:W3:Y:S01]  /*19ea0*/  S2UR UR5, SR_CgaCtaId ;  /* 0x00000000000579c3 */ /* 0x000ee20000008800 */
[----:B------:R-:W-:Y:S01]  /*19eb0*/  UMOV UR4, 0x400 ;  /* 0x0000040000047882 */ /* 0x000fe20000000000 */
[----:B------:R-:W-:Y:S01]  /*19ec0*/  BSSY B0, `(.L_x_2445) ;  /* 0x00001c2000007945 */ /* 0x000fe20003800000 */
[----:B---3--:R-:W-:-:S06]  /*19ed0*/  ULEA UR4, UR5, UR4, 0x18 ;  /* 0x0000000405047291 */ /* 0x008fcc000f8ec03f */
[----:B------:R-:W-:Y:S01]  /*19ee0*/  IMAD.U32 R22, RZ, RZ, UR4 ;  /* 0x00000004ff167e24 */ /* 0x000fe2000f8e00ff */
[----:B------:R-:W-:Y:S01]  /*19ef0*/  BAR.SYNC.DEFER_BLOCKING 0x5, 0x200 ;  /* 0x0148000000007b1d */ /* 0x000fe20000010000 */
[----:B0-----:R-:W-:-:S05]  /*19f00*/  VIADD R82, R0, 0xffffff80 ;  /* 0xffffff8000527836 */ /* 0x001fca0000000000 */
[----:B------:R-:W-:-:S04]  /*19f10*/  SHF.R.S32.HI R0, RZ, 0x1f, R82 ;  /* 0x0000001fff007819 */ /* 0x000fc80000011452 */
[----:B------:R-:W-:-:S04]  /*19f20*/  LEA.HI R0, R0, R82, RZ, 0x2 ;  /* 0x0000005200007211 */ /* 0x000fc800078f10ff */
[----:B------:R-:W-:-:S05]  /*19f30*/  LOP3.LUT R0, R0, 0xfffffffc, RZ, 0xc0, !PT ;  /* 0xfffffffc00007812 */ /* 0x000fca00078ec0ff */
[----:B------:R-:W-:-:S04]  /*19f40*/  IMAD.IADD R0, R82, 0x1, -R0 ;  /* 0x0000000152007824 */ /* 0x000fc800078e0a00 */
[----:B-1----:R-:W-:Y:S01]  /*19f50*/  IMAD.SHL.U32 R32, R0, 0x8, RZ ;  /* 0x0000000800207824 */ /* 0x002fe200078e00ff */
[----:B------:R0:W1:Y:S03]  /*19f60*/  LDS.128 R104, [R22+0x31cd0] ;  /* 0x031cd00016687984 */ /* 0x0000660000000c00 */
[C---:B------:R-:W-:Y:S02]  /*19f70*/  VIADD R33, R32.reuse, 0x40 ;  /* 0x0000004020217836 */ /* 0x040fe40000000000 */
[----:B------:R-:W-:-:S03]  /*19f80*/  VIADD R34, R32, 0x20 ;  /* 0x0000002020227836 */ /* 0x000fc60000000000 */
[----:B------:R-:W-:Y:S02]  /*19f90*/  SHF.R.S32.HI R36, RZ, 0x1f, R33 ;  /* 0x0000001fff247819 */ /* 0x000fe40000011421 */
[----:B------:R-:W-:Y:S01]  /*19fa0*/  SHF.R.S32.HI R35, RZ, 0x1f, R34 ;  /* 0x0000001fff237819 */ /* 0x000fe20000011422 */
[----:B------:R-:W-:Y:S06]  /*19fb0*/  BAR.ARV 0x4, 0x200 ;  /* 0x0108000000007b1d */ /* 0x000fec0000002000 */
[----:B--2---:R-:W-:Y:S01]  /*19fc0*/  SHF.R.S32.HI R26, RZ, 0x1f, R83 ;  /* 0x0000001fff1a7819 */ /* 0x004fe20000011453 */
[----:B------:R-:W-:-:S03]  /*19fd0*/  IMAD.SHL.U32 R30, R83, 0x4, RZ ;  /* 0x00000004531e7824 */ /* 0x000fc600078e00ff */
[----:B------:R-:W-:Y:S01]  /*19fe0*/  SHF.L.U64.HI R27, R83, 0x2, R26 ;  /* 0x00000002531b7819 */ /* 0x000fe2000001021a */
[----:B01----:R-:W-:Y:S06]  /*19ff0*/  @P1 BRA `(.L_x_2446) ;  /* 0x0000001000481947 */ /* 0x003fec0003800000 */
[----:B------:R-:W2:Y:S01]  /*1a000*/  LDL R4, [R1+0x80] ;  /* 0x0000800001047983 */ /* 0x000ea20000100800 */
[----:B------:R-:W-:Y:S05]  /*1a010*/  WARPSYNC.ALL ;  /* 0x0000000000007948 */ /* 0x000fea0003800000 */
[----:B------:R-:W0:Y:S01]  /*1a020*/  S2R R5, SR_SWINHI ;  /* 0x0000000000057919 */ /* 0x000e220000002f00 */
[----:B------:R-:W-:Y:S01]  /*1a030*/  F2FP.BF16.F32.PACK_AB R6, R29, R6 ;  /* 0x000000061d06723e */ /* 0x000fe200000010ff */
[----:B------:R-:W-:Y:S01]  /*1a040*/  ULDC.64 UR4, c[0x0][0xc00] ;  /* 0x0003000000047ab9 */ /* 0x000fe20000000a00 */
[----:B------:R-:W-:Y:S02]  /*1a050*/  F2FP.BF16.F32.PACK_AB R18, R45, R18 ;  /* 0x000000122d12723e */ /* 0x000fe400000010ff */
[----:B------:R-:W-:-:S02]  /*1a060*/  MOV R20, R22 ;  /* 0x0000001600147202 */ /* 0x000fc40000000f00 */
[----:B0-----:R-:W-:Y:S01]  /*1a070*/  MOV R21, R5 ;  /* 0x0000000500157202 */ /* 0x001fe20000000f00 */
[----:B------:R-:W-:Y:S02]  /*1a080*/  BAR.SYNC.DEFER_BLOCKING 0x1, 0x180 ;  /* 0x0046000000007b1d */ /* 0x000fe40000010000 */
[----:B--2---:R-:W-:-:S03]  /*1a090*/  IMAD.WIDE R4, R4, 0x2, R20 ;  /* 0x0000000204047825 */ /* 0x004fc600078e0214 */
[C---:B------:R-:W-:Y:S02]  /*1a0a0*/  IADD3 R75, P4, R4.reuse, 0x20, RZ ;  /* 0x00000020044b7810 */ /* 0x040fe40007f9e0ff */
[C---:B------:R-:W-:Y:S02]  /*1a0b0*/  IADD3 R77, P3, R4.reuse, 0x3000, RZ ;  /* 0x00003000044d7810 */ /* 0x040fe40007f7e0ff */
[----:B------:R-:W-:Y:S01]  /*1a0c0*/  LOP3.LUT R8, R75, 0x180, RZ, 0xc0, !PT ;  /* 0x000001804b087812 */ /* 0x000fe200078ec0ff */
[--C-:B------:R-:W-:Y:S01]  /*1a0d0*/  IMAD.X R13, RZ, RZ, R5.reuse, P4 ;  /* 0x000000ffff0d7224 */ /* 0x100fe200020e0605 */
[----:B------:R-:W-:Y:S01]  /*1a0e0*/  IADD3 R78, P1, R4, 0x6000, RZ ;  /* 0x00006000044e7810 */ /* 0x000fe20007f3e0ff */
[----:B------:R-:W-:Y:S01]  /*1a0f0*/  IMAD.X R15, RZ, RZ, R5, P3 ;  /* 0x000000ffff0f7224 */ /* 0x000fe200018e0605 */
[----:B------:R-:W-:Y:S02]  /*1a100*/  SHF.R.U64 R8, R8, 0x3, RZ ;  /* 0x0000000308087819 */ /* 0x000fe400000012ff */
[----:B------:R-:W-:-:S02]  /*1a110*/  LOP3.LUT R9, R4, 0x180, RZ, 0xc0, !PT ;  /* 0x0000018004097812 */ /* 0x000fc400078ec0ff */
[----:B------:R-:W-:Y:S02]  /*1a120*/  IADD3 R79, P2, R4, 0x3020, RZ ;  /* 0x00003020044f7810 */ /* 0x000fe40007f5e0ff */
[----:B------:R-:W-:Y:S02]  /*1a130*/  LOP3.LUT R12, R8, R75, RZ, 0x3c, !PT ;  /* 0x0000004b080c7212 */ /* 0x000fe400078e3cff */
[----:B------:R-:W-:Y:S01]  /*1a140*/  LOP3.LUT R8, R77, 0x180, RZ, 0xc0, !PT ;  /* 0x000001804d087812 */ /* 0x000fe200078ec0ff */
[----:B------:R-:W-:Y:S01]  /*1a150*/  IMAD.X R17, RZ, RZ, R5, P2 ;  /* 0x000000ffff117224 */ /* 0x000fe200010e0605 */
[----:B------:R-:W-:Y:S02]  /*1a160*/  LOP3.LUT R75, R78, 0x180, RZ, 0xc0, !PT ;  /* 0x000001804e4b7812 */ /* 0x000fe400078ec0ff */
[----:B------:R-:W-:Y:S02]  /*1a170*/  SHF.R.U64 R9, R9, 0x3, RZ ;  /* 0x0000000309097819 */ /* 0x000fe400000012ff */
[----:B------:R-:W-:-:S02]  /*1a180*/  LOP3.LUT R10, R79, 0x180, RZ, 0xc0, !PT ;  /* 0x000001804f0a7812 */ /* 0x000fc400078ec0ff */
[----:B------:R-:W-:Y:S02]  /*1a190*/  SHF.R.U64 R8, R8, 0x3, RZ ;  /* 0x0000000308087819 */ /* 0x000fe400000012ff */
[----:B------:R-:W-:Y:S02]  /*1a1a0*/  IADD3 R81, P0, R4, 0x6020, RZ ;  /* 0x0000602004517810 */ /* 0x000fe40007f1e0ff */
[----:B------:R-:W-:Y:S02]  /*1a1b0*/  SHF.R.U64 R75, R75, 0x3, RZ ;  /* 0x000000034b4b7819 */ /* 0x000fe400000012ff */
[----:B------:R-:W-:Y:S01]  /*1a1c0*/  LOP3.LUT R4, R9, R4, RZ, 0x3c, !PT ;  /* 0x0000000409047212 */ /* 0x000fe200078e3cff */
[--C-:B------:R-:W-:Y:S01]  /*1a1d0*/  IMAD.X R9, RZ, RZ, R5.reuse, P1 ;  /* 0x000000ffff097224 */ /* 0x100fe200008e0605 */
[----:B------:R-:W-:Y:S01]  /*1a1e0*/  SHF.R.U64 R10, R10, 0x3, RZ ;  /* 0x000000030a0a7819 */ /* 0x000fe200000012ff */
[----:B------:R-:W-:Y:S01]  /*1a1f0*/  IMAD.X R11, RZ, RZ, R5, P0 ;  /* 0x000000ffff0b7224 */ /* 0x000fe200000e0605 */
[----:B------:R-:W-:-:S02]  /*1a200*/  LOP3.LUT R14, R8, R77, RZ, 0x3c, !PT ;  /* 0x0000004d080e7212 */ /* 0x000fc400078e3cff */
[----:B------:R-:W-:Y:S02]  /*1a210*/  LOP3.LUT R8, R75, R78, RZ, 0x3c, !PT ;  /* 0x0000004e4b087212 */ /* 0x000fe400078e3cff */
[----:B------:R-:W-:Y:S02]  /*1a220*/  LOP3.LUT R80, R81, 0x180, RZ, 0xc0, !PT ;  /* 0x0000018051507812 */ /* 0x000fe400078ec0ff */
[----:B------:R-:W-:Y:S02]  /*1a230*/  LOP3.LUT R16, R10, R79, RZ, 0x3c, !PT ;  /* 0x0000004f0a107212 */ /* 0x000fe400078e3cff */
[----:B------:R-:W-:Y:S02]  /*1a240*/  MOV R75, R4 ;  /* 0x00000004004b7202 */ /* 0x000fe40000000f00 */
[----:B------:R-:W-:Y:S02]  /*1a250*/  F2FP.BF16.F32.PACK_AB R4, R72, R7 ;  /* 0x000000074804723e */ /* 0x000fe400000010ff */
[----:B------:R-:W-:-:S02]  /*1a260*/  F2FP.BF16.F32.PACK_AB R7, R76, R37 ;  /* 0x000000254c07723e */ /* 0x000fc400000010ff */
[----:B------:R-:W-:Y:S02]  /*1a270*/  F2FP.BF16.F32.PACK_AB R5, R74, R73 ;  /* 0x000000494a05723e */ /* 0x000fe400000010ff */
[----:B------:R-:W-:Y:S02]  /*1a280*/  MOV R72, R12 ;  /* 0x0000000c00487202 */ /* 0x000fe40000000f00 */
[----:B------:R-:W-:Y:S01]  /*1a290*/  MOV R37, R14 ;  /* 0x0000000e00257202 */ /* 0x000fe20000000f00 */
[----:B------:R0:W-:Y:S01]  /*1a2a0*/  STSM.16.M88.4 [R75], R4 ;  /* 0x000000044b007844 */ /* 0x0001e20000000200 */
[----:B------:R-:W-:Y:S02]  /*1a2b0*/  SHF.R.U64 R80, R80, 0x3, RZ ;  /* 0x0000000350507819 */ /* 0x000fe400000012ff */
[----:B------:R-:W-:Y:S02]  /*1a2c0*/  MOV R29, R16 ;  /* 0x00000010001d7202 */ /* 0x000fe40000000f00 */
[----:B------:R-:W-:-:S02]  /*1a2d0*/  F2FP.BF16.F32.PACK_AB R12, R25, R24 ;  /* 0x00000018190c723e */ /* 0x000fc400000010ff */
[----:B------:R-:W-:Y:S02]  /*1a2e0*/  F2FP.BF16.F32.PACK_AB R13, R44, R31 ;  /* 0x0000001f2c0d723e */ /* 0x000fe400000010ff */
[----:B------:R-:W-:Y:S02]  /*1a2f0*/  F2FP.BF16.F32.PACK_AB R14, R28, R19 ;  /* 0x000000131c0e723e */ /* 0x000fe400000010ff */
[----:B------:R-:W-:Y:S01]  /*1a300*/  F2FP.BF16.F32.PACK_AB R15, R39, R38 ;  /* 0x00000026270f723e */ /* 0x000fe200000010ff */
[----:B------:R-:W-:Y:S01]  /*1a310*/  IMAD.MOV.U32 R38, RZ, RZ, RZ ;  /* 0x000000ffff267224 */ /* 0x000fe200078e00ff */
[----:B------:R-:W-:Y:S02]  /*1a320*/  F2FP.BF16.F32.PACK_AB R16, R41, R40 ;  /* 0x000000282910723e */ /* 0x000fe400000010ff */
[----:B------:R-:W-:Y:S01]  /*1a330*/  F2FP.BF16.F32.PACK_AB R17, R43, R42 ;  /* 0x0000002a2b11723e */ /* 0x000fe200000010ff */
[----:B------:R-:W-:Y:S01]  /*1a340*/  STSM.16.M88.4 [R72], R12 ;  /* 0x0000000c48007844 */ /* 0x000fe20000000200 */
[----:B------:R-:W-:-:S02]  /*1a350*/  F2FP.BF16.F32.PACK_AB R19, R47, R46 ;  /* 0x0000002e2f13723e */ /* 0x000fc400000010ff */
[----:B------:R-:W-:Y:S02]  /*1a360*/  LOP3.LUT R10, R80, R81, RZ, 0x3c, !PT ;  /* 0x00000051500a7212 */ /* 0x000fe400078e3cff */
[----:B------:R-:W-:Y:S01]  /*1a370*/  ISETP.NE.U32.AND P0, PT, RZ, UR4, PT ;  /* 0x00000004ff007c0c */ /* 0x000fe2000bf05070 */
[----:B------:R1:W-:Y:S01]  /*1a380*/  STSM.16.M88.4 [R37], R16 ;  /* 0x0000001025007844 */ /* 0x0003e20000000200 */
[----:B------:R-:W-:Y:S02]  /*1a390*/  MOV R25, R8 ;  /* 0x0000000800197202 */ /* 0x000fe40000000f00 */
[----:B------:R-:W-:Y:S02]  /*1a3a0*/  MOV R24, R10 ;  /* 0x0000000a00187202 */ /* 0x000fe40000000f00 */
[----:B0-----:R-:W-:Y:S02]  /*1a3b0*/  F2FP.BF16.F32.PACK_AB R4, R49, R48 ;  /* 0x000000303104723e */ /* 0x001fe400000010ff */
[----:B------:R-:W-:-:S02]  /*1a3c0*/  F2FP.BF16.F32.PACK_AB R5, R51, R50 ;  /* 0x000000323305723e */ /* 0x000fc400000010ff */
[----:B------:R-:W-:Y:S02]  /*1a3d0*/  F2FP.BF16.F32.PACK_AB R6, R53, R52 ;  /* 0x000000343506723e */ /* 0x000fe400000010ff */
[----:B------:R-:W-:Y:S02]  /*1a3e0*/  F2FP.BF16.F32.PACK_AB R7, R55, R54 ;  /* 0x000000363707723e */ /* 0x000fe400000010ff */
[----:B------:R-:W-:Y:S02]  /*1a3f0*/  F2FP.BF16.F32.PACK_AB R8, R57, R56 ;  /* 0x000000383908723e */ /* 0x000fe400000010ff */
[----:B------:R-:W-:Y:S01]  /*1a400*/  F2FP.BF16.F32.PACK_AB R9, R59, R58 ;  /* 0x0000003a3b09723e */ /* 0x000fe200000010ff */
[----:B------:R0:W-:Y:S01]  /*1a410*/  STSM.16.M88.4 [R29], R4 ;  /* 0x000000041d007844 */ /* 0x0001e20000000200 */
[----:B-1----:R-:W-:Y:S01]  /*1a420*/  IADD3 R16, P1, R30, UR4, RZ ;  /* 0x000000041e107c10 */ /* 0x002fe2000ff3e0ff */
[----:B------:R-:W1:Y:S01]  /*1a430*/  LDC R37, c[0x0][0xbe8] ;  /* 0x0002fa00ff257b82 */ /* 0x000e620000000800 */
[----:B------:R-:W-:-:S02]  /*1a440*/  F2FP.BF16.F32.PACK_AB R10, R61, R60 ;  /* 0x0000003c3d0a723e */ /* 0x000fc400000010ff */
[----:B------:R-:W-:Y:S02]  /*1a450*/  F2FP.BF16.F32.PACK_AB R11, R63, R62 ;  /* 0x0000003e3f0b723e */ /* 0x000fe400000010ff */
[----:B------:R-:W-:Y:S02]  /*1a460*/  F2FP.BF16.F32.PACK_AB R12, R65, R64 ;  /* 0x00000040410c723e */ /* 0x000fe400000010ff */
[----:B------:R-:W-:Y:S01]  /*1a470*/  F2FP.BF16.F32.PACK_AB R13, R67, R66 ;  /* 0x00000042430d723e */ /* 0x000fe200000010ff */
[----:B------:R2:W-:Y:S01]  /*1a480*/  STSM.16.M88.4 [R25], R8 ;  /* 0x0000000819007844 */ /* 0x0005e20000000200 */
[----:B------:R-:W-:Y:S02]  /*1a490*/  F2FP.BF16.F32.PACK_AB R14, R69, R68 ;  /* 0x00000044450e723e */ /* 0x000fe400000010ff */
[----:B------:R-:W-:Y:S02]  /*1a4a0*/  F2FP.BF16.F32.PACK_AB R15, R71, R70 ;  /* 0x00000046470f723e */ /* 0x000fe400000010ff */
[----:B------:R-:W-:-:S02]  /*1a4b0*/  ISETP.NE.AND.EX P0, PT, RZ, UR5, PT, P0 ;  /* 0x00000005ff007c0c */ /* 0x000fc4000bf05300 */
        /* <DEDUP_REMOVED lines=20> */
.L_x_2447:
[----:B------:R-:W2:Y:S01]  /*1a600*/  LDL R4, [R1+0x68] ;  /* 0x0000680001047983 */ /* 0x000ea20000100800 */
[----:B------:R-:W-:Y:S01]  /*1a610*/  ULDC.64 UR4, c[0x0][0xb90] ;  /* 0x0002e40000047ab9 */ /* 0x000fe20000000a00 */
[----:B------:R-:W3:Y:S01]  /*1a620*/  S2R R5, SR_TID.X ;  /* 0x0000000000057919 */ /* 0x000ee20000002100 */
[----:B-----5:R-:W-:Y:S02]  /*1a630*/  SHF.R.S32.HI R39, RZ, 0x1f, R38 ;  /* 0x0000001fff277819 */ /* 0x020fe40000011426 */
[----:B------:R-:W-:Y:S01]  /*1a640*/  SEL R40, R26, RZ, !P0 ;  /* 0x000000ff1a287207 */ /* 0x000fe20004000000 */
[----:B------:R-:W4:Y:S01]  /*1a650*/  LDL.LU R51, [R1+0x70] ;  /* 0x0000700001337983 */ /* 0x000f220000300800 */
[----:B------:R-:W-:Y:S01]  /*1a660*/  SEL R41, R83, RZ, !P0 ;  /* 0x000000ff53297207 */ /* 0x000fe20004000000 */
[----:B------:R-:W-:Y:S01]  /*1a670*/  IMAD R42, R42, R37, RZ ;  /* 0x000000252a2a7224 */ /* 0x000fe200078e02ff */
[----:B------:R-:W1:Y:S01]  /*1a680*/  @P1 LDC R49, c[0x0][0xbec] ;  /* 0x0002fb00ff311b82 */ /* 0x000e620000000800 */
[----:B------:R-:W2:Y:S04]  /*1a690*/  LDL.LU R50, [R1+0x58] ;  /* 0x0000580001327983 */ /* 0x000ea80000300800 */
[----:B------:R-:W2:Y:S01]  /*1a6a0*/  LDL R10, [R1+0x7c] ;  /* 0x00007c00010a7983 */ /* 0x000ea20000100800 */
[----:B---3--:R-:W-:-:S05]  /*1a6b0*/  VIADD R15, R5, 0xffffff80 ;  /* 0xffffff80050f7836 */ /* 0x008fca0000000000 */
[----:B------:R-:W-:-:S04]  /*1a6c0*/  SHF.R.S32.HI R48, RZ, 0x1f, R15 ;  /* 0x0000001fff307819 */ /* 0x000fc8000001140f */
[----:B------:R-:W-:-:S04]  /*1a6d0*/  LEA.HI R48, R48, R15, RZ, 0x2 ;  /* 0x0000000f30307211 */ /* 0x000fc800078f10ff */
[----:B------:R-:W-:-:S05]  /*1a6e0*/  SHF.R.S32.HI R48, RZ, 0x2, R48 ;  /* 0x00000002ff307819 */ /* 0x000fca0000011430 */
[----:B------:R-:W-:-:S04]  /*1a6f0*/  IMAD R9, R48, 0x20, R32 ;  /* 0x0000002030097824 */ /* 0x000fc800078e0220 */
[----:B------:R-:W-:Y:S01]  /*1a700*/  IMAD.WIDE R20, R9, 0x2, R20 ;  /* 0x0000000209147825 */ /* 0x000fe200078e0214 */
[----:B------:R-:W-:-:S04]  /*1a710*/  SHF.R.S32.HI R14, RZ, 0x1f, R15 ;  /* 0x0000001fff0e7819 */ /* 0x000fc8000001140f */
[----:B------:R-:W-:-:S04]  /*1a720*/  LEA.HI R14, R14, R15, RZ, 0x7 ;  /* 0x0000000f0e0e7211 */ /* 0x000fc800078f38ff */
[----:B------:R-:W-:-:S05]  /*1a730*/  LOP3.LUT R14, R14, 0xffffff80, RZ, 0xc0, !PT ;  /* 0xffffff800e0e7812 */ /* 0x000fca00078ec0ff */
[----:B------:R-:W-:Y:S01]  /*1a740*/  IMAD.IADD R14, R15, 0x1, -R14 ;  /* 0x000000010f0e7824 */ /* 0x000fe200078e0a0e */
[C---:B------:R-:W-:Y:S02]  /*1a750*/  IADD3 R17, P5, R20.reuse, 0x4800, RZ ;  /* 0x0000480014117810 */ /* 0x040fe40007fbe0ff */
[----:B------:R-:W-:Y:S01]  /*1a760*/  IADD3 R25, P4, R20, 0x6000, RZ ;  /* 0x0000600014197810 */ /* 0x000fe20007f9e0ff */
[----:B------:R-:W-:Y:S01]  /*1a770*/  IMAD R0, R0, 0x60, R48 ;  /* 0x0000006000007824 */ /* 0x000fe200078e0230 */
[----:B------:R-:W-:Y:S02]  /*1a780*/  LOP3.LUT R16, R17, 0x180, RZ, 0xc0, !PT ;  /* 0x0000018011107812 */ /* 0x000fe400078ec0ff */
[----:B------:R-:W-:Y:S02]  /*1a790*/  LOP3.LUT R24, R25, 0x180, RZ, 0xc0, !PT ;  /* 0x0000018019187812 */ /* 0x000fe400078ec0ff */
[----:B------:R-:W-:Y:S02]  /*1a7a0*/  SHF.R.U64 R16, R16, 0x3, RZ ;  /* 0x0000000310107819 */ /* 0x000fe400000012ff */
[----:B------:R-:W-:-:S02]  /*1a7b0*/  SHF.R.U64 R24, R24, 0x3, RZ ;  /* 0x0000000318187819 */ /* 0x000fc400000012ff */
[----:B------:R-:W-:Y:S01]  /*1a7c0*/  LOP3.LUT R16, R16, R17, RZ, 0x3c, !PT ;  /* 0x0000001110107212 */ /* 0x000fe200078e3cff */
[--C-:B------:R-:W-:Y:S01]  /*1a7d0*/  IMAD.X R17, RZ, RZ, R21.reuse, P5 ;  /* 0x000000ffff117224 */ /* 0x100fe200028e0615 */
[----:B------:R-:W-:Y:S01]  /*1a7e0*/  LOP3.LUT R24, R24, R25, RZ, 0x3c, !PT ;  /* 0x0000001918187212 */ /* 0x000fe200078e3cff */
[----:B------:R-:W-:Y:S01]  /*1a7f0*/  IMAD.X R25, RZ, RZ, R21, P4 ;  /* 0x000000ffff197224 */ /* 0x000fe200020e0615 */
[----:B------:R-:W-:Y:S01]  /*1a800*/  BSSY B1, `(.L_x_2448) ;  /* 0x000007e000017945 */ /* 0x000fe20003800000 */
[----:B----4-:R-:W-:Y:S01]  /*1a810*/  SHF.R.S32.HI R43, RZ, 0x1f, R51 ;  /* 0x0000001fff2b7819 */ /* 0x010fe20000011433 */
[----:B--2---:R-:W-:-:S04]  /*1a820*/  IMAD.IADD R13, R4, 0x1, R50 ;  /* 0x00000001040d7824 */ /* 0x004fc800078e0232 */
[----:B------:R-:W-:Y:S02]  /*1a830*/  IMAD R4, R43, UR4, RZ ;  /* 0x000000042b047c24 */ /* 0x000fe4000f8e02ff */
[----:B0-----:R-:W-:-:S04]  /*1a840*/  @P1 IMAD.HI.U32 R6, R13, R6, RZ ;  /* 0x000000060d061227 */ /* 0x001fc800078e00ff */
[----:B------:R-:W-:Y:S01]  /*1a850*/  IMAD.MOV.U32 R7, RZ, RZ, R13 ;  /* 0x000000ffff077224 */ /* 0x000fe200078e000d */
[----:B-1----:R-:W-:Y:S01]  /*1a860*/  @P1 SHF.R.U32.HI R7, RZ, R19, R6 ;  /* 0x00000013ff071219 */ /* 0x002fe20000011606 */
[C---:B------:R-:W-:Y:S02]  /*1a870*/  IMAD R11, R51.reuse, UR5, R4 ;  /* 0x00000005330b7c24 */ /* 0x040fe4000f8e0204 */
[----:B------:R-:W-:Y:S01]  /*1a880*/  IMAD.WIDE.U32 R4, R51, UR4, R38 ;  /* 0x0000000433047c25 */ /* 0x000fe2000f8e0026 */
[----:B------:R-:W-:-:S03]  /*1a890*/  ULDC.64 UR4, c[0x0][0xb98] ;  /* 0x0002e60000047ab9 */ /* 0x000fc60000000a00 */
[----:B------:R-:W-:Y:S02]  /*1a8a0*/  IMAD.IADD R5, R5, 0x1, R11 ;  /* 0x0000000105057824 */ /* 0x000fe400078e020b */
[----:B------:R-:W-:Y:S02]  /*1a8b0*/  IMAD.MOV R8, RZ, RZ, -R7 ;  /* 0x000000ffff087224 */ /* 0x000fe400078e0a07 */
[----:B------:R-:W-:Y:S02]  /*1a8c0*/  IMAD R6, R40, UR4, RZ ;  /* 0x0000000428067c24 */ /* 0x000fe4000f8e02ff */
[----:B------:R-:W-:-:S04]  /*1a8d0*/  IMAD.WIDE.U32 R4, R41, UR4, R4 ;  /* 0x0000000429047c25 */ /* 0x000fc8000f8e0004 */
[----:B------:R-:W-:Y:S01]  /*1a8e0*/  IMAD R9, R37, R8, R13 ;  /* 0x0000000825097224 */ /* 0x000fe200078e020d */
[----:B------:R-:W-:Y:S01]  /*1a8f0*/  SHF.R.S32.HI R11, RZ, 0x1f, R7 ;  /* 0x0000001fff0b7819 */ /* 0x000fe20000011407 */
[----:B------:R-:W-:Y:S01]  /*1a900*/  IMAD R8, R41, UR5, R6 ;  /* 0x0000000529087c24 */ /* 0x000fe2000f8e0206 */
[----:B------:R-:W-:Y:S01]  /*1a910*/  IADD3 R4, P0, R7, R4, RZ ;  /* 0x0000000407047210 */ /* 0x000fe20007f1e0ff */
        /* <DEDUP_REMOVED lines=14> */
[----:B------:R-:W-:Y:S01]  /*1aa00*/  IMAD.IADD R5, R10, 0x1, R50 ;  /* 0x000000010a057824 */ /* 0x000fe200078e0232 */
[----:B------:R-:W-:Y:S01]  /*1aa10*/  LOP3.LUT P0, RZ, R14, 0x3, RZ, 0xc0, !PT ;  /* 0x000000030eff7812 */ /* 0x000fe2000780c0ff */
[----:B------:R-:W-:-:S03]  /*1aa20*/  IMAD.X R9, RZ, RZ, R21, P2 ;  /* 0x000000ffff097224 */ /* 0x000fc600010e0615 */
[C---:B------:R-:W-:Y:S01]  /*1aa30*/  ISETP.GE.OR P2, PT, R5.reuse, R42, P0 ;  /* 0x0000002a0500720c */ /* 0x040fe20000746670 */
[----:B------:R-:W-:Y:S04]  /*1aa40*/  SHFL.IDX PT, R46, R6, 0x1, 0x1c1f ;  /* 0x003c1f00062e7f89 */ /* 0x000fe800000e0000 */
[----:B------:R-:W1:Y:S01]  /*1aa50*/  SHFL.IDX PT, R47, R4, 0x1, 0x1c1f ;  /* 0x003c1f00042f7f89 */ /* 0x000e6200000e0000 */
[----:B------:R-:W-:Y:S01]  /*1aa60*/  IADD3 R13, P3, R20, 0x3000, RZ ;  /* 0x00003000140d7810 */ /* 0x000fe20007f7e0ff */
[----:B------:R-:W-:Y:S01]  /*1aa70*/  VIADD R5, R5, 0x8 ;  /* 0x0000000805057836 */ /* 0x000fe20000000000 */
[----:B------:R-:W-:Y:S02]  /*1aa80*/  LOP3.LUT R8, R7, 0x180, RZ, 0xc0, !PT ;  /* 0x0000018007087812 */ /* 0x000fe400078ec0ff */
[----:B------:R-:W-:-:S02]  /*1aa90*/  LOP3.LUT R12, R13, 0x180, RZ, 0xc0, !PT ;  /* 0x000001800d0c7812 */ /* 0x000fc400078ec0ff */
[----:B------:R-:W-:Y:S02]  /*1aaa0*/  ISETP.GE.OR P0, PT, R5, R42, P0 ;  /* 0x0000002a0500720c */ /* 0x000fe40000706670 */
[----:B------:R-:W-:Y:S01]  /*1aab0*/  SHF.R.U64 R12, R12, 0x3, RZ ;  /* 0x000000030c0c7819 */ /* 0x000fe200000012ff */
[----:B0-----:R0:W-:Y:S01]  /*1aac0*/  @!P2 ST.E desc[UR60][R44.64], R3 ;  /* 0x000000032c00a985 */ /* 0x0011e2000c10193c */
[----:B------:R-:W-:Y:S02]  /*1aad0*/  SHF.R.U64 R8, R8, 0x3, RZ ;  /* 0x0000000308087819 */ /* 0x000fe400000012ff */
[----:B------:R-:W-:Y:S01]  /*1aae0*/  LOP3.LUT R12, R12, R13, RZ, 0x3c, !PT ;  /* 0x0000000d0c0c7212 */ /* 0x000fe200078e3cff */
[----:B------:R-:W-:Y:S01]  /*1aaf0*/  IMAD.X R13, RZ, RZ, R21, P3 ;  /* 0x000000ffff0d7224 */ /* 0x000fe200018e0615 */
[----:B------:R-:W-:Y:S01]  /*1ab00*/  LOP3.LUT R8, R8, R7, RZ, 0x3c, !PT ;  /* 0x0000000708087212 */ /* 0x000fe200078e3cff */
[----:B0-----:R-:W0:Y:S01]  /*1ab10*/  @P1 LDC R45, c[0x0][0xbf0] ;  /* 0x0002fc00ff2d1b82 */ /* 0x001e220000000800 */
[C---:B------:R-:W-:Y:S01]  /*1ab20*/  IADD3 R7, P3, R20.reuse, 0x7800, RZ ;  /* 0x0000780014077810 */ /* 0x040fe20007f7e0ff */
[----:B------:R-:W-:Y:S01]  /*1ab30*/  IMAD R39, R39, UR4, RZ ;  /* 0x0000000427277c24 */ /* 0x000fe2000f8e02ff */
[----:B------:R-:W-:Y:S01]  /*1ab40*/  LOP3.LUT R11, R20, 0x180, RZ, 0xc0, !PT ;  /* 0x00000180140b7812 */ /* 0x000fe200078ec0ff */
[----:B-1----:R1:W-:Y:S01]  /*1ab50*/  @!P0 ST.E desc[UR60][R46.64], R2 ;  /* 0x000000022e008985 */ /* 0x0023e2000c10193c */
[----:B------:R-:W-:Y:S01]  /*1ab60*/  LOP3.LUT R4, R7, 0x180, RZ, 0xc0, !PT ;  /* 0x0000018007047812 */ /* 0x000fe200078ec0ff */
[----:B------:R-:W-:Y:S01]  /*1ab70*/  IMAD R39, R38, UR5, R39 ;  /* 0x0000000526277c24 */ /* 0x000fe2000f8e0227 */
[----:B------:R-:W-:Y:S01]  /*1ab80*/  SHF.R.U64 R11, R11, 0x3, RZ ;  /* 0x000000030b0b7819 */ /* 0x000fe200000012ff */
[----:B------:R-:W-:Y:S01]  /*1ab90*/  IMAD.X R29, RZ, RZ, R21, P3 ;  /* 0x000000ffff1d7224 */ /* 0x000fe200018e0615 */
[----:B------:R-:W-:Y:S01]  /*1aba0*/  SHF.R.U64 R4, R4, 0x3, RZ ;  /* 0x0000000304047819 */ /* 0x000fe200000012ff */
[----:B------:R-:W5:Y:S01]  /*1abb0*/  LD.E.128 R12, desc[UR60][R12.64] ;  /* 0x0000003c0c0c7980 */ /* 0x000f62000c101d00 */
[----:B------:R-:W-:Y:S01]  /*1abc0*/  LOP3.LUT R20, R11, R20, RZ, 0x3c, !PT ;  /* 0x000000140b147212 */ /* 0x000fe200078e3cff */
[----:B-1----:R-:W-:Y:S01]  /*1abd0*/  IMAD.WIDE.U32 R2, R38, UR4, RZ ;  /* 0x0000000426027c25 */ /* 0x002fe2000f8e00ff */
[----:B------:R-:W-:Y:S01]  /*1abe0*/  ULDC.64 UR4, c[0x0][0xae8] ;  /* 0x0002ba0000047ab9 */ /* 0x000fe20000000a00 */
[----:B------:R-:W-:Y:S01]  /*1abf0*/  LOP3.LUT R28, R4, R7, RZ, 0x3c, !PT ;  /* 0x00000007041c7212 */ /* 0x000fe200078e3cff */
[----:B------:R-:W5:Y:S01]  /*1ac00*/  LD.E.128 R8, desc[UR60][R8.64] ;  /* 0x0000003c08087980 */ /* 0x000f62000c101d00 */
[----:B------:R-:W-:-:S02]  /*1ac10*/  IMAD.IADD R38, R50, 0x1, R0 ;  /* 0x0000000132267824 */ /* 0x000fc400078e0200 */
[----:B------:R-:W-:Y:S01]  /*1ac20*/  IMAD.IADD R3, R3, 0x1, R39 ;  /* 0x0000000103037824 */ /* 0x000fe200078e0227 */
[----:B------:R1:W5:Y:S01]  /*1ac30*/  LD.E.128 R4, desc[UR60][R20.64] ;  /* 0x0000003c14047980 */ /* 0x000362000c101d00 */
[----:B------:R-:W-:Y:S02]  /*1ac40*/  IMAD R43, R43, UR4, RZ ;  /* 0x000000042b2b7c24 */ /* 0x000fe4000f8e02ff */
[----:B------:R-:W-:Y:S01]  /*1ac50*/  @P1 IMAD.HI.U32 R0, R38, R49, RZ ;  /* 0x0000003126001227 */ /* 0x000fe200078e00ff */
[----:B------:R-:W5:Y:S03]  /*1ac60*/  LD.E.128 R16, desc[UR60][R16.64] ;  /* 0x0000003c10107980 */ /* 0x000f66000c101d00 */
[C---:B------:R-:W-:Y:S01]  /*1ac70*/  IMAD R43, R51.reuse, UR5, R43 ;  /* 0x00000005332b7c24 */ /* 0x040fe2000f8e022b */
[----:B------:R-:W5:Y:S01]  /*1ac80*/  LD.E.128 R24, desc[UR60][R24.64] ;  /* 0x0000003c18187980 */ /* 0x000f62000c101d00 */
[----:B------:R-:W-:Y:S01]  /*1ac90*/  IMAD.WIDE.U32 R2, R51, UR4, R2 ;  /* 0x0000000433027c25 */ /* 0x000fe2000f8e0002 */
[----:B------:R-:W-:-:S02]  /*1aca0*/  ULDC.64 UR4, c[0x0][0xaf0] ;  /* 0x0002bc0000047ab9 */ /* 0x000fc40000000a00 */
[----:B------:R-:W5:Y:S01]  /*1acb0*/  LD.E.128 R28, desc[UR60][R28.64] ;  /* 0x0000003c1c1c7980 */ /* 0x000f62000c101d00 */
[----:B-1----:R-:W-:Y:S01]  /*1acc0*/  IMAD.MOV.U32 R21, RZ, RZ, R38 ;  /* 0x000000ffff157224 */ /* 0x002fe200078e0026 */
[----:B0-----:R-:W-:Y:S01]  /*1acd0*/  @P1 SHF.R.U32.HI R21, RZ, R45, R0 ;  /* 0x0000002dff151219 */ /* 0x001fe20000011600 */
[----:B------:R-:W-:Y:S01]  /*1ace0*/  IMAD.IADD R3, R3, 0x1, R43 ;  /* 0x0000000103037824 */ /* 0x000fe200078e022b */
[----:B------:R-:W-:Y:S01]  /*1acf0*/  @!PT LDS RZ, [RZ] ;  /* 0x00000000fffff984 */ /* 0x000fe20000000800 */
[----:B------:R-:W-:Y:S01]  /*1ad00*/  @!PT LDS RZ, [RZ] ;  /* 0x00000000fffff984 */ /* 0x000fe20000000800 */
[----:B------:R-:W-:Y:S01]  /*1ad10*/  @!PT LDS RZ, [RZ] ;  /* 0x00000000fffff984 */ /* 0x000fe20000000800 */
[----:B------:R-:W-:Y:S01]  /*1ad20*/  @!PT LDS RZ, [RZ] ;  /* 0x00000000fffff984 */ /* 0x000fe20000000800 */
[----:B------:R0:W-:Y:S06]  /*1ad30*/  MEMBAR.ALL.CTA ;  /* 0x0000000000007992 */ /* 0x0001ec0000008000 */
[----:B0-----:R-:W0:Y:S01]  /*1ad40*/  FENCE.VIEW.ASYNC.S ;  /* 0x00000000000073c6 */ /* 0x001e220000000000 */
[----:B------:R-:W-:Y:S01]  /*1ad50*/  IMAD R40, R40, UR4, RZ ;  /* 0x0000000428287c24 */ /* 0x000fe2000f8e02ff */
[--C-:B------:R-:W-:Y:S01]  /*1ad60*/  SHF.R.S32.HI R0, RZ, 0x1f, R21.reuse ;  /* 0x0000001fff007819 */ /* 0x100fe20000011415 */
[----:B------:R-:W-:-:S02]  /*1ad70*/  IMAD.MOV R20, RZ, RZ, -R21 ;  /* 0x000000ffff147224 */ /* 0x000fc400078e0a15 */
[C---:B------:R-:W-:Y:S02]  /*1ad80*/  IMAD R39, R41.reuse, UR5, R40 ;  /* 0x0000000529277c24 */ /* 0x040fe4000f8e0228 */
[----:B------:R-:W-:Y:S01]  /*1ad90*/  IMAD.WIDE.U32 R2, R41, UR4, R2 ;  /* 0x0000000429027c25 */ /* 0x000fe2000f8e0002 */
[----:B------:R-:W-:-:S03]  /*1ada0*/  ULDC.64 UR4, c[0x0][0xae0] ;  /* 0x0002b80000047ab9 */ /* 0x000fc60000000a00 */
        /* <DEDUP_REMOVED lines=9> */
[----:B------:R-:W-:Y:S02]  /*1ae40*/  IMAD.IADD R45, R48, 0x1, R50 ;  /* 0x00000001302d7824 */ /* 0x000fe400078e0232 */
[C---:B------:R-:W-:Y:S02]  /*1ae50*/  IMAD R21, R37.reuse, UR5, R0 ;  /* 0x0000000525157c24 */ /* 0x040fe4000f8e0200 */
[----:B------:R-:W-:Y:S01]  /*1ae60*/  IMAD.WIDE.U32 R2, R37, UR4, R2 ;  /* 0x0000000425027c25 */ /* 0x000fe2000f8e0002 */
[----:B------:R-:W-:Y:S01]  /*1ae70*/  ISETP.GE.AND P0, PT, R45, R42, PT ;  /* 0x0000002a2d00720c */ /* 0x000fe20003f06270 */
[----:B------:R-:W-:-:S02]  /*1ae80*/  ULDC.64 UR4, c[0x0][0xa80] ;  /* 0x0002a00000047ab9 */ /* 0x000fc40000000a00 */
        /* <DEDUP_REMOVED lines=21> */
.L_x_2449:
[----:B------:R-:W-:Y:S05]  /*1afe0*/  BSYNC B1 ;  /* 0x0000000000017941 */ /* 0x000fea0003800000 */
.L_x_2448:
        /* <DEDUP_REMOVED lines=19> */
.L_x_2446:
[----:B------:R-:W-:Y:S01]  /*1b120*/  ULDC.64 UR4, c[0x0][0xc00] ;  /* 0x0003000000047ab9 */ /* 0x000fe20000000a00 */
[----:B------:R-:W-:Y:S01]  /*1b130*/  IMAD.MOV.U32 R7, RZ, RZ, RZ ;  /* 0x000000ffff077224 */ /* 0x000fe200078e00ff */
[----:B------:R-:W-:Y:S01]  /*1b140*/  ISETP.NE.U32.AND P0, PT, RZ, UR4, PT ;  /* 0x00000004ff007c0c */ /* 0x000fe2000bf05070 */
[----:B------:R-:W0:Y:S01]  /*1b150*/  LDC R17, c[0x0][0xbe8] ;  /* 0x0002fa00ff117b82 */ /* 0x000e220000000800 */
[----:B------:R-:W-:Y:S02]  /*1b160*/  IADD3 R2, P1, R30, UR4, RZ ;  /* 0x000000041e027c10 */ /* 0x000fe4000ff3e0ff */
[----:B------:R-:W-:Y:S02]  /*1b170*/  ISETP.NE.AND.EX P0, PT, RZ, UR5, PT, P0 ;  /* 0x00000005ff007c0c */ /* 0x000fe4000bf05300 */
[----:B------:R-:W-:Y:S01]  /*1b180*/  IADD3.X R3, R27, UR5, RZ, P1, !PT ;  /* 0x000000051b037c10 */ /* 0x000fe20008ffe4ff */
[----:B------:R-:W-:Y:S02]  /*1b190*/  ULDC.64 UR4, c[0x0][0xc08] ;  /* 0x0003020000047ab9 */ /* 0x000fe40000000a00 */
[----:B------:R-:W-:-:S04]  /*1b1a0*/  ISETP.NE.U32.AND P1, PT, RZ, UR4, PT ;  /* 0x00000004ff007c0c */ /* 0x000fc8000bf25070 */
[----:B------:R-:W-:-:S04]  /*1b1b0*/  ISETP.NE.AND.EX P1, PT, RZ, UR5, PT, P1 ;  /* 0x00000005ff007c0c */ /* 0x000fc8000bf25310 */
[----:B------:R1:W5:Y:S09]  /*1b1c0*/  @P0 LDG.E R7, desc[UR60][R2.64] ;  /* 0x0000003c02070981 */ /* 0x000372000c1e1900 */
[----:B------:R-:W-:Y:S01]  /*1b1d0*/  @P1 IADD3 R30, P2, R30, UR4, RZ ;  /* 0x000000041e1e1c10 */ /* 0x000fe2000ff5e0ff */
[----:B------:R-:W-:-:S02]  /*1b1e0*/  ULDC UR4, c[0x0][0xa88] ;  /* 0x0002a20000047ab9 */ /* 0x000fc40000000800 */
[----:B------:R-:W-:Y:S01]  /*1b1f0*/  IMAD.U32 R6, RZ, RZ, UR4 ;  /* 0x00000004ff067e24 */ /* 0x000fe2000f8e00ff */
[----:B------:R-:W-:-:S05]  /*1b200*/  @P1 IADD3.X R31, R27, UR5, RZ, P2, !PT ;  /* 0x000000051b1f1c10 */ /* 0x000fca00097fe4ff */
[----:B------:R1:W5:Y:S01]  /*1b210*/  @P1 LDG.E R6, desc[UR60][R30.64] ;  /* 0x0000003c1e061981 */ /* 0x000362000c1e1900 */
[----:B0-----:R-:W-:Y:S02]  /*1b220*/  ISETP.NE.AND P2, PT, R17, 0x1, PT ;  /* 0x000000011100780c */ /* 0x001fe40003f45270 */
[----:B------:R-:W-:-:S11]  /*1b230*/  ISETP.GE.AND P3, PT, R82, 0xc0, PT ;  /* 0x000000c05200780c */ /* 0x000fd60003f66270 */
[----:B------:R-:W0:Y:S08]  /*1b240*/  @P2 LDC R16, c[0x0][0xbec] ;  /* 0x0002fb00ff102b82 */ /* 0x000e300000000800 */
[----:B------:R-:W2:Y:S01]  /*1b250*/  @P2 LDC R19, c[0x0][0xbf0] ;  /* 0x0002fc00ff132b82 */ /* 0x000ea20000000800 */
[----:B-1----:R-:W-:Y:S05]  /*1b260*/  @P1 BRA `(.L_x_2451) ;  /* 0x0000000000101947 */ /* 0x002fea0003800000 */
[----:B------:R-:W-:Y:S05]  /*1b270*/  @!P0 BRA `(.L_x_2451) ;  /* 0x00000000000c8947 */ /* 0x000fea0003800000 */
[----:B------:R-:W3:Y:S04]  /*1b280*/  LDG.E R5, desc[UR60][R2.64] ;  /* 0x0000003c02057981 */ /* 0x000ee8000c1e1900 */
[----:B-----5:R-:W3:Y:S02]  /*1b290*/  LDG.E R6, desc[UR60][R2.64+0x4] ;  /* 0x0000043c02067981 */ /* 0x020ee4000c1e1900 */
[----:B---3--:R-:W-:-:S07]  /*1b2a0*/  IMAD.IADD R6, R6, 0x1, -R5 ;  /* 0x0000000106067824 */ /* 0x008fce00078e0a05 */
.L_x_2451:
[----:B------:R-:W3:Y:S04]  /*1b2b0*/  LDL R20, [R1+0x70] ;  /* 0x0000700001147983 */ /* 0x000ee80000100800 */
[----:B------:R1:W5:Y:S01]  /*1b2c0*/  LDL R18, [R1+0x58] ;  /* 0x0000580001127983 */ /* 0x0003620000100800 */
[----:B------:R-:W-:Y:S01]  /*1b2d0*/  BSSY B1, `(.L_x_2452) ;  /* 0x000002d000017945 */ /* 0x000fe20003800000 */
[----:B------:R-:W-:Y:S02]  /*1b2e0*/  SEL R13, R83, RZ, !P0 ;  /* 0x000000ff530d7207 */ /* 0x000fe40004000000 */
[----:B------:R-:W-:Y:S02]  /*1b2f0*/  SEL R26, R26, RZ, !P0 ;  /* 0x000000ff1a1a7207 */ /* 0x000fe40004000000 */
[----:B-----5:R-:W-:-:S02]  /*1b300*/  SHF.R.S32.HI R10, RZ, 0x1f, R7 ;  /* 0x0000001fff0a7819 */ /* 0x020fc40000011407 */
[----:B---3--:R-:W-:Y:S01]  /*1b310*/  SHF.R.S32.HI R12, RZ, 0x1f, R20 ;  /* 0x0000001fff0c7819 */ /* 0x008fe20000011414 */
[----:B-1----:R-:W-:Y:S06]  /*1b320*/  @P3 BRA `(.L_x_2453) ;  /* 0x00000000009c3947 */ /* 0x002fec0003800000 */
[----:B------:R-:W1:Y:S01]  /*1b330*/  S2R R3, SR_TID.X ;  /* 0x0000000000037919 */ /* 0x000e620000002100 */
[----:B------:R-:W3:Y:S02]  /*1b340*/  LDC R14, c[0x0][0xbe8] ;  /* 0x0002fa00ff0e7b82 */ /* 0x000ee40000000800 */
[----:B---3--:R-:W-:Y:S01]  /*1b350*/  IMAD R2, R6, R14, RZ ;  /* 0x0000000e06027224 */ /* 0x008fe200078e02ff */
[----:B-1----:R-:W-:-:S04]  /*1b360*/  IADD3 R11, R18, -0x80, R3 ;  /* 0xffffff80120b7810 */ /* 0x002fc80007ffe003 */
        /* <DEDUP_REMOVED lines=13> */
[----:B------:R-:W3:Y:S01]  /*1b440*/  @P0 LDC R15, c[0x0][0xbf0] ;  /* 0x0002fc00ff0f0b82 */ /* 0x000ee20000000800 */
[----:B------:R-:W-:-:S04]  /*1b450*/  IMAD.WIDE.U32 R2, R13, UR4, R2 ;  /* 0x000000040d027c25 */ /* 0x000fc8000f8e0002 */
[----:B-1----:R-:W-:-:S05]  /*1b460*/  @P0 IMAD.HI.U32 R4, R11, R4, RZ ;  /* 0x000000040b040227 */ /* 0x002fca00078e00ff */
[----:B---3--:R-:W-:Y:S01]  /*1b470*/  @P0 SHF.R.U32.HI R5, RZ, R15, R4 ;  /* 0x0000000fff050219 */ /* 0x008fe20000011604 */
[----:B------:R-:W-:-:S03]  /*1b480*/  IMAD R4, R26, UR4, RZ ;  /* 0x000000041a047c24 */ /* 0x000fc6000f8e02ff */
[----:B------:R-:W-:Y:S01]  /*1b490*/  IADD3 R2, P0, R5, R2, RZ ;  /* 0x0000000205027210 */ /* 0x000fe20007f1e0ff */
[----:B------:R-:W-:Y:S02]  /*1b4a0*/  IMAD.MOV R9, RZ, RZ, -R5 ;  /* 0x000000ffff097224 */ /* 0x000fe400078e0a05 */
[----:B------:R-:W-:Y:S01]  /*1b4b0*/  IMAD R8, R13, UR5, R4 ;  /* 0x000000050d087c24 */ /* 0x000fe2000f8e0204 */
[----:B------:R-:W-:Y:S01]  /*1b4c0*/  ULDC.64 UR4, c[0x0][0xb88] ;  /* 0x0002e20000047ab9 */ /* 0x000fe20000000a00 */
[----:B------:R-:W-:Y:S01]  /*1b4d0*/  IMAD R9, R14, R9, R11 ;  /* 0x000000090e097224 */ /* 0x000fe200078e020b */
[----:B------:R-:W-:-:S04]  /*1b4e0*/  SHF.R.S32.HI R11, RZ, 0x1f, R5 ;  /* 0x0000001fff0b7819 */ /* 0x000fc80000011405 */
        /* <DEDUP_REMOVED lines=11> */
.L_x_2453:
[----:B------:R-:W-:Y:S05]  /*1b5a0*/  BSYNC B1 ;  /* 0x0000000000017941 */ /* 0x000fea0003800000 */
.L_x_2452:
[----:B------:R-:W-:Y:S01]  /*1b5b0*/  SHF.R.S32.HI R8, RZ, 0x1f, R82 ;  /* 0x0000001fff087819 */ /* 0x000fe20000011452 */
[----:B------:R-:W-:Y:S02]  /*1b5c0*/  ULDC.64 UR4, c[0x0][0xaa0] ;  /* 0x0002a80000047ab9 */ /* 0x000fe40000000a00 */
[----:B------:R-:W-:Y:S01]  /*1b5d0*/  IMAD R2, R10, UR4, RZ ;  /* 0x000000040a027c24 */ /* 0x000fe2000f8e02ff */
[----:B------:R-:W-:-:S03]  /*1b5e0*/  LEA.HI R8, R8, R82, RZ, 0x2 ;  /* 0x0000005208087211 */ /* 0x000fc600078f10ff */
[C---:B-1----:R-:W-:Y:S01]  /*1b5f0*/  IMAD R5, R7.reuse, UR5, R2 ;  /* 0x0000000507057c24 */ /* 0x042fe2000f8e0202 */
[----:B------:R-:W-:Y:S01]  /*1b600*/  SHF.R.S32.HI R8, RZ, 0x2, R8 ;  /* 0x00000002ff087819 */ /* 0x000fe20000011408 */
[----:B------:R-:W-:Y:S01]  /*1b610*/  IMAD.WIDE.U32 R2, R7, UR4, RZ ;  /* 0x0000000407027c25 */ /* 0x000fe2000f8e00ff */
[----:B------:R-:W-:-:S03]  /*1b620*/  ULDC.64 UR4, c[0x0][0xae8] ;  /* 0x0002ba0000047ab9 */ /* 0x000fc60000000a00 */
[----:B------:R-:W-:Y:S02]  /*1b630*/  IMAD R0, R0, 0x60, R8 ;  /* 0x0000006000007824 */ /* 0x000fe400078e0208 */
        /* <DEDUP_REMOVED lines=8> */
[----:B--2---:R-:W-:Y:S01]  /*1b6c0*/  @P2 SHF.R.U32.HI R5, RZ, R19, R0 ;  /* 0x00000013ff052219 */ /* 0x004fe20000011600 */
        /* <DEDUP_REMOVED lines=24> */
[----:B------:R0:W1:Y:S04]  /*1b850*/  SHFL.IDX PT, R3, R2, RZ, 0x1c1f ;  /* 0x001c1fff02037589 */ /* 0x00006800000e0000 */
[----:B------:R0:W2:Y:S02]  /*1b860*/  SHFL.IDX PT, R14, R0, RZ, 0x1c1f ;  /* 0x001c1fff000e7589 */ /* 0x0000a400000e0000 */
.L_x_2646:
        /* <DEDUP_REMOVED lines=9> */
[----:B-1----:R-:W-:Y:S02]  /*1b900*/  @!P2 IMAD.MOV.U32 R15, RZ, RZ, R3 ;  /* 0x000000ffff0fa224 */ /* 0x002fe400078e0003 */
[-C--:B--2---:R-:W-:Y:S02]  /*1b910*/  @!P3 LEA R8, P0, R34, R14.reuse, 0x1 ;  /* 0x0000000e2208b211 */ /* 0x084fe400078008ff */
[C---:B------:R-:W-:Y:S01]  /*1b920*/  @!P4 LEA R10, P1, R33.reuse, R14, 0x1 ;  /* 0x0000000e210ac211 */ /* 0x040fe200078208ff */
[----:B------:R-:W-:Y:S01]  /*1b930*/  @!P2 IMAD.WIDE R6, R32, 0x2, R14 ;  /* 0x000000022006a825 */ /* 0x000fe200078e020e */
[-C--:B------:R-:W-:Y:S02]  /*1b940*/  @!P3 LEA.HI.X R9, R34, R3.reuse, R35, 0x1, P0 ;  /* 0x000000032209b211 */ /* 0x080fe400000f0c23 */
[----:B------:R-:W-:Y:S02]  /*1b950*/  @!P4 LEA.HI.X R11, R33, R3, R36, 0x1, P1 ;  /* 0x00000003210bc211 */ /* 0x000fe400008f0c24 */
[----:B------:R3:W-:Y:S04]  /*1b960*/  @!P2 ST.E.128 desc[UR60][R6.64], RZ ;  /* 0x000000ff0600a985 */ /* 0x0007e8000c101d3c */
[----:B------:R3:W-:Y:S04]  /*1b970*/  @!P3 ST.E.128 desc[UR60][R8.64], RZ ;  /* 0x000000ff0800b985 */ /* 0x0007e8000c101d3c */
[----:B------:R3:W-:Y:S02]  /*1b980*/  @!P4 ST.E.128 desc[UR60][R10.64], RZ ;  /* 0x000000ff0a00c985 */ /* 0x0007e4000c101d3c */
.L_x_2456:
[----:B------:R-:W-:Y:S05]  /*1b990*/  BSYNC B1 ;  /* 0x0000000000017941 */ /* 0x000fea0003800000 */
.L_x_2455:
[----:B------:R-:W-:-:S03]  /*1b9a0*/  UMOV UR4, 0xffffffff ;  /* 0xffffffff00047882 */ /* 0x000fc60000000000 */
[----:B------:R-:W-:Y:S05]  /*1b9b0*/  BRA.DIV UR4, `(.L_x_2457) ;  /* 0x00000086049c7947 */ /* 0x000fea000b800000 */
[----:B-1----:R1:W4:Y:S04]  /*1b9c0*/  SHFL.IDX PT, R3, R2, 0x1, 0x1c1f ;  /* 0x003c1f0002037f89 */ /* 0x00232800000e0000 */
[----:B--2---:R1:W2:Y:S02]  /*1b9d0*/  SHFL.IDX PT, R14, R0, 0x1, 0x1c1f ;  /* 0x003c1f00000e7f89 */ /* 0x0042a400000e0000 */
.L_x_2650:
[----:B01----:R-:W-:-:S05]  /*1b9e0*/  VIADD R0, R4, 0x60 ;  /* 0x0000006004007836 */ /* 0x003fca0000000000 */
[----:B------:R-:W-:-:S13]  /*1b9f0*/  ISETP.GE.AND P0, PT, R0, R17, PT ;  /* 0x000000110000720c */ /* 0x000fda0003f06270 */
[----:B------:R-:W-:Y:S05]  /*1ba00*/  @P0 BRA `(.L_x_2450) ;  /* 0x0000000000340947 */ /* 0x000fea0003800000 */
[----:B------:R-:W-:Y:S02]  /*1ba10*/  ULDC UR4, c[0x0][0xac8] ;  /* 0x0002b20000047ab9 */ /* 0x000fe40000000800 */
[----:B------:R-:W-:Y:S02]  /*1ba20*/  ISETP.GE.AND P2, PT, R32, UR4, PT ;  /* 0x0000000420007c0c */ /* 0x000fe4000bf46270 */
[----:B------:R-:W-:Y:S02]  /*1ba30*/  ISETP.GE.AND P3, PT, R34, UR4, PT ;  /* 0x0000000422007c0c */ /* 0x000fe4000bf66270 */
[----:B------:R-:W-:-:S09]  /*1ba40*/  ISETP.GE.AND P4, PT, R33, UR4, PT ;  /* 0x0000000421007c0c */ /* 0x000fd2000bf86270 */
[----:B----4-:R-:W-:Y:S02]  /*1ba50*/  @!P2 IMAD.MOV.U32 R15, RZ, RZ, R3 ;  /* 0x000000ffff0fa224 */ /* 0x010fe400078e0003 */
[-C--:B--23--:R-:W-:Y:S02]  /*1ba60*/  @!P3 LEA R6, P0, R34, R14.reuse, 0x1 ;  /* 0x0000000e2206b211 */ /* 0x08cfe400078008ff */
[C---:B------:R-:W-:Y:S01]  /*1ba70*/  @!P4 LEA R2, P1, R33.reuse, R14, 0x1 ;  /* 0x0000000e2102c211 */ /* 0x040fe200078208ff */
[----:B------:R-:W-:Y:S01]  /*1ba80*/  @!P2 IMAD.WIDE R4, R32, 0x2, R14 ;  /* 0x000000022004a825 */ /* 0x000fe200078e020e */
[-C--:B------:R-:W-:Y:S02]  /*1ba90*/  @!P3 LEA.HI.X R7, R34, R3.reuse, R35, 0x1, P0 ;  /* 0x000000032207b211 */ /* 0x080fe400000f0c23 */
[----:B------:R-:W-:Y:S02]  /*1baa0*/  @!P4 LEA.HI.X R3, R33, R3, R36, 0x1, P1 ;  /* 0x000000032103c211 */ /* 0x000fe400008f0c24 */
[----:B------:R0:W-:Y:S04]  /*1bab0*/  @!P2 ST.E.128 desc[UR60][R4.64], RZ ;  /* 0x000000ff0400a985 */ /* 0x0001e8000c101d3c */
[----:B------:R0:W-:Y:S04]  /*1bac0*/  @!P3 ST.E.128 desc[UR60][R6.64], RZ ;  /* 0x000000ff0600b985 */ /* 0x0001e8000c101d3c */
[----:B------:R0:W-:Y:S02]  /*1bad0*/  @!P4 ST.E.128 desc[UR60][R2.64], RZ ;  /* 0x000000ff0200c985 */ /* 0x0001e4000c101d3c */
.L_x_2450:
[----:B------:R-:W-:Y:S05]  /*1bae0*/  BSYNC B0 ;  /* 0x0000000000007941 */ /* 0x000fea0003800000 */
.L_x_2445:
[----:B------:R-:W-:Y:S02]  /*1baf0*/  ULDC UR4, c[0x0][0xc3c] ;  /* 0x00030f0000047ab9 */ /* 0x000fe40000000800 */
[----:B------:R-:W-:-:S13]  /*1bb00*/  ISETP.GE.AND P0, PT, R107, UR4, PT ;  /* 0x000000046b007c0c */ /* 0x000fda000bf06270 */
[----:B------:R-:W-:Y:S05]  /*1bb10*/  @!P0 BRA `(.L_x_2458) ;  /* 0xfffffe5400e48947 */ /* 0x000fea000383ffff */
[----:B------:R-:W-:Y:S05]  /*1bb20*/  BRA `(.L_x_2311) ;  /* 0x0000007800f47947 */ /* 0x000fea0003800000 */
.L_x_2309:
[----:B------:R-:W-:-:S08]  /*1bb30*/  NOP ;  /* 0x0000000000007918 */ /* 0x000fd00000000000 */
[----:B0-----:R-:W0:-:S00]  /*1bb40*/  USETMAXREG.DEALLOC.CTAPOOL 0x20 ;  /* 0x00000020000079c8 */ /* 0x001e0000080e0500 */
        /* <DEDUP_REMOVED lines=16> */
.L_x_2459:
        /* <DEDUP_REMOVED lines=42> */
.L_x_2465:
        /* <DEDUP_REMOVED lines=12> */
.L_x_2464:
[----:B------:R-:W-:Y:S05]  /*1bfb0*/  BSYNC B0 ;  /* 0x0000000000007941 */ /* 0x000fea0003800000 */
.L_x_2463:
        /* <DEDUP_REMOVED lines=22> */
.L_x_2461:
        /* <DEDUP_REMOVED lines=21> */
.L_x_2466:
        /* <DEDUP_REMOVED lines=59> */
.L_x_2462:
[----:B------:R-:W-:Y:S02]  /*1c620*/  IMAD.MOV.U32 R17, RZ, RZ, RZ ;  /* 0x000000ffff117224 */ /* 0x000fe400078e00ff */
[----:B------:R-:W-:Y:S02]  /*1c630*/  IMAD.U32 R16, RZ, RZ, UR6 ;  /* 0x00000006ff107e24 */ /* 0x000fe4000f8e00ff */
[----:B------:R-:W-:-:S07]  /*1c640*/  IMAD.MOV.U32 R18, RZ, RZ, RZ ;  /* 0x000000ffff127224 */ /* 0x000fce00078e00ff */
.L_x_2467:
[----:B------:R-:W-:-:S13]  /*1c650*/  ISETP.NE.AND P0, PT, R5, RZ, PT ;  /* 0x000000ff0500720c */ /* 0x000fda0003f05270 */
[----:B------:R-:W0:Y:S01]  /*1c660*/  @!P0 S2R R3, SR_CgaCtaId ;  /* 0x0000000000038919 */ /* 0x000e220000008800 */
[----:B------:R-:W-:-:S04]  /*1c670*/  @!P0 MOV R0, 0x400 ;  /* 0x0000040000008802 */ /* 0x000fc80000000f00 */
[----:B0-----:R-:W-:-:S05]  /*1c680*/  @!P0 LEA R0, R3, R0, 0x18 ;  /* 0x0000000003008211 */ /* 0x001fca00078ec0ff */
[----:B------:R2:W-:Y:S01]  /*1c690*/  @!P0 STS.128 [R0+0x31cd0], R16 ;  /* 0x031cd01000008388 */ /* 0x0005e20000000c00 */
[----:B------:R-:W-:Y:S06]  /*1c6a0*/  BAR.ARV 0x5, 0x200 ;  /* 0x0148000000007b1d */ /* 0x000fec0000002000 */
.L_x_2460:
        /* <DEDUP_REMOVED lines=31> */
[C---:B------:R-:W-:Y:S01]  /*1c8a0*/  LOP3.LUT R2, R0.reuse, 0x20, RZ, 0xfc, !PT ;  /* 0x0000002000027812 */ /* 0x040fe200078efcff */
[----:B------:R-:W-:Y:S01]  /*1c8b0*/  IMAD.MOV.U32 R3, RZ, RZ, 0x1 ;  /* 0x00000001ff037424 */ /* 0x000fe200078e00ff */
[----:B------:R-:W-:Y:S02]  /*1c8c0*/  LOP3.LUT R0, R0, 0x40, RZ, 0xfc, !PT ;  /* 0x0000004000007812 */ /* 0x000fe400078efcff */
[----:B------:R4:W-:Y:S04]  /*1c8d0*/  STL [R1+0xc], R4 ;  /* 0x00000c0401007387 */ /* 0x0009e80000100800 */
[----:B------:R4:W-:Y:S02]  /*1c8e0*/  STL [R1+0x4], R3 ;  /* 0x0000040301007387 */ /* 0x0009e40000100800 */
.L_x_2612:
[----:B0---4-:R-:W0:Y:S02]  /*1c8f0*/  LDC.64 R2, c[0x0][0xc88] ;  /* 0x00032200ff027b82 */ /* 0x011e240000000a00 */
        /* <DEDUP_REMOVED lines=18> */
[C---:B------:R-:W-:Y:S01]  /*1ca20*/  IADD3 R2, P2, R24.reuse, UR6, RZ ;  /* 0x0000000618027c10 */ /* 0x040fe2000ff5e0ff */
[----:B------:R0:W-:Y:S03]  /*1ca30*/  STL [R1+0x24], R0 ;  /* 0x0000240001007387 */ /* 0x0001e60000100800 */
[C---:B------:R-:W-:Y:S01]  /*1ca40*/  IADD3.X R3, R25.reuse, UR7, RZ, P2, !PT ;  /* 0x0000000719037c10 */ /* 0x040fe200097fe4ff */
[----:B------:R-:W-:Y:S01]  /*1ca50*/  ULDC.64 UR6, c[0x0][0xa10] ;  /* 0x0002840000067ab9 */ /* 0x000fe20000000a00 */
[----:B------:R-:W-:Y:S01]  /*1ca60*/  ISETP.NE.U32.AND P3, PT, RZ, UR8, PT ;  /* 0x00000008ff007c0c */ /* 0x000fe2000bf65070 */
[----:B-1----:R1:W5:Y:S01]  /*1ca70*/  @P1 LDG.E R8, desc[UR60][R4.64] ;  /* 0x0000003c04081981 */ /* 0x002362000c1e1900 */
[----:B------:R-:W-:Y:S01]  /*1ca80*/  IADD3 R6, P4, R24, UR4, RZ ;  /* 0x0000000418067c10 */ /* 0x000fe2000ff9e0ff */
[----:B------:R-:W-:Y:S01]  /*1ca90*/  IMAD.MOV.U32 R28, RZ, RZ, RZ ;  /* 0x000000ffff1c7224 */ /* 0x000fe200078e00ff */
[----:B------:R-:W-:Y:S01]  /*1caa0*/  ISETP.NE.AND.EX P3, PT, RZ, UR9, PT, P3 ;  /* 0x00000009ff007c0c */ /* 0x000fe2000bf65330 */
[----:B------:R-:W2:Y:S01]  /*1cab0*/  @P0 LDG.E R9, desc[UR60][R2.64] ;  /* 0x0000003c02090981 */ /* 0x000ea2000c1e1900 */
[----:B------:R-:W-:Y:S01]  /*1cac0*/  IADD3.X R7, R25, UR5, RZ, P4, !PT ;  /* 0x0000000519077c10 */ /* 0x000fe2000a7fe4ff */
[----:B0-----:R-:W-:Y:S01]  /*1cad0*/  IMAD.MOV.U32 R0, RZ, RZ, RZ ;  /* 0x000000ffff007224 */ /* 0x001fe200078e00ff */
[----:B------:R-:W-:-:S02]  /*1cae0*/  ISETP.NE.U32.AND P1, PT, RZ, UR4, PT ;  /* 0x00000004ff007c0c */ /* 0x000fc4000bf25070 */
[----:B------:R-:W-:Y:S02]  /*1caf0*/  ISETP.NE.U32.AND P2, PT, RZ, UR6, PT ;  /* 0x00000006ff007c0c */ /* 0x000fe4000bf45070 */
[C---:B-1----:R-:W-:Y:S01]  /*1cb00*/  IADD3 R4, P4, R24.reuse, UR6, RZ ;  /* 0x0000000618047c10 */ /* 0x042fe2000ff9e0ff */
[----:B------:R-:W-:Y:S01]  /*1cb10*/  ULDC UR4, c[0x0][0x288] ;  /* 0x0000a20000047ab9 */ /* 0x000fe20000000800 */
[----:B------:R-:W-:Y:S02]  /*1cb20*/  ISETP.NE.AND.EX P1, PT, RZ, UR5, PT, P1 ;  /* 0x00000005ff007c0c */ /* 0x000fe4000bf25310 */
[----:B------:R-:W-:Y:S02]  /*1cb30*/  IADD3.X R5, R25, UR7, RZ, P4, !PT ;  /* 0x0000000719057c10 */ /* 0x000fe4000a7fe4ff */
[----:B------:R-:W-:Y:S02]  /*1cb40*/  @P3 IADD3 R10, P4, R24, UR8, RZ ;  /* 0x00000008180a3c10 */ /* 0x000fe4000ff9e0ff */
[----:B------:R-:W-:-:S02]  /*1cb50*/  ISETP.NE.AND.EX P2, PT, RZ, UR7, PT, P2 ;  /* 0x00000007ff007c0c */ /* 0x000fc4000bf45320 */
[----:B------:R-:W-:-:S05]  /*1cb60*/  @P3 IADD3.X R11, R25, UR9, RZ, P4, !PT ;  /* 0x00000009190b3c10 */ /* 0x000fca000a7fe4ff */
[----:B------:R-:W5:Y:S06]  /*1cb70*/  @P1 LDG.E R28, desc[UR60][R6.64] ;  /* 0x0000003c061c1981 */ /* 0x000f6c000c1e1900 */
        /* <DEDUP_REMOVED lines=16> */
[----:B------:R-:W-:Y:S06]  /*1cc80*/  @P3 BRA `(.L_x_2469) ;  /* 0x0000000000143947 */ /* 0x000fec0003800000 */
[----:B------:R-:W-:Y:S05]  /*1cc90*/  @!P0 BRA `(.L_x_2469) ;  /* 0x0000000000108947 */ /* 0x000fea0003800000 */
[----:B------:R-:W2:Y:S04]  /*1cca0*/  LDG.E R11, desc[UR60][R2.64] ;  /* 0x0000003c020b7981 */ /* 0x000ea8000c1e1900 */
[----:B------:R-:W2:Y:S02]  /*1ccb0*/  LDG.E R2, desc[UR60][R2.64+0x4] ;  /* 0x0000043c02027981 */ /* 0x000ea4000c1e1900 */
[----:B--2---:R-:W-:-:S05]  /*1ccc0*/  IMAD.IADD R12, R2, 0x1, -R11 ;  /* 0x00000001020c7824 */ /* 0x004fca00078e0a0b */
[----:B------:R0:W-:Y:S02]  /*1ccd0*/  STL [R1+0x20], R12 ;  /* 0x0000200c01007387 */ /* 0x0001e40000100800 */
.L_x_2469:
[----:B------:R-:W-:Y:S01]  /*1cce0*/  ULDC.64 UR4, c[0x0][0xa20] ;  /* 0x0002880000047ab9 */ /* 0x000fe20000000a00 */
[----:B-----5:R-:W-:Y:S01]  /*1ccf0*/  IMAD.IADD R28, R28, 0x1, R8 ;  /* 0x000000011c1c7824 */ /* 0x020fe200078e0208 */
[----:B------:R-:W-:Y:S01]  /*1cd00*/  ISETP.NE.U32.AND P0, PT, RZ, UR4, PT ;  /* 0x00000004ff007c0c */ /* 0x000fe2000bf05070 */
[----:B------:R-:W-:-:S03]  /*1cd10*/  IMAD.MOV.U32 R26, RZ, RZ, R13 ;  /* 0x000000ffff1a7224 */ /* 0x000fc600078e000d */
[----:B------:R-:W-:-:S13]  /*1cd20*/  ISETP.NE.AND.EX P0, PT, RZ, UR5, PT, P0 ;  /* 0x00000005ff007c0c */ /* 0x000fda000bf05300 */
[----:B------:R-:W-:Y:S05]  /*1cd30*/  @!P0 BRA `(.L_x_2470) ;  /* 0x0000000000108947 */ /* 0x000fea0003800000 */
[----:B------:R-:W-:-:S04]  /*1cd40*/  IADD3 R2, P0, R24, UR4, RZ ;  /* 0x0000000418027c10 */ /* 0x000fc8000ff1e0ff */
[----:B------:R-:W-:-:S05]  /*1cd50*/  IADD3.X R3, R25, UR5, RZ, P0, !PT ;  /* 0x0000000519037c10 */ /* 0x000fca00087fe4ff */
[----:B------:R1:W5:Y:S01]  /*1cd60*/  LDG.E R10, desc[UR60][R2.64] ;  /* 0x0000003c020a7981 */ /* 0x000362000c1e1900 */
[----:B------:R-:W-:Y:S05]  /*1cd70*/  BRA `(.L_x_2471) ;  /* 0x0000000000107947 */ /* 0x000fea0003800000 */
.L_x_2470:
[----:B------:R-:W-:Y:S05]  /*1cd80*/  @!P1 BRA `(.L_x_2471) ;  /* 0x00000000000c9947 */ /* 0x000fea0003800000 */
[----:B------:R-:W2:Y:S04]  /*1cd90*/  LDG.E R10, desc[UR60][R6.64] ;  /* 0x0000003c060a7981 */ /* 0x000ea8000c1e1900 */
[----:B------:R-:W2:Y:S02]  /*1cda0*/  LDG.E R6, desc[UR60][R6.64+0x4] ;  /* 0x0000043c06067981 */ /* 0x000ea4000c1e1900 */
[----:B--2---:R-:W-:-:S07]  /*1cdb0*/  IMAD.IADD R10, R6, 0x1, -R10 ;  /* 0x00000001060a7824 */ /* 0x004fce00078e0a0a */
.L_x_2471:
[----:B-1----:R-:W2:Y:S01]  /*1cdc0*/  @P2 LDG.E R2, desc[UR60][R4.64] ;  /* 0x0000003c04022981 */ /* 0x002ea2000c1e1900 */
[----:B------:R-:W1:Y:S01]  /*1cdd0*/  LDC R3, c[0x0][0x448] ;  /* 0x00011200ff037b82 */ /* 0x000e620000000800 */
[----:B-----5:R-:W-:Y:S02]  /*1cde0*/  IMAD.IADD R10, R10, 0x1, -R8 ;  /* 0x000000010a0a7824 */ /* 0x020fe400078e0a08 */
[----:B------:R-:W2:Y:S01]  /*1cdf0*/  @P2 LDG.E R4, desc[UR60][R4.64+0x4] ;  /* 0x0000043c04042981 */ /* 0x000ea2000c1e1900 */
[----:B-1----:R-:W-:-:S13]  /*1ce00*/  ISETP.NE.AND P0, PT, R3, 0x1, PT ;  /* 0x000000010300780c */ /* 0x002fda0003f05270 */
[----:B------:R-:W1:Y:S01]  /*1ce10*/  @P0 LDC R3, c[0x0][0x450] ;  /* 0x00011400ff030b82 */ /* 0x000e620000000800 */
[----:B------:R-:W-:Y:S01]  /*1ce20*/  BSSY B0, `(.L_x_2472) ;  /* 0x0000167000007945 */ /* 0x000fe20003800000 */
[----:B--2---:R-:W-:-:S06]  /*1ce30*/  @P2 IMAD.IADD R9, R4, 0x1, -R2 ;  /* 0x0000000104092824 */ /* 0x004fcc00078e0a02 */
[----:B------:R-:W2:Y:S01]  /*1ce40*/  @P0 LDC R4, c[0x0][0x44c] ;  /* 0x00011300ff040b82 */ /* 0x000ea20000000800 */
[----:B------:R-:W-:-:S04]  /*1ce50*/  IMAD R2, R17, 0xc0, RZ ;  /* 0x000000c011027824 */ /* 0x000fc800078e02ff */
[----:B------:R-:W-:Y:S02]  /*1ce60*/  VIADD R2, R2, 0xbf ;  /* 0x000000bf02027836 */ /* 0x000fe40000000000 */
[----:B------:R-:W-:-:S04]  /*1ce70*/  IMAD.IADD R20, R10, 0x1, R9 ;  /* 0x000000010a147824 */ /* 0x000fc800078e0209 */
[C---:B------:R-:W-:Y:S01]  /*1ce80*/  VIADD R21, R20.reuse, 0x8f ;  /* 0x0000008f14157836 */ /* 0x040fe20000000000 */
[----:B------:R-:W-:-:S03]  /*1ce90*/  IADD3 R20, R20, 0x90, -R12 ;  /* 0x0000009014147810 */ /* 0x000fc60007ffe80c */
[----:B------:R-:W-:-:S04]  /*1cea0*/  IMAD.HI R21, R21, 0x38e38e39, RZ ;  /* 0x38e38e3915157827 */ /* 0x000fc800078e02ff */
[----:B--2---:R-:W-:-:S05]  /*1ceb0*/  @P0 IMAD.HI.U32 R4, R2, R4, RZ ;  /* 0x0000000402040227 */ /* 0x004fca00078e00ff */
[----:B-1----:R-:W-:-:S05]  /*1cec0*/  @P0 SHF.R.U32.HI R2, RZ, R3, R4 ;  /* 0x00000003ff020219 */ /* 0x002fca0000011604 */
[----:B------:R-:W-:Y:S01]  /*1ced0*/  IMAD.IADD R2, R20, 0x1, R2 ;  /* 0x0000000114027824 */ /* 0x000fe200078e0202 */
[----:B------:R-:W-:-:S03]  /*1cee0*/  SHF.R.U32.HI R3, RZ, 0x1f, R21 ;  /* 0x0000001fff037819 */ /* 0x000fc60000011615 */
[----:B------:R-:W-:Y:S01]  /*1cef0*/  IMAD.HI R2, R2, 0x38e38e39, RZ ;  /* 0x38e38e3902027827 */ /* 0x000fe200078e02ff */
[----:B------:R-:W-:-:S04]  /*1cf00*/  LEA.HI.SX32 R21, R21, R3, 0x1b ;  /* 0x0000000315157211 */ /* 0x000fc800078fdaff */
[----:B------:R-:W-:-:S04]  /*1cf10*/  SHF.R.U32.HI R3, RZ, 0x1f, R2 ;  /* 0x0000001fff037819 */ /* 0x000fc80000011602 */
[----:B------:R-:W-:-:S04]  /*1cf20*/  LEA.HI.SX32 R3, R2, R3, 0x1b ;  /* 0x0000000302037211 */ /* 0x000fc800078fdaff */
[----:B------:R-:W-:-:S05]  /*1cf30*/  VIMNMX R2, R21, R3, PT ;  /* 0x0000000315027248 */ /* 0x000fca0003fe0100 */
[--C-:B------:R-:W-:Y:S02]  /*1cf40*/  IMAD R2, R2, 0x90, -R10.reuse ;  /* 0x0000009002027824 */ /* 0x100fe400078e0a0a */
[----:B------:R-:W-:-:S03]  /*1cf50*/  IMAD.MOV R10, RZ, RZ, -R10 ;  /* 0x000000ffff0a7224 */ /* 0x000fc600078e0a0a */
[----:B------:R-:W-:Y:S02]  /*1cf60*/  VIMNMX R2, R2, R9, PT ;  /* 0x0000000902027248 */ /* 0x000fe40003fe0100 */
[----:B------:R-:W-:-:S04]  /*1cf70*/  VIMNMX R10, RZ, R10, !PT ;  /* 0x0000000aff0a7248 */ /* 0x000fc80007fe0100 */
[----:B------:R-:W-:Y:S01]  /*1cf80*/  ISETP.GT.AND P0, PT, R2, R10, PT ;  /* 0x0000000a0200720c */ /* 0x000fe20003f04270 */
[----:B------:R-:W-:-:S05]  /*1cf90*/  IMAD.WIDE.U32 R4, R10, 0x38e38e39, RZ ;  /* 0x38e38e390a047825 */ /* 0x000fca00078e00ff */
[----:B------:R-:W-:-:S07]  /*1cfa0*/  SHF.R.U32.HI R4, RZ, 0x5, R5 ;  /* 0x00000005ff047819 */ /* 0x000fce0000011605 */
[----:B------:R-:W-:-:S04]  /*1cfb0*/  @P0 VIADD R2, R2, 0x8f ;  /* 0x0000008f02020836 */ /* 0x000fc80000000000 */
[----:B------:R-:W-:-:S05]  /*1cfc0*/  @P0 IMAD.HI R2, R2, 0x38e38e39, RZ ;  /* 0x38e38e3902020827 */ /* 0x000fca00078e02ff */
        /* <DEDUP_REMOVED lines=13> */
.L_x_2653:
[----:B--2---:R-:W-:Y:S02]  /*1d0a0*/  ISETP.NE.AND P0, PT, R14, RZ, PT ;  /* 0x000000ff0e00720c */ /* 0x004fe40003f05270 */
[----:B------:R-:W-:-:S11]  /*1d0b0*/  PLOP3.LUT P6, PT, PT, PT, PT, 0x8, 0x0 ;  /* 0x000000000000781c */ /* 0x000fd60003fce170 */
[----:B------:R-:W-:Y:S05]  /*1d0c0*/  @P0 BRA `(.L_x_2475) ;  /* 0x00000000000c0947 */ /* 0x000fea0003800000 */
[----:B------:R-:W-:-:S03]  /*1d0d0*/  UMOV UR4, 0xffffffff ;  /* 0xffffffff00047882 */ /* 0x000fc60000000000 */
[----:B------:R-:W-:Y:S05]  /*1d0e0*/  BRA.DIV UR4, `(.L_x_2476) ;  /* 0x00000072044c7947 */ /* 0x000fea000b800000 */
[----:B------:R-:W-:-:S13]  /*1d0f0*/  ELECT P6, URZ, PT ;  /* 0x00000000003f782f */ /* 0x000fda00038c0000 */
.L_x_2475:
        /* <DEDUP_REMOVED lines=9> */
.L_x_2656:
[----:B------:R-:W-:Y:S05]  /*1d190*/  BSYNC B1 ;  /* 0x0000000000017941 */ /* 0x000fea0003800000 */
.L_x_2477:
[----:B------:R-:W-:Y:S04]  /*1d1a0*/  BSSY B1, `(.L_x_2479) ;  /* 0x000008c000017945 */ /* 0x000fe80003800000 */
[----:B------:R-:W-:Y:S05]  /*1d1b0*/  @!P6 BRA `(.L_x_2480) ;  /* 0x000000080028e947 */ /* 0x000fea0003800000 */
[----:B------:R-:W2:Y:S01]  /*1d1c0*/  LDL R7, [R1+0x4] ;  /* 0x0000040001077983 */ /* 0x000ea20000100800 */
[----:B------:R-:W-:Y:S01]  /*1d1d0*/  IMAD R9, R29, 0x8, R22 ;  /* 0x000000081d097824 */ /* 0x000fe200078e0216 */
[----:B------:R-:W3:Y:S01]  /*1d1e0*/  S2R R6, SR_TID.X ;  /* 0x0000000000067919 */ /* 0x000ee20000002100 */
[----:B------:R-:W-:Y:S01]  /*1d1f0*/  BSSY B2, `(.L_x_2481) ;  /* 0x0000006000027945 */ /* 0x000fe20003800000 */
[----:B---3--:R-:W-:-:S04]  /*1d200*/  LOP3.LUT R6, R6, 0x7f, RZ, 0xc0, !PT ;  /* 0x0000007f06067812 */ /* 0x008fc800078ec0ff */
[----:B------:R-:W-:Y:S02]  /*1d210*/  ISETP.NE.AND P1, PT, R6, RZ, PT ;  /* 0x000000ff0600720c */ /* 0x000fe40003f25270 */
[----:B--2---:R-:W-:-:S04]  /*1d220*/  SHF.L.U32 R8, R7, 0x1f, RZ ;  /* 0x0000001f07087819 */ /* 0x004fc800000006ff */
[----:B------:R-:W2:Y:S02]  /*1d230*/  SYNCS.PHASECHK.TRANS64.TRYWAIT P0, [R9+URZ+0x31ca0], R8 ;  /* 0x031ca008090075a7 */ /* 0x000ea4000800017f */
[----:B--2---:R-:W-:Y:S05]  /*1d240*/  @!P0 BRA `(.L_x_2482) ;  /* 0x0000007000288947 */ /* 0x004fea0003800000 */
.L_x_2657:
[----:B------:R-:W-:Y:S05]  /*1d250*/  BSYNC B2 ;  /* 0x0000000000027941 */ /* 0x000fea0003800000 */
.L_x_2481:
        /* <DEDUP_REMOVED lines=9> */
.L_x_2484:
[----:B------:R-:W-:Y:S05]  /*1d2f0*/  BSYNC B2 ;  /* 0x0000000000027941 */ /* 0x000fea0003800000 */
.L_x_2483:
        /* <DEDUP_REMOVED lines=10> */
[----:B------:R-:W-:Y:S01]  /*1d3a0*/  VIADD R10, R7, 0x16a00 ;  /* 0x00016a00070a7836 */ /* 0x000fe20000000000 */
[----:B------:R-:W-:-:S09]  /*1d3b0*/  UMOV UR7, 0x12f00000 ;  /* 0x12f0000000077882 */ /* 0x000fd20000000000 */
.L_x_2485:
        /* <DEDUP_REMOVED lines=16> */
.L_x_2486:
        /* <DEDUP_REMOVED lines=10> */
[----:B0-----:R-:W-:Y:S01]  /*1d560*/  IMAD.MOV.U32 R12, RZ, RZ, 0x40 ;  /* 0x00000040ff0c7424 */ /* 0x001fe200078e00ff */
[----:B------:R-:W-:Y:S01]  /*1d570*/  PLOP3.LUT P0, PT, PT, PT, PT, 0x80, 0x0 ;  /* 0x000000000000781c */ /* 0x000fe20003f0f070 */
[----:B------:R-:W-:Y:S01]  /*1d580*/  VIADD R10, R7, 0x1b200 ;  /* 0x0001b200070a7836 */ /* 0x000fe20000000000 */
[----:B------:R-:W-:Y:S01]  /*1d590*/  UMOV UR6, 0x0 ;  /* 0x0000000000067882 */ /* 0x000fe20000000000 */
[----:B------:R-:W-:Y:S01]  /*1d5a0*/  UMOV UR7, 0x12f00000 ;  /* 0x12f0000000077882 */ /* 0x000fe20000000000 */
[----:B------:R-:W-:-:S15]  /*1d5b0*/  R2UR UR10, R12 ;  /* 0x000000000c0a72ca */ /* 0x000fde00000e0000 */
.L_x_2487:
        /* <DEDUP_REMOVED lines=13> */
.L_x_2658:
[----:B------:R-:W-:Y:S05]  /*1d690*/  BSYNC B2 ;  /* 0x0000000000027941 */ /* 0x000fea0003800000 */
.L_x_2488:
        /* <DEDUP_REMOVED lines=11> */
.L_x_2491:
[----:B------:R-:W-:Y:S05]  /*1d750*/  BSYNC B2 ;  /* 0x0000000000027941 */ /* 0x000fea0003800000 */
.L_x_2490:
        /* <DEDUP_REMOVED lines=8> */
.L_x_2492:
        /* <DEDUP_REMOVED lines=15> */
.L_x_2493:
        /* <DEDUP_REMOVED lines=15> */
.L_x_2494:
        /* <DEDUP_REMOVED lines=10> */
.L_x_2480:
[----:B------:R-:W-:Y:S05]  /*1da60*/  BSYNC B1 ;  /* 0x0000000000017941 */ /* 0x000fea0003800000 */
.L_x_2479:
[----:B-1----:R-:W2:Y:S01]  /*1da70*/  LDL.LU R5, [R1+0x4] ;  /* 0x0000040001057983 */ /* 0x002ea20000300800 */
        /* <DEDUP_REMOVED lines=8> */
[----:B------:R1:W-:Y:S02]  /*1db00*/  STL [R1+0x4], R5 ;  /* 0x0000040501007387 */ /* 0x0003e40000100800 */
[----:B------:R-:W-:Y:S05]  /*1db10*/  @!P2 BRA `(.L_x_2473) ;  /* 0x00000008005ca947 */ /* 0x000fea0003800000 */
.L_x_2511:
[----:B------:R-:W-:Y:S05]  /*1db20*/  YIELD ;  /* 0x0000000000007946 */ /* 0x000fea0003800000 */
[----:B------:R-:W-:Y:S04]  /*1db30*/  BSSY B1, `(.L_x_2495) ;  /* 0x000008b000017945 */ /* 0x000fe80003800000 */
[----:B--2---:R-:W-:Y:S05]  /*1db40*/  @!P6 BRA `(.L_x_2496) ;  /* 0x000000080024e947 */ /* 0x004fea0003800000 */
[----:B-1----:R-:W2:Y:S01]  /*1db50*/  LDL R5, [R1+0x4] ;  /* 0x0000040001057983 */ /* 0x002ea20000100800 */
        /* <DEDUP_REMOVED lines=8> */
.L_x_2659:
[----:B------:R-:W-:Y:S05]  /*1dbe0*/  BSYNC B2 ;  /* 0x0000000000027941 */ /* 0x000fea0003800000 */
.L_x_2497:
        /* <DEDUP_REMOVED lines=9> */
.L_x_2500:
[----:B------:R-:W-:Y:S05]  /*1dc80*/  BSYNC B2 ;  /* 0x0000000000027941 */ /* 0x000fea0003800000 */
.L_x_2499:
[----:B0-----:R-:W-:Y:S01]  /*1dc90*/  IMAD.MOV.U32 R12, RZ, RZ, RZ ;  /* 0x000000ffff0c7224 */ /* 0x001fe200078e00ff */
        /* <DEDUP_REMOVED lines=10> */
.L_x_2501:
        /* <DEDUP_REMOVED lines=16> */
.L_x_2502:
        /* <DEDUP_REMOVED lines=16> */
.L_x_2503:
        /* <DEDUP_REMOVED lines=13> */
.L_x_2660:
[----:B------:R-:W-:Y:S05]  /*1e010*/  BSYNC B2 ;  /* 0x0000000000027941 */ /* 0x000fea0003800000 */
.L_x_2504:
        /* <DEDUP_REMOVED lines=11> */
.L_x_2507:
[----:B------:R-:W-:Y:S05]  /*1e0d0*/  BSYNC B2 ;  /* 0x0000000000027941 */ /* 0x000fea0003800000 */
.L_x_2506:
        /* <DEDUP_REMOVED lines=8> */
.L_x_2508:
        /* <DEDUP_REMOVED lines=15> */
.L_x_2509:
        /* <DEDUP_REMOVED lines=15> */
.L_x_2510:
        /* <DEDUP_REMOVED lines=10> */
.L_x_2496:
[----:B------:R-:W-:Y:S05]  /*1e3e0*/  BSYNC B1 ;  /* 0x0000000000017941 */ /* 0x000fea0003800000 */
.L_x_2495:
[----:B------:R-:W2:Y:S01]  /*1e3f0*/  LDL.LU R7, [R1+0x4] ;  /* 0x0000040001077983 */ /* 0x000ea20000300800 */
[----:B------:R-:W-:Y:S01]  /*1e400*/  VIADD R29, R29, 0x1 ;  /* 0x000000011d1d7836 */ /* 0x000fe20000000000 */
[C---:B------:R-:W-:Y:S01]  /*1e410*/  ISETP.GT.AND P2, PT, R9.reuse, R4, PT ;  /* 0x000000040900720c */ /* 0x040fe20003f44270 */
[----:B------:R-:W-:-:S03]  /*1e420*/  VIADD R9, R9, 0xffffffff ;  /* 0xffffffff09097836 */ /* 0x000fc60000000000 */
[----:B------:R-:W-:-:S04]  /*1e430*/  ISETP.NE.AND P1, PT, R29, 0x2, PT ;  /* 0x000000021d00780c */ /* 0x000fc80003f25270 */
[----:B------:R-:W-:Y:S02]  /*1e440*/  SEL R3, RZ, 0x1, P1 ;  /* 0x00000001ff037807 */ /* 0x000fe40000800000 */
[----:B------:R-:W-:Y:S02]  /*1e450*/  SEL R29, R29, RZ, P1 ;  /* 0x000000ff1d1d7207 */ /* 0x000fe40000800000 */
[----:B--2---:R-:W-:-:S05]  /*1e460*/  LOP3.LUT R7, R7, R3, RZ, 0x3c, !PT ;  /* 0x0000000307077212 */ /* 0x004fca00078e3cff */
[----:B------:R2:W-:Y:S01]  /*1e470*/  STL [R1+0x4], R7 ;  /* 0x0000040701007387 */ /* 0x0005e20000100800 */
[----:B------:R-:W-:Y:S05]  /*1e480*/  @P2 BRA `(.L_x_2511) ;  /* 0xfffffff400a42947 */ /* 0x000fea000383ffff */
.L_x_2473:
[----:B------:R-:W-:Y:S05]  /*1e490*/  BSYNC B0 ;  /* 0x0000000000007941 */ /* 0x000fea0003800000 */
.L_x_2472:
[----:B------:R-:W3:Y:S01]  /*1e4a0*/  LDC R0, c[0x0][0x448] ;  /* 0x00011200ff007b82 */ /* 0x000ee20000000800 */
[----:B------:R-:W-:Y:S01]  /*1e4b0*/  IMAD.MOV.U32 R2, RZ, RZ, 0xc0 ;  /* 0x000000c0ff027424 */ /* 0x000fe200078e00ff */
[----:B------:R-:W-:Y:S05]  /*1e4c0*/  @!P0 WARPSYNC.ALL ;  /* 0x0000000000008948 */ /* 0x000fea0003800000 */
[----:B------:R-:W-:Y:S01]  /*1e4d0*/  IMAD R2, R17, R2, 0xbf ;  /* 0x000000bf11027424 */ /* 0x000fe200078e0202 */
[----:B------:R-:W-:Y:S01]  /*1e4e0*/  BSSY B7, `(.L_x_2512) ;  /* 0x0000425000077945 */ /* 0x000fe20003800000 */
[----:B------:R-:W-:Y:S01]  /*1e4f0*/  @!P0 BAR.SYNC.DEFER_BLOCKING 0xc, 0x200 ;  /* 0x0308000000008b1d */ /* 0x000fe20000010000 */
[----:B---3--:R-:W-:-:S13]  /*1e500*/  ISETP.NE.AND P1, PT, R0, 0x1, PT ;  /* 0x000000010000780c */ /* 0x008fda0003f25270 */
[----:B------:R-:W3:Y:S08]  /*1e510*/  @P1 LDC R3, c[0x0][0x44c] ;  /* 0x00011300ff031b82 */ /* 0x000ef00000000800 */
[----:B------:R-:W4:Y:S01]  /*1e520*/  @P1 LDC R0, c[0x0][0x450] ;  /* 0x00011400ff001b82 */ /* 0x000f220000000800 */
[----:B---3--:R-:W-:-:S05]  /*1e530*/  @P1 IMAD.HI.U32 R3, R2, R3, RZ ;  /* 0x0000000302031227 */ /* 0x008fca00078e00ff */
[----:B----4-:R-:W-:-:S05]  /*1e540*/  @P1 SHF.R.U32.HI R2, RZ, R0, R3 ;  /* 0x00000000ff021219 */ /* 0x010fca0000011603 */
[----:B------:R-:W-:-:S04]  /*1e550*/  IMAD.IADD R0, R20, 0x1, R2 ;  /* 0x0000000114007824 */ /* 0x000fc800078e0202 */
[----:B------:R-:W-:-:S05]  /*1e560*/  IMAD.HI R0, R0, 0x38e38e39, RZ ;  /* 0x38e38e3900007827 */ /* 0x000fca00078e02ff */
[----:B------:R-:W-:-:S04]  /*1e570*/  SHF.R.U32.HI R2, RZ, 0x1f, R0 ;  /* 0x0000001fff027819 */ /* 0x000fc80000011600 */
[----:B------:R-:W-:-:S04]  /*1e580*/  LEA.HI.SX32 R2, R0, R2, 0x1b ;  /* 0x0000000200027211 */ /* 0x000fc800078fdaff */
[----:B------:R-:W-:-:S04]  /*1e590*/  VIMNMX R4, R21, R2, PT ;  /* 0x0000000215047248 */ /* 0x000fc80003fe0100 */
[----:B------:R-:W-:Y:S01]  /*1e5a0*/  ISETP.GT.AND P0, PT, R4, RZ, PT ;  /* 0x000000ff0400720c */ /* 0x000fe20003f04270 */
[----:B------:R3:W-:-:S12]  /*1e5b0*/  STL [R1+0x18], R4 ;  /* 0x0000180401007387 */ /* 0x0007d80000100800 */
[----:B---3--:R-:W-:Y:S05]  /*1e5c0*/  @P0 BRA `(.L_x_2513) ;  /* 0x0000000000440947 */ /* 0x008fea0003800000 */
[----:B-1----:R-:W1:Y:S02]  /*1e5d0*/  S2R R5, SR_TID.X ;  /* 0x0000000000057919 */ /* 0x002e640000002100 */
[----:B-1----:R-:W-:-:S04]  /*1e5e0*/  LOP3.LUT R5, R5, 0x7f, RZ, 0xc0, !PT ;  /* 0x0000007f05057812 */ /* 0x002fc800078ec0ff */
[----:B------:R-:W-:-:S13]  /*1e5f0*/  ISETP.NE.AND P0, PT, R5, RZ, PT ;  /* 0x000000ff0500720c */ /* 0x000fda0003f05270 */
[----:B------:R-:W-:Y:S05]  /*1e600*/  @P0 BRA `(.L_x_2514) ;  /* 0x0000004000480947 */ /* 0x000fea0003800000 */
[----:B------:R-:W1:Y:S01]  /*1e610*/  S2R R5, SR_LANEID ;  /* 0x0000000000057919 */ /* 0x000e620000000000 */
[----:B------:R-:W-:Y:S01]  /*1e620*/  VOTEU.ANY UR4, UPT, PT ;  /* 0x0000000000047886 */ /* 0x000fe200038e0100 */
[----:B------:R-:W3:Y:S01]  /*1e630*/  LDC.64 R2, c[0x0][0xc60] ;  /* 0x00031800ff027b82 */ /* 0x000ee20000000a00 */
[----:B------:R-:W1:Y:S02]  /*1e640*/  FLO.U32 R0, UR4 ;  /* 0x0000000400007d00 */ /* 0x000e6400080e0000 */
[----:B-1----:R-:W-:-:S06]  /*1e650*/  ISETP.EQ.U32.AND P0, PT, R0, R5, PT ;  /* 0x000000050000720c */ /* 0x002fcc0003f02070 */
[----:B------:R-:W3:Y:S07]  /*1e660*/  POPC R5, UR4 ;  /* 0x0000000400057d09 */ /* 0x000eee0008000000 */
[----:B---3--:R-:W3:Y:S01]  /*1e670*/  @P0 ATOMG.E.ADD.STRONG.GPU PT, R3, desc[UR60][R2.64], R5 ;  /* 0x00000005020309a8 */ /* 0x008ee200081ee1fc */
[----:B------:R-:W1:Y:S02]  /*1e680*/  S2R R4, SR_LTMASK ;  /* 0x0000000000047919 */ /* 0x000e640000003900 */
[----:B-1----:R-:W-:-:S04]  /*1e690*/  LOP3.LUT R4, R4, UR4, RZ, 0xc0, !PT ;  /* 0x0000000404047c12 */ /* 0x002fc8000f8ec0ff */
[----:B--2---:R-:W1:Y:S01]  /*1e6a0*/  POPC R7, R4 ;  /* 0x0000000400077309 */ /* 0x004e620000000000 */
[----:B---3--:R-:W1:Y:S02]  /*1e6b0*/  SHFL.IDX PT, R0, R3, R0, 0x1f ;  /* 0x00001f0003007589 */ /* 0x008e6400000e0000 */
[----:B-1----:R-:W-:Y:S01]  /*1e6c0*/  IADD3 R16, R0, UR38, R7 ;  /* 0x0000002600107c10 */ /* 0x002fe2000fffe007 */
[----:B------:R-:W-:Y:S06]  /*1e6d0*/  BRA `(.L_x_2514) ;  /* 0x0000004000147947 */ /* 0x000fec0003800000 */
.L_x_2513:
        /* <DEDUP_REMOVED lines=9> */
[----:B------:R-:W3:Y:S01]  /*1e770*/  LDC.64 R2, c[0x4][R2] ;  /* 0x0100000002027b82 */ /* 0x000ee20000000a00 */
[----:B-1----:R-:W-:Y:S02]  /*1e780*/  IMAD.U32 R5, RZ, RZ, UR7 ;  /* 0x00000007ff057e24 */ /* 0x002fe4000f8e00ff */
[----:B------:R-:W-:Y:S02]  /*1e790*/  IMAD.U32 R6, RZ, RZ, UR8 ;  /* 0x00000008ff067e24 */ /* 0x000fe4000f8e00ff */
[----:B--2---:R-:W-:-:S02]  /*1e7a0*/  IMAD.U32 R7, RZ, RZ, UR9 ;  /* 0x00000009ff077e24 */ /* 0x004fc4000f8e00ff */
[----:B------:R-:W-:Y:S02]  /*1e7b0*/  IMAD.U32 R10, RZ, RZ, UR4 ;  /* 0x00000004ff0a7e24 */ /* 0x000fe4000f8e00ff */
[----:B------:R-:W-:Y:S02]  /*1e7c0*/  IMAD.U32 R11, RZ, RZ, UR5 ;  /* 0x00000005ff0b7e24 */ /* 0x000fe4000f8e00ff */
[----:B------:R-:W-:Y:S02]  /*1e7d0*/  IMAD.MOV.U32 R8, RZ, RZ, 0x70 ;  /* 0x00000070ff087424 */ /* 0x000fe400078e00ff */
[----:B0-----:R-:W-:Y:S02]  /*1e7e0*/  IMAD.MOV.U32 R12, RZ, RZ, 0x1 ;  /* 0x00000001ff0c7424 */ /* 0x001fe400078e00ff */
[----:B------:R-:W-:-:S07]  /*1e7f0*/  IMAD.MOV.U32 R13, RZ, RZ, RZ ;  /* 0x000000ffff0d7224 */ /* 0x000fce00078e00ff */
[----:B------:R-:W-:-:S07]  /*1e800*/  LEPC R20, `(.L_x_2516) ;  /* 0x000000001014794e */ /* 0x000fce0000000000 */
[----:B---3--:R-:W-:Y:S05]  /*1e810*/  CALL.ABS.NOINC R2 ;  /* 0x0000000002007343 */ /* 0x008fea0003c00000 */
.L_x_2516:
[----:B------:R-:W-:Y:S05]  /*1e820*/  BSYNC B6 ;  /* 0x0000000000067941 */ /* 0x000fea0003800000 */
.L_x_2515:
        /* <DEDUP_REMOVED lines=8> */
[----:B------:R3:W4:Y:S01]  /*1e8b0*/  LDC.64 R2, c[0x4][R0] ;  /* 0x0100000000027b82 */ /* 0x0007220000000a00 */
[----:B------:R-:W-:Y:S02]  /*1e8c0*/  IMAD.U32 R4, RZ, RZ, UR6 ;  /* 0x00000006ff047e24 */ /* 0x000fe4000f8e00ff */
[----:B-1----:R-:W-:Y:S02]  /*1e8d0*/  IMAD.U32 R5, RZ, RZ, UR7 ;  /* 0x00000007ff057e24 */ /* 0x002fe4000f8e00ff */
[----:B------:R-:W-:Y:S02]  /*1e8e0*/  IMAD.U32 R6, RZ, RZ, UR8 ;  /* 0x00000008ff067e24 */ /* 0x000fe4000f8e00ff */
[----:B--2---:R-:W-:-:S02]  /*1e8f0*/  IMAD.U32 R7, RZ, RZ, UR9 ;  /* 0x00000009ff077e24 */ /* 0x004fc4000f8e00ff */
[----:B------:R-:W-:Y:S02]  /*1e900*/  IMAD.U32 R10, RZ, RZ, UR4 ;  /* 0x00000004ff0a7e24 */ /* 0x000fe4000f8e00ff */
[----:B------:R-:W-:Y:S02]  /*1e910*/  IMAD.U32 R11, RZ, RZ, UR5 ;  /* 0x00000005ff0b7e24 */ /* 0x000fe4000f8e00ff */
[----:B------:R-:W-:Y:S02]  /*1e920*/  IMAD.MOV.U32 R8, RZ, RZ, 0x70 ;  /* 0x00000070ff087424 */ /* 0x000fe400078e00ff */
[----:B0-----:R-:W-:Y:S02]  /*1e930*/  IMAD.MOV.U32 R12, RZ, RZ, 0x1 ;  /* 0x00000001ff0c7424 */ /* 0x001fe400078e00ff */
[----:B---3--:R-:W-:-:S07]  /*1e940*/  IMAD.MOV.U32 R13, RZ, RZ, RZ ;  /* 0x000000ffff0d7224 */ /* 0x008fce00078e00ff */
[----:B------:R-:W-:-:S07]  /*1e950*/  LEPC R20, `(.L_x_2519) ;  /* 0x000000001014794e */ /* 0x000fce0000000000 */
[----:B----4-:R-:W-:Y:S05]  /*1e960*/  CALL.ABS.NOINC R2 ;  /* 0x0000000002007343 */ /* 0x010fea0003c00000 */
.L_x_2519:
        /* <DEDUP_REMOVED lines=16> */
.L_x_2518:
[----:B------:R-:W-:Y:S05]  /*1ea70*/  BSYNC B6 ;  /* 0x0000000000067941 */ /* 0x000fea0003800000 */
.L_x_2517:
[----:B------:R-:W-:Y:S01]  /*1ea80*/  ULDC.64 UR4, c[0x0][0x9f8] ;  /* 0x00027e0000047ab9 */ /* 0x000fe20000000a00 */
[----:B------:R-:W3:Y:S01]  /*1ea90*/  LDL R20, [R1+0x18] ;  /* 0x0000180001147983 */ /* 0x000ee20000100800 */
[----:B------:R-:W-:Y:S01]  /*1eaa0*/  ISETP.NE.U32.AND P0, PT, RZ, UR4, PT ;  /* 0x00000004ff007c0c */ /* 0x000fe2000bf05070 */
[----:B------:R-:W4:Y:S03]  /*1eab0*/  LDC.64 R2, c[0x0][0x418] ;  /* 0x00010600ff027b82 */ /* 0x000f260000000a00 */
[----:B------:R-:W-:-:S13]  /*1eac0*/  ISETP.NE.AND.EX P0, PT, RZ, UR5, PT, P0 ;  /* 0x00000005ff007c0c */ /* 0x000fda000bf05300 */
[----:B------:R-:W-:-:S04]  /*1ead0*/  @P0 IADD3 R24, P1, R24, UR4, RZ ;  /* 0x0000000418180c10 */ /* 0x000fc8000ff3e0ff */
[----:B------:R-:W-:Y:S01]  /*1eae0*/  @P0 IADD3.X R25, R25, UR5, RZ, P1, !PT ;  /* 0x0000000519190c10 */ /* 0x000fe20008ffe4ff */
[----:B------:R-:W-:-:S04]  /*1eaf0*/  ULDC.64 UR4, c[0x0][0xa08] ;  /* 0x0002820000047ab9 */ /* 0x000fc80000000a00 */
[----:B------:R3:W2:Y:S01]  /*1eb00*/  @P0 LDG.E R26, desc[UR60][R24.64] ;  /* 0x0000003c181a0981 */ /* 0x0006a2000c1e1900 */
[----:B----4-:R-:W-:Y:S01]  /*1eb10*/  LOP3.LUT P0, RZ, R2, UR4, RZ, 0xfc, !PT ;  /* 0x0000000402ff7c12 */ /* 0x010fe2000f80fcff */
[----:B------:R-:W-:-:S03]  /*1eb20*/  UMOV UR4, 0xffffffff ;  /* 0xffffffff00047882 */ /* 0x000fc60000000000 */
[----:B------:R-:W-:Y:S01]  /*1eb30*/  LOP3.LUT P0, RZ, R3, UR5, RZ, 0xfc, P0 ;  /* 0x0000000503ff7c12 */ /* 0x000fe2000800fcff */
[----:B---3--:R-:W-:Y:S01]  /*1eb40*/  VIADD R25, R20, 0xffffffff ;  /* 0xffffffff14197836 */ /* 0x008fe20000000000 */
[----:B--2---:R-:W-:Y:S02]  /*1eb50*/  SHF.R.S32.HI R7, RZ, 0x1f, R26 ;  /* 0x0000001fff077819 */ /* 0x004fe4000001141a */
[----:B------:R-:W-:-:S03]  /*1eb60*/  SEL R24, R26, RZ, !P0 ;  /* 0x000000ff1a187207 */ /* 0x000fc60004000000 */
[----:B------:R2:W-:Y:S01]  /*1eb70*/  STL [R1+0x8], R7 ;  /* 0x0000080701007387 */ /* 0x0005e20000100800 */
[----:B------:R-:W-:Y:S05]  /*1eb80*/  BRA.DIV UR4, `(.L_x_2520) ;  /* 0x0000005a04287947 */ /* 0x000fea000b800000 */
[----:B------:R-:W3:Y:S02]  /*1eb90*/  S2R R0, SR_TID.X ;  /* 0x0000000000007919 */ /* 0x000ee40000002100 */
[----:B---3--:R-:W-:-:S04]  /*1eba0*/  SHF.R.U32.HI R0, RZ, 0x5, R0 ;  /* 0x00000005ff007819 */ /* 0x008fc80000011600 */
[----:B------:R-:W-:-:S05]  /*1ebb0*/  LOP3.LUT R0, R0, 0x3, RZ, 0xc0, !PT ;  /* 0x0000000300007812 */ /* 0x000fca00078ec0ff */
[----:B------:R3:W4:Y:S02]  /*1ebc0*/  SHFL.IDX PT, R14, R0, RZ, 0x1f ;  /* 0x00001fff000e7589 */ /* 0x00072400000e0000 */
.L_x_2663:
[----:B---3--:R-:W3:Y:S01]  /*1ebd0*/  LDL.LU R0, [R1] ;  /* 0x0000000001007983 */ /* 0x008ee20000300800 */
[----:B------:R-:W-:Y:S02]  /*1ebe0*/  PLOP3.LUT P1, PT, PT, PT, PT, 0x8, 0x0 ;  /* 0x000000000000781c */ /* 0x000fe40003f2e170 */
[----:B----4-:R-:W-:Y:S02]  /*1ebf0*/  ISETP.NE.AND P0, PT, R14, RZ, PT ;  /* 0x000000ff0e00720c */ /* 0x010fe40003f05270 */
[----:B---3--:R-:W-:-:S09]  /*1ec00*/  LOP3.LUT R0, R0, 0xfffffffe, RZ, 0xc0, !PT ;  /* 0xfffffffe00007812 */ /* 0x008fd200078ec0ff */
[----:B------:R-:W-:-:S05]  /*1ec10*/  @P1 LOP3.LUT R0, R0, 0x1, RZ, 0xfc, !PT ;  /* 0x0000000100001812 */ /* 0x000fca00078efcff */
[----:B------:R3:W-:Y:S01]  /*1ec20*/  STL [R1], R0 ;  /* 0x0000000001007387 */ /* 0x0007e20000100800 */
[----:B------:R-:W-:Y:S05]  /*1ec30*/  @P0 BRA `(.L_x_2521) ;  /* 0x0000000400200947 */ /* 0x000fea0003800000 */
[----:B------:R-:W-:-:S03]  /*1ec40*/  UMOV UR4, 0xffffffff ;  /* 0xffffffff00047882 */ /* 0x000fc60000000000 */
[----:B------:R-:W-:Y:S05]  /*1ec50*/  BRA.DIV UR4, `(.L_x_2522) ;  /* 0x0000005a04287947 */ /* 0x000fea000b800000 */
[----:B------:R-:W-:-:S13]  /*1ec60*/  ELECT P6, URZ, PT ;  /* 0x00000000003f782f */ /* 0x000fda00038c0000 */
.L_x_2666:
[----:B------:R-:W-:Y:S05]  /*1ec70*/  @!P6 BRA `(.L_x_2521) ;  /* 0x000000040010e947 */ /* 0x000fea0003800000 */
[----:B------:R-:W-:-:S04]  /*1ec80*/  ISETP.NE.U32.AND P0, PT, R2, RZ, PT ;  /* 0x000000ff0200720c */ /* 0x000fc80003f05070 */
[----:B------:R-:W-:-:S13]  /*1ec90*/  ISETP.NE.AND.EX P0, PT, R3, RZ, PT, P0 ;  /* 0x000000ff0300720c */ /* 0x000fda0003f05300 */
[----:B------:R-:W-:Y:S05]  /*1eca0*/  @!P0 BRA `(.L_x_2523) ;  /* 0x0000000000448947 */ /* 0x000fea0003800000 */
[----:B------:R-:W4:Y:S01]  /*1ecb0*/  LDC R6, c[0x0][0x43c] ;  /* 0x00010f00ff067b82 */ /* 0x000f220000000800 */
[----:B------:R-:W-:Y:S01]  /*1ecc0*/  ULDC.64 UR4, c[0x0][0x428] ;  /* 0x00010a0000047ab9 */ /* 0x000fe20000000a00 */
[----:B----4-:R-:W-:-:S13]  /*1ecd0*/  ISETP.NE.AND P0, PT, R6, 0x1, PT ;  /* 0x000000010600780c */ /* 0x010fda0003f05270 */
[----:B-1----:R-:W3:Y:S02]  /*1ece0*/  @P0 LDC.64 R4, c[0x0][0x440] ;  /* 0x00011000ff040b82 */ /* 0x002ee40000000a00 */
[----:B---3--:R-:W-:-:S04]  /*1ecf0*/  @P0 IMAD.HI.U32 R0, R25, R4, RZ ;  /* 0x0000000419000227 */ /* 0x008fc800078e00ff */
        /* <DEDUP_REMOVED lines=12> */
.L_x_2523:
[----:B---3--:R-:W-:Y:S01]  /*1edc0*/  IMAD R0, R23, 0x8, R22 ;  /* 0x0000000817007824 */ /* 0x008fe200078e0216 */
[----:B----4-:R-:W-:-:S04]  /*1edd0*/  SHF.L.U32 R2, R27, 0x1f, RZ ;  /* 0x0000001f1b027819 */ /* 0x010fc800000006ff */
[----:B------:R-:W3:Y:S02]  /*1ede0*/  SYNCS.PHASECHK.TRANS64.TRYWAIT P0, [R0+URZ+0x31c40], R2 ;  /* 0x031c4002000075a7 */ /* 0x000ee4000800017f */
[----:B---3--:R-:W-:Y:S05]  /*1edf0*/  @!P0 BRA `(.L_x_2524) ;  /* 0x0000005400e08947 */ /* 0x008fea0003800000 */
.L_x_2667:
[----:B------:R-:W4:Y:S02]  /*1ee00*/  S2R R3, SR_TID.X ;  /* 0x0000000000037919 */ /* 0x000f240000002100 */
[----:B----4-:R-:W-:-:S04]  /*1ee10*/  LOP3.LUT R3, R3, 0x7f, RZ, 0xc0, !PT ;  /* 0x0000007f03037812 */ /* 0x010fc800078ec0ff */
[----:B------:R-:W-:-:S13]  /*1ee20*/  ISETP.NE.AND P0, PT, R3, RZ, PT ;  /* 0x000000ff0300720c */ /* 0x000fda0003f05270 */
[----:B------:R-:W-:Y:S05]  /*1ee30*/  @P0 BRA `(.L_x_2525) ;  /* 0x00000000001c0947 */ /* 0x000fea0003800000 */
[----:B------:R-:W4:Y:S01]  /*1ee40*/  S2R R3, SR_TID.X ;  /* 0x0000000000037919 */ /* 0x000f220000002100 */
[----:B---3--:R-:W-:-:S04]  /*1ee50*/  IMAD.MOV.U32 R2, RZ, RZ, 0x6c00 ;  /* 0x00006c00ff027424 */ /* 0x008fc800078e00ff */
[----:B------:R3:W-:Y:S01]  /*1ee60*/  SYNCS.ARRIVE.TRANS64 RZ, [R0+URZ+0x31c30], R2 ;  /* 0x031c300200ff79a7 */ /* 0x0007e2000800003f */
[----:B----4-:R-:W-:-:S04]  /*1ee70*/  LOP3.LUT R3, R3, 0x1f, RZ, 0xc0, !PT ;  /* 0x0000001f03037812 */ /* 0x010fc800078ec0ff */
[----:B------:R-:W-:-:S13]  /*1ee80*/  ISETP.NE.AND P0, PT, R3, RZ, PT ;  /* 0x000000ff0300720c */ /* 0x000fda0003f05270 */
[----:B---3--:R-:W-:Y:S05]  /*1ee90*/  @!P0 BRA `(.L_x_2525) ;  /* 0x0000000000048947 */ /* 0x008fea0003800000 */
[----:B------:R-:W-:Y:S01]  /*1eea0*/  BPT.TRAP 0x1 ;  /* 0x000000040000795c */ /* 0x000fe20000300000 */
.L_x_2525:
[----:B---3--:R-:W3:Y:S01]  /*1eeb0*/  LDL.LU R2, [R1] ;  /* 0x0000000001027983 */ /* 0x008ee20000300800 */
        /* <DEDUP_REMOVED lines=22> */
[----:B----4-:R-:W-:Y:S01]  /*1f020*/  UMOV UR8, UR15 ;  /* 0x0000000f00087c82 */ /* 0x010fe20008000000 */
[----:B------:R-:W-:Y:S02]  /*1f030*/  UMOV UR10, UR17 ;  /* 0x00000011000a7c82 */ /* 0x000fe40008000000 */
[----:B------:R4:W-:Y:S02]  /*1f040*/  UTMALDG.4D [UR8], [UR4], desc[UR6] ;  /* 0x00000608040075b4 */ /* 0x0009e40008019000 */
[----:B----4-:R-:W-:Y:S01]  /*1f050*/  UMOV UR8, UR16 ;  /* 0x0000001000087c82 */ /* 0x010fe20008000000 */
[----:B------:R-:W-:-:S02]  /*1f060*/  UMOV UR10, UR14 ;  /* 0x0000000e000a7c82 */ /* 0x000fc40008000000 */
[----:B------:R4:W-:Y:S01]  /*1f070*/  UTMALDG.4D [UR8], [UR4], desc[UR6] ;  /* 0x00000608040075b4 */ /* 0x0009e20008019000 */
[----:B---3--:R-:W-:-:S04]  /*1f080*/  LOP3.LUT R2, R2, 0xfffffffe, RZ, 0xc0, !PT ;  /* 0xfffffffe02027812 */ /* 0x008fc800078ec0ff */
[----:B------:R-:W-:-:S05]  /*1f090*/  @P0 LOP3.LUT R2, R2, 0x1, RZ, 0xfc, !PT ;  /* 0x0000000102020812 */ /* 0x000fca00078efcff */
[----:B------:R4:W-:Y:S01]  /*1f0a0*/  STL [R1], R2 ;  /* 0x0000000201007387 */ /* 0x0009e20000100800 */
[----:B------:R-:W-:Y:S01]  /*1f0b0*/  NOP ;  /* 0x0000000000007918 */ /* 0x000fe20000000000 */
.L_x_2521:
[----:B------:R-:W5:Y:S04]  /*1f0c0*/  LDL.LU R4, [R1+0x1c] ;  /* 0x00001c0001047983 */ /* 0x000f680000300800 */
[----:B------:R-:W2:Y:S04]  /*1f0d0*/  LDL.LU R6, [R1+0x10] ;  /* 0x0000100001067983 */ /* 0x000ea80000300800 */
[----:B------:R-:W2:Y:S01]  /*1f0e0*/  LDL.LU R3, [R1+0x24] ;  /* 0x0000240001037983 */ /* 0x000ea20000300800 */
[----:B------:R-:W-:Y:S05]  /*1f0f0*/  WARPSYNC.ALL ;  /* 0x0000000000007948 */ /* 0x000fea0003800000 */
[----:B----4-:R-:W-:Y:S01]  /*1f100*/  ULDC.64 UR6, c[0x0][0xa00] ;  /* 0x0002800000067ab9 */ /* 0x010fe20000000a00 */
[----:B------:R-:W-:Y:S01]  /*1f110*/  ULDC.64 UR4, c[0x0][0x298] ;  /* 0x0000a60000047ab9 */ /* 0x000fe20000000a00 */
[----:B------:R-:W-:Y:S01]  /*1f120*/  BAR.SYNC.DEFER_BLOCKING 0x8, 0x200 ;  /* 0x0208000000007b1d */ /* 0x000fe20000010000 */
[----:B------:R-:W-:Y:S01]  /*1f130*/  ISETP.NE.U32.AND P0, PT, RZ, UR6, PT ;  /* 0x00000006ff007c0c */ /* 0x000fe2000bf05070 */
[----:B---3--:R-:W-:-:S03]  /*1f140*/  VIADD R0, R22, 0xda00 ;  /* 0x0000da0016007836 */ /* 0x008fc60000000000 */
[----:B------:R-:W-:Y:S01]  /*1f150*/  ISETP.NE.AND.EX P0, PT, RZ, UR7, PT, P0 ;  /* 0x00000007ff007c0c */ /* 0x000fe2000bf05300 */
[----:B------:R-:W-:Y:S01]  /*1f160*/  BSSY B6, `(.L_x_2526) ;  /* 0x0000020000067945 */ /* 0x000fe20003800000 */
[----:B------:R-:W-:Y:S02]  /*1f170*/  LOP3.LUT P1, RZ, R0, 0x1bf, RZ, 0xc0, !PT ;  /* 0x000001bf00ff7812 */ /* 0x000fe4000782c0ff */
[----:B-----5:R-:W-:-:S05]  /*1f180*/  SHF.R.S32.HI R2, RZ, 0x1f, R4 ;  /* 0x0000001fff027819 */ /* 0x020fca0000011404 */
[----:B------:R-:W-:Y:S01]  /*1f190*/  IMAD R2, R2, UR4, RZ ;  /* 0x0000000402027c24 */ /* 0x000fe2000f8e02ff */
[----:B--2---:R-:W-:-:S03]  /*1f1a0*/  SEL R3, R3, RZ, !P0 ;  /* 0x000000ff03037207 */ /* 0x004fc60004000000 */
[----:B------:R-:W-:Y:S01]  /*1f1b0*/  IMAD R0, R4, UR5, R2 ;  /* 0x0000000504007c24 */ /* 0x000fe2000f8e0202 */
[----:B------:R-:W-:Y:S01]  /*1f1c0*/  SEL R2, R6, RZ, !P0 ;  /* 0x000000ff06027207 */ /* 0x000fe20004000000 */
[----:B-1----:R-:W-:-:S05]  /*1f1d0*/  IMAD.WIDE.U32 R4, R4, UR4, RZ ;  /* 0x0000000404047c25 */ /* 0x002fca000f8e00ff */
        /* <DEDUP_REMOVED lines=24> */
.L_x_2527:
[----:B------:R-:W-:Y:S05]  /*1f360*/  BSYNC B6 ;  /* 0x0000000000067941 */ /* 0x000fea0003800000 */
.L_x_2526:
[----:B--2---:R-:W2:Y:S01]  /*1f370*/  LDL.LU R0, [R1+0x1c] ;  /* 0x00001c0001007983 */ /* 0x004ea20000300800 */
[----:B------:R-:W-:Y:S01]  /*1f380*/  ULDC.64 UR4, c[0x0][0x2d8] ;  /* 0x0000b60000047ab9 */ /* 0x000fe20000000a00 */
[----:B------:R-:W1:Y:S01]  /*1f390*/  LDC R10, c[0x0][0x448] ;  /* 0x00011200ff0a7b82 */ /* 0x000e620000000800 */
[----:B------:R-:W-:Y:S01]  /*1f3a0*/  ULDC.64 UR6, c[0x0][0x2c8] ;  /* 0x0000b20000067ab9 */ /* 0x000fe20000000a00 */
[----:B------:R-:W2:Y:S01]  /*1f3b0*/  LDL.LU.64 R2, [R1+0x28] ;  /* 0x0000280001027983 */ /* 0x000ea20000300a00 */
[----:B------:R-:W-:-:S03]  /*1f3c0*/  ULDC.64 UR8, c[0x0][0x280] ;  /* 0x0000a00000087ab9 */ /* 0x000fc60000000a00 */
[----:B------:R-:W3:Y:S04]  /*1f3d0*/  LDL.LU R20, [R1+0x24] ;  /* 0x0000240001147983 */ /* 0x000ee80000300800 */
[----:B------:R-:W4:Y:S04]  /*1f3e0*/  LDL.LU R21, [R1+0x34] ;  /* 0x0000340001157983 */ /* 0x000f280000300800 */
[----:B------:R-:W4:Y:S01]  /*1f3f0*/  LDL.LU R4, [R1+0x10] ;  /* 0x0000100001047983 */ /* 0x000f220000300800 */
[----:B------:R-:W0:Y:S01]  /*1f400*/  S2R R11, SR_TID.X ;  /* 0x00000000000b7919 */ /* 0x000e220000002100 */
[----:B-1----:R-:W-:-:S13]  /*1f410*/  ISETP.NE.AND P1, PT, R10, 0x1, PT ;  /* 0x000000010a00780c */ /* 0x002fda0003f25270 */
[----:B------:R-:W1:Y:S01]  /*1f420*/  @P1 LDC R5, c[0x0][0x450] ;  /* 0x00011400ff051b82 */ /* 0x000e620000000800 */
        /* <DEDUP_REMOVED lines=17> */
[----:B------:R-:W-:Y:S01]  /*1f540*/  LOP3.LUT R6, R20, 0x60, R6, 0xf8, !PT ;  /* 0x0000006014067812 */ /* 0x000fe200078ef806 */
[----:B0-----:R-:W-:-:S04]  /*1f550*/  IMAD.SHL.U32 R20, R11, 0x8, RZ ;  /* 0x000000080b147824 */ /* 0x001fc800078e00ff */
[----:B------:R-:W-:Y:S01]  /*1f560*/  IMAD R0, R17, 0xc0, R6 ;  /* 0x000000c011007824 */ /* 0x000fe200078e0206 */
[----:B------:R-:W-:-:S03]  /*1f570*/  LOP3.LUT R20, R20, 0x18, RZ, 0xc0, !PT ;  /* 0x0000001814147812 */ /* 0x000fc600078ec0ff */
[----:B----4-:R-:W-:Y:S01]  /*1f580*/  @P1 IMAD.HI.U32 R6, R0, R4, RZ ;  /* 0x0000000400061227 */ /* 0x010fe200078e00ff */
[C---:B------:R-:W-:Y:S02]  /*1f590*/  LOP3.LUT R12, R20.reuse, 0x20, RZ, 0xfc, !PT ;  /* 0x00000020140c7812 */ /* 0x040fe400078efcff */
[----:B------:R-:W-:Y:S01]  /*1f5a0*/  LOP3.LUT R11, R20, 0x40, RZ, 0xfc, !PT ;  /* 0x00000040140b7812 */ /* 0x000fe200078efcff */
[----:B------:R-:W-:Y:S01]  /*1f5b0*/  IMAD.MOV.U32 R4, RZ, RZ, R0 ;  /* 0x000000ffff047224 */ /* 0x000fe200078e0000 */
[----:B------:R0:W5:Y:S01]  /*1f5c0*/  LDL R20, [R1+0xc] ;  /* 0x00000c0001147983 */ /* 0x0001620000100800 */
[----:B-1----:R-:W-:-:S04]  /*1f5d0*/  @P1 SHF.R.U32.HI R4, RZ, R5, R6 ;  /* 0x00000005ff041219 */ /* 0x002fc80000011606 */
[--C-:B------:R-:W-:Y:S01]  /*1f5e0*/  SHF.R.S32.HI R5, RZ, 0x1f, R4.reuse ;  /* 0x0000001fff057819 */ /* 0x100fe20000011404 */
[----:B------:R-:W-:-:S04]  /*1f5f0*/  IMAD.MOV R8, RZ, RZ, -R4 ;  /* 0x000000ffff087224 */ /* 0x000fc800078e0a04 */
[----:B------:R-:W-:Y:S02]  /*1f600*/  IMAD R5, R5, UR4, RZ ;  /* 0x0000000405057c24 */ /* 0x000fe4000f8e02ff */
[----:B------:R-:W-:Y:S02]  /*1f610*/  IMAD R8, R10, R8, R0 ;  /* 0x000000080a087224 */ /* 0x000fe400078e0200 */
[C---:B------:R-:W-:Y:S02]  /*1f620*/  IMAD R6, R4.reuse, UR5, R5 ;  /* 0x0000000504067c24 */ /* 0x040fe4000f8e0205 */
[----:B------:R-:W-:Y:S01]  /*1f630*/  IMAD.WIDE.U32 R4, R4, UR4, R2 ;  /* 0x0000000404047c25 */ /* 0x000fe2000f8e0002 */
[----:B------:R-:W-:-:S03]  /*1f640*/  SHF.R.S32.HI R9, RZ, 0x1f, R8 ;  /* 0x0000001fff097819 */ /* 0x000fc60000011408 */
[----:B------:R-:W-:Y:S02]  /*1f650*/  IMAD.IADD R5, R5, 0x1, R6 ;  /* 0x0000000105057824 */ /* 0x000fe400078e0206 */
[----:B------:R-:W-:Y:S02]  /*1f660*/  IMAD R9, R9, UR6, RZ ;  /* 0x0000000609097c24 */ /* 0x000fe4000f8e02ff */
[----:B------:R-:W-:-:S04]  /*1f670*/  IMAD.WIDE.U32 R6, R8, UR6, R4 ;  /* 0x0000000608067c25 */ /* 0x000fc8000f8e0004 */
[----:B------:R-:W-:Y:S01]  /*1f680*/  IMAD R5, R8, UR7, R9 ;  /* 0x0000000708057c24 */ /* 0x000fe2000f8e0209 */
[----:B------:R-:W-:Y:S01]  /*1f690*/  LEA R4, P0, R6, UR8, 0x1 ;  /* 0x0000000806047c11 */ /* 0x000fe2000f8008ff */
[----:B------:R-:W-:Y:S01]  /*1f6a0*/  VIADD R0, R0, 0x80 ;  /* 0x0000008000007836 */ /* 0x000fe20000000000 */
[----:B------:R-:W1:Y:S01]  /*1f6b0*/  S2R R9, SR_TID.X ;  /* 0x0000000000097919 */ /* 0x000e620000002100 */
[----:B------:R-:W-:Y:S02]  /*1f6c0*/  IMAD.IADD R5, R7, 0x1, R5 ;  /* 0x0000000107057824 */ /* 0x000fe400078e0205 */
[----:B------:R-:W2:Y:S03]  /*1f6d0*/  @P1 LDC R7, c[0x0][0x450] ;  /* 0x00011400ff071b82 */ /* 0x000ea60000000800 */
[----:B------:R-:W-:-:S05]  /*1f6e0*/  LEA.HI.X R5, R6, UR9, R5, 0x1, P0 ;  /* 0x0000000906057c11 */ /* 0x000fca00080f0c05 */
[----:B------:R-:W3:Y:S01]  /*1f6f0*/  @P1 LDC R6, c[0x0][0x44c] ;  /* 0x00011300ff061b82 */ /* 0x000ee20000000800 */
[----:B-1----:R-:W-:Y:S02]  /*1f700*/  IMAD.SHL.U32 R21, R9, 0x8, RZ ;  /* 0x0000000809157824 */ /* 0x002fe400078e00ff */
[----:B---3--:R-:W-:-:S03]  /*1f710*/  @P1 IMAD.HI.U32 R8, R0, R6, RZ ;  /* 0x0000000600081227 */ /* 0x008fc600078e00ff */
[----:B------:R-:W-:Y:S01]  /*1f720*/  LOP3.LUT R21, R21, 0x18, RZ, 0xc0, !PT ;  /* 0x0000001815157812 */ /* 0x000fe200078ec0ff */
[----:B------:R-:W-:Y:S01]  /*1f730*/  IMAD.MOV.U32 R6, RZ, RZ, R0 ;  /* 0x000000ffff067224 */ /* 0x000fe200078e0000 */
[----:B--2---:R-:W-:-:S05]  /*1f740*/  @P1 SHF.R.U32.HI R6, RZ, R7, R8 ;  /* 0x00000007ff061219 */ /* 0x004fca0000011608 */
        /* <DEDUP_REMOVED lines=17> */
[----:B------:R-:W-:-:S04]  /*1f860*/  UMOV UR4, 0xffffffff ;  /* 0xffffffff00047882 */ /* 0x000fc80000000000 */
[----:B------:R-:W-:Y:S01]  /*1f870*/  LEA.HI.X R6, R2, UR9, R6, 0x1, P3 ;  /* 0x0000000902067c11 */ /* 0x000fe200098f0c06 */
[----:B0-----:R-:W-:Y:S06]  /*1f880*/  BRA.DIV UR4, `(.L_x_2528) ;  /* 0x0000004e04507947 */ /* 0x001fec000b800000 */
[----:B------:R-:W0:Y:S02]  /*1f890*/  S2R R3, SR_TID.X ;  /* 0x0000000000037919 */ /* 0x000e240000002100 */
[----:B0-----:R-:W-:Y:S02]  /*1f8a0*/  LOP3.LUT R8, R3, 0x7f, RZ, 0xc0, !PT ;  /* 0x0000007f03087812 */ /* 0x001fe400078ec0ff */
[----:B------:R-:W2:Y:S02]  /*1f8b0*/  LDL.LU R3, [R1+0x20] ;  /* 0x0000200001037983 */ /* 0x000ea40000300800 */
[----:B------:R-:W-:Y:S02]  /*1f8c0*/  SHF.R.U32.HI R8, RZ, 0x2, R8 ;  /* 0x00000002ff087819 */ /* 0x000fe40000011608 */
[----:B------:R-:W-:Y:S03]  /*1f8d0*/  SHFL.IDX PT, R2, R5, RZ, 0x1c1f ;  /* 0x001c1fff05027589 */ /* 0x000fe600000e0000 */
[----:B------:R-:W-:-:S02]  /*1f8e0*/  IMAD R17, R17, 0xc0, R8 ;  /* 0x000000c011117824 */ /* 0x000fc400078e0208 */
[----:B--2---:R-:W-:Y:S02]  /*1f8f0*/  IMAD R0, R3, R10, RZ ;  /* 0x0000000a03007224 */ /* 0x004fe400078e02ff */
[----:B------:R-:W0:Y:S03]  /*1f900*/  SHFL.IDX PT, R3, R4, RZ, 0x1c1f ;  /* 0x001c1fff04037589 */ /* 0x000e2600000e0000 */
        /* <DEDUP_REMOVED lines=37> */
[-C--:B------:R-:W-:Y:S01]  /*1fb60*/  ISETP.GE.AND P3, PT, R2, R0.reuse, PT ;  /* 0x000000000200720c */ /* 0x080fe20003f66270 */
[----:B------:R-:W-:Y:S01]  /*1fb70*/  VIADD R2, R17, 0x60 ;  /* 0x0000006011027836 */ /* 0x000fe20000000000 */
[----:B------:R-:W1:Y:S04]  /*1fb80*/  SHFL.IDX PT, R4, R7, RZ, 0x1c1f ;  /* 0x001c1fff07047589 */ /* 0x000e6800000e0000 */
[----:B------:R-:W-:Y:S02]  /*1fb90*/  ISETP.GE.AND P4, PT, R2, R0, PT ;  /* 0x000000000200720c */ /* 0x000fe40003f86270 */
[----:B------:R-:W2:Y:S04]  /*1fba0*/  SHFL.IDX PT, R2, R6, RZ, 0x1c1f ;  /* 0x001c1fff06027589 */ /* 0x000ea800000e0000 */
[----:B------:R-:W3:Y:S07]  /*1fbb0*/  SHFL.IDX PT, R6, R6, 0x1, 0x1c1f ;  /* 0x003c1f0006067f89 */ /* 0x000eee00000e0000 */
[----:B0-----:R-:W-:-:S05]  /*1fbc0*/  @!P4 LEA R3, P5, R21, R3, 0x1 ;  /* 0x000000031503c211 */ /* 0x001fca00078a08ff */
[----:B------:R-:W-:Y:S01]  /*1fbd0*/  @!P4 IMAD.X R8, RZ, RZ, R5, P5 ;  /* 0x000000ffff08c224 */ /* 0x000fe200028e0605 */
[----:B-1----:R-:W-:-:S05]  /*1fbe0*/  @!P3 LEA R4, P5, R21, R4, 0x1 ;  /* 0x000000041504b211 */ /* 0x002fca00078a08ff */
[----:B--2---:R-:W-:Y:S02]  /*1fbf0*/  @!P3 IMAD.X R5, RZ, RZ, R2, P5 ;  /* 0x000000ffff05b224 */ /* 0x004fe400028e0602 */
[----:B------:R-:W-:Y:S02]  /*1fc00*/  @!P4 IMAD.MOV.U32 R2, RZ, RZ, R3 ;  /* 0x000000ffff02c224 */ /* 0x000fe400078e0003 */
[----:B------:R-:W-:-:S05]  /*1fc10*/  @!P4 IMAD.MOV.U32 R3, RZ, RZ, R8 ;  /* 0x000000ffff03c224 */ /* 0x000fca00078e0008 */
[----:B------:R-:W-:Y:S04]  /*1fc20*/  @!P4 LDGSTS.E.BYPASS.LTC128B.128 [R20+0xf200], desc[UR60][R2.64], !P2 ;  /* 0x0f2000000214cfae */ /* 0x000fe8000d101d7c */
[----:B------:R-:W-:Y:S04]  /*1fc30*/  @!P4 LDGSTS.E.BYPASS.LTC128B.128 [R20+0x12200], desc[UR60][R2.64+0x40], !P1 ;  /* 0x122000400214cfae */ /* 0x000fe8000c901d7c */
[----:B------:R0:W-:Y:S02]  /*1fc40*/  @!P4 LDGSTS.E.BYPASS.LTC128B.128 [R20+0x15200], desc[UR60][R2.64+0x80], !P0 ;  /* 0x152000800214cfae */ /* 0x0001e4000c101d7c */
[----:B0-----:R-:W-:-:S02]  /*1fc50*/  @!P3 IMAD.MOV.U32 R2, RZ, RZ, R4 ;  /* 0x000000ffff02b224 */ /* 0x001fc400078e0004 */
[----:B------:R-:W-:-:S05]  /*1fc60*/  @!P3 IMAD.MOV.U32 R3, RZ, RZ, R5 ;  /* 0x000000ffff03b224 */ /* 0x000fca00078e0005 */
[----:B------:R-:W-:Y:S04]  /*1fc70*/  @!P3 LDGSTS.E.BYPASS.LTC128B.128 [R20+0xfa00], desc[UR60][R2.64], !P2 ;  /* 0x0fa000000214bfae */ /* 0x000fe8000d101d7c */
[----:B------:R-:W-:Y:S04]  /*1fc80*/  @!P3 LDGSTS.E.BYPASS.LTC128B.128 [R20+0x12a00], desc[UR60][R2.64+0x40], !P1 ;  /* 0x12a000400214bfae */ /* 0x000fe8000c901d7c */
[----:B------:R0:W-:Y:S04]  /*1fc90*/  @!P3 LDGSTS.E.BYPASS.LTC128B.128 [R20+0x15a00], desc[UR60][R2.64+0x80], !P0 ;  /* 0x15a000800214bfae */ /* 0x0001e8000c101d7c */
[----:B0--3--:R0:W1:Y:S02]  /*1fca0*/  SHFL.IDX PT, R2, R7, 0x1, 0x1c1f ;  /* 0x003c1f0007027f89 */ /* 0x00906400000e0000 */
.L_x_2680:
        /* <DEDUP_REMOVED lines=13> */
.L_x_2529:
        /* <DEDUP_REMOVED lines=14> */
[----:B-1----:R-:W2:Y:S01]  /*1fe60*/  LDL R2, [R1+0x18] ;  /* 0x0000180001027983 */ /* 0x002ea20000100800 */
[----:B------:R1:W-:Y:S01]  /*1fe70*/  SYNCS.ARRIVE.TRANS64.A1T0 RZ, [R22+URZ+0x31c00], RZ ;  /* 0x031c00ff16ff79a7 */ /* 0x0003e2000810003f */
[----:B------:R-:W-:Y:S01]  /*1fe80*/  BSSY B0, `(.L_x_2530) ;  /* 0x0000004000007945 */ /* 0x000fe20003800000 */
[----:B------:R-:W3:Y:S01]  /*1fe90*/  SYNCS.PHASECHK.TRANS64.TRYWAIT P0, [R22+URZ+0x31c20], R3 ;  /* 0x031c2003160075a7 */ /* 0x000ee2000800017f */
[----:B--2---:R-:W-:Y:S02]  /*1fea0*/  ISETP.GE.AND P1, PT, R2, 0x2, PT ;  /* 0x000000020200780c */ /* 0x004fe40003f26270 */
[----:B-1-3--:R-:W-:Y:S11]  /*1feb0*/  @!P0 BRA `(.L_x_2531) ;  /* 0x0000004c00e48947 */ /* 0x00aff60003800000 */
.L_x_2681:
[----:B------:R-:W-:Y:S05]  /*1fec0*/  BSYNC B0 ;  /* 0x0000000000007941 */ /* 0x000fea0003800000 */
.L_x_2530:
[----:B------:R-:W-:Y:S04]  /*1fed0*/  BSSY B0, `(.L_x_2532) ;  /* 0x0000226000007945 */ /* 0x000fe80003800000 */
[----:B------:R-:W-:Y:S05]  /*1fee0*/  @!P1 BRA `(.L_x_2533) ;  /* 0x0000002000909947 */ /* 0x000fea0003800000 */
[----:B------:R-:W2:Y:S01]  /*1fef0*/  LDL R2, [R1+0x18] ;  /* 0x0000180001027983 */ /* 0x000ea20000100800 */
[----:B------:R-:W-:Y:S01]  /*1ff00*/  BSSY B2, `(.L_x_2534) ;  /* 0x00000bc000027945 */ /* 0x000fe20003800000 */
[C---:B--2---:R-:W-:Y:S01]  /*1ff10*/  LOP3.LUT R0, R2.reuse, 0x1, RZ, 0xc0, !PT ;  /* 0x0000000102007812 */ /* 0x044fe200078ec0ff */
[----:B0-----:R-:W-:-:S03]  /*1ff20*/  VIADD R7, R2, 0xfffffffe ;  /* 0xfffffffe02077836 */ /* 0x001fc60000000000 */
        /* <DEDUP_REMOVED lines=14> */
[----:B------:R-:W-:Y:S01]  /*20010*/  ISETP.NE.U32.AND P0, PT, RZ, UR4, PT ;  /* 0x00000004ff007c0c */ /* 0x000fe2000bf05070 */
[----:B------:R-:W-:-:S03]  /*20020*/  IMAD.MOV.U32 R0, RZ, RZ, R7 ;  /* 0x000000ffff007224 */ /* 0x000fc600078e0007 */
[----:B------:R-:W-:-:S13]  /*20030*/  ISETP.NE.AND.EX P0, PT, RZ, UR5, PT, P0 ;  /* 0x00000005ff007c0c */ /* 0x000fda000bf05300 */
[----:B------:R-:W-:Y:S05]  /*20040*/  @!P0 BRA `(.L_x_2538) ;  /* 0x0000000000488947 */ /* 0x000fea0003800000 */
[----:B------:R-:W2:Y:S01]  /*20050*/  LDL R10, [R1+0x8] ;  /* 0x00000800010a7983 */ /* 0x000ea20000100800 */
[----:B------:R-:W0:Y:S01]  /*20060*/  LDC R4, c[0x0][0x43c] ;  /* 0x00010f00ff047b82 */ /* 0x000e220000000800 */
[----:B------:R-:W-:Y:S01]  /*20070*/  ULDC.64 UR6, c[0x0][0x428] ;  /* 0x00010a0000067ab9 */ /* 0x000fe20000000a00 */
[----:B0-----:R-:W-:-:S13]  /*20080*/  ISETP.NE.AND P0, PT, R4, 0x1, PT ;  /* 0x000000010400780c */ /* 0x001fda0003f05270 */
[----:B-1----:R-:W0:Y:S02]  /*20090*/  @P0 LDC.64 R2, c[0x0][0x440] ;  /* 0x00011000ff020b82 */ /* 0x002e240000000a00 */
[----:B0-----:R-:W-:-:S04]  /*200a0*/  @P0 IMAD.HI.U32 R0, R7, R2, RZ ;  /* 0x0000000207000227 */ /* 0x001fc800078e00ff */
[----:B------:R-:W-:Y:S01]  /*200b0*/  IMAD.MOV.U32 R2, RZ, RZ, R7 ;  /* 0x000000ffff027224 */ /* 0x000fe200078e0007 */
[----:B------:R-:W-:-:S04]  /*200c0*/  @P0 SHF.R.U32.HI R2, RZ, R3, R0 ;  /* 0x00000003ff020219 */ /* 0x000fc80000011600 */
[--C-:B------:R-:W-:Y:S01]  /*200d0*/  SHF.R.S32.HI R3, RZ, 0x1f, R2.reuse ;  /* 0x0000001fff037819 */ /* 0x100fe20000011402 */
[----:B------:R-:W-:-:S04]  /*200e0*/  IMAD.MOV R0, RZ, RZ, -R2 ;  /* 0x000000ffff007224 */ /* 0x000fc800078e0a02 */
[----:B------:R-:W-:Y:S02]  /*200f0*/  IMAD R0, R4, R0, R7 ;  /* 0x0000000004007224 */ /* 0x000fe400078e0207 */
[----:B------:R-:W-:-:S04]  /*20100*/  IMAD.WIDE.U32 R2, R26, UR6, R2 ;  /* 0x000000061a027c25 */ /* 0x000fc8000f8e0002 */
[----:B--2---:R-:W-:-:S04]  /*20110*/  IMAD R4, R10, UR6, RZ ;  /* 0x000000060a047c24 */ /* 0x004fc8000f8e02ff */
[----:B------:R-:W-:-:S04]  /*20120*/  IMAD R4, R26, UR7, R4 ;  /* 0x000000071a047c24 */ /* 0x000fc8000f8e0204 */
[----:B------:R-:W-:Y:S01]  /*20130*/  IMAD.IADD R3, R4, 0x1, R3 ;  /* 0x0000000104037824 */ /* 0x000fe200078e0203 */
[----:B------:R-:W-:-:S04]  /*20140*/  LEA R4, P0, R2, UR4, 0x2 ;  /* 0x0000000402047c11 */ /* 0x000fc8000f8010ff */
[----:B------:R-:W-:-:S06]  /*20150*/  LEA.HI.X R5, R2, UR5, R3, 0x2, P0 ;  /* 0x0000000502057c11 */ /* 0x000fcc00080f1403 */
[----:B------:R0:W5:Y:S03]  /*20160*/  LDG.E R5, desc[UR60][R4.64] ;  /* 0x0000003c04057981 */ /* 0x000166000c1e1900 */
.L_x_2538:
[----:B-1----:R-:W-:Y:S01]  /*20170*/  IMAD R3, R6, 0x8, R22 ;  /* 0x0000000806037824 */ /* 0x002fe200078e0216 */
[----:B------:R-:W-:Y:S01]  /*20180*/  SHF.L.U32 R2, R9, 0x1f, RZ ;  /* 0x0000001f09027819 */ /* 0x000fe200000006ff */
[----:B------:R-:W-:Y:S03]  /*20190*/  BSSY B3, `(.L_x_2539) ;  /* 0x0000003000037945 */ /* 0x000fe60003800000 */
[----:B------:R-:W1:Y:S02]  /*201a0*/  SYNCS.PHASECHK.TRANS64.TRYWAIT P0, [R3+URZ+0x31c40], R2 ;  /* 0x031c4002030075a7 */ /* 0x000e64000800017f */
[----:B-1----:R-:W-:Y:S05]  /*201b0*/  @!P0 BRA `(.L_x_2540) ;  /* 0x0000004c00388947 */ /* 0x002fea0003800000 */
.L_x_2682:
[----:B------:R-:W-:Y:S05]  /*201c0*/  BSYNC B3 ;  /* 0x0000000000037941 */ /* 0x000fea0003800000 */
.L_x_2539:
        /* <DEDUP_REMOVED lines=12> */
.L_x_2542:
[----:B------:R-:W-:Y:S05]  /*20290*/  BSYNC B3 ;  /* 0x0000000000037941 */ /* 0x000fea0003800000 */
.L_x_2541:
        /* <DEDUP_REMOVED lines=11> */
.L_x_2543:
        /* <DEDUP_REMOVED lines=16> */
.L_x_2544:
        /* <DEDUP_REMOVED lines=16> */
.L_x_2545:
        /* <DEDUP_REMOVED lines=15> */
.L_x_2683:
[----:B------:R-:W-:Y:S05]  /*20640*/  BSYNC B3 ;  /* 0x0000000000037941 */ /* 0x000fea0003800000 */
.L_x_2546:
        /* <DEDUP_REMOVED lines=12> */
.L_x_2549:
[----:B------:R-:W-:Y:S05]  /*20710*/  BSYNC B3 ;  /* 0x0000000000037941 */ /* 0x000fea0003800000 */
.L_x_2548:
        /* <DEDUP_REMOVED lines=11> */
.L_x_2550:
        /* <DEDUP_REMOVED lines=15> */
.L_x_2551:
        /* <DEDUP_REMOVED lines=15> */
.L_x_2552:
        /* <DEDUP_REMOVED lines=12> */
.L_x_2537:
[----:B------:R-:W-:Y:S05]  /*20a70*/  BSYNC B1 ;  /* 0x0000000000017941 */ /* 0x000fea0003800000 */
.L_x_2536:
[----:B------:R-:W2:Y:S01]  /*20a80*/  LDL.LU R0, [R1+0x18] ;  /* 0x0000180001007983 */ /* 0x000ea20000300800 */
[----:B------:R-:W-:Y:S02]  /*20a90*/  IMAD.MOV.U32 R23, RZ, RZ, R6 ;  /* 0x000000ffff177224 */ /* 0x000fe400078e0006 */
[----:B------:R-:W-:Y:S02]  /*20aa0*/  IMAD.MOV.U32 R27, RZ, RZ, R9 ;  /* 0x000000ffff1b7224 */ /* 0x000fe400078e0009 */
[----:B--2---:R-:W-:-:S07]  /*20ab0*/  VIADD R0, R0, 0xfffffffd ;  /* 0xfffffffd00007836 */ /* 0x004fce0000000000 */
.L_x_2535:
[----:B------:R-:W-:Y:S05]  /*20ac0*/  BSYNC B2 ;  /* 0x0000000000027941 */ /* 0x000fea0003800000 */
.L_x_2534:
[----:B------:R-:W-:-:S13]  /*20ad0*/  ISETP.NE.AND P0, PT, R7, RZ, PT ;  /* 0x000000ff0700720c */ /* 0x000fda0003f05270 */
[----:B------:R-:W-:Y:S05]  /*20ae0*/  @!P0 BRA `(.L_x_2533) ;  /* 0x0000001400908947 */ /* 0x000fea0003800000 */
[----:B------:R-:W-:-:S07]  /*20af0*/  IMAD.MOV.U32 R4, RZ, RZ, R24 ;  /* 0x000000ffff047224 */ /* 0x000fce00078e0018 */
.L_x_2587:
        /* <DEDUP_REMOVED lines=33> */
.L_x_2555:
[----:B-1----:R-:W-:Y:S01]  /*20d10*/  IMAD R3, R6, 0x8, R22 ;  /* 0x0000000806037824 */ /* 0x002fe200078e0216 */
[----:B------:R-:W-:Y:S01]  /*20d20*/  SHF.L.U32 R2, R7, 0x1f, RZ ;  /* 0x0000001f07027819 */ /* 0x000fe200000006ff */
[----:B------:R-:W-:Y:S03]  /*20d30*/  BSSY B2, `(.L_x_2556) ;  /* 0x0000003000027945 */ /* 0x000fe60003800000 */
[----:B------:R-:W1:Y:S02]  /*20d40*/  SYNCS.PHASECHK.TRANS64.TRYWAIT P0, [R3+URZ+0x31c40], R2 ;  /* 0x031c4002030075a7 */ /* 0x000e64000800017f */
[----:B-1----:R-:W-:Y:S05]  /*20d50*/  @!P0 BRA `(.L_x_2557) ;  /* 0x0000004000788947 */ /* 0x002fea0003800000 */
.L_x_2684:
[----:B------:R-:W-:Y:S05]  /*20d60*/  BSYNC B2 ;  /* 0x0000000000027941 */ /* 0x000fea0003800000 */
.L_x_2556:
        /* <DEDUP_REMOVED lines=12> */
.L_x_2559:
[----:B------:R-:W-:Y:S05]  /*20e30*/  BSYNC B2 ;  /* 0x0000000000027941 */ /* 0x000fea0003800000 */
.L_x_2558:
        /* <DEDUP_REMOVED lines=11> */
.L_x_2560:
        /* <DEDUP_REMOVED lines=16> */
.L_x_2561:
        /* <DEDUP_REMOVED lines=16> */
.L_x_2562:
        /* <DEDUP_REMOVED lines=15> */
.L_x_2685:
[----:B------:R-:W-:Y:S05]  /*211e0*/  BSYNC B2 ;  /* 0x0000000000027941 */ /* 0x000fea0003800000 */
.L_x_2563:
        /* <DEDUP_REMOVED lines=11> */
.L_x_2566:
[----:B------:R-:W-:Y:S05]  /*212a0*/  BSYNC B2 ;  /* 0x0000000000027941 */ /* 0x000fea0003800000 */
.L_x_2565:
        /* <DEDUP_REMOVED lines=10> */
.L_x_2567:
        /* <DEDUP_REMOVED lines=15> */
.L_x_2568:
        /* <DEDUP_REMOVED lines=15> */
.L_x_2569:
        /* <DEDUP_REMOVED lines=12> */
.L_x_2554:
[----:B------:R-:W-:Y:S05]  /*215f0*/  BSYNC B1 ;  /* 0x0000000000017941 */ /* 0x000fea0003800000 */
.L_x_2553:
        /* <DEDUP_REMOVED lines=32> */
.L_x_2572:
[----:B------:R-:W-:Y:S01]  /*21800*/  IMAD R2, R23, 0x8, R22 ;  /* 0x0000000817027824 */ /* 0x000fe200078e0216 */
[----:B-1----:R-:W-:Y:S01]  /*21810*/  SHF.L.U32 R3, R27, 0x1f, RZ ;  /* 0x0000001f1b037819 */ /* 0x002fe200000006ff */
[----:B------:R-:W-:Y:S03]  /*21820*/  BSSY B2, `(.L_x_2573) ;  /* 0x0000003000027945 */ /* 0x000fe60003800000 */
[----:B------:R-:W1:Y:S02]  /*21830*/  SYNCS.PHASECHK.TRANS64.TRYWAIT P0, [R2+URZ+0x31c40], R3 ;  /* 0x031c4003020075a7 */ /* 0x000e64000800017f */
[----:B-1----:R-:W-:Y:S05]  /*21840*/  @!P0 BRA `(.L_x_2574) ;  /* 0x0000003400e48947 */ /* 0x002fea0003800000 */
.L_x_2686:
[----:B------:R-:W-:Y:S05]  /*21850*/  BSYNC B2 ;  /* 0x0000000000027941 */ /* 0x000fea0003800000 */
.L_x_2573:
        /* <DEDUP_REMOVED lines=12> */
.L_x_2576:
[----:B------:R-:W-:Y:S05]  /*21920*/  BSYNC B2 ;  /* 0x0000000000027941 */ /* 0x000fea0003800000 */
.L_x_2575:
        /* <DEDUP_REMOVED lines=12> */
.L_x_2577:
        /* <DEDUP_REMOVED lines=16> */
.L_x_2578:
        /* <DEDUP_REMOVED lines=16> */
.L_x_2579:
        /* <DEDUP_REMOVED lines=15> */
.L_x_2687:
[----:B------:R-:W-:Y:S05]  /*21ce0*/  BSYNC B2 ;  /* 0x0000000000027941 */ /* 0x000fea0003800000 */
.L_x_2580:
        /* <DEDUP_REMOVED lines=11> */
.L_x_2583:
[----:B------:R-:W-:Y:S05]  /*21da0*/  BSYNC B2 ;  /* 0x0000000000027941 */ /* 0x000fea0003800000 */
.L_x_2582:
        /* <DEDUP_REMOVED lines=10> */
.L_x_2584:
        /* <DEDUP_REMOVED lines=15> */
.L_x_2585:
        /* <DEDUP_REMOVED lines=15> */
.L_x_2586:
        /* <DEDUP_REMOVED lines=12> */
.L_x_2571:
[----:B------:R-:W-:Y:S05]  /*220f0*/  BSYNC B1 ;  /* 0x0000000000017941 */ /* 0x000fea0003800000 */
.L_x_2570:
[C---:B------:R-:W-:Y:S01]  /*22100*/  ISETP.GT.AND P0, PT, R0.reuse, 0x1, PT ;  /* 0x000000010000780c */ /* 0x040fe20003f04270 */
[----:B------:R-:W-:-:S12]  /*22110*/  VIADD R0, R0, 0xfffffffe ;  /* 0xfffffffe00007836 */ /* 0x000fd80000000000 */
[----:B------:R-:W-:Y:S05]  /*22120*/  @P0 BRA `(.L_x_2587) ;  /* 0xffffffe800740947 */ /* 0x000fea000383ffff */
.L_x_2533:
[----:B------:R-:W-:Y:S05]  /*22130*/  BSYNC B0 ;  /* 0x0000000000007941 */ /* 0x000fea0003800000 */
.L_x_2532:
        /* <DEDUP_REMOVED lines=17> */
.L_x_2589:
[----:B------:R-:W-:Y:S05]  /*22250*/  BSYNC B0 ;  /* 0x0000000000007941 */ /* 0x000fea0003800000 */
.L_x_2588:
[----:B------:R-:W2:Y:S01]  /*22260*/  LDL R0, [R1] ;  /* 0x0000000001007983 */ /* 0x000ea20000100800 */
[----:B------:R-:W-:Y:S01]  /*22270*/  BSSY B0, `(.L_x_2590) ;  /* 0x0000046000007945 */ /* 0x000fe20003800000 */
[----:B--2---:R-:W-:-:S13]  /*22280*/  LOP3.LUT P0, RZ, R0, 0x1, RZ, 0xc0, !PT ;  /* 0x0000000100ff7812 */ /* 0x004fda000780c0ff */
[----:B------:R-:W-:Y:S05]  /*22290*/  @!P0 BRA `(.L_x_2591) ;  /* 0x00000004000c8947 */ /* 0x000fea0003800000 */
[----:B-1----:R-:W-:Y:S01]  /*222a0*/  IMAD R3, R23, 0x8, R22 ;  /* 0x0000000817037824 */ /* 0x002fe200078e0216 */
[----:B------:R-:W-:Y:S01]  /*222b0*/  SHF.L.U32 R0, R27, 0x1f, RZ ;  /* 0x0000001f1b007819 */ /* 0x000fe200000006ff */
[----:B------:R-:W-:Y:S01]  /*222c0*/  BSSY B1, `(.L_x_2592) ;  /* 0x0000004000017945 */ /* 0x000fe20003800000 */
[----:B------:R-:W-:Y:S02]  /*222d0*/  ISETP.NE.AND P1, PT, R6, RZ, PT ;  /* 0x000000ff0600720c */ /* 0x000fe40003f25270 */
[----:B------:R-:W1:Y:S02]  /*222e0*/  SYNCS.PHASECHK.TRANS64.TRYWAIT P0, [R3+URZ+0x31c60], R0 ;  /* 0x031c6000030075a7 */ /* 0x000e64000800017f */
[----:B-1----:R-:W-:Y:S09]  /*222f0*/  @!P0 BRA `(.L_x_2593) ;  /* 0x0000002c00608947 */ /* 0x002ff20003800000 */
.L_x_2688:
[----:B------:R-:W-:Y:S05]  /*22300*/  BSYNC B1 ;  /* 0x0000000000017941 */ /* 0x000fea0003800000 */
.L_x_2592:
        /* <DEDUP_REMOVED lines=9> */
.L_x_2595:
[----:B------:R-:W-:Y:S05]  /*223a0*/  BSYNC B1 ;  /* 0x0000000000017941 */ /* 0x000fea0003800000 */
.L_x_2594:
        /* <DEDUP_REMOVED lines=10> */
.L_x_2596:
        /* <DEDUP_REMOVED lines=15> */
.L_x_2597:
        /* <DEDUP_REMOVED lines=15> */
.L_x_2598:
        /* <DEDUP_REMOVED lines=10> */
.L_x_2591:
[----:B------:R-:W-:Y:S05]  /*226d0*/  BSYNC B0 ;  /* 0x0000000000007941 */ /* 0x000fea0003800000 */
.L_x_2590:
[----:B------:R-:W-:-:S05]  /*226e0*/  VIADD R23, R23, 0x1 ;  /* 0x0000000117177836 */ /* 0x000fca0000000000 */
[----:B------:R-:W-:-:S04]  /*226f0*/  ISETP.NE.AND P0, PT, R23, 0x2, PT ;  /* 0x000000021700780c */ /* 0x000fc80003f05270 */
[----:B------:R-:W-:Y:S02]  /*22700*/  SEL R0, RZ, 0x1, P0 ;  /* 0x00000001ff007807 */ /* 0x000fe40000000000 */
[----:B------:R-:W-:Y:S02]  /*22710*/  SEL R23, R23, RZ, P0 ;  /* 0x000000ff17177207 */ /* 0x000fe40000000000 */
[----:B------:R-:W-:-:S07]  /*22720*/  LOP3.LUT R27, R27, R0, RZ, 0x3c, !PT ;  /* 0x000000001b1b7212 */ /* 0x000fce00078e3cff */
.L_x_2514:
[----:B------:R-:W-:Y:S05]  /*22730*/  BSYNC B7 ;  /* 0x0000000000077941 */ /* 0x000fea0003800000 */
.L_x_2512:
[----:B------:R-:W3:Y:S02]  /*22740*/  LDL R0, [R1] ;  /* 0x0000000001007983 */ /* 0x000ee40000100800 */
[----:B---3--:R-:W-:-:S13]  /*22750*/  LOP3.LUT P0, RZ, R0, 0x2, RZ, 0xc0, !PT ;  /* 0x0000000200ff7812 */ /* 0x008fda000780c0ff */
[----:B------:R-:W-:Y:S05]  /*22760*/  @!P0 BRA `(.L_x_2599) ;  /* 0x0000000000248947 */ /* 0x000fea0003800000 */
[----:B------:R-:W-:Y:S05]  /*22770*/  WARPSYNC.ALL ;  /* 0x0000000000007948 */ /* 0x000fea0003800000 */
[----:B------:R-:W3:Y:S08]  /*22780*/  S2UR UR5, SR_CgaCtaId ;  /* 0x00000000000579c3 */ /* 0x000ef00000008800 */
[----:B------:R-:W-:Y:S06]  /*22790*/  BAR.SYNC.DEFER_BLOCKING 0x5, 0x200 ;  /* 0x0148000000007b1d */ /* 0x000fec0000010000 */
[----:B------:R-:W-:-:S02]  /*227a0*/  UMOV UR4, 0x400 ;  /* 0x0000040000047882 */ /* 0x000fc40000000000 */
[----:B---3--:R-:W-:-:S06]  /*227b0*/  ULEA UR4, UR5, UR4, 0x18 ;  /* 0x0000000405047291 */ /* 0x008fcc000f8ec03f */
[----:B-1----:R-:W-:-:S05]  /*227c0*/  IMAD.U32 R22, RZ, RZ, UR4 ;  /* 0x00000004ff167e24 */ /* 0x002fca000f8e00ff */
[----:B------:R1:W3:Y:S01]  /*227d0*/  LDS.128 R16, [R22+0x31cd0] ;  /* 0x031cd00016107984 */ /* 0x0002e20000000c00 */
[----:B------:R-:W-:Y:S06]  /*227e0*/  BAR.ARV 0x4, 0x200 ;  /* 0x0108000000007b1d */ /* 0x000fec0000002000 */
[----:B------:R-:W-:Y:S05]  /*227f0*/  BRA `(.L_x_2600) ;  /* 0x0000000800cc7947 */ /* 0x000fea0003800000 */
.L_x_2599:
[----:B------:R-:W0:Y:S01]  /*22800*/  S2R R0, SR_TID.X ;  /* 0x0000000000007919 */ /* 0x000e220000002100 */
[----:B------:R-:W-:Y:S01]  /*22810*/  UMOV UR4, 0xffffffff ;  /* 0xffffffff00047882 */ /* 0x000fe20000000000 */
[----:B0-2---:R-:W-:-:S04]  /*22820*/  LOP3.LUT R7, R0, 0x1f, RZ, 0xc0, !PT ;  /* 0x0000001f00077812 */ /* 0x005fc800078ec0ff */
[----:B------:R-:W-:Y:S01]  /*22830*/  ISETP.NE.AND P0, PT, R7, 0x1f, PT ;  /* 0x0000001f0700780c */ /* 0x000fe20003f05270 */
[----:B------:R-:W-:-:S12]  /*22840*/  BRA.DIV UR4, `(.L_x_2601) ;  /* 0x0000002a04207947 */ /* 0x000fd8000b800000 */
[----:B------:R-:W-:Y:S01]  /*22850*/  IMAD.IADD R5, R19, 0x1, R7 ;  /* 0x0000000113057824 */ /* 0x000fe200078e0207 */
[----:B------:R-:W-:-:S04]  /*22860*/  ULDC UR4, c[0x0][0xc3c] ;  /* 0x00030f0000047ab9 */ /* 0x000fc80000000800 */
[----:B------:R-:W-:-:S13]  /*22870*/  ISETP.GE.OR P1, PT, R5, UR4, !P0 ;  /* 0x0000000405007c0c */ /* 0x000fda000c726670 */
[----:B-1----:R-:W0:Y:S02]  /*22880*/  @!P1 LDC.64 R2, c[0x0][0xc80] ;  /* 0x00032000ff029b82 */ /* 0x002e240000000a00 */
        /* <DEDUP_REMOVED lines=27> */
.L_x_2698:
[----:B------:R-:W-:Y:S02]  /*22a40*/  ULDC UR4, c[0x0][0xc38] ;  /* 0x00030e0000047ab9 */ /* 0x000fe40000000800 */
[----:B------:R-:W-:-:S04]  /*22a50*/  IMAD.U32 R4, RZ, RZ, UR4 ;  /* 0x00000004ff047e24 */ /* 0x000fc8000f8e00ff */
[----:B-1----:R-:W-:-:S04]  /*22a60*/  IMAD R5, R14, R4, RZ ;  /* 0x000000040e057224 */ /* 0x002fc800078e02ff */
[----:B------:R-:W-:-:S05]  /*22a70*/  IMAD.IADD R16, R16, 0x1, R5 ;  /* 0x0000000110107824 */ /* 0x000fca00078e0205 */
[----:B------:R-:W-:-:S13]  /*22a80*/  ISETP.GT.AND P6, PT, R16, R0, PT ;  /* 0x000000001000720c */ /* 0x000fda0003fc4270 */
[----:B------:R-:W-:Y:S05]  /*22a90*/  @P6 BRA `(.L_x_2602) ;  /* 0x00000000009c6947 */ /* 0x000fea0003800000 */
.L_x_2607:
        /* <DEDUP_REMOVED lines=14> */
.L_x_2605:
[----:B------:R-:W-:Y:S05]  /*22b80*/  BSYNC B0 ;  /* 0x0000000000007941 */ /* 0x000fea0003800000 */
.L_x_2604:
        /* <DEDUP_REMOVED lines=18> */
.L_x_2706:
[----:B------:R-:W-:Y:S02]  /*22cb0*/  ULDC UR4, c[0x0][0xc38] ;  /* 0x00030e0000047ab9 */ /* 0x000fe40000000800 */
[----:B------:R-:W-:-:S04]  /*22cc0*/  IMAD.U32 R4, RZ, RZ, UR4 ;  /* 0x00000004ff047e24 */ /* 0x000fc8000f8e00ff */
[----:B-1----:R-:W-:-:S04]  /*22cd0*/  IMAD R5, R14, R4, RZ ;  /* 0x000000040e057224 */ /* 0x002fc800078e02ff */
[----:B------:R-:W-:-:S05]  /*22ce0*/  IMAD.IADD R16, R5, 0x1, R16 ;  /* 0x0000000105107824 */ /* 0x000fca00078e0210 */
[----:B------:R-:W-:-:S13]  /*22cf0*/  ISETP.GT.AND P6, PT, R16, R0, PT ;  /* 0x000000001000720c */ /* 0x000fda0003fc4270 */
[----:B------:R-:W-:Y:S05]  /*22d00*/  @!P6 BRA `(.L_x_2607) ;  /* 0xfffffffc0064e947 */ /* 0x000fea000383ffff */
.L_x_2602:
        /* <DEDUP_REMOVED lines=8> */
.L_x_2710:
[----:B------:R-:W-:Y:S01]  /*22d90*/  ISETP.NE.AND P0, PT, R5, RZ, PT ;  /* 0x000000ff0500720c */ /* 0x000fe20003f05270 */
[----:B------:R-:W-:-:S12]  /*22da0*/  IMAD.MOV.U32 R5, RZ, RZ, RZ ;  /* 0x000000ffff057224 */ /* 0x000fd800078e00ff */
[----:B------:R-:W-:Y:S05]  /*22db0*/  @!P0 BRA `(.L_x_2609) ;  /* 0x0000000000108947 */ /* 0x000fea0003800000 */
[----:B------:R-:W-:Y:S01]  /*22dc0*/  UMOV UR4, 0xffffffff ;  /* 0xffffffff00047882 */ /* 0x000fe20000000000 */
[----:B------:R-:W-:Y:S02]  /*22dd0*/  VIADD R12, R6, 0xffffffff ;  /* 0xffffffff060c7836 */ /* 0x000fe40000000000 */
[----:B------:R-:W-:Y:S05]  /*22de0*/  BRA.DIV UR4, `(.L_x_2610) ;  /* 0x0000002a04e07947 */ /* 0x000fea000b800000 */
[----:B------:R3:W4:Y:S02]  /*22df0*/  SHFL.IDX PT, R5, R3, R12, 0x1f ;  /* 0x00001f0c03057589 */ /* 0x00072400000e0000 */
.L_x_2609:
[----:B01-3--:R-:W0:Y:S01]  /*22e00*/  LDC.64 R2, c[0x0][0xc90] ;  /* 0x00032400ff027b82 */ /* 0x00be220000000a00 */
[----:B------:R-:W-:-:S04]  /*22e10*/  IMAD.IADD R19, R6, 0x1, R19 ;  /* 0x0000000106137824 */ /* 0x000fc800078e0213 */
[----:B0-----:R-:W-:-:S05]  /*22e20*/  IMAD.WIDE R2, R19, 0x4, R2 ;  /* 0x0000000413027825 */ /* 0x001fca00078e0202 */
[----:B------:R-:W2:Y:S01]  /*22e30*/  LDG.E R7, desc[UR60][R2.64] ;  /* 0x0000003c02077981 */ /* 0x000ea2000c1e1900 */
[----:B----4-:R-:W-:Y:S02]  /*22e40*/  IMAD R16, R5, R4, R16 ;  /* 0x0000000405107224 */ /* 0x010fe400078e0210 */
[----:B--2---:R-:W-:-:S05]  /*22e50*/  IMAD R6, R17, R7, RZ ;  /* 0x0000000711067224 */ /* 0x004fca00078e02ff */
[----:B------:R-:W-:-:S04]  /*22e60*/  IABS R8, R6 ;  /* 0x0000000600087213 */ /* 0x000fc80000000000 */
[----:B------:R-:W0:Y:S08]  /*22e70*/  I2F.RP R9, R8 ;  /* 0x0000000800097306 */ /* 0x000e300000209400 */
[----:B0-----:R-:W0:Y:S02]  /*22e80*/  MUFU.RCP R9, R9 ;  /* 0x0000000900097308 */ /* 0x001e240000001000 */
[----:B0-----:R-:W-:-:S06]  /*22e90*/  VIADD R10, R9, 0xffffffe ;  /* 0x0ffffffe090a7836 */ /* 0x001fcc0000000000 */
[----:B------:R-:W0:Y:S02]  /*22ea0*/  F2I.FTZ.U32.TRUNC.NTZ R3, R10 ;  /* 0x0000000a00037305 */ /* 0x000e24000021f000 */
[----:B0-----:R-:W-:-:S04]  /*22eb0*/  IMAD.MOV R2, RZ, RZ, -R3 ;  /* 0x000000ffff027224 */ /* 0x001fc800078e0a03 */
[----:B------:R-:W-:Y:S02]  /*22ec0*/  IMAD R5, R2, R8, RZ ;  /* 0x0000000802057224 */ /* 0x000fe400078e02ff */
[----:B------:R-:W-:-:S04]  /*22ed0*/  IMAD.MOV.U32 R2, RZ, RZ, RZ ;  /* 0x000000ffff027224 */ /* 0x000fc800078e00ff */
        /* <DEDUP_REMOVED lines=21> */
[----:B------:R-:W-:Y:S01]  /*23030*/  VIADDMNMX R4, R3, R4, R7, PT ;  /* 0x0000000403047246 */ /* 0x000fe20003800107 */
[----:B------:R-:W-:-:S03]  /*23040*/  IMAD.IADD R0, R5, 0x1, R0 ;  /* 0x0000000105007824 */ /* 0x000fc600078e0200 */
        /* <DEDUP_REMOVED lines=23> */
[----:B------:R-:W-:Y:S01]  /*231c0*/  @!P1 LOP3.LUT R3, RZ, R4, RZ, 0x33, !PT ;  /* 0x00000004ff039212 */ /* 0x000fe200078e33ff */
[----:B------:R-:W-:-:S04]  /*231d0*/  IMAD.MOV R4, RZ, RZ, -R4 ;  /* 0x000000ffff047224 */ /* 0x000fc800078e0a04 */
[----:B------:R-:W-:Y:S01]  /*231e0*/  IMAD R18, R3, R4, R0 ;  /* 0x0000000403127224 */ /* 0x000fe200078e0200 */
[----:B------:R-:W-:-:S05]  /*231f0*/  LOP3.LUT R0, RZ, R3, RZ, 0x33, !PT ;  /* 0x00000003ff007212 */ /* 0x000fca00078e33ff */
[----:B------:R-:W-:Y:S01]  /*23200*/  IMAD.IADD R17, R17, 0x1, R0 ;  /* 0x0000000111117824 */ /* 0x000fe200078e0200 */
[----:B------:R-:W-:Y:S06]  /*23210*/  BRA `(.L_x_2611) ;  /* 0x00000000001c7947 */ /* 0x000fec0003800000 */
.L_x_2603:
[----:B------:R-:W-:Y:S01]  /*23220*/  UMOV UR4, URZ ;  /* 0x0000003f00047c82 */ /* 0x000fe20008000000 */
[----:B------:R-:W-:Y:S01]  /*23230*/  UMOV UR5, URZ ;  /* 0x0000003f00057c82 */ /* 0x000fe20008000000 */
[----:B------:R-:W-:Y:S01]  /*23240*/  ULDC UR6, c[0x0][0xc3c] ;  /* 0x00030f0000067ab9 */ /* 0x000fe20000000800 */
[----:B------:R-:W-:Y:S02]  /*23250*/  IMAD.MOV.U32 R16, RZ, RZ, R0 ;  /* 0x000000ffff107224 */ /* 0x000fe400078e0000 */
[----:B------:R-:W-:Y:S02]  /*23260*/  IMAD.U32 R17, RZ, RZ, UR4 ;  /* 0x00000004ff117e24 */ /* 0x000fe4000f8e00ff */
[----:B------:R-:W-:Y:S02]  /*23270*/  IMAD.U32 R18, RZ, RZ, UR5 ;  /* 0x00000005ff127e24 */ /* 0x000fe4000f8e00ff */
[----:B------:R-:W-:-:S07]  /*23280*/  IMAD.U32 R19, RZ, RZ, UR6 ;  /* 0x00000006ff137e24 */ /* 0x000fce000f8e00ff */
.L_x_2611:
        /* <DEDUP_REMOVED lines=10> */
.L_x_2600:
[----:B------:R-:W-:Y:S02]  /*23330*/  ULDC UR4, c[0x0][0xc3c] ;  /* 0x00030f0000047ab9 */ /* 0x000fe40000000800 */
[----:B---3--:R-:W-:-:S13]  /*23340*/  ISETP.GE.AND P0, PT, R19, UR4, PT ;  /* 0x0000000413007c0c */ /* 0x008fda000bf06270 */
[----:B------:R-:W-:Y:S05]  /*23350*/  @!P0 BRA `(.L_x_2612) ;  /* 0xffffff9400648947 */ /* 0x000fea000383ffff */
[----:B------:R-:W-:Y:S05]  /*23360*/  BSYNC B8 ;  /* 0x0000000000087941 */ /* 0x000fea0003800000 */
.L_x_2468:
[----:B--2---:R-:W2:Y:S01]  /*23370*/  LDL.LU R0, [R1+0x30] ;  /* 0x0000300001007983 */ /* 0x004ea20000300800 */
[----:B------:R-:W-:Y:S01]  /*23380*/  BSSY B0, `(.L_x_2613) ;  /* 0x000000b000007945 */ /* 0x000fe20003800000 */
[----:B------:R-:W3:Y:S01]  /*23390*/  S2R R5, SR_CgaCtaId ;  /* 0x0000000000057919 */ /* 0x000ee20000008800 */
[----:B--2---:R-:W-:-:S05]  /*233a0*/  VIADD R0, R0, 0x1 ;  /* 0x0000000100007836 */ /* 0x004fca0000000000 */
[----:B0-----:R-:W-:-:S04]  /*233b0*/  LEA.HI R2, R0, R0, RZ, 0x1 ;  /* 0x0000000000027211 */ /* 0x001fc800078f08ff */
[----:B------:R-:W-:Y:S02]  /*233c0*/  LOP3.LUT R3, R2, 0xfffffffe, RZ, 0xc0, !PT ;  /* 0xfffffffe02037812 */ /* 0x000fe400078ec0ff */
[----:B------:R-:W-:-:S03]  /*233d0*/  MOV R2, 0x400 ;  /* 0x0000040000027802 */ /* 0x000fc60000000f00 */
[----:B------:R-:W-:Y:S01]  /*233e0*/  IMAD.IADD R0, R0, 0x1, -R3 ;  /* 0x0000000100007824 */ /* 0x000fe200078e0a03 */
[----:B---3--:R-:W-:-:S04]  /*233f0*/  LEA R9, R5, R2, 0x18 ;  /* 0x0000000205097211 */ /* 0x008fc800078ec0ff */
[----:B------:R-:W-:-:S04]  /*23400*/  SHF.L.U32 R0, R0, 0x1f, RZ ;  /* 0x0000001f00007819 */ /* 0x000fc800000006ff */
[----:B------:R-:W0:Y:S02]  /*23410*/  SYNCS.PHASECHK.TRANS64.TRYWAIT P0, [R9+URZ+0x31c20], R0 ;  /* 0x031c2000090075a7 */ /* 0x000e24000800017f */
[----:B0-----:R-:W-:Y:S05]  /*23420*/  @!P0 BRA `(.L_x_2614) ;  /* 0x0000002400788947 */ /* 0x001fea0003800000 */
.L_x_2713:
[----:B------:R-:W-:Y:S05]  /*23430*/  BSYNC B0 ;  /* 0x0000000000007941 */ /* 0x000fea0003800000 */
.L_x_2613:
[----:B------:R-:W-:-:S03]  /*23440*/  UMOV UR4, 0xffffffff ;  /* 0xffffffff00047882 */ /* 0x000fc60000000000 */
[----:B------:R-:W-:Y:S05]  /*23450*/  BRA.DIV UR4, `(.L_x_2615) ;  /* 0x0000002604807947 */ /* 0x000fea000b800000 */
[----:B0-----:R-:W0:Y:S02]  /*23460*/  S2R R0, SR_TID.X ;  /* 0x0000000000007919 */ /* 0x001e240000002100 */
[----:B0-----:R-:W-:-:S04]  /*23470*/  SHF.R.U32.HI R0, RZ, 0x5, R0 ;  /* 0x00000005ff007819 */ /* 0x001fc80000011600 */
[----:B------:R-:W-:-:S05]  /*23480*/  LOP3.LUT R0, R0, 0x3, RZ, 0xc0, !PT ;  /* 0x0000000300007812 */ /* 0x000fca00078ec0ff */
[----:B------:R0:W2:Y:S02]  /*23490*/  SHFL.IDX PT, R14, R0, RZ, 0x1f ;  /* 0x00001fff000e7589 */ /* 0x0000a400000e0000 */
.L_x_2716:
[----:B--2---:R-:W-:-:S13]  /*234a0*/  ISETP.NE.AND P0, PT, R14, RZ, PT ;  /* 0x000000ff0e00720c */ /* 0x004fda0003f05270 */
[----:B------:R-:W-:Y:S05]  /*234b0*/  @P0 BRA `(.L_x_2311) ;  /* 0x0000000000900947 */ /* 0x000fea0003800000 */
[----:B------:R-:W-:-:S03]  /*234c0*/  UMOV UR4, 0xffffffff ;  /* 0xffffffff00047882 */ /* 0x000fc60000000000 */
[----:B------:R-:W-:Y:S05]  /*234d0*/  BRA.DIV UR4, `(.L_x_2616) ;  /* 0x0000002604947947 */ /* 0x000fea000b800000 */
[----:B------:R-:W-:-:S13]  /*234e0*/  ELECT P6, URZ, PT ;  /* 0x00000000003f782f */ /* 0x000fda00038c0000 */
.L_x_2719:
        /* <DEDUP_REMOVED lines=8> */
.L_x_2617:
        /* <DEDUP_REMOVED lines=12> */
.L_x_2720:
[----:B------:R-:W2:Y:S02]  /*23630*/  SYNCS.PHASECHK.TRANS64.TRYWAIT P0, [R7+URZ], R2 ;  /* 0x00000002070075a7 */ /* 0x000ea4000800017f */
[----:B--2---:R-:W-:Y:S05]  /*23640*/  @!P0 BRA `(.L_x_2619) ;  /* 0x00000024006c8947 */ /* 0x004fea0003800000 */
.L_x_2721:
[----:B------:R-:W-:Y:S05]  /*23650*/  @!P2 BRA `(.L_x_2620) ;  /* 0x000000000004a947 */ /* 0x000fea0003800000 */
[----:B------:R-:W-:Y:S01]  /*23660*/  BPT.TRAP 0x1 ;  /* 0x000000040000795c */ /* 0x000fe20000300000 */
.L_x_2620:
[----:B------:R-:W-:-:S04]  /*23670*/  VIADD R0, R9, 0x31c60 ;  /* 0x00031c6009007836 */ /* 0x000fc80000000000 */
[----:B------:R-:W-:-:S04]  /*23680*/  IMAD R4, R23, 0x8, R0 ;  /* 0x0000000817047824 */ /* 0x000fc800078e0200 */
[----:B------:R-:W3:Y:S02]  /*23690*/  SYNCS.PHASECHK.TRANS64.TRYWAIT P0, [R4+URZ], R3 ;  /* 0x00000003040075a7 */ /* 0x000ee4000800017f */
[----:B---3--:R-:W-:Y:S05]  /*236a0*/  @!P0 BRA `(.L_x_2621) ;  /* 0x0000002400688947 */ /* 0x008fea0003800000 */
.L_x_2722:
[----:B------:R-:W-:-:S07]  /*236b0*/  IMAD R5, R5, 0x8, R0 ;  /* 0x0000000805057824 */ /* 0x000fce00078e0200 */
.L_x_2622:
[----:B----4-:R4:W0:Y:S02]  /*236c0*/  SYNCS.PHASECHK.TRANS64.TRYWAIT P0, [R5+URZ], R2 ;  /* 0x00000002050075a7 */ /* 0x010824000800017f */
[----:B0-----:R-:W-:Y:S05]  /*236d0*/  @!P0 NANOSLEEP.SYNCS 0x989680 ;  /* 0x009896800000895d */ /* 0x001fea0003900000 */
[----:B------:R-:W0:Y:S02]  /*236e0*/  @!P0 SYNCS.PHASECHK.TRANS64 P0, [R5+URZ], R2 ;  /* 0x00000002050085a7 */ /* 0x000e24000800007f */
[----:B0-----:R-:W-:Y:S05]  /*236f0*/  @!P0 BRA `(.L_x_2622) ;  /* 0xfffffffc00f08947 */ /* 0x001fea000383ffff */
.L_x_2311:
[----:B------:R-:W-:Y:S05]  /*23700*/  BSYNC B9 ;  /* 0x0000000000097941 */ /* 0x000fea0003800000 */
.L_x_2308:
[----:B------:R-:W-:Y:S05]  /*23710*/  EXIT ;  /* 0x000000000000794d */ /* 0x000fea0003800000 */
.L_x_2327:
[----:B0-----:R0:W1:Y:S02]  /*23720*/  SYNCS.PHASECHK.TRANS64.TRYWAIT P5, [R21+URZ+0x31c90], R87 ;  /* 0x031c9057150075a7 */ /* 0x00106400080a017f */
[----:B-1----:R-:W-:Y:S05]  /*23730*/  @!P5 NANOSLEEP.SYNCS 0x989680 ;  /* 0x009896800000d95d */ /* 0x002fea0003900000 */
[----:B------:R-:W1:Y:S02]  /*23740*/  @!P5 SYNCS.PHASECHK.TRANS64 P5, [R21+URZ+0x31c90], R87 ;  /* 0x031c90571500d5a7 */ /* 0x000e6400080a007f */
[----:B-1----:R-:W-:Y:S05]  /*23750*/  @!P5 BRA `(.L_x_2327) ;  /* 0xfffffffc00f0d947 */ /* 0x002fea000383ffff */
[----:B------:R-:W-:Y:S05]  /*23760*/  BRA `(.L_x_2623) ;  /* 0xfffffdf800a87947 */ /* 0x000fea000383ffff */
.L_x_2355:
[----:B0-----:R0:W1:Y:S02]  /*23770*/  SYNCS.PHASECHK.TRANS64.TRYWAIT P5, [R21+URZ+0x31c90], R87 ;  /* 0x031c9057150075a7 */ /* 0x00106400080a017f */
[----:B-1----:R-:W-:Y:S05]  /*23780*/  @!P5 NANOSLEEP.SYNCS 0x989680 ;  /* 0x009896800000d95d */ /* 0x002fea0003900000 */
[----:B------:R-:W1:Y:S02]  /*23790*/  @!P5 SYNCS.PHASECHK.TRANS64 P5, [R21+URZ+0x31c90], R87 ;  /* 0x031c90571500d5a7 */ /* 0x000e6400080a007f */
[----:B-1----:R-:W-:Y:S05]  /*237a0*/  @!P5 BRA `(.L_x_2355) ;  /* 0xfffffffc00f0d947 */ /* 0x002fea000383ffff */
[----:B------:R-:W-:Y:S05]  /*237b0*/  BRA `(.L_x_2624) ;  /* 0xfffffe14006c7947 */ /* 0x000fea000383ffff */
.L_x_2368:
[----:B0-----:R0:W1:Y:S02]  /*237c0*/  SYNCS.PHASECHK.TRANS64.TRYWAIT P4, [R21+URZ+0x31c90], R87 ;  /* 0x031c9057150075a7 */ /* 0x001064000808017f */
[----:B-1----:R-:W-:Y:S05]  /*237d0*/  @!P4 NANOSLEEP.SYNCS 0x989680 ;  /* 0x009896800000c95d */ /* 0x002fea0003900000 */
[----:B------:R-:W1:Y:S02]  /*237e0*/  @!P4 SYNCS.PHASECHK.TRANS64 P4, [R21+URZ+0x31c90], R87 ;  /* 0x031c90571500c5a7 */ /* 0x000e64000808007f */
[----:B-1----:R-:W-:Y:S05]  /*237f0*/  @!P4 BRA `(.L_x_2368) ;  /* 0xfffffffc00f0c947 */ /* 0x002fea000383ffff */
[----:B------:R-:W-:Y:S05]  /*23800*/  BRA `(.L_x_2625) ;  /* 0xfffffe3000247947 */ /* 0x000fea000383ffff */
.L_x_2372:
[----:B--2---:R2:W3:Y:S02]  /*23810*/  SYNCS.PHASECHK.TRANS64.TRYWAIT P3, [R21+URZ+0x31cb0], R87 ;  /* 0x031cb057150075a7 */ /* 0x0044e4000806017f */
[----:B---3--:R-:W-:Y:S05]  /*23820*/  @!P3 NANOSLEEP.SYNCS 0x989680 ;  /* 0x009896800000b95d */ /* 0x008fea0003900000 */
[----:B------:R-:W3:Y:S02]  /*23830*/  @!P3 SYNCS.PHASECHK.TRANS64 P3, [R21+URZ+0x31cb0], R87 ;  /* 0x031cb0571500b5a7 */ /* 0x000ee4000806007f */
[----:B---3--:R-:W-:Y:S05]  /*23840*/  @!P3 BRA `(.L_x_2372) ;  /* 0xfffffffc00f0b947 */ /* 0x008fea000383ffff */
[----:B------:R-:W-:Y:S05]  /*23850*/  BRA `(.L_x_2626) ;  /* 0xfffffe3000bc7947 */ /* 0x000fea000383ffff */
.L_x_2378:
        /* <DEDUP_REMOVED lines=10> */
[----:B-1---5:R-:W-:Y:S05]  /*23900*/  WARPSYNC.COLLECTIVE R15, `(.L_x_2628) ;  /* 0x000000000f087348 */ /* 0x022fea0003c00000 */
[----:B------:R0:W2:Y:S02]  /*23910*/  SHFL.IDX P6, R14, R13, R12, R11 ;  /* 0x0000000c0d0e7389 */ /* 0x0000a400000c000b */
[----:B012--5:R-:W-:Y:S01]  /*23920*/  ENDCOLLECTIVE ;  /* 0x000000000000791b */ /* 0x027fe20003800000 */
.L_x_2628:
[----:B------:R-:W-:Y:S05]  /*23930*/  BSYNC B0 ;  /* 0x0000000000007941 */ /* 0x000fea0003800000 */
.L_x_2627:
[----:B------:R2:W-:Y:S01]  /*23940*/  STL [R1+0x28], R14 ;  /* 0x0000280e01007387 */ /* 0x0005e20000100800 */
[----:B------:R-:W-:Y:S05]  /*23950*/  BRA `(.L_x_2629) ;  /* 0xfffffe3800507947 */ /* 0x000fea000383ffff */
.L_x_2389:
[----:B------:R-:W-:Y:S01]  /*23960*/  BSSY B1, `(.L_x_2630) ;  /* 0x0000007000017945 */ /* 0x000fe20003800000 */
[----:B------:R-:W-:Y:S02]  /*23970*/  IMAD.MOV.U32 R12, RZ, RZ, RZ ;  /* 0x000000ffff0c7224 */ /* 0x000fe400078e00ff */
[----:B------:R-:W-:Y:S02]  /*23980*/  IMAD.MOV.U32 R11, RZ, RZ, 0x1e1f ;  /* 0x00001e1fff0b7424 */ /* 0x000fe400078e00ff */
[----:B------:R-:W-:-:S07]  /*23990*/  IMAD.MOV.U32 R15, RZ, RZ, -0x1 ;  /* 0xffffffffff0f7424 */ /* 0x000fce00078e00ff */
[----:B-12---:R-:W-:Y:S05]  /*239a0*/  WARPSYNC.COLLECTIVE R15, `(.L_x_2631) ;  /* 0x000000000f087348 */ /* 0x006fea0003c00000 */
[----:B--2---:R0:W2:Y:S02]  /*239b0*/  SHFL.IDX P6, R14, R13, R12, R11 ;  /* 0x0000000c0d0e7389 */ /* 0x0040a400000c000b */
[----:B012---:R-:W-:Y:S01]  /*239c0*/  ENDCOLLECTIVE ;  /* 0x000000000000791b */ /* 0x007fe20003800000 */
.L_x_2631:
[----:B------:R-:W-:Y:S05]  /*239d0*/  BSYNC B1 ;  /* 0x0000000000017941 */ /* 0x000fea0003800000 */
.L_x_2630:
        /* <DEDUP_REMOVED lines=8> */
.L_x_2632:
[----:B------:R-:W-:Y:S02]  /*23a60*/  IMAD.MOV.U32 R13, RZ, RZ, R5 ;  /* 0x000000ffff0d7224 */ /* 0x000fe400078e0005 */
[----:B------:R-:W-:-:S07]  /*23a70*/  IMAD.MOV.U32 R0, RZ, RZ, R14 ;  /* 0x000000ffff007224 */ /* 0x000fce00078e000e */
[----:B------:R-:W-:Y:S05]  /*23a80*/  WARPSYNC.COLLECTIVE R15, `(.L_x_2633) ;  /* 0x000000000f087348 */ /* 0x000fea0003c00000 */
[----:B------:R0:W1:Y:S02]  /*23a90*/  SHFL.IDX P6, R14, R13, R12, R11 ;  /* 0x0000000c0d0e7389 */ /* 0x00006400000c000b */
[----:B01----:R-:W-:Y:S01]  /*23aa0*/  ENDCOLLECTIVE ;  /* 0x000000000000791b */ /* 0x003fe20003800000 */
.L_x_2633:
[----:B------:R-:W-:Y:S02]  /*23ab0*/  IMAD.MOV.U32 R13, RZ, RZ, R4 ;  /* 0x000000ffff0d7224 */ /* 0x000fe400078e0004 */
[----:B------:R-:W-:-:S07]  /*23ac0*/  IMAD.MOV.U32 R5, RZ, RZ, R14 ;  /* 0x000000ffff057224 */ /* 0x000fce00078e000e */
[----:B------:R-:W-:Y:S05]  /*23ad0*/  WARPSYNC.COLLECTIVE R15, `(.L_x_2634) ;  /* 0x000000000f087348 */ /* 0x000fea0003c00000 */
[----:B------:R0:W1:Y:S02]  /*23ae0*/  SHFL.IDX P6, R14, R13, R12, R11 ;  /* 0x0000000c0d0e7389 */ /* 0x00006400000c000b */
[----:B01----:R-:W-:Y:S01]  /*23af0*/  ENDCOLLECTIVE ;  /* 0x000000000000791b */ /* 0x003fe20003800000 */
.L_x_2634:
[----:B------:R-:W-:Y:S05]  /*23b00*/  BRA `(.L_x_2635) ;  /* 0xfffffe3c00d47947 */ /* 0x000fea000383ffff */
.L_x_2393:
[----:B0-----:R0:W1:Y:S02]  /*23b10*/  SYNCS.PHASECHK.TRANS64.TRYWAIT P1, [R22+URZ+0x31c00], R3 ;  /* 0x031c0003160075a7 */ /* 0x001064000802017f */
[----:B-1----:R-:W-:Y:S05]  /*23b20*/  @!P1 NANOSLEEP.SYNCS 0x989680 ;  /* 0x009896800000995d */ /* 0x002fea0003900000 */
[----:B------:R-:W1:Y:S02]  /*23b30*/  @!P1 SYNCS.PHASECHK.TRANS64 P1, [R22+URZ+0x31c00], R3 ;  /* 0x031c0003160095a7 */ /* 0x000e64000802007f */
[----:B-1----:R-:W-:Y:S05]  /*23b40*/  @!P1 BRA `(.L_x_2393) ;  /* 0xfffffffc00f09947 */ /* 0x002fea000383ffff */
[----:B------:R-:W-:Y:S05]  /*23b50*/  BRA `(.L_x_2636) ;  /* 0xfffffe4800207947 */ /* 0x000fea000383ffff */
.L_x_2405:
[----:B------:R-:W-:Y:S01]  /*23b60*/  BSSY B1, `(.L_x_2637) ;  /* 0x0000007000017945 */ /* 0x000fe20003800000 */
[----:B------:R-:W-:Y:S02]  /*23b70*/  IMAD.MOV.U32 R12, RZ, RZ, RZ ;  /* 0x000000ffff0c7224 */ /* 0x000fe400078e00ff */
[----:B------:R-:W-:Y:S02]  /*23b80*/  IMAD.MOV.U32 R11, RZ, RZ, 0x1e1f ;  /* 0x00001e1fff0b7424 */ /* 0x000fe400078e00ff */
[----:B------:R-:W-:-:S07]  /*23b90*/  IMAD.MOV.U32 R15, RZ, RZ, -0x1 ;  /* 0xffffffffff0f7424 */ /* 0x000fce00078e00ff */
[----:B-1----:R-:W-:Y:S05]  /*23ba0*/  WARPSYNC.COLLECTIVE R15, `(.L_x_2638) ;  /* 0x000000000f087348 */ /* 0x002fea0003c00000 */
[----:B------:R0:W2:Y:S02]  /*23bb0*/  SHFL.IDX P6, R14, R13, R12, R11 ;  /* 0x0000000c0d0e7389 */ /* 0x0000a400000c000b */
[----:B012---:R-:W-:Y:S01]  /*23bc0*/  ENDCOLLECTIVE ;  /* 0x000000000000791b */ /* 0x007fe20003800000 */
.L_x_2638:
[----:B------:R-:W-:Y:S05]  /*23bd0*/  BSYNC B1 ;  /* 0x0000000000017941 */ /* 0x000fea0003800000 */
.L_x_2637:
        /* <DEDUP_REMOVED lines=8> */
.L_x_2639:
[----:B------:R-:W-:Y:S02]  /*23c60*/  IMAD.MOV.U32 R33, RZ, RZ, R3 ;  /* 0x000000ffff217224 */ /* 0x000fe400078e0003 */
[----:B------:R-:W-:Y:S02]  /*23c70*/  IMAD.MOV.U32 R13, RZ, RZ, R5 ;  /* 0x000000ffff0d7224 */ /* 0x000fe400078e0005 */
[----:B------:R-:W-:-:S07]  /*23c80*/  IMAD.MOV.U32 R0, RZ, RZ, R14 ;  /* 0x000000ffff007224 */ /* 0x000fce00078e000e */
[----:B------:R-:W-:Y:S05]  /*23c90*/  WARPSYNC.COLLECTIVE R15, `(.L_x_2640) ;  /* 0x000000000f087348 */ /* 0x000fea0003c00000 */
[----:B------:R0:W1:Y:S02]  /*23ca0*/  SHFL.IDX P6, R14, R13, R12, R11 ;  /* 0x0000000c0d0e7389 */ /* 0x00006400000c000b */
[----:B01----:R-:W-:Y:S01]  /*23cb0*/  ENDCOLLECTIVE ;  /* 0x000000000000791b */ /* 0x003fe20003800000 */
.L_x_2640:
[----:B------:R-:W-:Y:S02]  /*23cc0*/  IMAD.MOV.U32 R32, RZ, RZ, R0 ;  /* 0x000000ffff207224 */ /* 0x000fe400078e0000 */
[----:B------:R-:W-:Y:S02]  /*23cd0*/  IMAD.MOV.U32 R13, RZ, RZ, R4 ;  /* 0x000000ffff0d7224 */ /* 0x000fe400078e0004 */
[----:B------:R-:W-:-:S07]  /*23ce0*/  IMAD.MOV.U32 R5, RZ, RZ, R14 ;  /* 0x000000ffff057224 */ /* 0x000fce00078e000e */
[----:B------:R-:W-:Y:S05]  /*23cf0*/  WARPSYNC.COLLECTIVE R15, `(.L_x_2641) ;  /* 0x000000000f087348 */ /* 0x000fea0003c00000 */
[----:B------:R0:W1:Y:S02]  /*23d00*/  SHFL.IDX P6, R14, R13, R12, R11 ;  /* 0x0000000c0d0e7389 */ /* 0x00006400000c000b */
[----:B01----:R-:W-:Y:S01]  /*23d10*/  ENDCOLLECTIVE ;  /* 0x000000000000791b */ /* 0x003fe20003800000 */
.L_x_2641:
[----:B------:R-:W-:Y:S05]  /*23d20*/  BRA `(.L_x_2642) ;  /* 0xfffffe5c00587947 */ /* 0x000fea000383ffff */
.L_x_2409:
[----:B0-----:R0:W1:Y:S02]  /*23d30*/  SYNCS.PHASECHK.TRANS64.TRYWAIT P1, [R22+URZ+0x31c00], R3 ;  /* 0x031c0003160075a7 */ /* 0x001064000802017f */
[----:B-1----:R-:W-:Y:S05]  /*23d40*/  @!P1 NANOSLEEP.SYNCS 0x989680 ;  /* 0x009896800000995d */ /* 0x002fea0003900000 */
[----:B------:R-:W1:Y:S02]  /*23d50*/  @!P1 SYNCS.PHASECHK.TRANS64 P1, [R22+URZ+0x31c00], R3 ;  /* 0x031c0003160095a7 */ /* 0x000e64000802007f */
[----:B-1----:R-:W-:Y:S05]  /*23d60*/  @!P1 BRA `(.L_x_2409) ;  /* 0xfffffffc00f09947 */ /* 0x002fea000383ffff */
[----:B------:R-:W-:Y:S05]  /*23d70*/  BRA `(.L_x_2643) ;  /* 0xfffffe6000fc7947 */ /* 0x000fea000383ffff */
.L_x_2417:
[----:B--2---:R2:W3:Y:S02]  /*23d80*/  SYNCS.PHASECHK.TRANS64.TRYWAIT P2, [R21+URZ+0x31c30], R0 ;  /* 0x031c3000150075a7 */ /* 0x0044e4000804017f */
[----:B---3--:R-:W-:Y:S05]  /*23d90*/  @!P2 NANOSLEEP.SYNCS 0x989680 ;  /* 0x009896800000a95d */ /* 0x008fea0003900000 */
[----:B------:R-:W3:Y:S02]  /*23da0*/  @!P2 SYNCS.PHASECHK.TRANS64 P2, [R21+URZ+0x31c30], R0 ;  /* 0x031c30001500a5a7 */ /* 0x000ee4000804007f */
[----:B---3--:R-:W-:Y:S05]  /*23db0*/  @!P2 BRA `(.L_x_2417) ;  /* 0xfffffffc00f0a947 */ /* 0x008fea000383ffff */
[----:B------:R-:W-:Y:S05]  /*23dc0*/  BRA `(.L_x_2416) ;  /* 0xfffffe7800dc7947 */ /* 0x000fea000383ffff */
.L_x_2423:
[----:B--2---:R2:W3:Y:S02]  /*23dd0*/  SYNCS.PHASECHK.TRANS64.TRYWAIT P3, [R0+URZ+0x31c30], R21 ;  /* 0x031c3015000075a7 */ /* 0x0044e4000806017f */
[----:B---3--:R-:W-:Y:S05]  /*23de0*/  @!P3 NANOSLEEP.SYNCS 0x989680 ;  /* 0x009896800000b95d */ /* 0x008fea0003900000 */
[----:B------:R-:W3:Y:S02]  /*23df0*/  @!P3 SYNCS.PHASECHK.TRANS64 P3, [R0+URZ+0x31c30], R21 ;  /* 0x031c30150000b5a7 */ /* 0x000ee4000806007f */
[----:B---3--:R-:W-:Y:S05]  /*23e00*/  @!P3 BRA `(.L_x_2423) ;  /* 0xfffffffc00f0b947 */ /* 0x008fea000383ffff */
[----:B------:R-:W-:Y:S05]  /*23e10*/  BRA `(.L_x_2422) ;  /* 0xfffffebc00d07947 */ /* 0x000fea000383ffff */
.L_x_2427:
[----:B--2---:R2:W3:Y:S02]  /*23e20*/  SYNCS.PHASECHK.TRANS64.TRYWAIT P2, [R14+URZ+0x31c50], R0 ;  /* 0x031c50000e0075a7 */ /* 0x0044e4000804017f */
[----:B---3--:R-:W-:Y:S05]  /*23e30*/  @!P2 NANOSLEEP.SYNCS 0x989680 ;  /* 0x009896800000a95d */ /* 0x008fea0003900000 */
[----:B------:R-:W3:Y:S02]  /*23e40*/  @!P2 SYNCS.PHASECHK.TRANS64 P2, [R14+URZ+0x31c50], R0 ;  /* 0x031c50000e00a5a7 */ /* 0x000ee4000804007f */
[----:B---3--:R-:W-:Y:S05]  /*23e50*/  @!P2 BRA `(.L_x_2427) ;  /* 0xfffffffc00f0a947 */ /* 0x008fea000383ffff */
[----:B------:R-:W-:Y:S05]  /*23e60*/  BRA `(.L_x_2424) ;  /* 0xfffffee000747947 */ /* 0x000fea000383ffff */
.L_x_2434:
[----:B--2---:R2:W3:Y:S02]  /*23e70*/  SYNCS.PHASECHK.TRANS64.TRYWAIT P3, [R0+URZ+0x31c30], R21 ;  /* 0x031c3015000075a7 */ /* 0x0044e4000806017f */
[----:B---3--:R-:W-:Y:S05]  /*23e80*/  @!P3 NANOSLEEP.SYNCS 0x989680 ;  /* 0x009896800000b95d */ /* 0x008fea0003900000 */
[----:B------:R-:W3:Y:S02]  /*23e90*/  @!P3 SYNCS.PHASECHK.TRANS64 P3, [R0+URZ+0x31c30], R21 ;  /* 0x031c30150000b5a7 */ /* 0x000ee4000806007f */
[----:B---3--:R-:W-:Y:S05]  /*23ea0*/  @!P3 BRA `(.L_x_2434) ;  /* 0xfffffffc00f0b947 */ /* 0x008fea000383ffff */
[----:B------:R-:W-:Y:S05]  /*23eb0*/  BRA `(.L_x_2433) ;  /* 0xffffff0c00cc7947 */ /* 0x000fea000383ffff */
.L_x_2439:
[----:B--2---:R2:W3:Y:S02]  /*23ec0*/  SYNCS.PHASECHK.TRANS64.TRYWAIT P2, [R14+URZ+0x31c50], R0 ;  /* 0x031c50000e0075a7 */ /* 0x0044e4000804017f */
[----:B---3--:R-:W-:Y:S05]  /*23ed0*/  @!P2 NANOSLEEP.SYNCS 0x989680 ;  /* 0x009896800000a95d */ /* 0x008fea0003900000 */
[----:B------:R-:W3:Y:S02]  /*23ee0*/  @!P2 SYNCS.PHASECHK.TRANS64 P2, [R14+URZ+0x31c50], R0 ;  /* 0x031c50000e00a5a7 */ /* 0x000ee4000804007f */
[----:B---3--:R-:W-:Y:S05]  /*23ef0*/  @!P2 BRA `(.L_x_2439) ;  /* 0xfffffffc00f0a947 */ /* 0x008fea000383ffff */
[----:B------:R-:W-:Y:S05]  /*23f00*/  BRA `(.L_x_2438) ;  /* 0xffffff3000747947 */ /* 0x000fea000383ffff */
.L_x_2444:
[----:B-1----:R1:W3:Y:S02]  /*23f10*/  SYNCS.PHASECHK.TRANS64.TRYWAIT P0, [R7+URZ+0x31c50], R4 ;  /* 0x031c5004070075a7 */ /* 0x0022e4000800017f */
[----:B---3--:R-:W-:Y:S05]  /*23f20*/  @!P0 NANOSLEEP.SYNCS 0x989680 ;  /* 0x009896800000895d */ /* 0x008fea0003900000 */
[----:B------:R-:W3:Y:S02]  /*23f30*/  @!P0 SYNCS.PHASECHK.TRANS64 P0, [R7+URZ+0x31c50], R4 ;  /* 0x031c5004070085a7 */ /* 0x000ee4000800007f */
[----:B---3--:R-:W-:Y:S05]  /*23f40*/  @!P0 BRA `(.L_x_2444) ;  /* 0xfffffffc00f08947 */ /* 0x008fea000383ffff */
[----:B------:R-:W-:Y:S05]  /*23f50*/  BRA `(.L_x_2443) ;  /* 0xffffff5000e87947 */ /* 0x000fea000383ffff */
.L_x_2454:
[----:B------:R-:W-:Y:S02]  /*23f60*/  IMAD.MOV.U32 R13, RZ, RZ, R2 ;  /* 0x000000ffff0d7224 */ /* 0x000fe400078e0002 */
[----:B------:R-:W-:Y:S02]  /*23f70*/  IMAD.MOV.U32 R12, RZ, RZ, RZ ;  /* 0x000000ffff0c7224 */ /* 0x000fe400078e00ff */
[----:B------:R-:W-:Y:S02]  /*23f80*/  IMAD.MOV.U32 R11, RZ, RZ, 0x1c1f ;  /* 0x00001c1fff0b7424 */ /* 0x000fe400078e00ff */
[----:B------:R-:W-:-:S07]  /*23f90*/  IMAD.MOV.U32 R15, RZ, RZ, -0x1 ;  /* 0xffffffffff0f7424 */ /* 0x000fce00078e00ff */
[----:B------:R-:W-:Y:S05]  /*23fa0*/  WARPSYNC.COLLECTIVE R15, `(.L_x_2644) ;  /* 0x000000000f087348 */ /* 0x000fea0003c00000 */
[----:B------:R0:W1:Y:S02]  /*23fb0*/  SHFL.IDX P6, R14, R13, R12, R11 ;  /* 0x0000000c0d0e7389 */ /* 0x00006400000c000b */
[----:B01----:R-:W-:Y:S01]  /*23fc0*/  ENDCOLLECTIVE ;  /* 0x000000000000791b */ /* 0x003fe20003800000 */
.L_x_2644:
[----:B------:R-:W-:Y:S02]  /*23fd0*/  IMAD.MOV.U32 R13, RZ, RZ, R0 ;  /* 0x000000ffff0d7224 */ /* 0x000fe400078e0000 */
[----:B------:R-:W-:-:S07]  /*23fe0*/  IMAD.MOV.U32 R3, RZ, RZ, R14 ;  /* 0x000000ffff037224 */ /* 0x000fce00078e000e */
[----:B------:R-:W-:Y:S05]  /*23ff0*/  WARPSYNC.COLLECTIVE R15, `(.L_x_2645) ;  /* 0x000000000f087348 */ /* 0x000fea0003c00000 */
[----:B------:R0:W1:Y:S02]  /*24000*/  SHFL.IDX P6, R14, R13, R12, R11 ;  /* 0x0000000c0d0e7389 */ /* 0x00006400000c000b */
[----:B01----:R-:W-:Y:S01]  /*24010*/  ENDCOLLECTIVE ;  /* 0x000000000000791b */ /* 0x003fe20003800000 */
.L_x_2645:
[----:B------:R-:W-:Y:S05]  /*24020*/  BRA `(.L_x_2646) ;  /* 0xffffff7800107947 */ /* 0x000fea000383ffff */
.L_x_2457:
[----:B------:R-:W-:Y:S01]  /*24030*/  BSSY B1, `(.L_x_2647) ;  /* 0x0000008000017945 */ /* 0x000fe20003800000 */
[----:B------:R-:W-:Y:S02]  /*24040*/  IMAD.MOV.U32 R13, RZ, RZ, R2 ;  /* 0x000000ffff0d7224 */ /* 0x000fe400078e0002 */
[----:B------:R-:W-:Y:S02]  /*24050*/  IMAD.MOV.U32 R12, RZ, RZ, 0x1 ;  /* 0x00000001ff0c7424 */ /* 0x000fe400078e00ff */
[----:B---3--:R-:W-:Y:S02]  /*24060*/  IMAD.MOV.U32 R11, RZ, RZ, 0x1c1f ;  /* 0x00001c1fff0b7424 */ /* 0x008fe400078e00ff */
[----:B------:R-:W-:-:S07]  /*24070*/  IMAD.MOV.U32 R15, RZ, RZ, -0x1 ;  /* 0xffffffffff0f7424 */ /* 0x000fce00078e00ff */
[----:B012---:R-:W-:Y:S05]  /*24080*/  WARPSYNC.COLLECTIVE R15, `(.L_x_2648) ;  /* 0x000000000f087348 */ /* 0x007fea0003c00000 */
[----:B--2---:R2:W3:Y:S02]  /*24090*/  SHFL.IDX P6, R14, R13, R12, R11 ;  /* 0x0000000c0d0e7389 */ /* 0x0044e400000c000b */
[----:B0123--:R-:W-:Y:S01]  /*240a0*/  ENDCOLLECTIVE ;  /* 0x000000000000791b */ /* 0x00ffe20003800000 */
.L_x_2648:
[----:B------:R-:W-:Y:S05]  /*240b0*/  BSYNC B1 ;  /* 0x0000000000017941 */ /* 0x000fea0003800000 */
.L_x_2647:
        /* <DEDUP_REMOVED lines=8> */
.L_x_2649:
[----:B------:R-:W-:Y:S05]  /*24140*/  BRA `(.L_x_2650) ;  /* 0xffffff7800247947 */ /* 0x000fea000383ffff */
.L_x_2474:
[----:B------:R-:W1:Y:S01]  /*24150*/  S2R R6, SR_TID.X ;  /* 0x0000000000067919 */ /* 0x000e620000002100 */
[----:B------:R-:W-:Y:S01]  /*24160*/  BSSY B1, `(.L_x_2651) ;  /* 0x000000a000017945 */ /* 0x000fe20003800000 */
[----:B0-----:R-:W-:Y:S02]  /*24170*/  IMAD.MOV.U32 R12, RZ, RZ, RZ ;  /* 0x000000ffff0c7224 */ /* 0x001fe400078e00ff */
[----:B------:R-:W-:Y:S02]  /*24180*/  IMAD.MOV.U32 R11, RZ, RZ, 0x1f ;  /* 0x0000001fff0b7424 */ /* 0x000fe400078e00ff */
[----:B------:R-:W-:Y:S01]  /*24190*/  IMAD.MOV.U32 R15, RZ, RZ, -0x1 ;  /* 0xffffffffff0f7424 */ /* 0x000fe200078e00ff */
[----:B-1----:R-:W-:-:S04]  /*241a0*/  SHF.R.U32.HI R6, RZ, 0x5, R6 ;  /* 0x00000005ff067819 */ /* 0x002fc80000011606 */
[----:B------:R-:W-:-:S05]  /*241b0*/  LOP3.LUT R6, R6, 0x3, RZ, 0xc0, !PT ;  /* 0x0000000306067812 */ /* 0x000fca00078ec0ff */
[----:B------:R-:W-:-:S07]  /*241c0*/  IMAD.MOV.U32 R13, RZ, RZ, R6 ;  /* 0x000000ffff0d7224 */ /* 0x000fce00078e0006 */
[----:B------:R-:W-:Y:S05]  /*241d0*/  WARPSYNC.COLLECTIVE R15, `(.L_x_2652) ;  /* 0x000000000f087348 */ /* 0x000fea0003c00000 */
[----:B------:R0:W1:Y:S02]  /*241e0*/  SHFL.IDX P6, R14, R13, R12, R11 ;  /* 0x0000000c0d0e7389 */ /* 0x00006400000c000b */
[----:B01----:R-:W-:Y:S01]  /*241f0*/  ENDCOLLECTIVE ;  /* 0x000000000000791b */ /* 0x003fe20003800000 */
.L_x_2652:
[----:B------:R-:W-:Y:S05]  /*24200*/  BSYNC B1 ;  /* 0x0000000000017941 */ /* 0x000fea0003800000 */
.L_x_2651:
[----:B------:R-:W-:Y:S05]  /*24210*/  BRA `(.L_x_2653) ;  /* 0xffffff8c00a07947 */ /* 0x000fea000383ffff */
.L_x_2476:
[----:B------:R-:W-:Y:S01]  /*24220*/  BSSY B1, `(.L_x_2654) ;  /* 0x0000006000017945 */ /* 0x000fe20003800000 */
[----:B------:R-:W-:-:S07]  /*24230*/  IMAD.MOV.U32 R15, RZ, RZ, -0x1 ;  /* 0xffffffffff0f7424 */ /* 0x000fce00078e00ff */
[----:B01----:R-:W-:Y:S05]  /*24240*/  WARPSYNC.COLLECTIVE R15, `(.L_x_2655) ;  /* 0x000000000f0c7348 */ /* 0x003fea0003c00000 */
[----:B------:R-:W-:Y:S02]  /*24250*/  ELECT P6, UR62, PT ;  /* 0x00000000003e782f */ /* 0x000fe400038c0000 */
[----:B------:R-:W-:Y:S01]  /*24260*/  MOV R14, UR62 ;  /* 0x0000003e000e7c02 */ /* 0x000fe20008000f00 */
[----:B01----:R-:W-:Y:S10]  /*24270*/  ENDCOLLECTIVE ;  /* 0x000000000000791b */ /* 0x003ff40003800000 */
.L_x_2655:
[----:B------:R-:W-:Y:S05]  /*24280*/  BSYNC B1 ;  /* 0x0000000000017941 */ /* 0x000fea0003800000 */
.L_x_2654:
[----:B------:R-:W-:Y:S05]  /*24290*/  BRA `(.L_x_2475) ;  /* 0xffffff8c00987947 */ /* 0x000fea000383ffff */
.L_x_2478:
[----:B-1----:R1:W2:Y:S02]  /*242a0*/  SYNCS.PHASECHK.TRANS64.TRYWAIT P0, [R22+URZ+0x31c20], R5 ;  /* 0x031c2005160075a7 */ /* 0x0022a4000800017f */
[----:B--2---:R-:W-:Y:S05]  /*242b0*/  @!P0 NANOSLEEP.SYNCS 0x989680 ;  /* 0x009896800000895d */ /* 0x004fea0003900000 */
[----:B------:R-:W2:Y:S02]  /*242c0*/  @!P0 SYNCS.PHASECHK.TRANS64 P0, [R22+URZ+0x31c20], R5 ;  /* 0x031c2005160085a7 */ /* 0x000ea4000800007f */
[----:B--2---:R-:W-:Y:S05]  /*242d0*/  @!P0 BRA `(.L_x_2478) ;  /* 0xfffffffc00f08947 */ /* 0x004fea000383ffff */
[----:B------:R-:W-:Y:S05]  /*242e0*/  BRA `(.L_x_2656) ;  /* 0xffffff8c00a87947 */ /* 0x000fea000383ffff */
.L_x_2482:
[----:B--2---:R2:W3:Y:S02]  /*242f0*/  SYNCS.PHASECHK.TRANS64.TRYWAIT P0, [R9+URZ+0x31ca0], R8 ;  /* 0x031ca008090075a7 */ /* 0x0044e4000800017f */
[----:B---3--:R-:W-:Y:S05]  /*24300*/  @!P0 NANOSLEEP.SYNCS 0x989680 ;  /* 0x009896800000895d */ /* 0x008fea0003900000 */
[----:B------:R-:W3:Y:S02]  /*24310*/  @!P0 SYNCS.PHASECHK.TRANS64 P0, [R9+URZ+0x31ca0], R8 ;  /* 0x031ca008090085a7 */ /* 0x000ee4000800007f */
[----:B---3--:R-:W-:Y:S05]  /*24320*/  @!P0 BRA `(.L_x_2482) ;  /* 0xfffffffc00f08947 */ /* 0x008fea000383ffff */
[----:B------:R-:W-:Y:S05]  /*24330*/  BRA `(.L_x_2657) ;  /* 0xffffff8c00c47947 */ /* 0x000fea000383ffff */
.L_x_2489:
[----:B0-----:R0:W1:Y:S02]  /*24340*/  SYNCS.PHASECHK.TRANS64.TRYWAIT P0, [R9+URZ+0x31cc0], R8 ;  /* 0x031cc008090075a7 */ /* 0x001064000800017f */
[----:B-1----:R-:W-:Y:S05]  /*24350*/  @!P0 NANOSLEEP.SYNCS 0x989680 ;  /* 0x009896800000895d */ /* 0x002fea0003900000 */
[----:B------:R-:W1:Y:S02]  /*24360*/  @!P0 SYNCS.PHASECHK.TRANS64 P0, [R9+URZ+0x31cc0], R8 ;  /* 0x031cc008090085a7 */ /* 0x000e64000800007f */
[----:B-1----:R-:W-:Y:S05]  /*24370*/  @!P0 BRA `(.L_x_2489) ;  /* 0xfffffffc00f08947 */ /* 0x002fea000383ffff */
[----:B------:R-:W-:Y:S05]  /*24380*/  BRA `(.L_x_2658) ;  /* 0xffffff9000c07947 */ /* 0x000fea000383ffff */
.L_x_2498:
[----:B-1----:R1:W2:Y:S02]  /*24390*/  SYNCS.PHASECHK.TRANS64.TRYWAIT P1, [R8+URZ+0x31ca0], R7 ;  /* 0x031ca007080075a7 */ /* 0x0022a4000802017f */
[----:B--2---:R-:W-:Y:S05]  /*243a0*/  @!P1 NANOSLEEP.SYNCS 0x989680 ;  /* 0x009896800000995d */ /* 0x004fea0003900000 */
[----:B------:R-:W2:Y:S02]  /*243b0*/  @!P1 SYNCS.PHASECHK.TRANS64 P1, [R8+URZ+0x31ca0], R7 ;  /* 0x031ca007080095a7 */ /* 0x000ea4000802007f */
[----:B--2---:R-:W-:Y:S05]  /*243c0*/  @!P1 BRA `(.L_x_2498) ;  /* 0xfffffffc00f09947 */ /* 0x004fea000383ffff */
[----:B------:R-:W-:Y:S05]  /*243d0*/  BRA `(.L_x_2659) ;  /* 0xffffff9800007947 */ /* 0x000fea000383ffff */
.L_x_2505:
[----:B0-----:R0:W2:Y:S02]  /*243e0*/  SYNCS.PHASECHK.TRANS64.TRYWAIT P1, [R8+URZ+0x31cc0], R7 ;  /* 0x031cc007080075a7 */ /* 0x0010a4000802017f */
[----:B--2---:R-:W-:Y:S05]  /*243f0*/  @!P1 NANOSLEEP.SYNCS 0x989680 ;  /* 0x009896800000995d */ /* 0x004fea0003900000 */
[----:B------:R-:W2:Y:S02]  /*24400*/  @!P1 SYNCS.PHASECHK.TRANS64 P1, [R8+URZ+0x31cc0], R7 ;  /* 0x031cc007080095a7 */ /* 0x000ea4000802007f */
[----:B--2---:R-:W-:Y:S05]  /*24410*/  @!P1 BRA `(.L_x_2505) ;  /* 0xfffffffc00f09947 */ /* 0x004fea000383ffff */
[----:B------:R-:W-:Y:S05]  /*24420*/  BRA `(.L_x_2660) ;  /* 0xffffff9800f87947 */ /* 0x000fea000383ffff */
.L_x_2520:
[----:B------:R-:W3:Y:S01]  /*24430*/  S2R R20, SR_TID.X ;  /* 0x0000000000147919 */ /* 0x000ee20000002100 */
[----:B------:R-:W-:Y:S01]  /*24440*/  BSSY B0, `(.L_x_2661) ;  /* 0x000000a000007945 */ /* 0x000fe20003800000 */
[----:B0-----:R-:W-:Y:S02]  /*24450*/  IMAD.MOV.U32 R12, RZ, RZ, RZ ;  /* 0x000000ffff0c7224 */ /* 0x001fe400078e00ff */
[----:B------:R-:W-:Y:S02]  /*24460*/  IMAD.MOV.U32 R11, RZ, RZ, 0x1f ;  /* 0x0000001fff0b7424 */ /* 0x000fe400078e00ff */
[----:B------:R-:W-:Y:S01]  /*24470*/  IMAD.MOV.U32 R15, RZ, RZ, -0x1 ;  /* 0xffffffffff0f7424 */ /* 0x000fe200078e00ff */
[----:B---3--:R-:W-:-:S04]  /*24480*/  SHF.R.U32.HI R20, RZ, 0x5, R20 ;  /* 0x00000005ff147819 */ /* 0x008fc80000011614 */
[----:B------:R-:W-:-:S05]  /*24490*/  LOP3.LUT R20, R20, 0x3, RZ, 0xc0, !PT ;  /* 0x0000000314147812 */ /* 0x000fca00078ec0ff */
[----:B------:R-:W-:-:S07]  /*244a0*/  IMAD.MOV.U32 R13, RZ, RZ, R20 ;  /* 0x000000ffff0d7224 */ /* 0x000fce00078e0014 */
[----:B-12---:R-:W-:Y:S05]  /*244b0*/  WARPSYNC.COLLECTIVE R15, `(.L_x_2662) ;  /* 0x000000000f087348 */ /* 0x006fea0003c00000 */
[----:B------:R0:W3:Y:S02]  /*244c0*/  SHFL.IDX P6, R14, R13, R12, R11 ;  /* 0x0000000c0d0e7389 */ /* 0x0000e400000c000b */
[----:B0123--:R-:W-:Y:S01]  /*244d0*/  ENDCOLLECTIVE ;  /* 0x000000000000791b */ /* 0x00ffe20003800000 */
.L_x_2662:
[----:B------:R-:W-:Y:S05]  /*244e0*/  BSYNC B0 ;  /* 0x0000000000007941 */ /* 0x000fea0003800000 */
.L_x_2661:
[----:B------:R-:W-:Y:S05]  /*244f0*/  BRA `(.L_x_2663) ;  /* 0xffffffa400b47947 */ /* 0x000fea000383ffff */
.L_x_2522:
[----:B------:R-:W-:Y:S01]  /*24500*/  BSSY B0, `(.L_x_2664) ;  /* 0x0000006000007945 */ /* 0x000fe20003800000 */
[----:B------:R-:W-:-:S07]  /*24510*/  IMAD.MOV.U32 R15, RZ, RZ, -0x1 ;  /* 0xffffffffff0f7424 */ /* 0x000fce00078e00ff */
[----:B0123--:R-:W-:Y:S05]  /*24520*/  WARPSYNC.COLLECTIVE R15, `(.L_x_2665) ;  /* 0x000000000f0c7348 */ /* 0x00ffea0003c00000 */
[----:B------:R-:W-:Y:S02]  /*24530*/  ELECT P6, UR62, PT ;  /* 0x00000000003e782f */ /* 0x000fe400038c0000 */
[----:B------:R-:W-:Y:S01]  /*24540*/  MOV R14, UR62 ;  /* 0x0000003e000e7c02 */ /* 0x000fe20008000f00 */
[----:B0123--:R-:W-:Y:S10]  /*24550*/  ENDCOLLECTIVE ;  /* 0x000000000000791b */ /* 0x00fff40003800000 */
.L_x_2665:
[----:B------:R-:W-:Y:S05]  /*24560*/  BSYNC B0 ;  /* 0x0000000000007941 */ /* 0x000fea0003800000 */
.L_x_2664:
[----:B------:R-:W-:Y:S05]  /*24570*/  BRA `(.L_x_2666) ;  /* 0xffffffa400bc7947 */ /* 0x000fea000383ffff */
.L_x_2524:
[----:B---3--:R3:W4:Y:S02]  /*24580*/  SYNCS.PHASECHK.TRANS64.TRYWAIT P0, [R0+URZ+0x31c40], R2 ;  /* 0x031c4002000075a7 */ /* 0x008724000800017f */
[----:B----4-:R-:W-:Y:S05]  /*24590*/  @!P0 NANOSLEEP.SYNCS 0x989680 ;  /* 0x009896800000895d */ /* 0x010fea0003900000 */
[----:B------:R-:W4:Y:S02]  /*245a0*/  @!P0 SYNCS.PHASECHK.TRANS64 P0, [R0+URZ+0x31c40], R2 ;  /* 0x031c4002000085a7 */ /* 0x000f24000800007f */
[----:B----4-:R-:W-:Y:S05]  /*245b0*/  @!P0 BRA `(.L_x_2524) ;  /* 0xfffffffc00f08947 */ /* 0x010fea000383ffff */
[----:B------:R-:W-:Y:S05]  /*245c0*/  BRA `(.L_x_2667) ;  /* 0xffffffa8000c7947 */ /* 0x000fea000383ffff */
.L_x_2528:
[----:B------:R-:W2:Y:S01]  /*245d0*/  LDL.LU R11, [R1+0x20] ;  /* 0x00002000010b7983 */ /* 0x000ea20000300800 */
[----:B------:R-:W-:Y:S01]  /*245e0*/  IMAD.MOV.U32 R13, RZ, RZ, R5 ;  /* 0x000000ffff0d7224 */ /* 0x000fe200078e0005 */
[----:B------:R-:W-:Y:S01]  /*245f0*/  LOP3.LUT R9, R9, 0x7f, RZ, 0xc0, !PT ;  /* 0x0000007f09097812 */ /* 0x000fe200078ec0ff */
[----:B------:R-:W-:Y:S02]  /*24600*/  IMAD.MOV.U32 R12, RZ, RZ, RZ ;  /* 0x000000ffff0c7224 */ /* 0x000fe400078e00ff */
[----:B------:R-:W-:Y:S01]  /*24610*/  IMAD.MOV.U32 R15, RZ, RZ, -0x1 ;  /* 0xffffffffff0f7424 */ /* 0x000fe200078e00ff */
[----:B------:R-:W-:-:S05]  /*24620*/  SHF.R.U32.HI R8, RZ, 0x2, R9 ;  /* 0x00000002ff087819 */ /* 0x000fca0000011609 */
        /* <DEDUP_REMOVED lines=8> */
.L_x_2668:
[----:B------:R-:W-:Y:S02]  /*246b0*/  IMAD.MOV.U32 R13, RZ, RZ, R4 ;  /* 0x000000ffff0d7224 */ /* 0x000fe400078e0004 */
[----:B------:R-:W-:-:S07]  /*246c0*/  IMAD.MOV.U32 R2, RZ, RZ, R14 ;  /* 0x000000ffff027224 */ /* 0x000fce00078e000e */
[----:B------:R-:W-:Y:S05]  /*246d0*/  WARPSYNC.COLLECTIVE R15, `(.L_x_2669) ;  /* 0x000000000f087348 */ /* 0x000fea0003c00000 */
[----:B------:R0:W1:Y:S02]  /*246e0*/  SHFL.IDX P6, R14, R13, R12, R11 ;  /* 0x0000000c0d0e7389 */ /* 0x00006400000c000b */
[----:B01----:R-:W-:Y:S01]  /*246f0*/  ENDCOLLECTIVE ;  /* 0x000000000000791b */ /* 0x003fe20003800000 */
.L_x_2669:
[----:B------:R-:W-:Y:S02]  /*24700*/  IMAD.MOV.U32 R13, RZ, RZ, R5 ;  /* 0x000000ffff0d7224 */ /* 0x000fe400078e0005 */
[----:B------:R-:W-:Y:S02]  /*24710*/  IMAD.MOV.U32 R12, RZ, RZ, 0x1 ;  /* 0x00000001ff0c7424 */ /* 0x000fe400078e00ff */
[----:B------:R-:W-:-:S07]  /*24720*/  IMAD.MOV.U32 R3, RZ, RZ, R14 ;  /* 0x000000ffff037224 */ /* 0x000fce00078e000e */
[----:B------:R-:W-:Y:S05]  /*24730*/  WARPSYNC.COLLECTIVE R15, `(.L_x_2670) ;  /* 0x000000000f087348 */ /* 0x000fea0003c00000 */
[----:B------:R0:W1:Y:S02]  /*24740*/  SHFL.IDX P6, R14, R13, R12, R11 ;  /* 0x0000000c0d0e7389 */ /* 0x00006400000c000b */
[----:B01----:R-:W-:Y:S01]  /*24750*/  ENDCOLLECTIVE ;  /* 0x000000000000791b */ /* 0x003fe20003800000 */
.L_x_2670:
        /* <DEDUP_REMOVED lines=17> */
.L_x_2671:
[----:B------:R-:W-:Y:S02]  /*24870*/  IMAD.MOV.U32 R13, RZ, RZ, R5 ;  /* 0x000000ffff0d7224 */ /* 0x000fe400078e0005 */
[----:B------:R-:W-:Y:S02]  /*24880*/  IMAD.MOV.U32 R12, RZ, RZ, 0x2 ;  /* 0x00000002ff0c7424 */ /* 0x000fe400078e00ff */
[----:B------:R-:W-:-:S07]  /*24890*/  IMAD.MOV.U32 R3, RZ, RZ, R14 ;  /* 0x000000ffff037224 */ /* 0x000fce00078e000e */
[----:B------:R-:W-:Y:S05]  /*248a0*/  WARPSYNC.COLLECTIVE R15, `(.L_x_2672) ;  /* 0x000000000f087348 */ /* 0x000fea0003c00000 */
[----:B------:R0:W1:Y:S02]  /*248b0*/  SHFL.IDX P6, R14, R13, R12, R11 ;  /* 0x0000000c0d0e7389 */ /* 0x00006400000c000b */
[----:B01----:R-:W-:Y:S01]  /*248c0*/  ENDCOLLECTIVE ;  /* 0x000000000000791b */ /* 0x003fe20003800000 */
.L_x_2672:
        /* <DEDUP_REMOVED lines=18> */
.L_x_2673:
[----:B------:R-:W-:Y:S02]  /*249f0*/  IMAD.MOV.U32 R13, RZ, RZ, R5 ;  /* 0x000000ffff0d7224 */ /* 0x000fe400078e0005 */
[----:B------:R-:W-:Y:S02]  /*24a00*/  IMAD.MOV.U32 R12, RZ, RZ, 0x3 ;  /* 0x00000003ff0c7424 */ /* 0x000fe400078e00ff */
[----:B------:R-:W-:-:S07]  /*24a10*/  IMAD.MOV.U32 R3, RZ, RZ, R14 ;  /* 0x000000ffff037224 */ /* 0x000fce00078e000e */
[----:B------:R-:W-:Y:S05]  /*24a20*/  WARPSYNC.COLLECTIVE R15, `(.L_x_2674) ;  /* 0x000000000f087348 */ /* 0x000fea0003c00000 */
[----:B------:R0:W1:Y:S02]  /*24a30*/  SHFL.IDX P6, R14, R13, R12, R11 ;  /* 0x0000000c0d0e7389 */ /* 0x00006400000c000b */
[----:B01----:R-:W-:Y:S01]  /*24a40*/  ENDCOLLECTIVE ;  /* 0x000000000000791b */ /* 0x003fe20003800000 */
.L_x_2674:
        /* <DEDUP_REMOVED lines=10> */
.L_x_2675:
        /* <DEDUP_REMOVED lines=13> */
.L_x_2676:
        /* <DEDUP_REMOVED lines=16> */
.L_x_2677:
        /* <DEDUP_REMOVED lines=8> */
.L_x_2678:
        /* <DEDUP_REMOVED lines=15> */
.L_x_2679:
[----:B------:R-:W-:Y:S01]  /*24e30*/  IMAD.MOV.U32 R2, RZ, RZ, R14 ;  /* 0x000000ffff027224 */ /* 0x000fe200078e000e */
[----:B------:R-:W-:Y:S06]  /*24e40*/  BRA `(.L_x_2680) ;  /* 0xffffffac00987947 */ /* 0x000fec000383ffff */
.L_x_2531:
[----:B-1----:R1:W2:Y:S02]  /*24e50*/  SYNCS.PHASECHK.TRANS64.TRYWAIT P0, [R22+URZ+0x31c20], R3 ;  /* 0x031c2003160075a7 */ /* 0x0022a4000800017f */
[----:B--2---:R-:W-:Y:S05]  /*24e60*/  @!P0 NANOSLEEP.SYNCS 0x989680 ;  /* 0x009896800000895d */ /* 0x004fea0003900000 */
[----:B------:R-:W2:Y:S02]  /*24e70*/  @!P0 SYNCS.PHASECHK.TRANS64 P0, [R22+URZ+0x31c20], R3 ;  /* 0x031c2003160085a7 */ /* 0x000ea4000800007f */
[----:B--2---:R-:W-:Y:S05]  /*24e80*/  @!P0 BRA `(.L_x_2531) ;  /* 0xfffffffc00f08947 */ /* 0x004fea000383ffff */
[----:B------:R-:W-:Y:S05]  /*24e90*/  BRA `(.L_x_2681) ;  /* 0xffffffb000087947 */ /* 0x000fea000383ffff */
.L_x_2540:
[----:B-1----:R1:W2:Y:S02]  /*24ea0*/  SYNCS.PHASECHK.TRANS64.TRYWAIT P0, [R3+URZ+0x31c40], R2 ;  /* 0x031c4002030075a7 */ /* 0x0022a4000800017f */
[----:B--2---:R-:W-:Y:S05]  /*24eb0*/  @!P0 NANOSLEEP.SYNCS 0x989680 ;  /* 0x009896800000895d */ /* 0x004fea0003900000 */
[----:B------:R-:W2:Y:S02]  /*24ec0*/  @!P0 SYNCS.PHASECHK.TRANS64 P0, [R3+URZ+0x31c40], R2 ;  /* 0x031c4002030085a7 */ /* 0x000ea4000800007f */
[----:B--2---:R-:W-:Y:S05]  /*24ed0*/  @!P0 BRA `(.L_x_2540) ;  /* 0xfffffffc00f08947 */ /* 0x004fea000383ffff */
[----:B------:R-:W-:Y:S05]  /*24ee0*/  BRA `(.L_x_2682) ;  /* 0xffffffb000b47947 */ /* 0x000fea000383ffff */
.L_x_2547:
[----:B0-----:R0:W1:Y:S02]  /*24ef0*/  SYNCS.PHASECHK.TRANS64.TRYWAIT P0, [R3+URZ+0x60], R2 ;  /* 0x00006002030075a7 */ /* 0x001064000800017f */
[----:B-1----:R-:W-:Y:S05]  /*24f00*/  @!P0 NANOSLEEP.SYNCS 0x989680 ;  /* 0x009896800000895d */ /* 0x002fea0003900000 */
[----:B------:R-:W1:Y:S02]  /*24f10*/  @!P0 SYNCS.PHASECHK.TRANS64 P0, [R3+URZ+0x60], R2 ;  /* 0x00006002030085a7 */ /* 0x000e64000800007f */
[----:B-1----:R-:W-:Y:S05]  /*24f20*/  @!P0 BRA `(.L_x_2547) ;  /* 0xfffffffc00f08947 */ /* 0x002fea000383ffff */
[----:B------:R-:W-:Y:S05]  /*24f30*/  BRA `(.L_x_2683) ;  /* 0xffffffb400c07947 */ /* 0x000fea000383ffff */
.L_x_2557:
[----:B-1----:R1:W2:Y:S02]  /*24f40*/  SYNCS.PHASECHK.TRANS64.TRYWAIT P0, [R3+URZ+0x31c40], R2 ;  /* 0x031c4002030075a7 */ /* 0x0022a4000800017f */
[----:B--2---:R-:W-:Y:S05]  /*24f50*/  @!P0 NANOSLEEP.SYNCS 0x989680 ;  /* 0x009896800000895d */ /* 0x004fea0003900000 */
[----:B------:R-:W2:Y:S02]  /*24f60*/  @!P0 SYNCS.PHASECHK.TRANS64 P0, [R3+URZ+0x31c40], R2 ;  /* 0x031c4002030085a7 */ /* 0x000ea4000800007f */
[----:B--2---:R-:W-:Y:S05]  /*24f70*/  @!P0 BRA `(.L_x_2557) ;  /* 0xfffffffc00f08947 */ /* 0x004fea000383ffff */
[----:B------:R-:W-:Y:S05]  /*24f80*/  BRA `(.L_x_2684) ;  /* 0xffffffbc00747947 */ /* 0x000fea000383ffff */
.L_x_2564:
[----:B0-----:R0:W1:Y:S02]  /*24f90*/  SYNCS.PHASECHK.TRANS64.TRYWAIT P0, [R12+URZ+0x60], R27 ;  /* 0x0000601b0c0075a7 */ /* 0x001064000800017f */
[----:B-1----:R-:W-:Y:S05]  /*24fa0*/  @!P0 NANOSLEEP.SYNCS 0x989680 ;  /* 0x009896800000895d */ /* 0x002fea0003900000 */
[----:B------:R-:W1:Y:S02]  /*24fb0*/  @!P0 SYNCS.PHASECHK.TRANS64 P0, [R12+URZ+0x60], R27 ;  /* 0x0000601b0c0085a7 */ /* 0x000e64000800007f */
[----:B-1----:R-:W-:Y:S05]  /*24fc0*/  @!P0 BRA `(.L_x_2564) ;  /* 0xfffffffc00f08947 */ /* 0x002fea000383ffff */
[----:B------:R-:W-:Y:S05]  /*24fd0*/  BRA `(.L_x_2685) ;  /* 0xffffffc000807947 */ /* 0x000fea000383ffff */
.L_x_2574:
[----:B-1----:R1:W2:Y:S02]  /*24fe0*/  SYNCS.PHASECHK.TRANS64.TRYWAIT P0, [R2+URZ+0x31c40], R3 ;  /* 0x031c4003020075a7 */ /* 0x0022a4000800017f */
[----:B--2---:R-:W-:Y:S05]  /*24ff0*/  @!P0 NANOSLEEP.SYNCS 0x989680 ;  /* 0x009896800000895d */ /* 0x004fea0003900000 */
[----:B------:R-:W2:Y:S02]  /*25000*/  @!P0 SYNCS.PHASECHK.TRANS64 P0, [R2+URZ+0x31c40], R3 ;  /* 0x031c4003020085a7 */ /* 0x000ea4000800007f */
[----:B--2---:R-:W-:Y:S05]  /*25010*/  @!P0 BRA `(.L_x_2574) ;  /* 0xfffffffc00f08947 */ /* 0x004fea000383ffff */
[----:B------:R-:W-:Y:S05]  /*25020*/  BRA `(.L_x_2686) ;  /* 0xffffffc800087947 */ /* 0x000fea000383ffff */
.L_x_2581:
[----:B0-----:R0:W1:Y:S02]  /*25030*/  SYNCS.PHASECHK.TRANS64.TRYWAIT P0, [R7+URZ+0x60], R2 ;  /* 0x00006002070075a7 */ /* 0x001064000800017f */
[----:B-1----:R-:W-:Y:S05]  /*25040*/  @!P0 NANOSLEEP.SYNCS 0x989680 ;  /* 0x009896800000895d */ /* 0x002fea0003900000 */
[----:B------:R-:W1:Y:S02]  /*25050*/  @!P0 SYNCS.PHASECHK.TRANS64 P0, [R7+URZ+0x60], R2 ;  /* 0x00006002070085a7 */ /* 0x000e64000800007f */
[----:B-1----:R-:W-:Y:S05]  /*25060*/  @!P0 BRA `(.L_x_2581) ;  /* 0xfffffffc00f08947 */ /* 0x002fea000383ffff */
[----:B------:R-:W-:Y:S05]  /*25070*/  BRA `(.L_x_2687) ;  /* 0xffffffcc00187947 */ /* 0x000fea000383ffff */
.L_x_2593:
[----:B-1----:R1:W2:Y:S02]  /*25080*/  SYNCS.PHASECHK.TRANS64.TRYWAIT P0, [R3+URZ+0x31c60], R0 ;  /* 0x031c6000030075a7 */ /* 0x0022a4000800017f */
[----:B--2---:R-:W-:Y:S05]  /*25090*/  @!P0 NANOSLEEP.SYNCS 0x989680 ;  /* 0x009896800000895d */ /* 0x004fea0003900000 */
[----:B------:R-:W2:Y:S02]  /*250a0*/  @!P0 SYNCS.PHASECHK.TRANS64 P0, [R3+URZ+0x31c60], R0 ;  /* 0x031c6000030085a7 */ /* 0x000ea4000800007f */
[----:B--2---:R-:W-:Y:S05]  /*250b0*/  @!P0 BRA `(.L_x_2593) ;  /* 0xfffffffc00f08947 */ /* 0x004fea000383ffff */
[----:B------:R-:W-:Y:S05]  /*250c0*/  BRA `(.L_x_2688) ;  /* 0xffffffd0008c7947 */ /* 0x000fea000383ffff */
.L_x_2601:
[----:B------:R-:W-:Y:S01]  /*250d0*/  BSSY B0, `(.L_x_2689) ;  /* 0x0000008000007945 */ /* 0x000fe20003800000 */
[----:B------:R-:W-:Y:S02]  /*250e0*/  IMAD.MOV.U32 R13, RZ, RZ, R16 ;  /* 0x000000ffff0d7224 */ /* 0x000fe400078e0010 */
[----:B------:R-:W-:Y:S02]  /*250f0*/  IMAD.MOV.U32 R12, RZ, RZ, RZ ;  /* 0x000000ffff0c7224 */ /* 0x000fe400078e00ff */
[----:B------:R-:W-:Y:S02]  /*25100*/  IMAD.MOV.U32 R11, RZ, RZ, 0x1f ;  /* 0x0000001fff0b7424 */ /* 0x000fe400078e00ff */
[----:B------:R-:W-:-:S07]  /*25110*/  IMAD.MOV.U32 R15, RZ, RZ, -0x1 ;  /* 0xffffffffff0f7424 */ /* 0x000fce00078e00ff */
[----:B-1----:R-:W-:Y:S05]  /*25120*/  WARPSYNC.COLLECTIVE R15, `(.L_x_2690) ;  /* 0x000000000f087348 */ /* 0x002fea0003c00000 */
[----:B------:R0:W2:Y:S02]  /*25130*/  SHFL.IDX P6, R14, R13, R12, R11 ;  /* 0x0000000c0d0e7389 */ /* 0x0000a400000c000b */
[----:B012---:R-:W-:Y:S01]  /*25140*/  ENDCOLLECTIVE ;  /* 0x000000000000791b */ /* 0x007fe20003800000 */
.L_x_2690:
[----:B------:R-:W-:Y:S05]  /*25150*/  BSYNC B0 ;  /* 0x0000000000007941 */ /* 0x000fea0003800000 */
.L_x_2689:
        /* <DEDUP_REMOVED lines=9> */
.L_x_2691:
        /* <DEDUP_REMOVED lines=18> */
.L_x_2692:
[----:B------:R-:W-:Y:S01]  /*25310*/  IMAD.MOV.U32 R12, RZ, RZ, 0x2 ;  /* 0x00000002ff0c7424 */ /* 0x000fe200078e00ff */
[----:B------:R-:W-:-:S05]  /*25320*/  SEL R5, R14, RZ, P1 ;  /* 0x000000ff0e057207 */ /* 0x000fca0000800000 */
[----:B------:R-:W-:-:S04]  /*25330*/  IMAD.IADD R4, R2, 0x1, R5 ;  /* 0x0000000102047824 */ /* 0x000fc800078e0205 */
[----:B------:R-:W-:-:S07]  /*25340*/  IMAD.MOV.U32 R13, RZ, RZ, R4 ;  /* 0x000000ffff0d7224 */ /* 0x000fce00078e0004 */
[----:B------:R-:W-:Y:S05]  /*25350*/  WARPSYNC.COLLECTIVE R15, `(.L_x_2693) ;  /* 0x000000000f087348 */ /* 0x000fea0003c00000 */
[----:B------:R0:W1:Y:S02]  /*25360*/  SHFL.UP P6, R14, R13, R12, R11 ;  /* 0x0400000c0d0e7389 */ /* 0x00006400000c000b */
[----:B01----:R-:W-:Y:S01]  /*25370*/  ENDCOLLECTIVE ;  /* 0x000000000000791b */ /* 0x003fe20003800000 */
.L_x_2693:
[----:B------:R-:W-:Y:S01]  /*25380*/  IMAD.MOV.U32 R12, RZ, RZ, 0x4 ;  /* 0x00000004ff0c7424 */ /* 0x000fe200078e00ff */
[----:B------:R-:W-:-:S05]  /*25390*/  SEL R5, R14, RZ, P2 ;  /* 0x000000ff0e057207 */ /* 0x000fca0001000000 */
[----:B------:R-:W-:-:S04]  /*253a0*/  IMAD.IADD R5, R4, 0x1, R5 ;  /* 0x0000000104057824 */ /* 0x000fc800078e0205 */
[----:B------:R-:W-:-:S07]  /*253b0*/  IMAD.MOV.U32 R13, RZ, RZ, R5 ;  /* 0x000000ffff0d7224 */ /* 0x000fce00078e0005 */
[----:B------:R-:W-:Y:S05]  /*253c0*/  WARPSYNC.COLLECTIVE R15, `(.L_x_2694) ;  /* 0x000000000f087348 */ /* 0x000fea0003c00000 */
[----:B------:R0:W1:Y:S02]  /*253d0*/  SHFL.UP P6, R14, R13, R12, R11 ;  /* 0x0400000c0d0e7389 */ /* 0x00006400000c000b */
[----:B01----:R-:W-:Y:S01]  /*253e0*/  ENDCOLLECTIVE ;  /* 0x000000000000791b */ /* 0x003fe20003800000 */
.L_x_2694:
[----:B------:R-:W-:Y:S01]  /*253f0*/  IMAD.MOV.U32 R12, RZ, RZ, 0x8 ;  /* 0x00000008ff0c7424 */ /* 0x000fe200078e00ff */
[----:B------:R-:W-:-:S05]  /*25400*/  SEL R6, R14, RZ, P3 ;  /* 0x000000ff0e067207 */ /* 0x000fca0001800000 */
[----:B------:R-:W-:-:S04]  /*25410*/  IMAD.IADD R6, R5, 0x1, R6 ;  /* 0x0000000105067824 */ /* 0x000fc800078e0206 */
[----:B------:R-:W-:-:S07]  /*25420*/  IMAD.MOV.U32 R13, RZ, RZ, R6 ;  /* 0x000000ffff0d7224 */ /* 0x000fce00078e0006 */
[----:B------:R-:W-:Y:S05]  /*25430*/  WARPSYNC.COLLECTIVE R15, `(.L_x_2695) ;  /* 0x000000000f087348 */ /* 0x000fea0003c00000 */
[----:B------:R0:W1:Y:S02]  /*25440*/  SHFL.UP P6, R14, R13, R12, R11 ;  /* 0x0400000c0d0e7389 */ /* 0x00006400000c000b */
[----:B01----:R-:W-:Y:S01]  /*25450*/  ENDCOLLECTIVE ;  /* 0x000000000000791b */ /* 0x003fe20003800000 */
.L_x_2695:
[----:B------:R-:W-:Y:S01]  /*25460*/  IMAD.MOV.U32 R12, RZ, RZ, 0x10 ;  /* 0x00000010ff0c7424 */ /* 0x000fe200078e00ff */
[----:B------:R-:W-:-:S05]  /*25470*/  SEL R3, R14, RZ, P4 ;  /* 0x000000ff0e037207 */ /* 0x000fca0002000000 */
[----:B------:R-:W-:-:S04]  /*25480*/  IMAD.IADD R4, R6, 0x1, R3 ;  /* 0x0000000106047824 */ /* 0x000fc800078e0203 */
[----:B------:R-:W-:-:S07]  /*25490*/  IMAD.MOV.U32 R13, RZ, RZ, R4 ;  /* 0x000000ffff0d7224 */ /* 0x000fce00078e0004 */
[----:B------:R-:W-:Y:S05]  /*254a0*/  WARPSYNC.COLLECTIVE R15, `(.L_x_2696) ;  /* 0x000000000f087348 */ /* 0x000fea0003c00000 */
[----:B------:R0:W1:Y:S02]  /*254b0*/  SHFL.UP P6, R14, R13, R12, R11 ;  /* 0x0400000c0d0e7389 */ /* 0x00006400000c000b */
[----:B01----:R-:W-:Y:S01]  /*254c0*/  ENDCOLLECTIVE ;  /* 0x000000000000791b */ /* 0x003fe20003800000 */
.L_x_2696:
        /* <DEDUP_REMOVED lines=8> */
.L_x_2697:
[----:B------:R-:W-:Y:S05]  /*25550*/  BRA `(.L_x_2698) ;  /* 0xffffffd400387947 */ /* 0x000fea000383ffff */
.L_x_2606:
        /* <DEDUP_REMOVED lines=8> */
.L_x_2700:
[----:B------:R-:W-:Y:S05]  /*255e0*/  BSYNC B0 ;  /* 0x0000000000007941 */ /* 0x000fea0003800000 */
.L_x_2699:
        /* <DEDUP_REMOVED lines=8> */
.L_x_2701:
[----:B------:R-:W-:Y:S01]  /*25670*/  IMAD.MOV.U32 R12, RZ, RZ, 0x4 ;  /* 0x00000004ff0c7424 */ /* 0x000fe200078e00ff */
[----:B------:R-:W-:-:S05]  /*25680*/  SEL R14, R14, RZ, P2 ;  /* 0x000000ff0e0e7207 */ /* 0x000fca0001000000 */
[----:B------:R-:W-:-:S04]  /*25690*/  IMAD.IADD R3, R13, 0x1, R14 ;  /* 0x000000010d037824 */ /* 0x000fc800078e020e */
[----:B------:R-:W-:-:S07]  /*256a0*/  IMAD.MOV.U32 R13, RZ, RZ, R3 ;  /* 0x000000ffff0d7224 */ /* 0x000fce00078e0003 */
[----:B------:R-:W-:Y:S05]  /*256b0*/  WARPSYNC.COLLECTIVE R15, `(.L_x_2702) ;  /* 0x000000000f087348 */ /* 0x000fea0003c00000 */
[----:B------:R0:W1:Y:S02]  /*256c0*/  SHFL.UP P6, R14, R13, R12, R11 ;  /* 0x0400000c0d0e7389 */ /* 0x00006400000c000b */
[----:B01----:R-:W-:Y:S01]  /*256d0*/  ENDCOLLECTIVE ;  /* 0x000000000000791b */ /* 0x003fe20003800000 */
.L_x_2702:
[----:B------:R-:W-:Y:S01]  /*256e0*/  IMAD.MOV.U32 R12, RZ, RZ, 0x8 ;  /* 0x00000008ff0c7424 */ /* 0x000fe200078e00ff */
[----:B------:R-:W-:-:S05]  /*256f0*/  SEL R4, R14, RZ, P3 ;  /* 0x000000ff0e047207 */ /* 0x000fca0001800000 */
[----:B------:R-:W-:-:S04]  /*25700*/  IMAD.IADD R4, R3, 0x1, R4 ;  /* 0x0000000103047824 */ /* 0x000fc800078e0204 */
[----:B------:R-:W-:-:S07]  /*25710*/  IMAD.MOV.U32 R13, RZ, RZ, R4 ;  /* 0x000000ffff0d7224 */ /* 0x000fce00078e0004 */
[----:B------:R-:W-:Y:S05]  /*25720*/  WARPSYNC.COLLECTIVE R15, `(.L_x_2703) ;  /* 0x000000000f087348 */ /* 0x000fea0003c00000 */
[----:B------:R0:W1:Y:S02]  /*25730*/  SHFL.UP P6, R14, R13, R12, R11 ;  /* 0x0400000c0d0e7389 */ /* 0x00006400000c000b */
[----:B01----:R-:W-:Y:S01]  /*25740*/  ENDCOLLECTIVE ;  /* 0x000000000000791b */ /* 0x003fe20003800000 */
.L_x_2703:
[----:B------:R-:W-:Y:S01]  /*25750*/  IMAD.MOV.U32 R12, RZ, RZ, 0x10 ;  /* 0x00000010ff0c7424 */ /* 0x000fe200078e00ff */
[----:B------:R-:W-:-:S05]  /*25760*/  SEL R5, R14, RZ, P4 ;  /* 0x000000ff0e057207 */ /* 0x000fca0002000000 */
[----:B------:R-:W-:-:S04]  /*25770*/  IMAD.IADD R5, R4, 0x1, R5 ;  /* 0x0000000104057824 */ /* 0x000fc800078e0205 */
[----:B------:R-:W-:-:S07]  /*25780*/  IMAD.MOV.U32 R13, RZ, RZ, R5 ;  /* 0x000000ffff0d7224 */ /* 0x000fce00078e0005 */
[----:B------:R-:W-:Y:S05]  /*25790*/  WARPSYNC.COLLECTIVE R15, `(.L_x_2704) ;  /* 0x000000000f087348 */ /* 0x000fea0003c00000 */
[----:B------:R0:W1:Y:S02]  /*257a0*/  SHFL.UP P6, R14, R13, R12, R11 ;  /* 0x0400000c0d0e7389 */ /* 0x00006400000c000b */
[----:B01----:R-:W-:Y:S01]  /*257b0*/  ENDCOLLECTIVE ;  /* 0x000000000000791b */ /* 0x003fe20003800000 */
.L_x_2704:
        /* <DEDUP_REMOVED lines=8> */
.L_x_2705:
[----:B------:R-:W-:Y:S05]  /*25840*/  BRA `(.L_x_2706) ;  /* 0xffffffd400187947 */ /* 0x000fea000383ffff */
.L_x_2608:
[----:B------:R-:W-:Y:S01]  /*25850*/  BSSY B0, `(.L_x_2707) ;  /* 0x0000006000007945 */ /* 0x000fe20003800000 */
[----:B------:R-:W-:Y:S01]  /*25860*/  PLOP3.LUT P6, PT, P6, PT, PT, 0x8, 0x0 ;  /* 0x000000000000781c */ /* 0x000fe200037ce170 */
[----:B------:R-:W-:-:S12]  /*25870*/  IMAD.MOV.U32 R15, RZ, RZ, -0x1 ;  /* 0xffffffffff0f7424 */ /* 0x000fd800078e00ff */
[----:B0-----:R-:W-:Y:S05]  /*25880*/  WARPSYNC.COLLECTIVE R15, `(.L_x_2708) ;  /* 0x000000000f087348 */ /* 0x001fea0003c00000 */
[----:B------:R-:W-:Y:S01]  /*25890*/  VOTE.ANY R14, PT, P6 ;  /* 0x00000000000e7806 */ /* 0x000fe200030e0100 */
[----:B0-----:R-:W-:Y:S06]  /*258a0*/  ENDCOLLECTIVE ;  /* 0x000000000000791b */ /* 0x001fec0003800000 */
.L_x_2708:
[----:B------:R-:W-:Y:S05]  /*258b0*/  BSYNC B0 ;  /* 0x0000000000007941 */ /* 0x000fea0003800000 */
.L_x_2707:
        /* <DEDUP_REMOVED lines=9> */
.L_x_2709:
[----:B------:R-:W-:Y:S01]  /*25950*/  IMAD.MOV.U32 R17, RZ, RZ, R14 ;  /* 0x000000ffff117224 */ /* 0x000fe200078e000e */
[----:B------:R-:W-:Y:S06]  /*25960*/  BRA `(.L_x_2710) ;  /* 0xffffffd400087947 */ /* 0x000fec000383ffff */
.L_x_2610:
[----:B------:R-:W-:Y:S01]  /*25970*/  BSSY B0, `(.L_x_2711) ;  /* 0x0000007000007945 */ /* 0x000fe20003800000 */
[----:B------:R-:W-:Y:S02]  /*25980*/  IMAD.MOV.U32 R13, RZ, RZ, R3 ;  /* 0x000000ffff0d7224 */ /* 0x000fe400078e0003 */
[----:B------:R-:W-:Y:S02]  /*25990*/  IMAD.MOV.U32 R11, RZ, RZ, 0x1f ;  /* 0x0000001fff0b7424 */ /* 0x000fe400078e00ff */
[----:B------:R-:W-:-:S07]  /*259a0*/  IMAD.MOV.U32 R15, RZ, RZ, -0x1 ;  /* 0xffffffffff0f7424 */ /* 0x000fce00078e00ff */
[----:B012---:R-:W-:Y:S05]  /*259b0*/  WARPSYNC.COLLECTIVE R15, `(.L_x_2712) ;  /* 0x000000000f087348 */ /* 0x007fea0003c00000 */
[----:B------:R3:W4:Y:S02]  /*259c0*/  SHFL.IDX P6, R14, R13, R12, R11 ;  /* 0x0000000c0d0e7389 */ /* 0x00072400000c000b */
[----:B01234-:R-:W-:Y:S01]  /*259d0*/  ENDCOLLECTIVE ;  /* 0x000000000000791b */ /* 0x01ffe20003800000 */
.L_x_2712:
[----:B------:R-:W-:Y:S05]  /*259e0*/  BSYNC B0 ;  /* 0x0000000000007941 */ /* 0x000fea0003800000 */
.L_x_2711:
[----:B------:R-:W-:Y:S01]  /*259f0*/  IMAD.MOV.U32 R5, RZ, RZ, R14 ;  /* 0x000000ffff057224 */ /* 0x000fe200078e000e */
[----:B------:R-:W-:Y:S06]  /*25a00*/  BRA `(.L_x_2609) ;  /* 0xffffffd000fc7947 */ /* 0x000fec000383ffff */
.L_x_2614:
[----:B0-----:R0:W2:Y:S02]  /*25a10*/  SYNCS.PHASECHK.TRANS64.TRYWAIT P0, [R9+URZ+0x31c20], R0 ;  /* 0x031c2000090075a7 */ /* 0x0010a4000800017f */
[----:B--2---:R-:W-:Y:S05]  /*25a20*/  @!P0 NANOSLEEP.SYNCS 0x989680 ;  /* 0x009896800000895d */ /* 0x004fea0003900000 */
[----:B------:R-:W2:Y:S02]  /*25a30*/  @!P0 SYNCS.PHASECHK.TRANS64 P0, [R9+URZ+0x31c20], R0 ;  /* 0x031c2000090085a7 */ /* 0x000ea4000800007f */
[----:B--2---:R-:W-:Y:S05]  /*25a40*/  @!P0 BRA `(.L_x_2614) ;  /* 0xfffffffc00f08947 */ /* 0x004fea000383ffff */
[----:B------:R-:W-:Y:S05]  /*25a50*/  BRA `(.L_x_2713) ;  /* 0xffffffd800747947 */ /* 0x000fea000383ffff */
.L_x_2615:
        /* <DEDUP_REMOVED lines=11> */
.L_x_2715:
[----:B------:R-:W-:Y:S05]  /*25b10*/  BSYNC B0 ;  /* 0x0000000000007941 */ /* 0x000fea0003800000 */
.L_x_2714:
[----:B------:R-:W-:Y:S05]  /*25b20*/  BRA `(.L_x_2716) ;  /* 0xffffffd8005c7947 */ /* 0x000fea000383ffff */
.L_x_2616:
[----:B------:R-:W-:Y:S01]  /*25b30*/  BSSY B0, `(.L_x_2717) ;  /* 0x0000006000007945 */ /* 0x000fe20003800000 */
[----:B------:R-:W-:-:S07]  /*25b40*/  IMAD.MOV.U32 R15, RZ, RZ, -0x1 ;  /* 0xffffffffff0f7424 */ /* 0x000fce00078e00ff */
[----:B01----:R-:W-:Y:S05]  /*25b50*/  WARPSYNC.COLLECTIVE R15, `(.L_x_2718) ;  /* 0x000000000f0c7348 */ /* 0x003fea0003c00000 */
[----:B------:R-:W-:Y:S02]  /*25b60*/  ELECT P6, UR62, PT ;  /* 0x00000000003e782f */ /* 0x000fe400038c0000 */
[----:B------:R-:W-:Y:S01]  /*25b70*/  MOV R14, UR62 ;  /* 0x0000003e000e7c02 */ /* 0x000fe20008000f00 */
[----:B01----:R-:W-:Y:S10]  /*25b80*/  ENDCOLLECTIVE ;  /* 0x000000000000791b */ /* 0x003ff40003800000 */
.L_x_2718:
[----:B------:R-:W-:Y:S05]  /*25b90*/  BSYNC B0 ;  /* 0x0000000000007941 */ /* 0x000fea0003800000 */
.L_x_2717:
[----:B------:R-:W-:Y:S05]  /*25ba0*/  BRA `(.L_x_2719) ;  /* 0xffffffd800507947 */ /* 0x000fea000383ffff */
.L_x_2618:
[----:B0-----:R0:W2:Y:S02]  /*25bb0*/  SYNCS.PHASECHK.TRANS64.TRYWAIT P0, [R6+URZ], R3 ;  /* 0x00000003060075a7 */ /* 0x0010a4000800017f */
[----:B--2---:R-:W-:Y:S05]  /*25bc0*/  @!P0 NANOSLEEP.SYNCS 0x989680 ;  /* 0x009896800000895d */ /* 0x004fea0003900000 */
[----:B------:R-:W2:Y:S02]  /*25bd0*/  @!P0 SYNCS.PHASECHK.TRANS64 P0, [R6+URZ], R3 ;  /* 0x00000003060085a7 */ /* 0x000ea4000800007f */
[----:B--2---:R-:W-:Y:S05]  /*25be0*/  @!P0 BRA `(.L_x_2618) ;  /* 0xfffffffc00f08947 */ /* 0x004fea000383ffff */
[----:B------:R-:W-:Y:S05]  /*25bf0*/  BRA `(.L_x_2720) ;  /* 0xffffffd8008c7947 */ /* 0x000fea000383ffff */
.L_x_2619:
[----:B--2---:R2:W3:Y:S02]  /*25c00*/  SYNCS.PHASECHK.TRANS64.TRYWAIT P0, [R7+URZ], R2 ;  /* 0x00000002070075a7 */ /* 0x0044e4000800017f */
[----:B---3--:R-:W-:Y:S05]  /*25c10*/  @!P0 NANOSLEEP.SYNCS 0x989680 ;  /* 0x009896800000895d */ /* 0x008fea0003900000 */
[----:B------:R-:W3:Y:S02]  /*25c20*/  @!P0 SYNCS.PHASECHK.TRANS64 P0, [R7+URZ], R2 ;  /* 0x00000002070085a7 */ /* 0x000ee4000800007f */
[----:B---3--:R-:W-:Y:S05]  /*25c30*/  @!P0 BRA `(.L_x_2619) ;  /* 0xfffffffc00f08947 */ /* 0x008fea000383ffff */
[----:B------:R-:W-:Y:S05]  /*25c40*/  BRA `(.L_x_2721) ;  /* 0xffffffd800807947 */ /* 0x000fea000383ffff */
.L_x_2621:
[----:B---3--:R3:W4:Y:S02]  /*25c50*/  SYNCS.PHASECHK.TRANS64.TRYWAIT P0, [R4+URZ], R3 ;  /* 0x00000003040075a7 */ /* 0x008724000800017f */
[----:B----4-:R-:W-:Y:S05]  /*25c60*/  @!P0 NANOSLEEP.SYNCS 0x989680 ;  /* 0x009896800000895d */ /* 0x010fea0003900000 */
[----:B------:R-:W4:Y:S02]  /*25c70*/  @!P0 SYNCS.PHASECHK.TRANS64 P0, [R4+URZ], R3 ;  /* 0x00000003040085a7 */ /* 0x000f24000800007f */
[----:B----4-:R-:W-:Y:S05]  /*25c80*/  @!P0 BRA `(.L_x_2621) ;  /* 0xfffffffc00f08947 */ /* 0x010fea000383ffff */
[----:B------:R-:W-:Y:S05]  /*25c90*/  BRA `(.L_x_2722) ;  /* 0xffffffd800847947 */ /* 0x000fea000383ffff */
.L_x_2723:
        /* <DEDUP_REMOVED lines=14> */
.L_x_2732:


//--------------------- .nv.global.init           --------------------------
	.section	.nv.global.init,"aw",@progbits
.nv.global.init:
	.type		$str$20,@object
	.size		$str$20,($str$21 - $str$20)
$str$20:
        /*0000*/ 	.byte	0x28, 0x61, 0x64, 0x64, 0x72, 0x65, 0x73, 0x73, 0x20, 0x26, 0x20, 0x6d, 0x61, 0x73, 0x6b, 0x29
        /*0010*/ 	.byte	0x20, 0x3d, 0x3d, 0x20, 0x30, 0x00
	.type		$str$21,@object
	.size		$str$21,(__unnamed_5 - $str$21)
$str$21:
        /*0016*/ 	.byte	0x2f, 0x74, 0x6d, 0x70, 0x2f, 0x6f, 0x73, 0x73, 0x5f, 0x6b, 0x65, 0x72, 0x6e, 0x65, 0x6c, 0x73
        /*0026*/ 	.byte	0x5f, 0x73, 0x72, 0x63, 0x2f, 0x66, 0x6c, 0x61, 0x73, 0x68, 0x5f, 0x61, 0x74, 0x74, 0x65, 0x6e
        /*0036*/ 	.byte	0x74, 0x69, 0x6f, 0x6e, 0x2f, 0x63, 0x73, 0x72, 0x63, 0x2f, 0x63, 0x75, 0x74, 0x6c, 0x61, 0x73
        /*0046*/ 	.byte	0x73, 0x2f, 0x69, 0x6e, 0x63, 0x6c, 0x75, 0x64, 0x65, 0x2f, 0x63, 0x75, 0x74, 0x65, 0x2f, 0x70
        /*0056*/ 	.byte	0x6f, 0x69, 0x6e, 0x74, 0x65, 0x72, 0x5f, 0x66, 0x6c, 0x61, 0x67, 0x67, 0x65, 0x64, 0x2e, 0x68
        /*0066*/ 	.byte	0x70, 0x70, 0x00
	.type		__unnamed_5,@object
	.size		__unnamed_5,(__unnamed_4 - __unnamed_5)
__unnamed_5:
        /* <DEDUP_REMOVED lines=25> */
	.type		__unnamed_4,@object
	.size		__unnamed_4,(__unnamed_9 - __unnamed_4)
__unnamed_4:
        /* <DEDUP_REMOVED lines=25> */
	.type		__unnamed_9,@object
	.size		__unnamed_9,(__unnamed_3 - __unnamed_9)
__unnamed_9:
        /* <DEDUP_REMOVED lines=24> */
        /*04f1*/ 	.byte	0x3e, 0x20, 0x26, 0x5d, 0x00
	.type		__unnamed_3,@object
	.size		__unnamed_3,(__unnamed_7 - __unnamed_3)
__unnamed_3:
        /* <DEDUP_REMOVED lines=29> */
	.type		__unnamed_7,@object
	.size		__unnamed_7,(__unnamed_2 - __unnamed_7)
__unnamed_7:
        /* <DEDUP_REMOVED lines=29> */
	.type		__unnamed_2,@object
	.size		__unnamed_2,(__unnamed_8 - __unnamed_2)
__unnamed_2:
        /* <DEDUP_REMOVED lines=29> */
	.type		__unnamed_8,@object
	.size		__unnamed_8,(__unnamed_1 - __unnamed_8)
__unnamed_8:
        /* <DEDUP_REMOVED lines=29> */
	.type		__unnamed_1,@object
	.size		__unnamed_1,(__unnamed_6 - __unnamed_1)
__unnamed_1:
        /* <DEDUP_REMOVED lines=29> */
        /*0e06*/ 	.byte	0x5d, 0x00
	.type		__unnamed_6,@object
	.size		__unnamed_6,(.L_5 - __unnamed_6)
__unnamed_6:
        /* <DEDUP_REMOVED lines=30> */
.L_5:


//--------------------- .nv.shared._ZN7cutlass13device_kernelIN5flash11enable_sm90INS1_16FlashAttnFwdSm90INS1_25CollectiveMainloopFwdSm90ILi2EN4cute5tupleIJNS5_1CILi1EEES8_S8_EEENS6_IJNS7_ILi192EEENS7_ILi144EEENS7_ILi96EEEEEELi96ENS_10bfloat16_tEfNS_4arch4Sm90ELb0ELb0ELb0ELb0ELb0ELb0ELb0ELb0ELb1ELb1ELb0ELb0EEENS1_21CollectiveEpilogueFwdINS6_IJSA_SC_SB_EEES9_SE_SG_Li384ELb0ELb1ELb0ELb0EEENS1_29StaticPersistentTileSchedulerILb0EEEEEEEEEvNT_6ParamsE --------------------------
	.section	.nv.shared._ZN7cutlass13device_kernelIN5flash11enable_sm90INS1_16FlashAttnFwdSm90INS1_25CollectiveMainloopFwdSm90ILi2EN4cute5tupleIJNS5_1CILi1EEES8_S8_EEENS6_IJNS7_ILi192EEENS7_ILi144EEENS7_ILi96EEEEEELi96ENS_10bfloat16_tEfNS_4arch4Sm90ELb0ELb0ELb0ELb0ELb0ELb0ELb0ELb0ELb1ELb1ELb0ELb0EEENS1_21CollectiveEpilogueFwdINS6_IJSA_SC_SB_EEES9_SE_SG_Li384ELb0ELb1ELb0ELb0EEENS1_29StaticPersistentTileSchedulerILb0EEEEEEEEEvNT_6ParamsE,"aw",@nobits
	.sectionflags	@""
	.align	16
	.zero		1024


//--------------------- .nv.shared.reserved.0     --------------------------
	.section	.nv.shared.reserved.0,"aw",@nobits
	.weak		__nv_reservedSMEM_offset_0_alias
	.size		__nv_reservedSMEM_offset_0_alias, 0, 0
	.other		__nv_reservedSMEM_offset_0_alias,@"STO_CUDA_RESERVED_SHARED STV_DEFAULT"
__nv_reservedSMEM_offset_0_alias:
	.zero		0


//--------------------- .nv.global                --------------------------
	.section	.nv.global,"aw",@nobits
.nv.global:
	.type		_ZN73_INTERNAL_efdb56c5_37_flash_fwd_hdim96_bf16_packgqa_sm90_cu_f3e6f9ee_36924cute1_E,@object
	.size		_ZN73_INTERNAL_efdb56c5_37_flash_fwd_hdim96_bf16_packgqa_sm90_cu_f3e6f9ee_36924cute1_E,(_ZN73_INTERNAL_efdb56c5_37_flash_fwd_hdim96_bf16_packgqa_sm90_cu_f3e6f9ee_36924cuda3std3__45__cpo6cbeginE - _ZN73_INTERNAL_efdb56c5_37_flash_fwd_hdim96_bf16_packgqa_sm90_cu_f3e6f9ee_36924cute1_E)
_ZN73_INTERNAL_efdb56c5_37_flash_fwd_hdim96_bf16_packgqa_sm90_cu_f3e6f9ee_36924cute1_E:
	.zero		1
	.type		_ZN73_INTERNAL_efdb56c5_37_flash_fwd_hdim96_bf16_packgqa_sm90_cu_f3e6f9ee_36924cuda3std3__45__cpo6cbeginE,@object
	.size		_ZN73_INTERNAL_efdb56c5_37_flash_fwd_hdim96_bf16_packgqa_sm90_cu_f3e6f9ee_36924cuda3std3__45__cpo6cbeginE,(_ZN73_INTERNAL_efdb56c5_37_flash_fwd_hdim96_bf16_packgqa_sm90_cu_f3e6f9ee_36924cuda3std3__48in_placeE - _ZN73_INTERNAL_efdb56c5_37_flash_fwd_hdim96_bf16_packgqa_sm90_cu_f3e6f9ee_36924cuda3std3__45__cpo6cbeginE)
_ZN73_INTERNAL_efdb56c5_37_flash_fwd_hdim96_bf16_packgqa_sm90_cu_f3e6f9ee_36924cuda3std3__45__cpo6cbeginE:
	.zero		1
	.type		_ZN73_INTERNAL_efdb56c5_37_flash_fwd_hdim96_bf16_packgqa_sm90_cu_f3e6f9ee_36924cuda3std3__48in_placeE,@object
	.size		_ZN73_INTERNAL_efdb56c5_37_flash_fwd_hdim96_bf16_packgqa_sm90_cu_f3e6f9ee_36924cuda3std3__48in_placeE,(_ZN73_INTERNAL_efdb56c5_37_flash_fwd_hdim96_bf16_packgqa_sm90_cu_f3e6f9ee_36924cuda3std6ranges3__45__cpo9iter_moveE - _ZN73_INTERNAL_efdb56c5_37_flash_fwd_hdim96_bf16_packgqa_sm90_cu_f3e6f9ee_36924cuda3std3__48in_placeE)
_ZN73_INTERNAL_efdb56c5_37_flash_fwd_hdim96_bf16_packgqa_sm90_cu_f3e6f9ee_36924cuda3std3__48in_placeE:
	.zero		1
	.type		_ZN73_INTERNAL_efdb56c5_37_flash_fwd_hdim96_bf16_packgqa_sm90_cu_f3e6f9ee_36924cuda3std6ranges3__45__cpo9iter_moveE,@object
	.size		_ZN73_INTERNAL_efdb56c5_37_flash_fwd_hdim96_bf16_packgqa_sm90_cu_f3e6f9ee_36924cuda3std6ranges3__45__cpo9iter_moveE,(_ZN73_INTERNAL_efdb56c5_37_flash_fwd_hdim96_bf16_packgqa_sm90_cu_f3e6f9ee_36924cuda3std3__45__cpo5beginE - _ZN73_INTERNAL_efdb56c5_37_flash_fwd_hdim96_bf16_packgqa_sm90_cu_f3e6f9ee_36924cuda3std6ranges3__45__cpo9iter_moveE)
_ZN73_INTERNAL_efdb56c5_37_flash_fwd_hdim96_bf16_packgqa_sm90_cu_f3e6f9ee_36924cuda3std6ranges3__45__cpo9iter_moveE:
	.zero		1
	.type		_ZN73_INTERNAL_efdb56c5_37_flash_fwd_hdim96_bf16_packgqa_sm90_cu_f3e6f9ee_36924cuda3std3__45__cpo5beginE,@object
	.size		_ZN73_INTERNAL_efdb56c5_37_flash_fwd_hdim96_bf16_packgqa_sm90_cu_f3e6f9ee_36924cuda3std3__45__cpo5beginE,(_ZN73_INTERNAL_efdb56c5_37_flash_fwd_hdim96_bf16_packgqa_sm90_cu_f3e6f9ee_36924cuda3std3__475_GLOBAL__N__efdb56c5_37_flash_fwd_hdim96_bf16_packgqa_sm90_cu_f3e6f9ee_36926ignoreE - _ZN73_INTERNAL_efdb56c5_37_flash_fwd_hdim96_bf16_packgqa_sm90_cu_f3e6f9ee_36924cuda3std3__45__cpo5beginE)
_ZN73_INTERNAL_efdb56c5_37_flash_fwd_hdim96_bf16_packgqa_sm90_cu_f3e6f9ee_36924cuda3std3__45__cpo5beginE:
	.zero		1
	.type		_ZN73_INTERNAL_efdb56c5_37_flash_fwd_hdim96_bf16_packgqa_sm90_cu_f3e6f9ee_36924cuda3std3__475_GLOBAL__N__efdb56c5_37_flash_fwd_hdim96_bf16_packgqa_sm90_cu_f3e6f9ee_36926ignoreE,@object
	.size		_ZN73_INTERNAL_efdb56c5_37_flash_fwd_hdim96_bf16_packgqa_sm90_cu_f3e6f9ee_36924cuda3std3__475_GLOBAL__N__efdb56c5_37_flash_fwd_hdim96_bf16_packgqa_sm90_cu_f3e6f9ee_36926ignoreE,(_ZN73_INTERNAL_efdb56c5_37_flash_fwd_hdim96_bf16_packgqa_sm90_cu_f3e6f9ee_36924cute7productE - _ZN73_INTERNAL_efdb56c5_37_flash_fwd_hdim96_bf16_packgqa_sm90_cu_f3e6f9ee_36924cuda3std3__475_GLOBAL__N__efdb56c5_37_flash_fwd_hdim96_bf16_packgqa_sm90_cu_f3e6f9ee_36926ignoreE)
_ZN73_INTERNAL_efdb56c5_37_flash_fwd_hdim96_bf16_packgqa_sm90_cu_f3e6f9ee_36924cuda3std3__475_GLOBAL__N__efdb56c5_37_flash_fwd_hdim96_bf16_packgqa_sm90_cu_f3e6f9ee_36926ignoreE:
	.zero		1
	.type		_ZN73_INTERNAL_efdb56c5_37_flash_fwd_hdim96_bf16_packgqa_sm90_cu_f3e6f9ee_36924cute7productE,@object
	.size		_ZN73_INTERNAL_efdb56c5_37_flash_fwd_hdim96_bf16_packgqa_sm90_cu_f3e6f9ee_36924cute7productE,(_ZN73_INTERNAL_efdb56c5_37_flash_fwd_hdim96_bf16_packgqa_sm90_cu_f3e6f9ee_36924cuda3std3__45__cpo3endE - _ZN73_INTERNAL_efdb56c5_37_flash_fwd_hdim96_bf16_packgqa_sm90_cu_f3e6f9ee_36924cute7productE)
_ZN73_INTERNAL_efdb56c5_37_flash_fwd_hdim96_bf16_packgqa_sm90_cu_f3e6f9ee_36924cute7productE:
	.zero		1
	.type		_ZN73_INTERNAL_efdb56c5_37_flash_fwd_hdim96_bf16_packgqa_sm90_cu_f3e6f9ee_36924cuda3std3__45__cpo3endE,@object
	.size		_ZN73_INTERNAL_efdb56c5_37_flash_fwd_hdim96_bf16_packgqa_sm90_cu_f3e6f9ee_36924cuda3std3__45__cpo3endE,(_ZN73_INTERNAL_efdb56c5_37_flash_fwd_hdim96_bf16_packgqa_sm90_cu_f3e6f9ee_36924cuda3std3__419piecewise_constructE - _ZN73_INTERNAL_efdb56c5_37_flash_fwd_hdim96_bf16_packgqa_sm90_cu_f3e6f9ee_36924cuda3std3__45__cpo3endE)
_ZN73_INTERNAL_efdb56c5_37_flash_fwd_hdim96_bf16_packgqa_sm90_cu_f3e6f9ee_36924cuda3std3__45__cpo3endE:
	.zero		1
	.type		_ZN73_INTERNAL_efdb56c5_37_flash_fwd_hdim96_bf16_packgqa_sm90_cu_f3e6f9ee_36924cuda3std3__419piecewise_constructE,@object
	.size		_ZN73_INTERNAL_efdb56c5_37_flash_fwd_hdim96_bf16_packgqa_sm90_cu_f3e6f9ee_36924cuda3std3__419piecewise_constructE,(_ZN73_INTERNAL_efdb56c5_37_flash_fwd_hdim96_bf16_packgqa_sm90_cu_f3e6f9ee_36924cuda3std3__45__cpo4cendE - _ZN73_INTERNAL_efdb56c5_37_flash_fwd_hdim96_bf16_packgqa_sm90_cu_f3e6f9ee_36924cuda3std3__419piecewise_constructE)
_ZN73_INTERNAL_efdb56c5_37_flash_fwd_hdim96_bf16_packgqa_sm90_cu_f3e6f9ee_36924cuda3std3__419piecewise_constructE:
	.zero		1
	.type		_ZN73_INTERNAL_efdb56c5_37_flash_fwd_hdim96_bf16_packgqa_sm90_cu_f3e6f9ee_36924cuda3std3__45__cpo4cendE,@object
	.size		_ZN73_INTERNAL_efdb56c5_37_flash_fwd_hdim96_bf16_packgqa_sm90_cu_f3e6f9ee_36924cuda3std3__45__cpo4cendE,(_ZN73_INTERNAL_efdb56c5_37_flash_fwd_hdim96_bf16_packgqa_sm90_cu_f3e6f9ee_36924cuda3std6ranges3__45__cpo4swapE - _ZN73_INTERNAL_efdb56c5_37_flash_fwd_hdim96_bf16_packgqa_sm90_cu_f3e6f9ee_36924cuda3std3__45__cpo4cendE)
_ZN73_INTERNAL_efdb56c5_37_flash_fwd_hdim96_bf16_packgqa_sm90_cu_f3e6f9ee_36924cuda3std3__45__cpo4cendE:
	.zero		1
	.type		_ZN73_INTERNAL_efdb56c5_37_flash_fwd_hdim96_bf16_packgqa_sm90_cu_f3e6f9ee_36924cuda3std6ranges3__45__cpo4swapE,@object
	.size		_ZN73_INTERNAL_efdb56c5_37_flash_fwd_hdim96_bf16_packgqa_sm90_cu_f3e6f9ee_36924cuda3std6ranges3__45__cpo4swapE,(.L_16 - _ZN73_INTERNAL_efdb56c5_37_flash_fwd_hdim96_bf16_packgqa_sm90_cu_f3e6f9ee_36924cuda3std6ranges3__45__cpo4swapE)
_ZN73_INTERNAL_efdb56c5_37_flash_fwd_hdim96_bf16_packgqa_sm90_cu_f3e6f9ee_36924cuda3std6ranges3__45__cpo4swapE:
	.zero		1
.L_16:


//--------------------- .nv.shared._ZN7cutlass13device_kernelIN5flash11enable_sm90INS1_16FlashAttnFwdSm90INS1_25CollectiveMainloopFwdSm90ILi2EN4cute5tupleIJNS5_1CILi1EEES8_S8_EEENS6_IJNS7_ILi192EEENS7_ILi144EEENS7_ILi96EEEEEELi96ENS_10bfloat16_tEfNS_4arch4Sm90ELb0ELb0ELb0ELb1ELb0ELb0ELb0ELb0ELb1ELb1ELb0ELb0EEENS1_21CollectiveEpilogueFwdINS6_IJSA_SC_SB_EEES9_SE_SG_Li384ELb1ELb1ELb0ELb0EEENS1_36VarlenDynamicPersistentTileSchedulerILi192ELi144ELi384ELi128ELb0ELb1ELb1ELb0ELb1ELb1EEEEEEEEEvNT_6ParamsE --------------------------
	.section	.nv.shared._ZN7cutlass13device_kernelIN5flash11enable_sm90INS1_16FlashAttnFwdSm90INS1_25CollectiveMainloopFwdSm90ILi2EN4cute5tupleIJNS5_1CILi1EEES8_S8_EEENS6_IJNS7_ILi192EEENS7_ILi144EEENS7_ILi96EEEEEELi96ENS_10bfloat16_tEfNS_4arch4Sm90ELb0ELb0ELb0ELb1ELb0ELb0ELb0ELb0ELb1ELb1ELb0ELb0EEENS1_21CollectiveEpilogueFwdINS6_IJSA_SC_SB_EEES9_SE_SG_Li384ELb1ELb1ELb0ELb0EEENS1_36VarlenDynamicPersistentTileSchedulerILi192ELi144ELi384ELi128ELb0ELb1ELb1ELb0ELb1ELb1EEEEEEEEEvNT_6ParamsE,"aw",@nobits
	.sectionflags	@""
	.align	16
	.zero		1024


//--------------------- .nv.shared._ZN7cutlass13device_kernelIN5flash11enable_sm90INS1_16FlashAttnFwdSm90INS1_25CollectiveMainloopFwdSm90ILi2EN4cute5tupleIJNS5_1CILi1EEES8_S8_EEENS6_IJNS7_ILi192EEENS7_ILi144EEENS7_ILi96EEEEEELi96ENS_10bfloat16_tEfNS_4arch4Sm90ELb0ELb0ELb0ELb1ELb0ELb1ELb0ELb0ELb1ELb1ELb0ELb0EEENS1_21CollectiveEpilogueFwdINS6_IJSA_SC_SB_EEES9_SE_SG_Li384ELb1ELb1ELb0ELb0EEENS1_36VarlenDynamicPersistentTileSchedulerILi192ELi144ELi384ELi128ELb0ELb1ELb1ELb0ELb1ELb1EEEEEEEEEvNT_6ParamsE --------------------------
	.section	.nv.shared._ZN7cutlass13device_kernelIN5flash11enable_sm90INS1_16FlashAttnFwdSm90INS1_25CollectiveMainloopFwdSm90ILi2EN4cute5tupleIJNS5_1CILi1EEES8_S8_EEENS6_IJNS7_ILi192EEENS7_ILi144EEENS7_ILi96EEEEEELi96ENS_10bfloat16_tEfNS_4arch4Sm90ELb0ELb0ELb0ELb1ELb0ELb1ELb0ELb0ELb1ELb1ELb0ELb0EEENS1_21CollectiveEpilogueFwdINS6_IJSA_SC_SB_EEES9_SE_SG_Li384ELb1ELb1ELb0ELb0EEENS1_36VarlenDynamicPersistentTileSchedulerILi192ELi144ELi384ELi128ELb0ELb1ELb1ELb0ELb1ELb1EEEEEEEEEvNT_6ParamsE,"aw",@nobits
	.sectionflags	@""
	.align	16
	.zero		1024


//--------------------- .nv.shared._ZN7cutlass13device_kernelIN5flash11enable_sm90INS1_16FlashAttnFwdSm90INS1_25CollectiveMainloopFwdSm90ILi2EN4cute5tupleIJNS5_1CILi1EEES8_S8_EEENS6_IJNS7_ILi192EEENS7_ILi128EEENS7_ILi96EEEEEELi96ENS_10bfloat16_tEfNS_4arch4Sm90ELb0ELb1ELb0ELb0ELb0ELb0ELb0ELb0ELb1ELb1ELb0ELb0EEENS1_21CollectiveEpilogueFwdINS6_IJSA_SC_SB_EEES9_SE_SG_Li384ELb0ELb1ELb0ELb0EEENS1_30DynamicPersistentTileSchedulerILi384ELi128ELb0ELb1ELb1EEEEEEEEEvNT_6ParamsE --------------------------
	.section	.nv.shared._ZN7cutlass13device_kernelIN5flash11enable_sm90INS1_16FlashAttnFwdSm90INS1_25CollectiveMainloopFwdSm90ILi2EN4cute5tupleIJNS5_1CILi1EEES8_S8_EEENS6_IJNS7_ILi192EEENS7_ILi128EEENS7_ILi96EEEEEELi96ENS_10bfloat16_tEfNS_4arch4Sm90ELb0ELb1ELb0ELb0ELb0ELb0ELb0ELb0ELb1ELb1ELb0ELb0EEENS1_21CollectiveEpilogueFwdINS6_IJSA_SC_SB_EEES9_SE_SG_Li384ELb0ELb1ELb0ELb0EEENS1_30DynamicPersistentTileSchedulerILi384ELi128ELb0ELb1ELb1EEEEEEEEEvNT_6ParamsE,"aw",@nobits
	.sectionflags	@""
	.align	16
	.zero		1024


//--------------------- .nv.shared._ZN7cutlass13device_kernelIN5flash11enable_sm90INS1_16FlashAttnFwdSm90INS1_25CollectiveMainloopFwdSm90ILi2EN4cute5tupleIJNS5_1CILi1EEES8_S8_EEENS6_IJNS7_ILi192EEENS7_ILi128EEENS7_ILi96EEEEEELi96ENS_10bfloat16_tEfNS_4arch4Sm90ELb0ELb1ELb0ELb1ELb0ELb0ELb0ELb0ELb1ELb1ELb0ELb0EEENS1_21CollectiveEpilogueFwdINS6_IJSA_SC_SB_EEES9_SE_SG_Li384ELb1ELb1ELb0ELb0EEENS1_36VarlenDynamicPersistentTileSchedulerILi192ELi128ELi384ELi128ELb0ELb1ELb1ELb1ELb0ELb1EEEEEEEEEvNT_6ParamsE --------------------------
	.section	.nv.shared._ZN7cutlass13device_kernelIN5flash11enable_sm90INS1_16FlashAttnFwdSm90INS1_25CollectiveMainloopFwdSm90ILi2EN4cute5tupleIJNS5_1CILi1EEES8_S8_EEENS6_IJNS7_ILi192EEENS7_ILi128EEENS7_ILi96EEEEEELi96ENS_10bfloat16_tEfNS_4arch4Sm90ELb0ELb1ELb0ELb1ELb0ELb0ELb0ELb0ELb1ELb1ELb0ELb0EEENS1_21CollectiveEpilogueFwdINS6_IJSA_SC_SB_EEES9_SE_SG_Li384ELb1ELb1ELb0ELb0EEENS1_36VarlenDynamicPersistentTileSchedulerILi192ELi128ELi384ELi128ELb0ELb1ELb1ELb1ELb0ELb1EEEEEEEEEvNT_6ParamsE,"aw",@nobits
	.sectionflags	@""
	.align	16
	.zero		1024


//--------------------- .nv.shared._ZN7cutlass13device_kernelIN5flash11enable_sm90INS1_16FlashAttnFwdSm90INS1_25CollectiveMainloopFwdSm90ILi2EN4cute5tupleIJNS5_1CILi1EEES8_S8_EEENS6_IJNS7_ILi192EEENS7_ILi128EEENS7_ILi96EEEEEELi96ENS_10bfloat16_tEfNS_4arch4Sm90ELb0ELb1ELb0ELb1ELb0ELb1ELb0ELb0ELb1ELb1ELb0ELb0EEENS1_21CollectiveEpilogueFwdINS6_IJSA_SC_SB_EEES9_SE_SG_Li384ELb1ELb1ELb0ELb0EEENS1_36VarlenDynamicPersistentTileSchedulerILi192ELi128ELi384ELi128ELb0ELb1ELb1ELb1ELb0ELb1EEEEEEEEEvNT_6ParamsE --------------------------
	.section	.nv.shared._ZN7cutlass13device_kernelIN5flash11enable_sm90INS1_16FlashAttnFwdSm90INS1_25CollectiveMainloopFwdSm90ILi2EN4cute5tupleIJNS5_1CILi1EEES8_S8_EEENS6_IJNS7_ILi192EEENS7_ILi128EEENS7_ILi96EEEEEELi96ENS_10bfloat16_tEfNS_4arch4Sm90ELb0ELb1ELb0ELb1ELb0ELb1ELb0ELb0ELb1ELb1ELb0ELb0EEENS1_21CollectiveEpilogueFwdINS6_IJSA_SC_SB_EEES9_SE_SG_Li384ELb1ELb1ELb0ELb0EEENS1_36VarlenDynamicPersistentTileSchedulerILi192ELi128ELi384ELi128ELb0ELb1ELb1ELb1ELb0ELb1EEEEEEEEEvNT_6ParamsE,"aw",@nobits
	.sectionflags	@""
	.align	16
	.zero		1024


//--------------------- .nv.shared._ZN7cutlass13device_kernelIN5flash11enable_sm90INS1_16FlashAttnFwdSm90INS1_25CollectiveMainloopFwdSm90ILi2EN4cute5tupleIJNS5_1CILi1EEES8_S8_EEENS6_IJNS7_ILi192EEENS7_ILi144EEENS7_ILi96EEEEEELi96ENS_10bfloat16_tEfNS_4arch4Sm90ELb1ELb0ELb0ELb0ELb0ELb0ELb0ELb0ELb1ELb1ELb0ELb0EEENS1_21CollectiveEpilogueFwdINS6_IJSA_SC_SB_EEES9_SE_SG_Li384ELb0ELb1ELb0ELb0EEENS1_30DynamicPersistentTileSchedulerILi384ELi128ELb0ELb1ELb1EEEEEEEEEvNT_6ParamsE --------------------------
	.section	.nv.shared._ZN7cutlass13device_kernelIN5flash11enable_sm90INS1_16FlashAttnFwdSm90INS1_25CollectiveMainloopFwdSm90ILi2EN4cute5tupleIJNS5_1CILi1EEES8_S8_EEENS6_IJNS7_ILi192EEENS7_ILi144EEENS7_ILi96EEEEEELi96ENS_10bfloat16_tEfNS_4arch4Sm90ELb1ELb0ELb0ELb0ELb0ELb0ELb0ELb0ELb1ELb1ELb0ELb0EEENS1_21CollectiveEpilogueFwdINS6_IJSA_SC_SB_EEES9_SE_SG_Li384ELb0ELb1ELb0ELb0EEENS1_30DynamicPersistentTileSchedulerILi384ELi128ELb0ELb1ELb1EEEEEEEEEvNT_6ParamsE,"aw",@nobits
	.sectionflags	@""
	.align	16
	.zero		1024


//--------------------- .nv.shared._ZN7cutlass13device_kernelIN5flash11enable_sm90INS1_16FlashAttnFwdSm90INS1_25CollectiveMainloopFwdSm90ILi2EN4cute5tupleIJNS5_1CILi1EEES8_S8_EEENS6_IJNS7_ILi192EEENS7_ILi144EEENS7_ILi96EEEEEELi96ENS_10bfloat16_tEfNS_4arch4Sm90ELb1ELb0ELb0ELb1ELb0ELb0ELb0ELb0ELb1ELb1ELb0ELb0EEENS1_21CollectiveEpilogueFwdINS6_IJSA_SC_SB_EEES9_SE_SG_Li384ELb1ELb1ELb0ELb0EEENS1_36VarlenDynamicPersistentTileSchedulerILi192ELi144ELi384ELi128ELb0ELb1ELb1ELb1ELb1ELb1EEEEEEEEEvNT_6ParamsE --------------------------
	.section	.nv.shared._ZN7cutlass13device_kernelIN5flash11enable_sm90INS1_16FlashAttnFwdSm90INS1_25CollectiveMainloopFwdSm90ILi2EN4cute5tupleIJNS5_1CILi1EEES8_S8_EEENS6_IJNS7_ILi192EEENS7_ILi144EEENS7_ILi96EEEEEELi96ENS_10bfloat16_tEfNS_4arch4Sm90ELb1ELb0ELb0ELb1ELb0ELb0ELb0ELb0ELb1ELb1ELb0ELb0EEENS1_21CollectiveEpilogueFwdINS6_IJSA_SC_SB_EEES9_SE_SG_Li384ELb1ELb1ELb0ELb0EEENS1_36VarlenDynamicPersistentTileSchedulerILi192ELi144ELi384ELi128ELb0ELb1ELb1ELb1ELb1ELb1EEEEEEEEEvNT_6ParamsE,"aw",@nobits
	.sectionflags	@""
	.align	16
	.zero		1024


//--------------------- .nv.shared._ZN7cutlass13device_kernelIN5flash11enable_sm90INS1_16FlashAttnFwdSm90INS1_25CollectiveMainloopFwdSm90ILi2EN4cute5tupleIJNS5_1CILi1EEES8_S8_EEENS6_IJNS7_ILi192EEENS7_ILi144EEENS7_ILi96EEEEEELi96ENS_10bfloat16_tEfNS_4arch4Sm90ELb1ELb0ELb0ELb1ELb0ELb1ELb0ELb0ELb1ELb1ELb0ELb0EEENS1_21CollectiveEpilogueFwdINS6_IJSA_SC_SB_EEES9_SE_SG_Li384ELb1ELb1ELb0ELb0EEENS1_36VarlenDynamicPersistentTileSchedulerILi192ELi144ELi384ELi128ELb0ELb1ELb1ELb1ELb1ELb1EEEEEEEEEvNT_6ParamsE --------------------------
	.section	.nv.shared._ZN7cutlass13device_kernelIN5flash11enable_sm90INS1_16FlashAttnFwdSm90INS1_25CollectiveMainloopFwdSm90ILi2EN4cute5tupleIJNS5_1CILi1EEES8_S8_EEENS6_IJNS7_ILi192EEENS7_ILi144EEENS7_ILi96EEEEEELi96ENS_10bfloat16_tEfNS_4arch4Sm90ELb1ELb0ELb0ELb1ELb0ELb1ELb0ELb0ELb1ELb1ELb0ELb0EEENS1_21CollectiveEpilogueFwdINS6_IJSA_SC_SB_EEES9_SE_SG_Li384ELb1ELb1ELb0ELb0EEENS1_36VarlenDynamicPersistentTileSchedulerILi192ELi144ELi384ELi128ELb0ELb1ELb1ELb1ELb1ELb1EEEEEEEEEvNT_6ParamsE,"aw",@nobits
	.sectionflags	@""
	.align	16
	.zero		1024


//--------------------- .nv.constant0._ZN7cutlass13device_kernelIN5flash11enable_sm90INS1_16FlashAttnFwdSm90INS1_25CollectiveMainloopFwdSm90ILi2EN4cute5tupleIJNS5_1CILi1EEES8_S8_EEENS6_IJNS7_ILi192EEENS7_ILi144EEENS7_ILi96EEEEEELi96ENS_10bfloat16_tEfNS_4arch4Sm90ELb0ELb0ELb0ELb0ELb0ELb0ELb0ELb0ELb1ELb1ELb0ELb0EEENS1_21CollectiveEpilogueFwdINS6_IJSA_SC_SB_EEES9_SE_SG_Li384ELb0ELb1ELb0ELb0EEENS1_29StaticPersistentTileSchedulerILb0EEEEEEEEEvNT_6ParamsE --------------------------
	.section	.nv.constant0._ZN7cutlass13device_kernelIN5flash11enable_sm90INS1_16FlashAttnFwdSm90INS1_25CollectiveMainloopFwdSm90ILi2EN4cute5tupleIJNS5_1CILi1EEES8_S8_EEENS6_IJNS7_ILi192EEENS7_ILi144EEENS7_ILi96EEEEEELi96ENS_10bfloat16_tEfNS_4arch4Sm90ELb0ELb0ELb0ELb0ELb0ELb0ELb0ELb0ELb1ELb1ELb0ELb0EEENS1_21CollectiveEpilogueFwdINS6_IJSA_SC_SB_EEES9_SE_SG_Li384ELb0ELb1ELb0ELb0EEENS1_29StaticPersistentTileSchedulerILb0EEEEEEEEEvNT_6ParamsE,"a",@progbits
	.sectionflags	@""
	.align	4
.nv.constant0._ZN7cutlass13device_kernelIN5flash11enable_sm90INS1_16FlashAttnFwdSm90INS1_25CollectiveMainloopFwdSm90ILi2EN4cute5tupleIJNS5_1CILi1EEES8_S8_EEENS6_IJNS7_ILi192EEENS7_ILi144EEENS7_ILi96EEEEEELi96ENS_10bfloat16_tEfNS_4arch4Sm90ELb0ELb0ELb0ELb0ELb0ELb0ELb0ELb0ELb1ELb1ELb0ELb0EEENS1_21CollectiveEpilogueFwdINS6_IJSA_SC_SB_EEES9_SE_SG_Li384ELb0ELb1ELb0ELb0EEENS1_29StaticPersistentTileSchedulerILb0EEEEEEEEEvNT_6ParamsE:
	.zero		3200


//--------------------- .nv.constant0._ZN7cutlass13device_kernelIN5flash11enable_sm90INS1_16FlashAttnFwdSm90INS1_25CollectiveMainloopFwdSm90ILi2EN4cute5tupleIJNS5_1CILi1EEES8_S8_EEENS6_IJNS7_ILi192EEENS7_ILi144EEENS7_ILi96EEEEEELi96ENS_10bfloat16_tEfNS_4arch4Sm90ELb0ELb0ELb0ELb1ELb0ELb0ELb0ELb0ELb1ELb1ELb0ELb0EEENS1_21CollectiveEpilogueFwdINS6_IJSA_SC_SB_EEES9_SE_SG_Li384ELb1ELb1ELb0ELb0EEENS1_36VarlenDynamicPersistentTileSchedulerILi192ELi144ELi384ELi128ELb0ELb1ELb1ELb0ELb1ELb1EEEEEEEEEvNT_6ParamsE --------------------------
	.section	.nv.constant0._ZN7cutlass13device_kernelIN5flash11enable_sm90INS1_16FlashAttnFwdSm90INS1_25CollectiveMainloopFwdSm90ILi2EN4cute5tupleIJNS5_1CILi1EEES8_S8_EEENS6_IJNS7_ILi192EEENS7_ILi144EEENS7_ILi96EEEEEELi96ENS_10bfloat16_tEfNS_4arch4Sm90ELb0ELb0ELb0ELb1ELb0ELb0ELb0ELb0ELb1ELb1ELb0ELb0EEENS1_21CollectiveEpilogueFwdINS6_IJSA_SC_SB_EEES9_SE_SG_Li384ELb1ELb1ELb0ELb0EEENS1_36VarlenDynamicPersistentTileSchedulerILi192ELi144ELi384ELi128ELb0ELb1ELb1ELb0ELb1ELb1EEEEEEEEEvNT_6ParamsE,"a",@progbits
	.sectionflags	@""
	.align	4
.nv.constant0._ZN7cutlass13device_kernelIN5flash11enable_sm90INS1_16FlashAttnFwdSm90INS1_25CollectiveMainloopFwdSm90ILi2EN4cute5tupleIJNS5_1CILi1EEES8_S8_EEENS6_IJNS7_ILi192EEENS7_ILi144EEENS7_ILi96EEEEEELi96ENS_10bfloat16_tEfNS_4arch4Sm90ELb0ELb0ELb0ELb1ELb0ELb0ELb0ELb0ELb1ELb1ELb0ELb0EEENS1_21CollectiveEpilogueFwdINS6_IJSA_SC_SB_EEES9_SE_SG_Li384ELb1ELb1ELb0ELb0EEENS1_36VarlenDynamicPersistentTileSchedulerILi192ELi144ELi384ELi128ELb0ELb1ELb1ELb0ELb1ELb1EEEEEEEEEvNT_6ParamsE:
	.zero		3328


//--------------------- .nv.constant0._ZN7cutlass13device_kernelIN5flash11enable_sm90INS1_16FlashAttnFwdSm90INS1_25CollectiveMainloopFwdSm90ILi2EN4cute5tupleIJNS5_1CILi1EEES8_S8_EEENS6_IJNS7_ILi192EEENS7_ILi144EEENS7_ILi96EEEEEELi96ENS_10bfloat16_tEfNS_4arch4Sm90ELb0ELb0ELb0ELb1ELb0ELb1ELb0ELb0ELb1ELb1ELb0ELb0EEENS1_21CollectiveEpilogueFwdINS6_IJSA_SC_SB_EEES9_SE_SG_Li384ELb1ELb1ELb0ELb0EEENS1_36VarlenDynamicPersistentTileSchedulerILi192ELi144ELi384ELi128ELb0ELb1ELb1ELb0ELb1ELb1EEEEEEEEEvNT_6ParamsE --------------------------
	.section	.nv.constant0._ZN7cutlass13device_kernelIN5flash11enable_sm90INS1_16FlashAttnFwdSm90INS1_25CollectiveMainloopFwdSm90ILi2EN4cute5tupleIJNS5_1CILi1EEES8_S8_EEENS6_IJNS7_ILi192EEENS7_ILi144EEENS7_ILi96EEEEEELi96ENS_10bfloat16_tEfNS_4arch4Sm90ELb0ELb0ELb0ELb1ELb0ELb1ELb0ELb0ELb1ELb1ELb0ELb0EEENS1_21CollectiveEpilogueFwdINS6_IJSA_SC_SB_EEES9_SE_SG_Li384ELb1ELb1ELb0ELb0EEENS1_36VarlenDynamicPersistentTileSchedulerILi192ELi144ELi384ELi128ELb0ELb1ELb1ELb0ELb1ELb1EEEEEEEEEvNT_6ParamsE,"a",@progbits
	.sectionflags	@""
	.align	4
.nv.constant0._ZN7cutlass13device_kernelIN5flash11enable_sm90INS1_16FlashAttnFwdSm90INS1_25CollectiveMainloopFwdSm90ILi2EN4cute5tupleIJNS5_1CILi1EEES8_S8_EEENS6_IJNS7_ILi192EEENS7_ILi144EEENS7_ILi96EEEEEELi96ENS_10bfloat16_tEfNS_4arch4Sm90ELb0ELb0ELb0ELb1ELb0ELb1ELb0ELb0ELb1ELb1ELb0ELb0EEENS1_21CollectiveEpilogueFwdINS6_IJSA_SC_SB_EEES9_SE_SG_Li384ELb1ELb1ELb0ELb0EEENS1_36VarlenDynamicPersistentTileSchedulerILi192ELi144ELi384ELi128ELb0ELb1ELb1ELb0ELb1ELb1EEEEEEEEEvNT_6ParamsE:
	.zero		3328


//--------------------- .nv.constant0._ZN7cutlass13device_kernelIN5flash11enable_sm90INS1_16FlashAttnFwdSm90INS1_25CollectiveMainloopFwdSm90ILi2EN4cute5tupleIJNS5_1CILi1EEES8_S8_EEENS6_IJNS7_ILi192EEENS7_ILi128EEENS7_ILi96EEEEEELi96ENS_10bfloat16_tEfNS_4arch4Sm90ELb0ELb1ELb0ELb0ELb0ELb0ELb0ELb0ELb1ELb1ELb0ELb0EEENS1_21CollectiveEpilogueFwdINS6_IJSA_SC_SB_EEES9_SE_SG_Li384ELb0ELb1ELb0ELb0EEENS1_30DynamicPersistentTileSchedulerILi384ELi128ELb0ELb1ELb1EEEEEEEEEvNT_6ParamsE --------------------------
	.section	.nv.constant0._ZN7cutlass13device_kernelIN5flash11enable_sm90INS1_16FlashAttnFwdSm90INS1_25CollectiveMainloopFwdSm90ILi2EN4cute5tupleIJNS5_1CILi1EEES8_S8_EEENS6_IJNS7_ILi192EEENS7_ILi128EEENS7_ILi96EEEEEELi96ENS_10bfloat16_tEfNS_4arch4Sm90ELb0ELb1ELb0ELb0ELb0ELb0ELb0ELb0ELb1ELb1ELb0ELb0EEENS1_21CollectiveEpilogueFwdINS6_IJSA_SC_SB_EEES9_SE_SG_Li384ELb0ELb1ELb0ELb0EEENS1_30DynamicPersistentTileSchedulerILi384ELi128ELb0ELb1ELb1EEEEEEEEEvNT_6ParamsE,"a",@progbits
	.sectionflags	@""
	.align	4
.nv.constant0._ZN7cutlass13device_kernelIN5flash11enable_sm90INS1_16FlashAttnFwdSm90INS1_25CollectiveMainloopFwdSm90ILi2EN4cute5tupleIJNS5_1CILi1EEES8_S8_EEENS6_IJNS7_ILi192EEENS7_ILi128EEENS7_ILi96EEEEEELi96ENS_10bfloat16_tEfNS_4arch4Sm90ELb0ELb1ELb0ELb0ELb0ELb0ELb0ELb0ELb1ELb1ELb0ELb0EEENS1_21CollectiveEpilogueFwdINS6_IJSA_SC_SB_EEES9_SE_SG_Li384ELb0ELb1ELb0ELb0EEENS1_30DynamicPersistentTileSchedulerILi384ELi128ELb0ELb1ELb1EEEEEEEEEvNT_6ParamsE:
	.zero		3328


//--------------------- .nv.constant0._ZN7cutlass13device_kernelIN5flash11enable_sm90INS1_16FlashAttnFwdSm90INS1_25CollectiveMainloopFwdSm90ILi2EN4cute5tupleIJNS5_1CILi1EEES8_S8_EEENS6_IJNS7_ILi192EEENS7_ILi128EEENS7_ILi96EEEEEELi96ENS_10bfloat16_tEfNS_4arch4Sm90ELb0ELb1ELb0ELb1ELb0ELb0ELb0ELb0ELb1ELb1ELb0ELb0EEENS1_21CollectiveEpilogueFwdINS6_IJSA_SC_SB_EEES9_SE_SG_Li384ELb1ELb1ELb0ELb0EEENS1_36VarlenDynamicPersistentTileSchedulerILi192ELi128ELi384ELi128ELb0ELb1ELb1ELb1ELb0ELb1EEEEEEEEEvNT_6ParamsE --------------------------
	.section	.nv.constant0._ZN7cutlass13device_kernelIN5flash11enable_sm90INS1_16FlashAttnFwdSm90INS1_25CollectiveMainloopFwdSm90ILi2EN4cute5tupleIJNS5_1CILi1EEES8_S8_EEENS6_IJNS7_ILi192EEENS7_ILi128EEENS7_ILi96EEEEEELi96ENS_10bfloat16_tEfNS_4arch4Sm90ELb0ELb1ELb0ELb1ELb0ELb0ELb0ELb0ELb1ELb1ELb0ELb0EEENS1_21CollectiveEpilogueFwdINS6_IJSA_SC_SB_EEES9_SE_SG_Li384ELb1ELb1ELb0ELb0EEENS1_36VarlenDynamicPersistentTileSchedulerILi192ELi128ELi384ELi128ELb0ELb1ELb1ELb1ELb0ELb1EEEEEEEEEvNT_6ParamsE,"a",@progbits
	.sectionflags	@""
	.align	4
.nv.constant0._ZN7cutlass13device_kernelIN5flash11enable_sm90INS1_16FlashAttnFwdSm90INS1_25CollectiveMainloopFwdSm90ILi2EN4cute5tupleIJNS5_1CILi1EEES8_S8_EEENS6_IJNS7_ILi192EEENS7_ILi128EEENS7_ILi96EEEEEELi96ENS_10bfloat16_tEfNS_4arch4Sm90ELb0ELb1ELb0ELb1ELb0ELb0ELb0ELb0ELb1ELb1ELb0ELb0EEENS1_21CollectiveEpilogueFwdINS6_IJSA_SC_SB_EEES9_SE_SG_Li384ELb1ELb1ELb0ELb0EEENS1_36VarlenDynamicPersistentTileSchedulerILi192ELi128ELi384ELi128ELb0ELb1ELb1ELb1ELb0ELb1EEEEEEEEEvNT_6ParamsE:
	.zero		3328


//--------------------- .nv.constant0._ZN7cutlass13device_kernelIN5flash11enable_sm90INS1_16FlashAttnFwdSm90INS1_25CollectiveMainloopFwdSm90ILi2EN4cute5tupleIJNS5_1CILi1EEES8_S8_EEENS6_IJNS7_ILi192EEENS7_ILi128EEENS7_ILi96EEEEEELi96ENS_10bfloat16_tEfNS_4arch4Sm90ELb0ELb1ELb0ELb1ELb0ELb1ELb0ELb0ELb1ELb1ELb0ELb0EEENS1_21CollectiveEpilogueFwdINS6_IJSA_SC_SB_EEES9_SE_SG_Li384ELb1ELb1ELb0ELb0EEENS1_36VarlenDynamicPersistentTileSchedulerILi192ELi128ELi384ELi128ELb0ELb1ELb1ELb1ELb0ELb1EEEEEEEEEvNT_6ParamsE --------------------------
	.section	.nv.constant0._ZN7cutlass13device_kernelIN5flash11enable_sm90INS1_16FlashAttnFwdSm90INS1_25CollectiveMainloopFwdSm90ILi2EN4cute5tupleIJNS5_1CILi1EEES8_S8_EEENS6_IJNS7_ILi192EEENS7_ILi128EEENS7_ILi96EEEEEELi96ENS_10bfloat16_tEfNS_4arch4Sm90ELb0ELb1ELb0ELb1ELb0ELb1ELb0ELb0ELb1ELb1ELb0ELb0EEENS1_21CollectiveEpilogueFwdINS6_IJSA_SC_SB_EEES9_SE_SG_Li384ELb1ELb1ELb0ELb0EEENS1_36VarlenDynamicPersistentTileSchedulerILi192ELi128ELi384ELi128ELb0ELb1ELb1ELb1ELb0ELb1EEEEEEEEEvNT_6ParamsE,"a",@progbits
	.sectionflags	@""
	.align	4
.nv.constant0._ZN7cutlass13device_kernelIN5flash11enable_sm90INS1_16FlashAttnFwdSm90INS1_25CollectiveMainloopFwdSm90ILi2EN4cute5tupleIJNS5_1CILi1EEES8_S8_EEENS6_IJNS7_ILi192EEENS7_ILi128EEENS7_ILi96EEEEEELi96ENS_10bfloat16_tEfNS_4arch4Sm90ELb0ELb1ELb0ELb1ELb0ELb1ELb0ELb0ELb1ELb1ELb0ELb0EEENS1_21CollectiveEpilogueFwdINS6_IJSA_SC_SB_EEES9_SE_SG_Li384ELb1ELb1ELb0ELb0EEENS1_36VarlenDynamicPersistentTileSchedulerILi192ELi128ELi384ELi128ELb0ELb1ELb1ELb1ELb0ELb1EEEEEEEEEvNT_6ParamsE:
	.zero		3328


//--------------------- .nv.constant0._ZN7cutlass13device_kernelIN5flash11enable_sm90INS1_16FlashAttnFwdSm90INS1_25CollectiveMainloopFwdSm90ILi2EN4cute5tupleIJNS5_1CILi1EEES8_S8_EEENS6_IJNS7_ILi192EEENS7_ILi144EEENS7_ILi96EEEEEELi96ENS_10bfloat16_tEfNS_4arch4Sm90ELb1ELb0ELb0ELb0ELb0ELb0ELb0ELb0ELb1ELb1ELb0ELb0EEENS1_21CollectiveEpilogueFwdINS6_IJSA_SC_SB_EEES9_SE_SG_Li384ELb0ELb1ELb0ELb0EEENS1_30DynamicPersistentTileSchedulerILi384ELi128ELb0ELb1ELb1EEEEEEEEEvNT_6ParamsE --------------------------
	.section	.nv.constant0._ZN7cutlass13device_kernelIN5flash11enable_sm90INS1_16FlashAttnFwdSm90INS1_25CollectiveMainloopFwdSm90ILi2EN4cute5tupleIJNS5_1CILi1EEES8_S8_EEENS6_IJNS7_ILi192EEENS7_ILi144EEENS7_ILi96EEEEEELi96ENS_10bfloat16_tEfNS_4arch4Sm90ELb1ELb0ELb0ELb0ELb0ELb0ELb0ELb0ELb1ELb1ELb0ELb0EEENS1_21CollectiveEpilogueFwdINS6_IJSA_SC_SB_EEES9_SE_SG_Li384ELb0ELb1ELb0ELb0EEENS1_30DynamicPersistentTileSchedulerILi384ELi128ELb0ELb1ELb1EEEEEEEEEvNT_6ParamsE,"a",@progbits
	.sectionflags	@""
	.align	4
.nv.constant0._ZN7cutlass13device_kernelIN5flash11enable_sm90INS1_16FlashAttnFwdSm90INS1_25CollectiveMainloopFwdSm90ILi2EN4cute5tupleIJNS5_1CILi1EEES8_S8_EEENS6_IJNS7_ILi192EEENS7_ILi144EEENS7_ILi96EEEEEELi96ENS_10bfloat16_tEfNS_4arch4Sm90ELb1ELb0ELb0ELb0ELb0ELb0ELb0ELb0ELb1ELb1ELb0ELb0EEENS1_21CollectiveEpilogueFwdINS6_IJSA_SC_SB_EEES9_SE_SG_Li384ELb0ELb1ELb0ELb0EEENS1_30DynamicPersistentTileSchedulerILi384ELi128ELb0ELb1ELb1EEEEEEEEEvNT_6ParamsE:
	.zero		3328


//--------------------- .nv.constant0._ZN7cutlass13device_kernelIN5flash11enable_sm90INS1_16FlashAttnFwdSm90INS1_25CollectiveMainloopFwdSm90ILi2EN4cute5tupleIJNS5_1CILi1EEES8_S8_EEENS6_IJNS7_ILi192EEENS7_ILi144EEENS7_ILi96EEEEEELi96ENS_10bfloat16_tEfNS_4arch4Sm90ELb1ELb0ELb0ELb1ELb0ELb0ELb0ELb0ELb1ELb1ELb0ELb0EEENS1_21CollectiveEpilogueFwdINS6_IJSA_SC_SB_EEES9_SE_SG_Li384ELb1ELb1ELb0ELb0EEENS1_36VarlenDynamicPersistentTileSchedulerILi192ELi144ELi384ELi128ELb0ELb1ELb1ELb1ELb1ELb1EEEEEEEEEvNT_6ParamsE --------------------------
	.section	.nv.constant0._ZN7cutlass13device_kernelIN5flash11enable_sm90INS1_16FlashAttnFwdSm90INS1_25CollectiveMainloopFwdSm90ILi2EN4cute5tupleIJNS5_1CILi1EEES8_S8_EEENS6_IJNS7_ILi192EEENS7_ILi144EEENS7_ILi96EEEEEELi96ENS_10bfloat16_tEfNS_4arch4Sm90ELb1ELb0ELb0ELb1ELb0ELb0ELb0ELb0ELb1ELb1ELb0ELb0EEENS1_21CollectiveEpilogueFwdINS6_IJSA_SC_SB_EEES9_SE_SG_Li384ELb1ELb1ELb0ELb0EEENS1_36VarlenDynamicPersistentTileSchedulerILi192ELi144ELi384ELi128ELb0ELb1ELb1ELb1ELb1ELb1EEEEEEEEEvNT_6ParamsE,"a",@progbits
	.sectionflags	@""
	.align	4
.nv.constant0._ZN7cutlass13device_kernelIN5flash11enable_sm90INS1_16FlashAttnFwdSm90INS1_25CollectiveMainloopFwdSm90ILi2EN4cute5tupleIJNS5_1CILi1EEES8_S8_EEENS6_IJNS7_ILi192EEENS7_ILi144EEENS7_ILi96EEEEEELi96ENS_10bfloat16_tEfNS_4arch4Sm90ELb1ELb0ELb0ELb1ELb0ELb0ELb0ELb0ELb1ELb1ELb0ELb0EEENS1_21CollectiveEpilogueFwdINS6_IJSA_SC_SB_EEES9_SE_SG_Li384ELb1ELb1ELb0ELb0EEENS1_36VarlenDynamicPersistentTileSchedulerILi192ELi144ELi384ELi128ELb0ELb1ELb1ELb1ELb1ELb1EEEEEEEEEvNT_6ParamsE:
	.zero		3328


//--------------------- .nv.constant0._ZN7cutlass13device_kernelIN5flash11enable_sm90INS1_16FlashAttnFwdSm90INS1_25CollectiveMainloopFwdSm90ILi2EN4cute5tupleIJNS5_1CILi1EEES8_S8_EEENS6_IJNS7_ILi192EEENS7_ILi144EEENS7_ILi96EEEEEELi96ENS_10bfloat16_tEfNS_4arch4Sm90ELb1ELb0ELb0ELb1ELb0ELb1ELb0ELb0ELb1ELb1ELb0ELb0EEENS1_21CollectiveEpilogueFwdINS6_IJSA_SC_SB_EEES9_SE_SG_Li384ELb1ELb1ELb0ELb0EEENS1_36VarlenDynamicPersistentTileSchedulerILi192ELi144ELi384ELi128ELb0ELb1ELb1ELb1ELb1ELb1EEEEEEEEEvNT_6ParamsE --------------------------
	.section	.nv.constant0._ZN7cutlass13device_kernelIN5flash11enable_sm90INS1_16FlashAttnFwdSm90INS1_25CollectiveMainloopFwdSm90ILi2EN4cute5tupleIJNS5_1CILi1EEES8_S8_EEENS6_IJNS7_ILi192EEENS7_ILi144EEENS7_ILi96EEEEEELi96ENS_10bfloat16_tEfNS_4arch4Sm90ELb1ELb0ELb0ELb1ELb0ELb1ELb0ELb0ELb1ELb1ELb0ELb0EEENS1_21CollectiveEpilogueFwdINS6_IJSA_SC_SB_EEES9_SE_SG_Li384ELb1ELb1ELb0ELb0EEENS1_36VarlenDynamicPersistentTileSchedulerILi192ELi144ELi384ELi128ELb0ELb1ELb1ELb1ELb1ELb1EEEEEEEEEvNT_6ParamsE,"a",@progbits
	.sectionflags	@""
	.align	4
.nv.constant0._ZN7cutlass13device_kernelIN5flash11enable_sm90INS1_16FlashAttnFwdSm90INS1_25CollectiveMainloopFwdSm90ILi2EN4cute5tupleIJNS5_1CILi1EEES8_S8_EEENS6_IJNS7_ILi192EEENS7_ILi144EEENS7_ILi96EEEEEELi96ENS_10bfloat16_tEfNS_4arch4Sm90ELb1ELb0ELb0ELb1ELb0ELb1ELb0ELb0ELb1ELb1ELb0ELb0EEENS1_21CollectiveEpilogueFwdINS6_IJSA_SC_SB_EEES9_SE_SG_Li384ELb1ELb1ELb0ELb0EEENS1_36VarlenDynamicPersistentTileSchedulerILi192ELi144ELi384ELi128ELb0ELb1ELb1ELb1ELb1ELb1EEEEEEEEEvNT_6ParamsE:
	.zero		3328


//--------------------- SYMBOLS --------------------------

	.type		.nv.reservedSmem.offset0,@object
	.size		.nv.reservedSmem.offset0,0x4
	.type		__assertfail,@function
